// Copyright (c) 2024, Jay Shah, Ganesh Bikshandi, Ying Zhang, Vijay Thakkar, Pradeep Ramani, Tri Dao.
// Splitting the different template instantiations to different files to speed up compilation.
// This file is auto-generated. See "generate_kernels.py"

#include "flash_fwd_launch_template.h"

#ifndef FLASHATTENTION_DISABLE_SM8x
#ifndef FLASHATTENTION_DISABLE_HDIM128
template void run_mha_fwd_<80, cutlass::half_t, 128, 128, true, false, true, true>(Flash_fwd_params &params, cudaStream_t stream);
template void run_mha_fwd_<86, cutlass::half_t, 128, 128, true, false, true, true>(Flash_fwd_params &params, cudaStream_t stream);
#endif
#endif


// ===== COMPILED SASS (sm_80) =====

	.target	sm_80

	.elftype	@"ET_EXEC"


//--------------------- .note.nv.tkinfo           --------------------------
	.section	.note.nv.tkinfo,"",@"SHT_NOTE"
	.sectionflags	@"SHF_NOTE_NV_TKINFO"
	.tkinfo
        /*0018*/ 	.word	0x00000002
        /*0030*/ 	.string	""
        /*0030*/ 	.string	"ptxas"
        /*0030*/ 	.string	"Cuda compilation tools, release 13.0, V13.0.88"
        /*0030*/ 	.string	"Build cuda_13.0.r13.0/compiler.36424714_0"
        /*0030*/ 	.string	"-arch sm_80 -m 64 "



//--------------------- .note.nv.cuinfo           --------------------------
	.section	.note.nv.cuinfo,"",@"SHT_NOTE"
	.sectionflags	@"SHF_NOTE_NV_CUINFO"
        /*0018*/ 	.short	0x0002
        /*001a*/ 	.short	0x0050
        /*001c*/ 	.short	0x0082
	.zero		2


//--------------------- .nv.info                  --------------------------
	.section	.nv.info,"",@"SHT_CUDA_INFO"
	.align	4


	//----- nvinfo : EIATTR_REGCOUNT
	.align		4
        /*0000*/ 	.byte	0x04, 0x2f
        /*0002*/ 	.short	(.L_12 - .L_11)
	.align		4
.L_11:
        /*0004*/ 	.word	index@(_ZN7cutlass13device_kernelIN5flash19enable_sm80_to_sm89INS1_16FlashAttnFwdSm80INS1_25CollectiveMainloopFwdSm80ILi8ELi1ELb1EN4cute5tupleIJNS5_1CILi128EEENS7_ILi112EEES8_EEELi128ENS_6half_tEfNS_4arch4Sm80ELb1ELb0ELb1ELb1ELb0ELb1ELb1ELb1EEENS1_21CollectiveEpilogueFwdINS6_IJS8_S8_S9_EEENS6_IJNS7_ILi1EEESH_SH_EEESB_SD_Li256ELb1ELb1ELb1ELb0EEENS1_36VarlenDynamicPersistentTileSchedulerILi128ELi112ELi256ELi256ELb1ELb1ELb0ELb1ELb1ELb1EEEEEEEEEvNT_6ParamsE)
        /*0008*/ 	.word	0x000000ff


	//----- nvinfo : EIATTR_FRAME_SIZE
	.align		4
.L_12:
        /*000c*/ 	.byte	0x04, 0x11
        /*000e*/ 	.short	(.L_14 - .L_13)
	.align		4
.L_13:
        /*0010*/ 	.word	index@($__internal_27_$__cuda_sm70_votesync_ballot)
        /*0014*/ 	.word	0x00000000


	//----- nvinfo : EIATTR_FRAME_SIZE
	.align		4
.L_14:
        /*0018*/ 	.byte	0x04, 0x11
        /*001a*/ 	.short	(.L_16 - .L_15)
	.align		4
.L_15:
        /*001c*/ 	.word	index@($__internal_26_$__cuda_sm70_shflsync_up_p)
        /*0020*/ 	.word	0x00000000


	//----- nvinfo : EIATTR_FRAME_SIZE
	.align		4
.L_16:
        /*0024*/ 	.byte	0x04, 0x11
        /*0026*/ 	.short	(.L_18 - .L_17)
	.align		4
.L_17:
        /*0028*/ 	.word	index@($__internal_25_$__cuda_sm70_shflsync_idx_p)
        /*002c*/ 	.word	0x00000000


	//----- nvinfo : EIATTR_FRAME_SIZE
	.align		4
.L_18:
        /*0030*/ 	.byte	0x04, 0x11
        /*0032*/ 	.short	(.L_20 - .L_19)
	.align		4
.L_19:
        /*0034*/ 	.word	index@($__internal_24_$__cuda_sm70_shflsync_bfly_p)
        /*0038*/ 	.word	0x00000000


	//----- nvinfo : EIATTR_FRAME_SIZE
	.align		4
.L_20:
        /*003c*/ 	.byte	0x04, 0x11
        /*003e*/ 	.short	(.L_22 - .L_21)
	.align		4
.L_21:
        /*0040*/ 	.word	index@(_ZN7cutlass13device_kernelIN5flash19enable_sm80_to_sm89INS1_16FlashAttnFwdSm80INS1_25CollectiveMainloopFwdSm80ILi8ELi1ELb1EN4cute5tupleIJNS5_1CILi128EEENS7_ILi112EEES8_EEELi128ENS_6half_tEfNS_4arch4Sm80ELb1ELb0ELb1ELb1ELb0ELb1ELb1ELb1EEENS1_21CollectiveEpilogueFwdINS6_IJS8_S8_S9_EEENS6_IJNS7_ILi1EEESH_SH_EEESB_SD_Li256ELb1ELb1ELb1ELb0EEENS1_36VarlenDynamicPersistentTileSchedulerILi128ELi112ELi256ELi256ELb1ELb1ELb0ELb1ELb1ELb1EEEEEEEEEvNT_6ParamsE)
        /*0044*/ 	.word	0x00000088


	//----- nvinfo : EIATTR_REGCOUNT
	.align		4
.L_22:
        /*0048*/ 	.byte	0x04, 0x2f
        /*004a*/ 	.short	(.L_24 - .L_23)
	.align		4
.L_23:
        /*004c*/ 	.word	index@(_ZN7cutlass13device_kernelIN5flash19enable_sm80_to_sm89INS1_16FlashAttnFwdSm80INS1_25CollectiveMainloopFwdSm80ILi8ELi1ELb1EN4cute5tupleIJNS5_1CILi128EEENS7_ILi112EEES8_EEELi128ENS_6half_tEfNS_4arch4Sm80ELb1ELb0ELb1ELb1ELb0ELb0ELb1ELb1EEENS1_21CollectiveEpilogueFwdINS6_IJS8_S8_S9_EEENS6_IJNS7_ILi1EEESH_SH_EEESB_SD_Li256ELb1ELb1ELb1ELb0EEENS1_36VarlenDynamicPersistentTileSchedulerILi128ELi112ELi256ELi256ELb1ELb1ELb0ELb1ELb1ELb1EEEEEEEEEvNT_6ParamsE)
        /*0050*/ 	.word	0x000000ff


	//----- nvinfo : EIATTR_FRAME_SIZE
	.align		4
.L_24:
        /*0054*/ 	.byte	0x04, 0x11
        /*0056*/ 	.short	(.L_26 - .L_25)
	.align		4
.L_25:
        /*0058*/ 	.word	index@($__internal_23_$__cuda_sm70_votesync_ballot)
        /*005c*/ 	.word	0x00000000


	//----- nvinfo : EIATTR_FRAME_SIZE
	.align		4
.L_26:
        /*0060*/ 	.byte	0x04, 0x11
        /*0062*/ 	.short	(.L_28 - .L_27)
	.align		4
.L_27:
        /*0064*/ 	.word	index@($__internal_22_$__cuda_sm70_shflsync_up_p)
        /*0068*/ 	.word	0x00000000


	//----- nvinfo : EIATTR_FRAME_SIZE
	.align		4
.L_28:
        /*006c*/ 	.byte	0x04, 0x11
        /*006e*/ 	.short	(.L_30 - .L_29)
	.align		4
.L_29:
        /*0070*/ 	.word	index@($__internal_21_$__cuda_sm70_shflsync_idx_p)
        /*0074*/ 	.word	0x00000000


	//----- nvinfo : EIATTR_FRAME_SIZE
	.align		4
.L_30:
        /*0078*/ 	.byte	0x04, 0x11
        /*007a*/ 	.short	(.L_32 - .L_31)
	.align		4
.L_31:
        /*007c*/ 	.word	index@($__internal_20_$__cuda_sm70_shflsync_bfly_p)
        /*0080*/ 	.word	0x00000000


	//----- nvinfo : EIATTR_FRAME_SIZE
	.align		4
.L_32:
        /*0084*/ 	.byte	0x04, 0x11
        /*0086*/ 	.short	(.L_34 - .L_33)
	.align		4
.L_33:
        /*0088*/ 	.word	index@(_ZN7cutlass13device_kernelIN5flash19enable_sm80_to_sm89INS1_16FlashAttnFwdSm80INS1_25CollectiveMainloopFwdSm80ILi8ELi1ELb1EN4cute5tupleIJNS5_1CILi128EEENS7_ILi112EEES8_EEELi128ENS_6half_tEfNS_4arch4Sm80ELb1ELb0ELb1ELb1ELb0ELb0ELb1ELb1EEENS1_21CollectiveEpilogueFwdINS6_IJS8_S8_S9_EEENS6_IJNS7_ILi1EEESH_SH_EEESB_SD_Li256ELb1ELb1ELb1ELb0EEENS1_36VarlenDynamicPersistentTileSchedulerILi128ELi112ELi256ELi256ELb1ELb1ELb0ELb1ELb1ELb1EEEEEEEEEvNT_6ParamsE)
        /*008c*/ 	.word	0x000000a0


	//----- nvinfo : EIATTR_REGCOUNT
	.align		4
.L_34:
        /*0090*/ 	.byte	0x04, 0x2f
        /*0092*/ 	.short	(.L_36 - .L_35)
	.align		4
.L_35:
        /*0094*/ 	.word	index@(_ZN7cutlass13device_kernelIN5flash19enable_sm80_to_sm89INS1_16FlashAttnFwdSm80INS1_25CollectiveMainloopFwdSm80ILi4ELi1ELb0EN4cute5tupleIJNS5_1CILi128EEENS7_ILi64EEES8_EEELi128ENS_6half_tEfNS_4arch4Sm80ELb1ELb0ELb1ELb0ELb0ELb0ELb1ELb1EEENS1_21CollectiveEpilogueFwdINS6_IJS8_S8_S9_EEENS6_IJNS7_ILi1EEESH_SH_EEESB_SD_Li128ELb0ELb1ELb1ELb0EEENS1_30DynamicPersistentTileSchedulerILi128ELi128ELb1ELb1ELb0EEEEEEEEEvNT_6ParamsE)
        /*0098*/ 	.word	0x000000ff


	//----- nvinfo : EIATTR_FRAME_SIZE
	.align		4
.L_36:
        /*009c*/ 	.byte	0x04, 0x11
        /*009e*/ 	.short	(.L_38 - .L_37)
	.align		4
.L_37:
        /*00a0*/ 	.word	index@($__internal_19_$__cuda_sm70_shflsync_idx_p)
        /*00a4*/ 	.word	0x00000000


	//----- nvinfo : EIATTR_FRAME_SIZE
	.align		4
.L_38:
        /*00a8*/ 	.byte	0x04, 0x11
        /*00aa*/ 	.short	(.L_40 - .L_39)
	.align		4
.L_39:
        /*00ac*/ 	.word	index@($__internal_18_$__cuda_sm70_shflsync_bfly_p)
        /*00b0*/ 	.word	0x00000000


	//----- nvinfo : EIATTR_FRAME_SIZE
	.align		4
.L_40:
        /*00b4*/ 	.byte	0x04, 0x11
        /*00b6*/ 	.short	(.L_42 - .L_41)
	.align		4
.L_41:
        /*00b8*/ 	.word	index@(_ZN7cutlass13device_kernelIN5flash19enable_sm80_to_sm89INS1_16FlashAttnFwdSm80INS1_25CollectiveMainloopFwdSm80ILi4ELi1ELb0EN4cute5tupleIJNS5_1CILi128EEENS7_ILi64EEES8_EEELi128ENS_6half_tEfNS_4arch4Sm80ELb1ELb0ELb1ELb0ELb0ELb0ELb1ELb1EEENS1_21CollectiveEpilogueFwdINS6_IJS8_S8_S9_EEENS6_IJNS7_ILi1EEESH_SH_EEESB_SD_Li128ELb0ELb1ELb1ELb0EEENS1_30DynamicPersistentTileSchedulerILi128ELi128ELb1ELb1ELb0EEEEEEEEEvNT_6ParamsE)
        /*00bc*/ 	.word	0x00000098


	//----- nvinfo : EIATTR_REGCOUNT
	.align		4
.L_42:
        /*00c0*/ 	.byte	0x04, 0x2f
        /*00c2*/ 	.short	(.L_44 - .L_43)
	.align		4
.L_43:
        /*00c4*/ 	.word	index@(_ZN7cutlass13device_kernelIN5flash19enable_sm80_to_sm89INS1_16FlashAttnFwdSm80INS1_25CollectiveMainloopFwdSm80ILi8ELi1ELb1EN4cute5tupleIJNS5_1CILi128EEENS7_ILi96EEES8_EEELi128ENS_6half_tEfNS_4arch4Sm80ELb0ELb1ELb1ELb1ELb0ELb1ELb1ELb1EEENS1_21CollectiveEpilogueFwdINS6_IJS8_S8_S9_EEENS6_IJNS7_ILi1EEESH_SH_EEESB_SD_Li256ELb1ELb1ELb1ELb0EEENS1_36VarlenDynamicPersistentTileSchedulerILi128ELi96ELi256ELi256ELb1ELb1ELb0ELb1ELb0ELb1EEEEEEEEEvNT_6ParamsE)
        /*00c8*/ 	.word	0x000000ff


	//----- nvinfo : EIATTR_FRAME_SIZE
	.align		4
.L_44:
        /*00cc*/ 	.byte	0x04, 0x11
        /*00ce*/ 	.short	(.L_46 - .L_45)
	.align		4
.L_45:
        /*00d0*/ 	.word	index@($__internal_17_$__cuda_sm70_votesync_ballot)
        /*00d4*/ 	.word	0x00000000


	//----- nvinfo : EIATTR_FRAME_SIZE
	.align		4
.L_46:
        /*00d8*/ 	.byte	0x04, 0x11
        /*00da*/ 	.short	(.L_48 - .L_47)
	.align		4
.L_47:
        /*00dc*/ 	.word	index@($__internal_16_$__cuda_sm70_shflsync_up_p)
        /*00e0*/ 	.word	0x00000000


	//----- nvinfo : EIATTR_FRAME_SIZE
	.align		4
.L_48:
        /*00e4*/ 	.byte	0x04, 0x11
        /*00e6*/ 	.short	(.L_50 - .L_49)
	.align		4
.L_49:
        /*00e8*/ 	.word	index@($__internal_15_$__cuda_sm70_shflsync_idx_p)
        /*00ec*/ 	.word	0x00000000


	//----- nvinfo : EIATTR_FRAME_SIZE
	.align		4
.L_50:
        /*00f0*/ 	.byte	0x04, 0x11
        /*00f2*/ 	.short	(.L_52 - .L_51)
	.align		4
.L_51:
        /*00f4*/ 	.word	index@($__internal_14_$__cuda_sm70_shflsync_bfly_p)
        /*00f8*/ 	.word	0x00000000


	//----- nvinfo : EIATTR_FRAME_SIZE
	.align		4
.L_52:
        /*00fc*/ 	.byte	0x04, 0x11
        /*00fe*/ 	.short	(.L_54 - .L_53)
	.align		4
.L_53:
        /*0100*/ 	.word	index@(_ZN7cutlass13device_kernelIN5flash19enable_sm80_to_sm89INS1_16FlashAttnFwdSm80INS1_25CollectiveMainloopFwdSm80ILi8ELi1ELb1EN4cute5tupleIJNS5_1CILi128EEENS7_ILi96EEES8_EEELi128ENS_6half_tEfNS_4arch4Sm80ELb0ELb1ELb1ELb1ELb0ELb1ELb1ELb1EEENS1_21CollectiveEpilogueFwdINS6_IJS8_S8_S9_EEENS6_IJNS7_ILi1EEESH_SH_EEESB_SD_Li256ELb1ELb1ELb1ELb0EEENS1_36VarlenDynamicPersistentTileSchedulerILi128ELi96ELi256ELi256ELb1ELb1ELb0ELb1ELb0ELb1EEEEEEEEEvNT_6ParamsE)
        /*0104*/ 	.word	0x00000058


	//----- nvinfo : EIATTR_REGCOUNT
	.align		4
.L_54:
        /*0108*/ 	.byte	0x04, 0x2f
        /*010a*/ 	.short	(.L_56 - .L_55)
	.align		4
.L_55:
        /*010c*/ 	.word	index@(_ZN7cutlass13device_kernelIN5flash19enable_sm80_to_sm89INS1_16FlashAttnFwdSm80INS1_25CollectiveMainloopFwdSm80ILi8ELi1ELb1EN4cute5tupleIJNS5_1CILi128EEENS7_ILi96EEES8_EEELi128ENS_6half_tEfNS_4arch4Sm80ELb0ELb1ELb1ELb1ELb0ELb0ELb1ELb1EEENS1_21CollectiveEpilogueFwdINS6_IJS8_S8_S9_EEENS6_IJNS7_ILi1EEESH_SH_EEESB_SD_Li256ELb1ELb1ELb1ELb0EEENS1_36VarlenDynamicPersistentTileSchedulerILi128ELi96ELi256ELi256ELb1ELb1ELb0ELb1ELb0ELb1EEEEEEEEEvNT_6ParamsE)
        /*0110*/ 	.word	0x000000ff


	//----- nvinfo : EIATTR_FRAME_SIZE
	.align		4
.L_56:
        /*0114*/ 	.byte	0x04, 0x11
        /*0116*/ 	.short	(.L_58 - .L_57)
	.align		4
.L_57:
        /*0118*/ 	.word	index@($__internal_13_$__cuda_sm70_votesync_ballot)
        /*011c*/ 	.word	0x00000000


	//----- nvinfo : EIATTR_FRAME_SIZE
	.align		4
.L_58:
        /*0120*/ 	.byte	0x04, 0x11
        /*0122*/ 	.short	(.L_60 - .L_59)
	.align		4
.L_59:
        /*0124*/ 	.word	index@($__internal_12_$__cuda_sm70_shflsync_up_p)
        /*0128*/ 	.word	0x00000000


	//----- nvinfo : EIATTR_FRAME_SIZE
	.align		4
.L_60:
        /*012c*/ 	.byte	0x04, 0x11
        /*012e*/ 	.short	(.L_62 - .L_61)
	.align		4
.L_61:
        /*0130*/ 	.word	index@($__internal_11_$__cuda_sm70_shflsync_idx_p)
        /*0134*/ 	.word	0x00000000


	//----- nvinfo : EIATTR_FRAME_SIZE
	.align		4
.L_62:
        /*0138*/ 	.byte	0x04, 0x11
        /*013a*/ 	.short	(.L_64 - .L_63)
	.align		4
.L_63:
        /*013c*/ 	.word	index@($__internal_10_$__cuda_sm70_shflsync_bfly_p)
        /*0140*/ 	.word	0x00000000


	//----- nvinfo : EIATTR_FRAME_SIZE
	.align		4
.L_64:
        /*0144*/ 	.byte	0x04, 0x11
        /*0146*/ 	.short	(.L_66 - .L_65)
	.align		4
.L_65:
        /*0148*/ 	.word	index@(_ZN7cutlass13device_kernelIN5flash19enable_sm80_to_sm89INS1_16FlashAttnFwdSm80INS1_25CollectiveMainloopFwdSm80ILi8ELi1ELb1EN4cute5tupleIJNS5_1CILi128EEENS7_ILi96EEES8_EEELi128ENS_6half_tEfNS_4arch4Sm80ELb0ELb1ELb1ELb1ELb0ELb0ELb1ELb1EEENS1_21CollectiveEpilogueFwdINS6_IJS8_S8_S9_EEENS6_IJNS7_ILi1EEESH_SH_EEESB_SD_Li256ELb1ELb1ELb1ELb0EEENS1_36VarlenDynamicPersistentTileSchedulerILi128ELi96ELi256ELi256ELb1ELb1ELb0ELb1ELb0ELb1EEEEEEEEEvNT_6ParamsE)
        /*014c*/ 	.word	0x00000070


	//----- nvinfo : EIATTR_REGCOUNT
	.align		4
.L_66:
        /*0150*/ 	.byte	0x04, 0x2f
        /*0152*/ 	.short	(.L_68 - .L_67)
	.align		4
.L_67:
        /*0154*/ 	.word	index@(_ZN7cutlass13device_kernelIN5flash19enable_sm80_to_sm89INS1_16FlashAttnFwdSm80INS1_25CollectiveMainloopFwdSm80ILi4ELi1ELb0EN4cute5tupleIJNS5_1CILi128EEENS7_ILi48EEES8_EEELi128ENS_6half_tEfNS_4arch4Sm80ELb0ELb1ELb1ELb0ELb0ELb0ELb1ELb1EEENS1_21CollectiveEpilogueFwdINS6_IJS8_S8_S9_EEENS6_IJNS7_ILi1EEESH_SH_EEESB_SD_Li128ELb0ELb1ELb1ELb0EEENS1_19SingleTileSchedulerILb0ELb1ELb1ELi128EEEEEEEEEvNT_6ParamsE)
        /*0158*/ 	.word	0x000000ff


	//----- nvinfo : EIATTR_FRAME_SIZE
	.align		4
.L_68:
        /*015c*/ 	.byte	0x04, 0x11
        /*015e*/ 	.short	(.L_70 - .L_69)
	.align		4
.L_69:
        /*0160*/ 	.word	index@(_ZN7cutlass13device_kernelIN5flash19enable_sm80_to_sm89INS1_16FlashAttnFwdSm80INS1_25CollectiveMainloopFwdSm80ILi4ELi1ELb0EN4cute5tupleIJNS5_1CILi128EEENS7_ILi48EEES8_EEELi128ENS_6half_tEfNS_4arch4Sm80ELb0ELb1ELb1ELb0ELb0ELb0ELb1ELb1EEENS1_21CollectiveEpilogueFwdINS6_IJS8_S8_S9_EEENS6_IJNS7_ILi1EEESH_SH_EEESB_SD_Li128ELb0ELb1ELb1ELb0EEENS1_19SingleTileSchedulerILb0ELb1ELb1ELi128EEEEEEEEEvNT_6ParamsE)
        /*0164*/ 	.word	0x00000070


	//----- nvinfo : EIATTR_REGCOUNT
	.align		4
.L_70:
        /*0168*/ 	.byte	0x04, 0x2f
        /*016a*/ 	.short	(.L_72 - .L_71)
	.align		4
.L_71:
        /*016c*/ 	.word	index@(_ZN7cutlass13device_kernelIN5flash19enable_sm80_to_sm89INS1_16FlashAttnFwdSm80INS1_25CollectiveMainloopFwdSm80ILi8ELi1ELb1EN4cute5tupleIJNS5_1CILi128EEENS7_ILi112EEES8_EEELi128ENS_6half_tEfNS_4arch4Sm80ELb0ELb0ELb1ELb1ELb0ELb1ELb1ELb1EEENS1_21CollectiveEpilogueFwdINS6_IJS8_S8_S9_EEENS6_IJNS7_ILi1EEESH_SH_EEESB_SD_Li256ELb1ELb1ELb1ELb0EEENS1_36VarlenDynamicPersistentTileSchedulerILi128ELi112ELi256ELi256ELb1ELb1ELb0ELb0ELb1ELb1EEEEEEEEEvNT_6ParamsE)
        /*0170*/ 	.word	0x000000ff


	//----- nvinfo : EIATTR_FRAME_SIZE
	.align		4
.L_72:
        /*0174*/ 	.byte	0x04, 0x11
        /*0176*/ 	.short	(.L_74 - .L_73)
	.align		4
.L_73:
        /*0178*/ 	.word	index@($__internal_9_$__cuda_sm70_votesync_ballot)
        /*017c*/ 	.word	0x00000000


	//----- nvinfo : EIATTR_FRAME_SIZE
	.align		4
.L_74:
        /*0180*/ 	.byte	0x04, 0x11
        /*0182*/ 	.short	(.L_76 - .L_75)
	.align		4
.L_75:
        /*0184*/ 	.word	index@($__internal_8_$__cuda_sm70_shflsync_up_p)
        /*0188*/ 	.word	0x00000000


	//----- nvinfo : EIATTR_FRAME_SIZE
	.align		4
.L_76:
        /*018c*/ 	.byte	0x04, 0x11
        /*018e*/ 	.short	(.L_78 - .L_77)
	.align		4
.L_77:
        /*0190*/ 	.word	index@($__internal_7_$__cuda_sm70_shflsync_idx_p)
        /*0194*/ 	.word	0x00000000


	//----- nvinfo : EIATTR_FRAME_SIZE
	.align		4
.L_78:
        /*0198*/ 	.byte	0x04, 0x11
        /*019a*/ 	.short	(.L_80 - .L_79)
	.align		4
.L_79:
        /*019c*/ 	.word	index@($__internal_6_$__cuda_sm70_shflsync_bfly_p)
        /*01a0*/ 	.word	0x00000000


	//----- nvinfo : EIATTR_FRAME_SIZE
	.align		4
.L_80:
        /*01a4*/ 	.byte	0x04, 0x11
        /*01a6*/ 	.short	(.L_82 - .L_81)
	.align		4
.L_81:
        /*01a8*/ 	.word	index@(_ZN7cutlass13device_kernelIN5flash19enable_sm80_to_sm89INS1_16FlashAttnFwdSm80INS1_25CollectiveMainloopFwdSm80ILi8ELi1ELb1EN4cute5tupleIJNS5_1CILi128EEENS7_ILi112EEES8_EEELi128ENS_6half_tEfNS_4arch4Sm80ELb0ELb0ELb1ELb1ELb0ELb1ELb1ELb1EEENS1_21CollectiveEpilogueFwdINS6_IJS8_S8_S9_EEENS6_IJNS7_ILi1EEESH_SH_EEESB_SD_Li256ELb1ELb1ELb1ELb0EEENS1_36VarlenDynamicPersistentTileSchedulerILi128ELi112ELi256ELi256ELb1ELb1ELb0ELb0ELb1ELb1EEEEEEEEEvNT_6ParamsE)
        /*01ac*/ 	.word	0x00000070


	//----- nvinfo : EIATTR_REGCOUNT
	.align		4
.L_82:
        /*01b0*/ 	.byte	0x04, 0x2f
        /*01b2*/ 	.short	(.L_84 - .L_83)
	.align		4
.L_83:
        /*01b4*/ 	.word	index@(_ZN7cutlass13device_kernelIN5flash19enable_sm80_to_sm89INS1_16FlashAttnFwdSm80INS1_25CollectiveMainloopFwdSm80ILi8ELi1ELb1EN4cute5tupleIJNS5_1CILi128EEENS7_ILi112EEES8_EEELi128ENS_6half_tEfNS_4arch4Sm80ELb0ELb0ELb1ELb1ELb0ELb0ELb1ELb1EEENS1_21CollectiveEpilogueFwdINS6_IJS8_S8_S9_EEENS6_IJNS7_ILi1EEESH_SH_EEESB_SD_Li256ELb1ELb1ELb1ELb0EEENS1_36VarlenDynamicPersistentTileSchedulerILi128ELi112ELi256ELi256ELb1ELb1ELb0ELb0ELb1ELb1EEEEEEEEEvNT_6ParamsE)
        /*01b8*/ 	.word	0x000000ff


	//----- nvinfo : EIATTR_FRAME_SIZE
	.align		4
.L_84:
        /*01bc*/ 	.byte	0x04, 0x11
        /*01be*/ 	.short	(.L_86 - .L_85)
	.align		4
.L_85:
        /*01c0*/ 	.word	index@($__internal_5_$__cuda_sm70_votesync_ballot)
        /*01c4*/ 	.word	0x00000000


	//----- nvinfo : EIATTR_FRAME_SIZE
	.align		4
.L_86:
        /*01c8*/ 	.byte	0x04, 0x11
        /*01ca*/ 	.short	(.L_88 - .L_87)
	.align		4
.L_87:
        /*01cc*/ 	.word	index@($__internal_4_$__cuda_sm70_shflsync_up_p)
        /*01d0*/ 	.word	0x00000000


	//----- nvinfo : EIATTR_FRAME_SIZE
	.align		4
.L_88:
        /*01d4*/ 	.byte	0x04, 0x11
        /*01d6*/ 	.short	(.L_90 - .L_89)
	.align		4
.L_89:
        /*01d8*/ 	.word	index@($__internal_3_$__cuda_sm70_shflsync_idx_p)
        /*01dc*/ 	.word	0x00000000


	//----- nvinfo : EIATTR_FRAME_SIZE
	.align		4
.L_90:
        /*01e0*/ 	.byte	0x04, 0x11
        /*01e2*/ 	.short	(.L_92 - .L_91)
	.align		4
.L_91:
        /*01e4*/ 	.word	index@($__internal_2_$__cuda_sm70_shflsync_bfly_p)
        /*01e8*/ 	.word	0x00000000


	//----- nvinfo : EIATTR_FRAME_SIZE
	.align		4
.L_92:
        /*01ec*/ 	.byte	0x04, 0x11
        /*01ee*/ 	.short	(.L_94 - .L_93)
	.align		4
.L_93:
        /*01f0*/ 	.word	index@(_ZN7cutlass13device_kernelIN5flash19enable_sm80_to_sm89INS1_16FlashAttnFwdSm80INS1_25CollectiveMainloopFwdSm80ILi8ELi1ELb1EN4cute5tupleIJNS5_1CILi128EEENS7_ILi112EEES8_EEELi128ENS_6half_tEfNS_4arch4Sm80ELb0ELb0ELb1ELb1ELb0ELb0ELb1ELb1EEENS1_21CollectiveEpilogueFwdINS6_IJS8_S8_S9_EEENS6_IJNS7_ILi1EEESH_SH_EEESB_SD_Li256ELb1ELb1ELb1ELb0EEENS1_36VarlenDynamicPersistentTileSchedulerILi128ELi112ELi256ELi256ELb1ELb1ELb0ELb0ELb1ELb1EEEEEEEEEvNT_6ParamsE)
        /*01f4*/ 	.word	0x00000088


	//----- nvinfo : EIATTR_REGCOUNT
	.align		4
.L_94:
        /*01f8*/ 	.byte	0x04, 0x2f
        /*01fa*/ 	.short	(.L_96 - .L_95)
	.align		4
.L_95:
        /*01fc*/ 	.word	index@(_ZN7cutlass13device_kernelIN5flash19enable_sm80_to_sm89INS1_16FlashAttnFwdSm80INS1_25CollectiveMainloopFwdSm80ILi4ELi1ELb0EN4cute5tupleIJNS5_1CILi128EEENS7_ILi64EEES8_EEELi128ENS_6half_tEfNS_4arch4Sm80ELb0ELb0ELb1ELb0ELb0ELb0ELb1ELb1EEENS1_21CollectiveEpilogueFwdINS6_IJS8_S8_S9_EEENS6_IJNS7_ILi1EEESH_SH_EEESB_SD_Li128ELb0ELb1ELb1ELb0EEENS1_19SingleTileSchedulerILb0ELb1ELb1ELi128EEEEEEEEEvNT_6ParamsE)
        /*0200*/ 	.word	0x000000ff


	//----- nvinfo : EIATTR_FRAME_SIZE
	.align		4
.L_96:
        /*0204*/ 	.byte	0x04, 0x11
        /*0206*/ 	.short	(.L_98 - .L_97)
	.align		4
.L_97:
        /*0208*/ 	.word	index@(_ZN7cutlass13device_kernelIN5flash19enable_sm80_to_sm89INS1_16FlashAttnFwdSm80INS1_25CollectiveMainloopFwdSm80ILi4ELi1ELb0EN4cute5tupleIJNS5_1CILi128EEENS7_ILi64EEES8_EEELi128ENS_6half_tEfNS_4arch4Sm80ELb0ELb0ELb1ELb0ELb0ELb0ELb1ELb1EEENS1_21CollectiveEpilogueFwdINS6_IJS8_S8_S9_EEENS6_IJNS7_ILi1EEESH_SH_EEESB_SD_Li128ELb0ELb1ELb1ELb0EEENS1_19SingleTileSchedulerILb0ELb1ELb1ELi128EEEEEEEEEvNT_6ParamsE)
        /*020c*/ 	.word	0x00000098


	//----- nvinfo : EIATTR_REGCOUNT
	.align		4
.L_98:
        /*0210*/ 	.byte	0x04, 0x2f
        /*0212*/ 	.short	(.L_100 - .L_99)
	.align		4
.L_99:
        /*0214*/ 	.word	index@(_ZN7cutlass13device_kernelIN5flash19enable_sm80_to_sm89INS1_16FlashAttnFwdSm80INS1_25CollectiveMainloopFwdSm80ILi8ELi1ELb1EN4cute5tupleIJNS5_1CILi128EEES8_S8_EEELi128ENS_6half_tEfNS_4arch4Sm80ELb1ELb0ELb1ELb0ELb0ELb0ELb1ELb1EEENS1_21CollectiveEpilogueFwdIS9_NS6_IJNS7_ILi1EEESF_SF_EEESA_SC_Li256ELb0ELb1ELb1ELb0EEENS1_30DynamicPersistentTileSchedulerILi256ELi256ELb1ELb1ELb0EEEEEEEEEvNT_6ParamsE)
        /*0218*/ 	.word	0x000000ff


	//----- nvinfo : EIATTR_FRAME_SIZE
	.align		4
.L_100:
        /*021c*/ 	.byte	0x04, 0x11
        /*021e*/ 	.short	(.L_102 - .L_101)
	.align		4
.L_101:
        /*0220*/ 	.word	index@($__internal_1_$__cuda_sm70_shflsync_idx_p)
        /*0224*/ 	.word	0x00000000


	//----- nvinfo : EIATTR_FRAME_SIZE
	.align		4
.L_102:
        /*0228*/ 	.byte	0x04, 0x11
        /*022a*/ 	.short	(.L_104 - .L_103)
	.align		4
.L_103:
        /*022c*/ 	.word	index@($__internal_0_$__cuda_sm70_shflsync_bfly_p)
        /*0230*/ 	.word	0x00000000


	//----- nvinfo : EIATTR_FRAME_SIZE
	.align		4
.L_104:
        /*0234*/ 	.byte	0x04, 0x11
        /*0236*/ 	.short	(.L_106 - .L_105)
	.align		4
.L_105:
        /*0238*/ 	.word	index@(_ZN7cutlass13device_kernelIN5flash19enable_sm80_to_sm89INS1_16FlashAttnFwdSm80INS1_25CollectiveMainloopFwdSm80ILi8ELi1ELb1EN4cute5tupleIJNS5_1CILi128EEES8_S8_EEELi128ENS_6half_tEfNS_4arch4Sm80ELb1ELb0ELb1ELb0ELb0ELb0ELb1ELb1EEENS1_21CollectiveEpilogueFwdIS9_NS6_IJNS7_ILi1EEESF_SF_EEESA_SC_Li256ELb0ELb1ELb1ELb0EEENS1_30DynamicPersistentTileSchedulerILi256ELi256ELb1ELb1ELb0EEEEEEEEEvNT_6ParamsE)
        /*023c*/ 	.word	0x00000068


	//----- nvinfo : EIATTR_REGCOUNT
	.align		4
.L_106:
        /*0240*/ 	.byte	0x04, 0x2f
        /*0242*/ 	.short	(.L_108 - .L_107)
	.align		4
.L_107:
        /*0244*/ 	.word	index@(_ZN7cutlass13device_kernelIN5flash19enable_sm80_to_sm89INS1_16FlashAttnFwdSm80INS1_25CollectiveMainloopFwdSm80ILi8ELi1ELb1EN4cute5tupleIJNS5_1CILi128EEENS7_ILi96EEES8_EEELi128ENS_6half_tEfNS_4arch4Sm80ELb0ELb1ELb1ELb0ELb0ELb0ELb1ELb1EEENS1_21CollectiveEpilogueFwdINS6_IJS8_S8_S9_EEENS6_IJNS7_ILi1EEESH_SH_EEESB_SD_Li256ELb0ELb1ELb1ELb0EEENS1_19SingleTileSchedulerILb0ELb1ELb1ELi128EEEEEEEEEvNT_6ParamsE)
        /*0248*/ 	.word	0x000000ff


	//----- nvinfo : EIATTR_FRAME_SIZE
	.align		4
.L_108:
        /*024c*/ 	.byte	0x04, 0x11
        /*024e*/ 	.short	(.L_110 - .L_109)
	.align		4
.L_109:
        /*0250*/ 	.word	index@(_ZN7cutlass13device_kernelIN5flash19enable_sm80_to_sm89INS1_16FlashAttnFwdSm80INS1_25CollectiveMainloopFwdSm80ILi8ELi1ELb1EN4cute5tupleIJNS5_1CILi128EEENS7_ILi96EEES8_EEELi128ENS_6half_tEfNS_4arch4Sm80ELb0ELb1ELb1ELb0ELb0ELb0ELb1ELb1EEENS1_21CollectiveEpilogueFwdINS6_IJS8_S8_S9_EEENS6_IJNS7_ILi1EEESH_SH_EEESB_SD_Li256ELb0ELb1ELb1ELb0EEENS1_19SingleTileSchedulerILb0ELb1ELb1ELi128EEEEEEEEEvNT_6ParamsE)
        /*0254*/ 	.word	0x00000000


	//----- nvinfo : EIATTR_REGCOUNT
	.align		4
.L_110:
        /*0258*/ 	.byte	0x04, 0x2f
        /*025a*/ 	.short	(.L_112 - .L_111)
	.align		4
.L_111:
        /*025c*/ 	.word	index@(_ZN7cutlass13device_kernelIN5flash19enable_sm80_to_sm89INS1_16FlashAttnFwdSm80INS1_25CollectiveMainloopFwdSm80ILi8ELi1ELb1EN4cute5tupleIJNS5_1CILi128EEES8_S8_EEELi128ENS_6half_tEfNS_4arch4Sm80ELb0ELb0ELb1ELb0ELb0ELb0ELb1ELb1EEENS1_21CollectiveEpilogueFwdIS9_NS6_IJNS7_ILi1EEESF_SF_EEESA_SC_Li256ELb0ELb1ELb1ELb0EEENS1_19SingleTileSchedulerILb0ELb1ELb1ELi128EEEEEEEEEvNT_6ParamsE)
        /*0260*/ 	.word	0x000000ff


	//----- nvinfo : EIATTR_FRAME_SIZE
	.align		4
.L_112:
        /*0264*/ 	.byte	0x04, 0x11
        /*0266*/ 	.short	(.L_114 - .L_113)
	.align		4
.L_113:
        /*0268*/ 	.word	index@(_ZN7cutlass13device_kernelIN5flash19enable_sm80_to_sm89INS1_16FlashAttnFwdSm80INS1_25CollectiveMainloopFwdSm80ILi8ELi1ELb1EN4cute5tupleIJNS5_1CILi128EEES8_S8_EEELi128ENS_6half_tEfNS_4arch4Sm80ELb0ELb0ELb1ELb0ELb0ELb0ELb1ELb1EEENS1_21CollectiveEpilogueFwdIS9_NS6_IJNS7_ILi1EEESF_SF_EEESA_SC_Li256ELb0ELb1ELb1ELb0EEENS1_19SingleTileSchedulerILb0ELb1ELb1ELi128EEEEEEEEEvNT_6ParamsE)
        /*026c*/ 	.word	0x00000010


	//----- nvinfo : EIATTR_MIN_STACK_SIZE
	.align		4
.L_114:
        /*0270*/ 	.byte	0x04, 0x12
        /*0272*/ 	.short	(.L_116 - .L_115)
	.align		4
.L_115:
        /*0274*/ 	.word	index@(_ZN7cutlass13device_kernelIN5flash19enable_sm80_to_sm89INS1_16FlashAttnFwdSm80INS1_25CollectiveMainloopFwdSm80ILi8ELi1ELb1EN4cute5tupleIJNS5_1CILi128EEES8_S8_EEELi128ENS_6half_tEfNS_4arch4Sm80ELb0ELb0ELb1ELb0ELb0ELb0ELb1ELb1EEENS1_21CollectiveEpilogueFwdIS9_NS6_IJNS7_ILi1EEESF_SF_EEESA_SC_Li256ELb0ELb1ELb1ELb0EEENS1_19SingleTileSchedulerILb0ELb1ELb1ELi128EEEEEEEEEvNT_6ParamsE)
        /*0278*/ 	.word	0x00000010


	//----- nvinfo : EIATTR_MIN_STACK_SIZE
	.align		4
.L_116:
        /*027c*/ 	.byte	0x04, 0x12
        /*027e*/ 	.short	(.L_118 - .L_117)
	.align		4
.L_117:
        /*0280*/ 	.word	index@(_ZN7cutlass13device_kernelIN5flash19enable_sm80_to_sm89INS1_16FlashAttnFwdSm80INS1_25CollectiveMainloopFwdSm80ILi8ELi1ELb1EN4cute5tupleIJNS5_1CILi128EEENS7_ILi96EEES8_EEELi128ENS_6half_tEfNS_4arch4Sm80ELb0ELb1ELb1ELb0ELb0ELb0ELb1ELb1EEENS1_21CollectiveEpilogueFwdINS6_IJS8_S8_S9_EEENS6_IJNS7_ILi1EEESH_SH_EEESB_SD_Li256ELb0ELb1ELb1ELb0EEENS1_19SingleTileSchedulerILb0ELb1ELb1ELi128EEEEEEEEEvNT_6ParamsE)
        /*0284*/ 	.word	0x00000000


	//----- nvinfo : EIATTR_MIN_STACK_SIZE
	.align		4
.L_118:
        /*0288*/ 	.byte	0x04, 0x12
        /*028a*/ 	.short	(.L_120 - .L_119)
	.align		4
.L_119:
        /*028c*/ 	.word	index@(_ZN7cutlass13device_kernelIN5flash19enable_sm80_to_sm89INS1_16FlashAttnFwdSm80INS1_25CollectiveMainloopFwdSm80ILi8ELi1ELb1EN4cute5tupleIJNS5_1CILi128EEES8_S8_EEELi128ENS_6half_tEfNS_4arch4Sm80ELb1ELb0ELb1ELb0ELb0ELb0ELb1ELb1EEENS1_21CollectiveEpilogueFwdIS9_NS6_IJNS7_ILi1EEESF_SF_EEESA_SC_Li256ELb0ELb1ELb1ELb0EEENS1_30DynamicPersistentTileSchedulerILi256ELi256ELb1ELb1ELb0EEEEEEEEEvNT_6ParamsE)
        /*0290*/ 	.word	0x00000068


	//----- nvinfo : EIATTR_MIN_STACK_SIZE
	.align		4
.L_120:
        /*0294*/ 	.byte	0x04, 0x12
        /*0296*/ 	.short	(.L_122 - .L_121)
	.align		4
.L_121:
        /*0298*/ 	.word	index@(_ZN7cutlass13device_kernelIN5flash19enable_sm80_to_sm89INS1_16FlashAttnFwdSm80INS1_25CollectiveMainloopFwdSm80ILi4ELi1ELb0EN4cute5tupleIJNS5_1CILi128EEENS7_ILi64EEES8_EEELi128ENS_6half_tEfNS_4arch4Sm80ELb0ELb0ELb1ELb0ELb0ELb0ELb1ELb1EEENS1_21CollectiveEpilogueFwdINS6_IJS8_S8_S9_EEENS6_IJNS7_ILi1EEESH_SH_EEESB_SD_Li128ELb0ELb1ELb1ELb0EEENS1_19SingleTileSchedulerILb0ELb1ELb1ELi128EEEEEEEEEvNT_6ParamsE)
        /*029c*/ 	.word	0x00000098


	//----- nvinfo : EIATTR_MIN_STACK_SIZE
	.align		4
.L_122:
        /*02a0*/ 	.byte	0x04, 0x12
        /*02a2*/ 	.short	(.L_124 - .L_123)
	.align		4
.L_123:
        /*02a4*/ 	.word	index@(_ZN7cutlass13device_kernelIN5flash19enable_sm80_to_sm89INS1_16FlashAttnFwdSm80INS1_25CollectiveMainloopFwdSm80ILi8ELi1ELb1EN4cute5tupleIJNS5_1CILi128EEENS7_ILi112EEES8_EEELi128ENS_6half_tEfNS_4arch4Sm80ELb0ELb0ELb1ELb1ELb0ELb0ELb1ELb1EEENS1_21CollectiveEpilogueFwdINS6_IJS8_S8_S9_EEENS6_IJNS7_ILi1EEESH_SH_EEESB_SD_Li256ELb1ELb1ELb1ELb0EEENS1_36VarlenDynamicPersistentTileSchedulerILi128ELi112ELi256ELi256ELb1ELb1ELb0ELb0ELb1ELb1EEEEEEEEEvNT_6ParamsE)
        /*02a8*/ 	.word	0x00000088


	//----- nvinfo : EIATTR_MIN_STACK_SIZE
	.align		4
.L_124:
        /*02ac*/ 	.byte	0x04, 0x12
        /*02ae*/ 	.short	(.L_126 - .L_125)
	.align		4
.L_125:
        /*02b0*/ 	.word	index@(_ZN7cutlass13device_kernelIN5flash19enable_sm80_to_sm89INS1_16FlashAttnFwdSm80INS1_25CollectiveMainloopFwdSm80ILi8ELi1ELb1EN4cute5tupleIJNS5_1CILi128EEENS7_ILi112EEES8_EEELi128ENS_6half_tEfNS_4arch4Sm80ELb0ELb0ELb1ELb1ELb0ELb1ELb1ELb1EEENS1_21CollectiveEpilogueFwdINS6_IJS8_S8_S9_EEENS6_IJNS7_ILi1EEESH_SH_EEESB_SD_Li256ELb1ELb1ELb1ELb0EEENS1_36VarlenDynamicPersistentTileSchedulerILi128ELi112ELi256ELi256ELb1ELb1ELb0ELb0ELb1ELb1EEEEEEEEEvNT_6ParamsE)
        /*02b4*/ 	.word	0x00000070


	//----- nvinfo : EIATTR_MIN_STACK_SIZE
	.align		4
.L_126:
        /*02b8*/ 	.byte	0x04, 0x12
        /*02ba*/ 	.short	(.L_128 - .L_127)
	.align		4
.L_127:
        /*02bc*/ 	.word	index@(_ZN7cutlass13device_kernelIN5flash19enable_sm80_to_sm89INS1_16FlashAttnFwdSm80INS1_25CollectiveMainloopFwdSm80ILi4ELi1ELb0EN4cute5tupleIJNS5_1CILi128EEENS7_ILi48EEES8_EEELi128ENS_6half_tEfNS_4arch4Sm80ELb0ELb1ELb1ELb0ELb0ELb0ELb1ELb1EEENS1_21CollectiveEpilogueFwdINS6_IJS8_S8_S9_EEENS6_IJNS7_ILi1EEESH_SH_EEESB_SD_Li128ELb0ELb1ELb1ELb0EEENS1_19SingleTileSchedulerILb0ELb1ELb1ELi128EEEEEEEEEvNT_6ParamsE)
        /*02c0*/ 	.word	0x00000070


	//----- nvinfo : EIATTR_MIN_STACK_SIZE
	.align		4
.L_128:
        /*02c4*/ 	.byte	0x04, 0x12
        /*02c6*/ 	.short	(.L_130 - .L_129)
	.align		4
.L_129:
        /*02c8*/ 	.word	index@(_ZN7cutlass13device_kernelIN5flash19enable_sm80_to_sm89INS1_16FlashAttnFwdSm80INS1_25CollectiveMainloopFwdSm80ILi8ELi1ELb1EN4cute5tupleIJNS5_1CILi128EEENS7_ILi96EEES8_EEELi128ENS_6half_tEfNS_4arch4Sm80ELb0ELb1ELb1ELb1ELb0ELb0ELb1ELb1EEENS1_21CollectiveEpilogueFwdINS6_IJS8_S8_S9_EEENS6_IJNS7_ILi1EEESH_SH_EEESB_SD_Li256ELb1ELb1ELb1ELb0EEENS1_36VarlenDynamicPersistentTileSchedulerILi128ELi96ELi256ELi256ELb1ELb1ELb0ELb1ELb0ELb1EEEEEEEEEvNT_6ParamsE)
        /*02cc*/ 	.word	0x00000070


	//----- nvinfo : EIATTR_MIN_STACK_SIZE
	.align		4
.L_130:
        /*02d0*/ 	.byte	0x04, 0x12
        /*02d2*/ 	.short	(.L_132 - .L_131)
	.align		4
.L_131:
        /*02d4*/ 	.word	index@(_ZN7cutlass13device_kernelIN5flash19enable_sm80_to_sm89INS1_16FlashAttnFwdSm80INS1_25CollectiveMainloopFwdSm80ILi8ELi1ELb1EN4cute5tupleIJNS5_1CILi128EEENS7_ILi96EEES8_EEELi128ENS_6half_tEfNS_4arch4Sm80ELb0ELb1ELb1ELb1ELb0ELb1ELb1ELb1EEENS1_21CollectiveEpilogueFwdINS6_IJS8_S8_S9_EEENS6_IJNS7_ILi1EEESH_SH_EEESB_SD_Li256ELb1ELb1ELb1ELb0EEENS1_36VarlenDynamicPersistentTileSchedulerILi128ELi96ELi256ELi256ELb1ELb1ELb0ELb1ELb0ELb1EEEEEEEEEvNT_6ParamsE)
        /*02d8*/ 	.word	0x00000058


	//----- nvinfo : EIATTR_MIN_STACK_SIZE
	.align		4
.L_132:
        /*02dc*/ 	.byte	0x04, 0x12
        /*02de*/ 	.short	(.L_134 - .L_133)
	.align		4
.L_133:
        /*02e0*/ 	.word	index@(_ZN7cutlass13device_kernelIN5flash19enable_sm80_to_sm89INS1_16FlashAttnFwdSm80INS1_25CollectiveMainloopFwdSm80ILi4ELi1ELb0EN4cute5tupleIJNS5_1CILi128EEENS7_ILi64EEES8_EEELi128ENS_6half_tEfNS_4arch4Sm80ELb1ELb0ELb1ELb0ELb0ELb0ELb1ELb1EEENS1_21CollectiveEpilogueFwdINS6_IJS8_S8_S9_EEENS6_IJNS7_ILi1EEESH_SH_EEESB_SD_Li128ELb0ELb1ELb1ELb0EEENS1_30DynamicPersistentTileSchedulerILi128ELi128ELb1ELb1ELb0EEEEEEEEEvNT_6ParamsE)
        /*02e4*/ 	.word	0x00000098


	//----- nvinfo : EIATTR_MIN_STACK_SIZE
	.align		4
.L_134:
        /*02e8*/ 	.byte	0x04, 0x12
        /*02ea*/ 	.short	(.L_136 - .L_135)
	.align		4
.L_135:
        /*02ec*/ 	.word	index@(_ZN7cutlass13device_kernelIN5flash19enable_sm80_to_sm89INS1_16FlashAttnFwdSm80INS1_25CollectiveMainloopFwdSm80ILi8ELi1ELb1EN4cute5tupleIJNS5_1CILi128EEENS7_ILi112EEES8_EEELi128ENS_6half_tEfNS_4arch4Sm80ELb1ELb0ELb1ELb1ELb0ELb0ELb1ELb1EEENS1_21CollectiveEpilogueFwdINS6_IJS8_S8_S9_EEENS6_IJNS7_ILi1EEESH_SH_EEESB_SD_Li256ELb1ELb1ELb1ELb0EEENS1_36VarlenDynamicPersistentTileSchedulerILi128ELi112ELi256ELi256ELb1ELb1ELb0ELb1ELb1ELb1EEEEEEEEEvNT_6ParamsE)
        /*02f0*/ 	.word	0x000000a0


	//----- nvinfo : EIATTR_MIN_STACK_SIZE
	.align		4
.L_136:
        /*02f4*/ 	.byte	0x04, 0x12
        /*02f6*/ 	.short	(.L_138 - .L_137)
	.align		4
.L_137:
        /*02f8*/ 	.word	index@(_ZN7cutlass13device_kernelIN5flash19enable_sm80_to_sm89INS1_16FlashAttnFwdSm80INS1_25CollectiveMainloopFwdSm80ILi8ELi1ELb1EN4cute5tupleIJNS5_1CILi128EEENS7_ILi112EEES8_EEELi128ENS_6half_tEfNS_4arch4Sm80ELb1ELb0ELb1ELb1ELb0ELb1ELb1ELb1EEENS1_21CollectiveEpilogueFwdINS6_IJS8_S8_S9_EEENS6_IJNS7_ILi1EEESH_SH_EEESB_SD_Li256ELb1ELb1ELb1ELb0EEENS1_36VarlenDynamicPersistentTileSchedulerILi128ELi112ELi256ELi256ELb1ELb1ELb0ELb1ELb1ELb1EEEEEEEEEvNT_6ParamsE)
        /*02fc*/ 	.word	0x00000088
.L_138:


//--------------------- .nv.info._ZN7cutlass13device_kernelIN5flash19enable_sm80_to_sm89INS1_16FlashAttnFwdSm80INS1_25CollectiveMainloopFwdSm80ILi8ELi1ELb1EN4cute5tupleIJNS5_1CILi128EEES8_S8_EEELi128ENS_6half_tEfNS_4arch4Sm80ELb0ELb0ELb1ELb0ELb0ELb0ELb1ELb1EEENS1_21CollectiveEpilogueFwdIS9_NS6_IJNS7_ILi1EEESF_SF_EEESA_SC_Li256ELb0ELb1ELb1ELb0EEENS1_19SingleTileSchedulerILb0ELb1ELb1ELi128EEEEEEEEEvNT_6ParamsE --------------------------
	.section	.nv.info._ZN7cutlass13device_kernelIN5flash19enable_sm80_to_sm89INS1_16FlashAttnFwdSm80INS1_25CollectiveMainloopFwdSm80ILi8ELi1ELb1EN4cute5tupleIJNS5_1CILi128EEES8_S8_EEELi128ENS_6half_tEfNS_4arch4Sm80ELb0ELb0ELb1ELb0ELb0ELb0ELb1ELb1EEENS1_21CollectiveEpilogueFwdIS9_NS6_IJNS7_ILi1EEESF_SF_EEESA_SC_Li256ELb0ELb1ELb1ELb0EEENS1_19SingleTileSchedulerILb0ELb1ELb1ELi128EEEEEEEEEvNT_6ParamsE,"",@"SHT_CUDA_INFO"
	.sectionflags	@""
	.align	4


	//----- nvinfo : EIATTR_CUDA_API_VERSION
	.align		4
        /*0000*/ 	.byte	0x04, 0x37
        /*0002*/ 	.short	(.L_140 - .L_139)
.L_139:
        /*0004*/ 	.word	0x00000082


	//----- nvinfo : EIATTR_SW2861232_WAR
	.align		4
.L_140:
        /*0008*/ 	.byte	0x01, 0x35
	.zero		2


	//----- nvinfo : EIATTR_PARAM_CBANK
	.align		4
        /*000c*/ 	.byte	0x04, 0x0a
        /*000e*/ 	.short	(.L_142 - .L_141)
	.align		4
.L_141:
        /*0010*/ 	.word	index@(.nv.constant0._ZN7cutlass13device_kernelIN5flash19enable_sm80_to_sm89INS1_16FlashAttnFwdSm80INS1_25CollectiveMainloopFwdSm80ILi8ELi1ELb1EN4cute5tupleIJNS5_1CILi128EEES8_S8_EEELi128ENS_6half_tEfNS_4arch4Sm80ELb0ELb0ELb1ELb0ELb0ELb0ELb1ELb1EEENS1_21CollectiveEpilogueFwdIS9_NS6_IJNS7_ILi1EEESF_SF_EEESA_SC_Li256ELb0ELb1ELb1ELb0EEENS1_19SingleTileSchedulerILb0ELb1ELb1ELi128EEEEEEEEEvNT_6ParamsE)
        /*0014*/ 	.short	0x0160
        /*0016*/ 	.short	0x0418


	//----- nvinfo : EIATTR_CBANK_PARAM_SIZE
	.align		4
.L_142:
        /*0018*/ 	.byte	0x03, 0x19
        /*001a*/ 	.short	0x0418


	//----- nvinfo : EIATTR_KPARAM_INFO
	.align		4
        /*001c*/ 	.byte	0x04, 0x17
        /*001e*/ 	.short	(.L_144 - .L_143)
.L_143:
        /*0020*/ 	.word	0x00000000
        /*0024*/ 	.short	0x0000
        /*0026*/ 	.short	0x0000
        /*0028*/ 	.byte	0x00, 0xf0, 0x61, 0x10


	//----- nvinfo : EIATTR_MAXREG_COUNT
	.align		4
.L_144:
        /*002c*/ 	.byte	0x03, 0x1b
        /*002e*/ 	.short	0x00ff


	//----- nvinfo : EIATTR_NUM_BARRIERS
	.align		4
        /*0030*/ 	.byte	0x02, 0x4c
        /*0032*/ 	.byte	0x02
	.zero		1


	//----- nvinfo : EIATTR_ANNOTATIONS
	.align		4
        /*0034*/ 	.byte	0x04, 0x55
        /*0036*/ 	.short	(.L_146 - .L_145)


	//   ....[0]....
.L_145:
        /*0038*/ 	.word	0x00000001
        /*003c*/ 	.byte	0x20, 0x57, 0x00, 0x00, 0x01, 0x00, 0x00, 0x00, 0x30, 0x57, 0x00, 0x00, 0x01, 0x00, 0x00, 0x00
        /*004c*/ 	.byte	0xe0, 0x58, 0x00, 0x00, 0x01, 0x00, 0x00, 0x00, 0x10, 0x59, 0x00, 0x00, 0x01, 0x00, 0x00, 0x00
        /*005c*/ 	.byte	0x30, 0x59, 0x00, 0x00, 0x01, 0x00, 0x00, 0x00, 0x50, 0x59, 0x00, 0x00, 0x01, 0x00, 0x00, 0x00
        /*006c*/ 	.byte	0xe0, 0x7d, 0x00, 0x00, 0x01, 0x00, 0x00, 0x00, 0xe0, 0x90, 0x00, 0x00, 0x01, 0x00, 0x00, 0x00
        /*007c*/ 	.byte	0x20, 0x97, 0x00, 0x00, 0x01, 0x00, 0x00, 0x00, 0x40, 0x97, 0x00, 0x00, 0x01, 0x00, 0x00, 0x00
        /*008c*/ 	.byte	0x70, 0x97, 0x00, 0x00, 0x01, 0x00, 0x00, 0x00, 0x80, 0x97, 0x00, 0x00


	//----- nvinfo : EIATTR_MERCURY_ISA_VERSION
	.align		4
.L_146:
        /*0098*/ 	.byte	0x03, 0x5f
        /*009a*/ 	.short	0x0000


	//----- nvinfo : EIATTR_INT_WARP_WIDE_INSTR_OFFSETS
	.align		4
        /*009c*/ 	.byte	0x04, 0x31
        /*009e*/ 	.short	(.L_148 - .L_147)


	//   ....[0]....
.L_147:
        /*00a0*/ 	.word	0x00001220


	//----- nvinfo : EIATTR_COOP_GROUP_MASK_REGIDS
	.align		4
.L_148:
        /*00a4*/ 	.byte	0x04, 0x29
        /*00a6*/ 	.short	(.L_150 - .L_149)


	//   ....[0]....
.L_149:
        /*00a8*/ 	.word	0xffffffff


	//   ....[1]....
        /*00ac*/ 	.word	0xffffffff


	//   ....[2]....
        /*00b0*/ 	.word	0xffffffff


	//   ....[3]....
        /*00b4*/ 	.word	0xffffffff


	//   ....[4]....
        /*00b8*/ 	.word	0xffffffff


	//   ....[5]....
        /*00bc*/ 	.word	0xffffffff


	//   ....[6]....
        /*00c0*/ 	.word	0xffffffff


	//   ....[7]....
        /*00c4*/ 	.word	0xffffffff


	//   ....[8]....
        /*00c8*/ 	.word	0xffffffff


	//   ....[9]....
        /*00cc*/ 	.word	0xffffffff


	//   ....[10]....
        /*00d0*/ 	.word	0xffffffff


	//   ....[11]....
        /*00d4*/ 	.word	0xffffffff


	//   ....[12]....
        /*00d8*/ 	.word	0xffffffff


	//   ....[13]....
        /*00dc*/ 	.word	0xffffffff


	//   ....[14]....
        /*00e0*/ 	.word	0xffffffff


	//   ....[15]....
        /*00e4*/ 	.word	0xffffffff


	//   ....[16]....
        /*00e8*/ 	.word	0xffffffff


	//   ....[17]....
        /*00ec*/ 	.word	0xffffffff


	//   ....[18]....
        /*00f0*/ 	.word	0xffffffff


	//   ....[19]....
        /*00f4*/ 	.word	0xffffffff


	//   ....[20]....
        /*00f8*/ 	.word	0xffffffff


	//   ....[21]....
        /*00fc*/ 	.word	0xffffffff


	//   ....[22]....
        /*0100*/ 	.word	0xffffffff


	//   ....[23]....
        /*0104*/ 	.word	0xffffffff


	//   ....[24]....
        /*0108*/ 	.word	0xffffffff


	//   ....[25]....
        /*010c*/ 	.word	0xffffffff


	//   ....[26]....
        /*0110*/ 	.word	0xffffffff


	//   ....[27]....
        /*0114*/ 	.word	0xffffffff


	//   ....[28]....
        /*0118*/ 	.word	0xffffffff


	//----- nvinfo : EIATTR_COOP_GROUP_INSTR_OFFSETS
	.align		4
.L_150:
        /*011c*/ 	.byte	0x04, 0x28
        /*011e*/ 	.short	(.L_152 - .L_151)


	//   ....[0]....
.L_151:
        /*0120*/ 	.word	0x00000060


	//   ....[1]....
        /*0124*/ 	.word	0x00000cb0


	//   ....[2]....
        /*0128*/ 	.word	0x00000ce0


	//   ....[3]....
        /*012c*/ 	.word	0x00000d10


	//   ....[4]....
        /*0130*/ 	.word	0x00000d40


	//   ....[5]....
        /*0134*/ 	.word	0x00000d70


	//   ....[6]....
        /*0138*/ 	.word	0x00000da0


	//   ....[7]....
        /*013c*/ 	.word	0x00000de0


	//   ....[8]....
        /*0140*/ 	.word	0x00000e10


	//   ....[9]....
        /*0144*/ 	.word	0x00003d60


	//   ....[10]....
        /*0148*/ 	.word	0x00003e20


	//   ....[11]....
        /*014c*/ 	.word	0x00003e30


	//   ....[12]....
        /*0150*/ 	.word	0x00003e60


	//   ....[13]....
        /*0154*/ 	.word	0x00007570


	//   ....[14]....
        /*0158*/ 	.word	0x00007590


	//   ....[15]....
        /*015c*/ 	.word	0x000075b0


	//   ....[16]....
        /*0160*/ 	.word	0x000075d0


	//   ....[17]....
        /*0164*/ 	.word	0x000097c0


	//   ....[18]....
        /*0168*/ 	.word	0x000097d0


	//   ....[19]....
        /*016c*/ 	.word	0x00009800


	//   ....[20]....
        /*0170*/ 	.word	0x00009810


	//   ....[21]....
        /*0174*/ 	.word	0x0000a330


	//   ....[22]....
        /*0178*/ 	.word	0x0000a360


	//   ....[23]....
        /*017c*/ 	.word	0x0000a390


	//   ....[24]....
        /*0180*/ 	.word	0x0000a3c0


	//   ....[25]....
        /*0184*/ 	.word	0x0000a430


	//   ....[26]....
        /*0188*/ 	.word	0x0000a490


	//   ....[27]....
        /*018c*/ 	.word	0x0000aa90


	//   ....[28]....
        /*0190*/ 	.word	0x0000aaa0


	//----- nvinfo : EIATTR_EXIT_INSTR_OFFSETS
	.align		4
.L_152:
        /*0194*/ 	.byte	0x04, 0x1c
        /*0196*/ 	.short	(.L_154 - .L_153)


	//   ....[0]....
.L_153:
        /*0198*/ 	.word	0x000001c0


	//   ....[1]....
        /*019c*/ 	.word	0x0000aab0


	//   ....[2]....
        /*01a0*/ 	.word	0x0000b050


	//   ....[3]....
        /*01a4*/ 	.word	0x0000b0a0


	//   ....[4]....
        /*01a8*/ 	.word	0x0000b0d0


	//   ....[5]....
        /*01ac*/ 	.word	0x0000b130


	//   ....[6]....
        /*01b0*/ 	.word	0x0000b3c0


	//----- nvinfo : EIATTR_CTAIDZ_USED
	.align		4
.L_154:
        /*01b4*/ 	.byte	0x01, 0x04
	.zero		2


	//----- nvinfo : EIATTR_MAX_THREADS
	.align		4
        /*01b8*/ 	.byte	0x04, 0x05
        /*01ba*/ 	.short	(.L_156 - .L_155)
.L_155:
        /*01bc*/ 	.word	0x00000100
        /*01c0*/ 	.word	0x00000001
        /*01c4*/ 	.word	0x00000001


	//----- nvinfo : EIATTR_CRS_STACK_SIZE
	.align		4
.L_156:
        /*01c8*/ 	.byte	0x04, 0x1e
        /*01ca*/ 	.short	(.L_158 - .L_157)
.L_157:
        /*01cc*/ 	.word	0x00000000
.L_158:


//--------------------- .nv.info._ZN7cutlass13device_kernelIN5flash19enable_sm80_to_sm89INS1_16FlashAttnFwdSm80INS1_25CollectiveMainloopFwdSm80ILi8ELi1ELb1EN4cute5tupleIJNS5_1CILi128EEENS7_ILi96EEES8_EEELi128ENS_6half_tEfNS_4arch4Sm80ELb0ELb1ELb1ELb0ELb0ELb0ELb1ELb1EEENS1_21CollectiveEpilogueFwdINS6_IJS8_S8_S9_EEENS6_IJNS7_ILi1EEESH_SH_EEESB_SD_Li256ELb0ELb1ELb1ELb0EEENS1_19SingleTileSchedulerILb0ELb1ELb1ELi128EEEEEEEEEvNT_6ParamsE --------------------------
	.section	.nv.info._ZN7cutlass13device_kernelIN5flash19enable_sm80_to_sm89INS1_16FlashAttnFwdSm80INS1_25CollectiveMainloopFwdSm80ILi8ELi1ELb1EN4cute5tupleIJNS5_1CILi128EEENS7_ILi96EEES8_EEELi128ENS_6half_tEfNS_4arch4Sm80ELb0ELb1ELb1ELb0ELb0ELb0ELb1ELb1EEENS1_21CollectiveEpilogueFwdINS6_IJS8_S8_S9_EEENS6_IJNS7_ILi1EEESH_SH_EEESB_SD_Li256ELb0ELb1ELb1ELb0EEENS1_19SingleTileSchedulerILb0ELb1ELb1ELi128EEEEEEEEEvNT_6ParamsE,"",@"SHT_CUDA_INFO"
	.sectionflags	@""
	.align	4


	//----- nvinfo : EIATTR_CUDA_API_VERSION
	.align		4
        /*0000*/ 	.byte	0x04, 0x37
        /*0002*/ 	.short	(.L_160 - .L_159)
.L_159:
        /*0004*/ 	.word	0x00000082


	//----- nvinfo : EIATTR_SW2861232_WAR
	.align		4
.L_160:
        /*0008*/ 	.byte	0x01, 0x35
	.zero		2


	//----- nvinfo : EIATTR_PARAM_CBANK
	.align		4
        /*000c*/ 	.byte	0x04, 0x0a
        /*000e*/ 	.short	(.L_162 - .L_161)
	.align		4
.L_161:
        /*0010*/ 	.word	index@(.nv.constant0._ZN7cutlass13device_kernelIN5flash19enable_sm80_to_sm89INS1_16FlashAttnFwdSm80INS1_25CollectiveMainloopFwdSm80ILi8ELi1ELb1EN4cute5tupleIJNS5_1CILi128EEENS7_ILi96EEES8_EEELi128ENS_6half_tEfNS_4arch4Sm80ELb0ELb1ELb1ELb0ELb0ELb0ELb1ELb1EEENS1_21CollectiveEpilogueFwdINS6_IJS8_S8_S9_EEENS6_IJNS7_ILi1EEESH_SH_EEESB_SD_Li256ELb0ELb1ELb1ELb0EEENS1_19SingleTileSchedulerILb0ELb1ELb1ELi128EEEEEEEEEvNT_6ParamsE)
        /*0014*/ 	.short	0x0160
        /*0016*/ 	.short	0x0418


	//----- nvinfo : EIATTR_CBANK_PARAM_SIZE
	.align		4
.L_162:
        /*0018*/ 	.byte	0x03, 0x19
        /*001a*/ 	.short	0x0418


	//----- nvinfo : EIATTR_KPARAM_INFO
	.align		4
        /*001c*/ 	.byte	0x04, 0x17
        /*001e*/ 	.short	(.L_164 - .L_163)
.L_163:
        /*0020*/ 	.word	0x00000000
        /*0024*/ 	.short	0x0000
        /*0026*/ 	.short	0x0000
        /*0028*/ 	.byte	0x00, 0xf0, 0x61, 0x10


	//----- nvinfo : EIATTR_MAXREG_COUNT
	.align		4
.L_164:
        /*002c*/ 	.byte	0x03, 0x1b
        /*002e*/ 	.short	0x00ff


	//----- nvinfo : EIATTR_NUM_BARRIERS
	.align		4
        /*0030*/ 	.byte	0x02, 0x4c
        /*0032*/ 	.byte	0x02
	.zero		1


	//----- nvinfo : EIATTR_MERCURY_ISA_VERSION
	.align		4
        /*0034*/ 	.byte	0x03, 0x5f
        /*0036*/ 	.short	0x0000


	//----- nvinfo : EIATTR_COOP_GROUP_MASK_REGIDS
	.align		4
        /*0038*/ 	.byte	0x04, 0x29
        /*003a*/ 	.short	(.L_166 - .L_165)


	//   ....[0]....
.L_165:
        /*003c*/ 	.word	0xffffffff


	//   ....[1]....
        /*0040*/ 	.word	0xffffffff


	//   ....[2]....
        /*0044*/ 	.word	0xffffffff


	//   ....[3]....
        /*0048*/ 	.word	0xffffffff


	//   ....[4]....
        /*004c*/ 	.word	0xffffffff


	//   ....[5]....
        /*0050*/ 	.word	0xffffffff


	//   ....[6]....
        /*0054*/ 	.word	0xffffffff


	//   ....[7]....
        /*0058*/ 	.word	0xffffffff


	//   ....[8]....
        /*005c*/ 	.word	0xffffffff


	//   ....[9]....
        /*0060*/ 	.word	0xffffffff


	//   ....[10]....
        /*0064*/ 	.word	0xffffffff


	//   ....[11]....
        /*0068*/ 	.word	0xffffffff


	//   ....[12]....
        /*006c*/ 	.word	0xffffffff


	//   ....[13]....
        /*0070*/ 	.word	0xffffffff


	//   ....[14]....
        /*0074*/ 	.word	0xffffffff


	//   ....[15]....
        /*0078*/ 	.word	0xffffffff


	//   ....[16]....
        /*007c*/ 	.word	0xffffffff


	//   ....[17]....
        /*0080*/ 	.word	0xffffffff


	//   ....[18]....
        /*0084*/ 	.word	0xffffffff


	//   ....[19]....
        /*0088*/ 	.word	0xffffffff


	//   ....[20]....
        /*008c*/ 	.word	0xffffffff


	//   ....[21]....
        /*0090*/ 	.word	0xffffffff


	//   ....[22]....
        /*0094*/ 	.word	0xffffffff


	//   ....[23]....
        /*0098*/ 	.word	0xffffffff


	//   ....[24]....
        /*009c*/ 	.word	0xffffffff


	//   ....[25]....
        /*00a0*/ 	.word	0xffffffff


	//   ....[26]....
        /*00a4*/ 	.word	0xffffffff


	//   ....[27]....
        /*00a8*/ 	.word	0xffffffff


	//   ....[28]....
        /*00ac*/ 	.word	0xffffffff


	//   ....[29]....
        /*00b0*/ 	.word	0xffffffff


	//   ....[30]....
        /*00b4*/ 	.word	0xffffffff


	//   ....[31]....
        /*00b8*/ 	.word	0xffffffff


	//   ....[32]....
        /*00bc*/ 	.word	0xffffffff


	//   ....[33]....
        /*00c0*/ 	.word	0xffffffff


	//   ....[34]....
        /*00c4*/ 	.word	0xffffffff


	//   ....[35]....
        /*00c8*/ 	.word	0xffffffff


	//   ....[36]....
        /*00cc*/ 	.word	0xffffffff


	//   ....[37]....
        /*00d0*/ 	.word	0xffffffff


	//   ....[38]....
        /*00d4*/ 	.word	0xffffffff


	//   ....[39]....
        /*00d8*/ 	.word	0xffffffff


	//   ....[40]....
        /*00dc*/ 	.word	0xffffffff


	//   ....[41]....
        /*00e0*/ 	.word	0xffffffff


	//   ....[42]....
        /*00e4*/ 	.word	0xffffffff


	//----- nvinfo : EIATTR_COOP_GROUP_INSTR_OFFSETS
	.align		4
.L_166:
        /*00e8*/ 	.byte	0x04, 0x28
        /*00ea*/ 	.short	(.L_168 - .L_167)


	//   ....[0]....
.L_167:
        /*00ec*/ 	.word	0x00000050


	//   ....[1]....
        /*00f0*/ 	.word	0x00001040


	//   ....[2]....
        /*00f4*/ 	.word	0x000010a0


	//   ....[3]....
        /*00f8*/ 	.word	0x000010e0


	//   ....[4]....
        /*00fc*/ 	.word	0x00001120


	//   ....[5]....
        /*0100*/ 	.word	0x00001160


	//   ....[6]....
        /*0104*/ 	.word	0x000011a0


	//   ....[7]....
        /*0108*/ 	.word	0x000011e0


	//   ....[8]....
        /*010c*/ 	.word	0x00001270


	//   ....[9]....
        /*0110*/ 	.word	0x00002c50


	//   ....[10]....
        /*0114*/ 	.word	0x00003000


	//   ....[11]....
        /*0118*/ 	.word	0x000045a0


	//   ....[12]....
        /*011c*/ 	.word	0x000045c0


	//   ....[13]....
        /*0120*/ 	.word	0x000045e0


	//   ....[14]....
        /*0124*/ 	.word	0x00004600


	//   ....[15]....
        /*0128*/ 	.word	0x00006e20


	//   ....[16]....
        /*012c*/ 	.word	0x000071a0


	//   ....[17]....
        /*0130*/ 	.word	0x00008160


	//   ....[18]....
        /*0134*/ 	.word	0x00008410


	//   ....[19]....
        /*0138*/ 	.word	0x00008540


	//   ....[20]....
        /*013c*/ 	.word	0x00008630


	//   ....[21]....
        /*0140*/ 	.word	0x0000b500


	//   ....[22]....
        /*0144*/ 	.word	0x0000b520


	//   ....[23]....
        /*0148*/ 	.word	0x0000b550


	//   ....[24]....
        /*014c*/ 	.word	0x0000b580


	//   ....[25]....
        /*0150*/ 	.word	0x0000e340


	//   ....[26]....
        /*0154*/ 	.word	0x0000e9a0


	//   ....[27]....
        /*0158*/ 	.word	0x0000f850


	//   ....[28]....
        /*015c*/ 	.word	0x0000f940


	//   ....[29]....
        /*0160*/ 	.word	0x0000fa40


	//   ....[30]....
        /*0164*/ 	.word	0x0000fb30


	//   ....[31]....
        /*0168*/ 	.word	0x00011300


	//   ....[32]....
        /*016c*/ 	.word	0x00011330


	//   ....[33]....
        /*0170*/ 	.word	0x00011370


	//   ....[34]....
        /*0174*/ 	.word	0x00011380


	//   ....[35]....
        /*0178*/ 	.word	0x00011e90


	//   ....[36]....
        /*017c*/ 	.word	0x00011ed0


	//   ....[37]....
        /*0180*/ 	.word	0x00011ef0


	//   ....[38]....
        /*0184*/ 	.word	0x00011f20


	//   ....[39]....
        /*0188*/ 	.word	0x00011f90


	//   ....[40]....
        /*018c*/ 	.word	0x00012000


	//   ....[41]....
        /*0190*/ 	.word	0x00012610


	//   ....[42]....
        /*0194*/ 	.word	0x00012620


	//----- nvinfo : EIATTR_EXIT_INSTR_OFFSETS
	.align		4
.L_168:
        /*0198*/ 	.byte	0x04, 0x1c
        /*019a*/ 	.short	(.L_170 - .L_169)


	//   ....[0]....
.L_169:
        /*019c*/ 	.word	0x000001b0


	//   ....[1]....
        /*01a0*/ 	.word	0x00012630


	//   ....[2]....
        /*01a4*/ 	.word	0x00012bd0


	//   ....[3]....
        /*01a8*/ 	.word	0x00012c20


	//   ....[4]....
        /*01ac*/ 	.word	0x00012c50


	//   ....[5]....
        /*01b0*/ 	.word	0x00012cb0


	//   ....[6]....
        /*01b4*/ 	.word	0x00012f40


	//----- nvinfo : EIATTR_CTAIDZ_USED
	.align		4
.L_170:
        /*01b8*/ 	.byte	0x01, 0x04
	.zero		2


	//----- nvinfo : EIATTR_MAX_THREADS
	.align		4
        /*01bc*/ 	.byte	0x04, 0x05
        /*01be*/ 	.short	(.L_172 - .L_171)
.L_171:
        /*01c0*/ 	.word	0x00000100
        /*01c4*/ 	.word	0x00000001
        /*01c8*/ 	.word	0x00000001


	//----- nvinfo : EIATTR_CRS_STACK_SIZE
	.align		4
.L_172:
        /*01cc*/ 	.byte	0x04, 0x1e
        /*01ce*/ 	.short	(.L_174 - .L_173)
.L_173:
        /*01d0*/ 	.word	0x00000000
.L_174:


//--------------------- .nv.info._ZN7cutlass13device_kernelIN5flash19enable_sm80_to_sm89INS1_16FlashAttnFwdSm80INS1_25CollectiveMainloopFwdSm80ILi8ELi1ELb1EN4cute5tupleIJNS5_1CILi128EEES8_S8_EEELi128ENS_6half_tEfNS_4arch4Sm80ELb1ELb0ELb1ELb0ELb0ELb0ELb1ELb1EEENS1_21CollectiveEpilogueFwdIS9_NS6_IJNS7_ILi1EEESF_SF_EEESA_SC_Li256ELb0ELb1ELb1ELb0EEENS1_30DynamicPersistentTileSchedulerILi256ELi256ELb1ELb1ELb0EEEEEEEEEvNT_6ParamsE --------------------------
	.section	.nv.info._ZN7cutlass13device_kernelIN5flash19enable_sm80_to_sm89INS1_16FlashAttnFwdSm80INS1_25CollectiveMainloopFwdSm80ILi8ELi1ELb1EN4cute5tupleIJNS5_1CILi128EEES8_S8_EEELi128ENS_6half_tEfNS_4arch4Sm80ELb1ELb0ELb1ELb0ELb0ELb0ELb1ELb1EEENS1_21CollectiveEpilogueFwdIS9_NS6_IJNS7_ILi1EEESF_SF_EEESA_SC_Li256ELb0ELb1ELb1ELb0EEENS1_30DynamicPersistentTileSchedulerILi256ELi256ELb1ELb1ELb0EEEEEEEEEvNT_6ParamsE,"",@"SHT_CUDA_INFO"
	.sectionflags	@""
	.align	4


	//----- nvinfo : EIATTR_CUDA_API_VERSION
	.align		4
        /*0000*/ 	.byte	0x04, 0x37
        /*0002*/ 	.short	(.L_176 - .L_175)
.L_175:
        /*0004*/ 	.word	0x00000082


	//----- nvinfo : EIATTR_SW2861232_WAR
	.align		4
.L_176:
        /*0008*/ 	.byte	0x01, 0x35
	.zero		2


	//----- nvinfo : EIATTR_PARAM_CBANK
	.align		4
        /*000c*/ 	.byte	0x04, 0x0a
        /*000e*/ 	.short	(.L_178 - .L_177)
	.align		4
.L_177:
        /*0010*/ 	.word	index@(.nv.constant0._ZN7cutlass13device_kernelIN5flash19enable_sm80_to_sm89INS1_16FlashAttnFwdSm80INS1_25CollectiveMainloopFwdSm80ILi8ELi1ELb1EN4cute5tupleIJNS5_1CILi128EEES8_S8_EEELi128ENS_6half_tEfNS_4arch4Sm80ELb1ELb0ELb1ELb0ELb0ELb0ELb1ELb1EEENS1_21CollectiveEpilogueFwdIS9_NS6_IJNS7_ILi1EEESF_SF_EEESA_SC_Li256ELb0ELb1ELb1ELb0EEENS1_30DynamicPersistentTileSchedulerILi256ELi256ELb1ELb1ELb0EEEEEEEEEvNT_6ParamsE)
        /*0014*/ 	.short	0x0160
        /*0016*/ 	.short	0x0428


	//----- nvinfo : EIATTR_CBANK_PARAM_SIZE
	.align		4
.L_178:
        /*0018*/ 	.byte	0x03, 0x19
        /*001a*/ 	.short	0x0428


	//----- nvinfo : EIATTR_KPARAM_INFO
	.align		4
        /*001c*/ 	.byte	0x04, 0x17
        /*001e*/ 	.short	(.L_180 - .L_179)
.L_179:
        /*0020*/ 	.word	0x00000000
        /*0024*/ 	.short	0x0000
        /*0026*/ 	.short	0x0000
        /*0028*/ 	.byte	0x00, 0xf0, 0xa1, 0x10


	//----- nvinfo : EIATTR_MAXREG_COUNT
	.align		4
.L_180:
        /*002c*/ 	.byte	0x03, 0x1b
        /*002e*/ 	.short	0x00ff


	//----- nvinfo : EIATTR_NUM_BARRIERS
	.align		4
        /*0030*/ 	.byte	0x02, 0x4c
        /*0032*/ 	.byte	0x06
	.zero		1


	//----- nvinfo : EIATTR_ANNOTATIONS
	.align		4
        /*0034*/ 	.byte	0x04, 0x55
        /*0036*/ 	.short	(.L_182 - .L_181)


	//   ....[0]....
.L_181:
        /*0038*/ 	.word	0x00000001
        /*003c*/ 	.byte	0x70, 0x00, 0x00, 0x00, 0x01, 0x00, 0x00, 0x00, 0x40, 0x02, 0x00, 0x00, 0x01, 0x00, 0x00, 0x00
        /* <DEDUP_REMOVED lines=35> */
        /*027c*/ 	.byte	0xf0, 0x04, 0x01, 0x00, 0x01, 0x00, 0x00, 0x00, 0x30, 0x05, 0x01, 0x00


	//----- nvinfo : EIATTR_MERCURY_ISA_VERSION
	.align		4
.L_182:
        /*0288*/ 	.byte	0x03, 0x5f
        /*028a*/ 	.short	0x0000


	//----- nvinfo : EIATTR_INT_WARP_WIDE_INSTR_OFFSETS
	.align		4
        /*028c*/ 	.byte	0x04, 0x31
        /*028e*/ 	.short	(.L_184 - .L_183)


	//   ....[0]....
.L_183:
        /*0290*/ 	.word	0x0000ee60


	//   ....[1]....
        /*0294*/ 	.word	0x0000eee0


	//----- nvinfo : EIATTR_COOP_GROUP_MASK_REGIDS
	.align		4
.L_184:
        /*0298*/ 	.byte	0x04, 0x29
        /*029a*/ 	.short	(.L_186 - .L_185)


	//   ....[0]....
.L_185:
        /*029c*/ 	.word	0xffffffff


	//   ....[1]....
        /*02a0*/ 	.word	0xffffffff


	//   ....[2]....
        /*02a4*/ 	.word	0xffffffff


	//   ....[3]....
        /*02a8*/ 	.word	0xffffffff


	//   ....[4]....
        /*02ac*/ 	.word	0xffffffff


	//   ....[5]....
        /*02b0*/ 	.word	0xffffffff


	//   ....[6]....
        /*02b4*/ 	.word	0xffffffff


	//   ....[7]....
        /*02b8*/ 	.word	0xffffffff


	//   ....[8]....
        /*02bc*/ 	.word	0xffffffff


	//   ....[9]....
        /*02c0*/ 	.word	0xffffffff


	//   ....[10]....
        /*02c4*/ 	.word	0xffffffff


	//   ....[11]....
        /*02c8*/ 	.word	0xffffffff


	//   ....[12]....
        /*02cc*/ 	.word	0xffffffff


	//   ....[13]....
        /*02d0*/ 	.word	0xffffffff


	//   ....[14]....
        /*02d4*/ 	.word	0xffffffff


	//   ....[15]....
        /*02d8*/ 	.word	0xffffffff


	//   ....[16]....
        /*02dc*/ 	.word	0xffffffff


	//   ....[17]....
        /*02e0*/ 	.word	0xffffffff


	//   ....[18]....
        /*02e4*/ 	.word	0xffffffff


	//   ....[19]....
        /*02e8*/ 	.word	0xffffffff


	//   ....[20]....
        /*02ec*/ 	.word	0xffffffff


	//   ....[21]....
        /*02f0*/ 	.word	0xffffffff


	//   ....[22]....
        /*02f4*/ 	.word	0xffffffff


	//   ....[23]....
        /*02f8*/ 	.word	0xffffffff


	//   ....[24]....
        /*02fc*/ 	.word	0xffffffff


	//   ....[25]....
        /*0300*/ 	.word	0xffffffff


	//   ....[26]....
        /*0304*/ 	.word	0xffffffff


	//   ....[27]....
        /*0308*/ 	.word	0xffffffff


	//   ....[28]....
        /*030c*/ 	.word	0xffffffff


	//   ....[29]....
        /*0310*/ 	.word	0xffffffff


	//   ....[30]....
        /*0314*/ 	.word	0xffffffff


	//   ....[31]....
        /*0318*/ 	.word	0xffffffff


	//   ....[32]....
        /*031c*/ 	.word	0xffffffff


	//   ....[33]....
        /*0320*/ 	.word	0xffffffff


	//   ....[34]....
        /*0324*/ 	.word	0xffffffff


	//   ....[35]....
        /*0328*/ 	.word	0xffffffff


	//   ....[36]....
        /*032c*/ 	.word	0xffffffff


	//   ....[37]....
        /*0330*/ 	.word	0xffffffff


	//   ....[38]....
        /*0334*/ 	.word	0xffffffff


	//   ....[39]....
        /*0338*/ 	.word	0xffffffff


	//   ....[40]....
        /*033c*/ 	.word	0xffffffff


	//   ....[41]....
        /*0340*/ 	.word	0xffffffff


	//   ....[42]....
        /*0344*/ 	.word	0xffffffff


	//   ....[43]....
        /*0348*/ 	.word	0xffffffff


	//----- nvinfo : EIATTR_COOP_GROUP_INSTR_OFFSETS
	.align		4
.L_186:
        /*034c*/ 	.byte	0x04, 0x28
        /*034e*/ 	.short	(.L_188 - .L_187)


	//   ....[0]....
.L_187:
        /*0350*/ 	.word	0x00000050


	//   ....[1]....
        /*0354*/ 	.word	0x000016f0


	//   ....[2]....
        /*0358*/ 	.word	0x00001700


	//   ....[3]....
        /*035c*/ 	.word	0x00001710


	//   ....[4]....
        /*0360*/ 	.word	0x00001730


	//   ....[5]....
        /*0364*/ 	.word	0x00001780


	//   ....[6]....
        /*0368*/ 	.word	0x000017a0


	//   ....[7]....
        /*036c*/ 	.word	0x00001810


	//   ....[8]....
        /*0370*/ 	.word	0x00001820


	//   ....[9]....
        /*0374*/ 	.word	0x00003600


	//   ....[10]....
        /*0378*/ 	.word	0x00003610


	//   ....[11]....
        /*037c*/ 	.word	0x00004230


	//   ....[12]....
        /*0380*/ 	.word	0x000042c0


	//   ....[13]....
        /*0384*/ 	.word	0x000042e0


	//   ....[14]....
        /*0388*/ 	.word	0x00004300


	//   ....[15]....
        /*038c*/ 	.word	0x000066f0


	//   ....[16]....
        /*0390*/ 	.word	0x000071c0


	//   ....[17]....
        /*0394*/ 	.word	0x000081f0


	//   ....[18]....
        /*0398*/ 	.word	0x00008390


	//   ....[19]....
        /*039c*/ 	.word	0x000083e0


	//   ....[20]....
        /*03a0*/ 	.word	0x00008470


	//   ....[21]....
        /*03a4*/ 	.word	0x0000c3b0


	//   ....[22]....
        /*03a8*/ 	.word	0x0000c420


	//   ....[23]....
        /*03ac*/ 	.word	0x0000c430


	//   ....[24]....
        /*03b0*/ 	.word	0x0000c450


	//   ....[25]....
        /*03b4*/ 	.word	0x0000e810


	//   ....[26]....
        /*03b8*/ 	.word	0x0000e860


	//   ....[27]....
        /*03bc*/ 	.word	0x0000e880


	//   ....[28]....
        /*03c0*/ 	.word	0x0000e8a0


	//   ....[29]....
        /*03c4*/ 	.word	0x0000f030


	//   ....[30]....
        /*03c8*/ 	.word	0x0000f480


	//   ....[31]....
        /*03cc*/ 	.word	0x0000f490


	//   ....[32]....
        /*03d0*/ 	.word	0x0000f4c0


	//   ....[33]....
        /*03d4*/ 	.word	0x0000f4e0


	//   ....[34]....
        /*03d8*/ 	.word	0x0000f5e0


	//   ....[35]....
        /*03dc*/ 	.word	0x0000f640


	//   ....[36]....
        /*03e0*/ 	.word	0x0000fbf0


	//   ....[37]....
        /*03e4*/ 	.word	0x0000fc00


	//   ....[38]....
        /*03e8*/ 	.word	0x00010390


	//   ....[39]....
        /*03ec*/ 	.word	0x00010470


	//   ....[40]....
        /*03f0*/ 	.word	0x000104d0


	//   ....[41]....
        /*03f4*/ 	.word	0x00010520


	//   ....[42]....
        /*03f8*/ 	.word	0x00010580


	//   ....[43]....
        /*03fc*/ 	.word	0x000105d0


	//----- nvinfo : EIATTR_EXIT_INSTR_OFFSETS
	.align		4
.L_188:
        /*0400*/ 	.byte	0x04, 0x1c
        /*0402*/ 	.short	(.L_190 - .L_189)


	//   ....[0]....
.L_189:
        /*0404*/ 	.word	0x000000a0


	//   ....[1]....
        /*0408*/ 	.word	0x00010430


	//----- nvinfo : EIATTR_MAX_THREADS
	.align		4
.L_190:
        /*040c*/ 	.byte	0x04, 0x05
        /*040e*/ 	.short	(.L_192 - .L_191)
.L_191:
        /*0410*/ 	.word	0x00000100
        /*0414*/ 	.word	0x00000001
        /*0418*/ 	.word	0x00000001


	//----- nvinfo : EIATTR_CRS_STACK_SIZE
	.align		4
.L_192:
        /*041c*/ 	.byte	0x04, 0x1e
        /*041e*/ 	.short	(.L_194 - .L_193)
.L_193:
        /*0420*/ 	.word	0x00000000
.L_194:


//--------------------- .nv.info._ZN7cutlass13device_kernelIN5flash19enable_sm80_to_sm89INS1_16FlashAttnFwdSm80INS1_25CollectiveMainloopFwdSm80ILi4ELi1ELb0EN4cute5tupleIJNS5_1CILi128EEENS7_ILi64EEES8_EEELi128ENS_6half_tEfNS_4arch4Sm80ELb0ELb0ELb1ELb0ELb0ELb0ELb1ELb1EEENS1_21CollectiveEpilogueFwdINS6_IJS8_S8_S9_EEENS6_IJNS7_ILi1EEESH_SH_EEESB_SD_Li128ELb0ELb1ELb1ELb0EEENS1_19SingleTileSchedulerILb0ELb1ELb1ELi128EEEEEEEEEvNT_6ParamsE --------------------------
	.section	.nv.info._ZN7cutlass13device_kernelIN5flash19enable_sm80_to_sm89INS1_16FlashAttnFwdSm80INS1_25CollectiveMainloopFwdSm80ILi4ELi1ELb0EN4cute5tupleIJNS5_1CILi128EEENS7_ILi64EEES8_EEELi128ENS_6half_tEfNS_4arch4Sm80ELb0ELb0ELb1ELb0ELb0ELb0ELb1ELb1EEENS1_21CollectiveEpilogueFwdINS6_IJS8_S8_S9_EEENS6_IJNS7_ILi1EEESH_SH_EEESB_SD_Li128ELb0ELb1ELb1ELb0EEENS1_19SingleTileSchedulerILb0ELb1ELb1ELi128EEEEEEEEEvNT_6ParamsE,"",@"SHT_CUDA_INFO"
	.sectionflags	@""
	.align	4


	//----- nvinfo : EIATTR_CUDA_API_VERSION
	.align		4
        /*0000*/ 	.byte	0x04, 0x37
        /*0002*/ 	.short	(.L_196 - .L_195)
.L_195:
        /*0004*/ 	.word	0x00000082


	//----- nvinfo : EIATTR_SW2861232_WAR
	.align		4
.L_196:
        /*0008*/ 	.byte	0x01, 0x35
	.zero		2


	//----- nvinfo : EIATTR_PARAM_CBANK
	.align		4
        /*000c*/ 	.byte	0x04, 0x0a
        /*000e*/ 	.short	(.L_198 - .L_197)
	.align		4
.L_197:
        /*0010*/ 	.word	index@(.nv.constant0._ZN7cutlass13device_kernelIN5flash19enable_sm80_to_sm89INS1_16FlashAttnFwdSm80INS1_25CollectiveMainloopFwdSm80ILi4ELi1ELb0EN4cute5tupleIJNS5_1CILi128EEENS7_ILi64EEES8_EEELi128ENS_6half_tEfNS_4arch4Sm80ELb0ELb0ELb1ELb0ELb0ELb0ELb1ELb1EEENS1_21CollectiveEpilogueFwdINS6_IJS8_S8_S9_EEENS6_IJNS7_ILi1EEESH_SH_EEESB_SD_Li128ELb0ELb1ELb1ELb0EEENS1_19SingleTileSchedulerILb0ELb1ELb1ELi128EEEEEEEEEvNT_6ParamsE)
        /*0014*/ 	.short	0x0160
        /*0016*/ 	.short	0x0418


	//----- nvinfo : EIATTR_CBANK_PARAM_SIZE
	.align		4
.L_198:
        /*0018*/ 	.byte	0x03, 0x19
        /*001a*/ 	.short	0x0418


	//----- nvinfo : EIATTR_KPARAM_INFO
	.align		4
        /*001c*/ 	.byte	0x04, 0x17
        /*001e*/ 	.short	(.L_200 - .L_199)
.L_199:
        /*0020*/ 	.word	0x00000000
        /*0024*/ 	.short	0x0000
        /*0026*/ 	.short	0x0000
        /*0028*/ 	.byte	0x00, 0xf0, 0x61, 0x10


	//----- nvinfo : EIATTR_MAXREG_COUNT
	.align		4
.L_200:
        /*002c*/ 	.byte	0x03, 0x1b
        /*002e*/ 	.short	0x00ff


	//----- nvinfo : EIATTR_NUM_BARRIERS
	.align		4
        /*0030*/ 	.byte	0x02, 0x4c
        /*0032*/ 	.byte	0x02
	.zero		1


	//----- nvinfo : EIATTR_ANNOTATIONS
	.align		4
        /*0034*/ 	.byte	0x04, 0x55
        /*0036*/ 	.short	(.L_202 - .L_201)


	//   ....[0]....
.L_201:
        /* <DEDUP_REMOVED lines=50> */
        /*034c*/ 	.byte	0x40, 0xbd, 0x00, 0x00


	//----- nvinfo : EIATTR_MERCURY_ISA_VERSION
	.align		4
.L_202:
        /*0350*/ 	.byte	0x03, 0x5f
        /*0352*/ 	.short	0x0000


	//----- nvinfo : EIATTR_INT_WARP_WIDE_INSTR_OFFSETS
	.align		4
        /*0354*/ 	.byte	0x04, 0x31
        /*0356*/ 	.short	(.L_204 - .L_203)


	//   ....[0]....
.L_203:
        /*0358*/ 	.word	0x00001ad0


	//----- nvinfo : EIATTR_COOP_GROUP_MASK_REGIDS
	.align		4
.L_204:
        /*035c*/ 	.byte	0x04, 0x29
        /*035e*/ 	.short	(.L_206 - .L_205)


	//   ....[0]....
.L_205:
        /*0360*/ 	.word	0xffffffff


	//   ....[1]....
        /*0364*/ 	.word	0xffffffff


	//   ....[2]....
        /*0368*/ 	.word	0xffffffff


	//   ....[3]....
        /*036c*/ 	.word	0xffffffff


	//   ....[4]....
        /*0370*/ 	.word	0xffffffff


	//   ....[5]....
        /*0374*/ 	.word	0xffffffff


	//   ....[6]....
        /*0378*/ 	.word	0xffffffff


	//   ....[7]....
        /*037c*/ 	.word	0xffffffff


	//   ....[8]....
        /*0380*/ 	.word	0xffffffff


	//   ....[9]....
        /*0384*/ 	.word	0xffffffff


	//   ....[10]....
        /*0388*/ 	.word	0xffffffff


	//   ....[11]....
        /*038c*/ 	.word	0xffffffff


	//   ....[12]....
        /*0390*/ 	.word	0xffffffff


	//   ....[13]....
        /*0394*/ 	.word	0xffffffff


	//   ....[14]....
        /*0398*/ 	.word	0xffffffff


	//   ....[15]....
        /*039c*/ 	.word	0xffffffff


	//   ....[16]....
        /*03a0*/ 	.word	0xffffffff


	//   ....[17]....
        /*03a4*/ 	.word	0xffffffff


	//   ....[18]....
        /*03a8*/ 	.word	0xffffffff


	//   ....[19]....
        /*03ac*/ 	.word	0xffffffff


	//   ....[20]....
        /*03b0*/ 	.word	0xffffffff


	//   ....[21]....
        /*03b4*/ 	.word	0xffffffff


	//   ....[22]....
        /*03b8*/ 	.word	0xffffffff


	//   ....[23]....
        /*03bc*/ 	.word	0xffffffff


	//   ....[24]....
        /*03c0*/ 	.word	0xffffffff


	//   ....[25]....
        /*03c4*/ 	.word	0xffffffff


	//   ....[26]....
        /*03c8*/ 	.word	0xffffffff


	//   ....[27]....
        /*03cc*/ 	.word	0xffffffff


	//   ....[28]....
        /*03d0*/ 	.word	0xffffffff


	//   ....[29]....
        /*03d4*/ 	.word	0xffffffff


	//   ....[30]....
        /*03d8*/ 	.word	0xffffffff


	//   ....[31]....
        /*03dc*/ 	.word	0xffffffff


	//   ....[32]....
        /*03e0*/ 	.word	0xffffffff


	//   ....[33]....
        /*03e4*/ 	.word	0xffffffff


	//   ....[34]....
        /*03e8*/ 	.word	0xffffffff


	//   ....[35]....
        /*03ec*/ 	.word	0xffffffff


	//   ....[36]....
        /*03f0*/ 	.word	0xffffffff


	//   ....[37]....
        /*03f4*/ 	.word	0xffffffff


	//   ....[38]....
        /*03f8*/ 	.word	0xffffffff


	//   ....[39]....
        /*03fc*/ 	.word	0xffffffff


	//   ....[40]....
        /*0400*/ 	.word	0xffffffff


	//   ....[41]....
        /*0404*/ 	.word	0xffffffff


	//   ....[42]....
        /*0408*/ 	.word	0xffffffff


	//   ....[43]....
        /*040c*/ 	.word	0xffffffff


	//   ....[44]....
        /*0410*/ 	.word	0xffffffff


	//   ....[45]....
        /*0414*/ 	.word	0xffffffff


	//   ....[46]....
        /*0418*/ 	.word	0xffffffff


	//   ....[47]....
        /*041c*/ 	.word	0xffffffff


	//   ....[48]....
        /*0420*/ 	.word	0xffffffff


	//   ....[49]....
        /*0424*/ 	.word	0xffffffff


	//   ....[50]....
        /*0428*/ 	.word	0xffffffff


	//   ....[51]....
        /*042c*/ 	.word	0xffffffff


	//   ....[52]....
        /*0430*/ 	.word	0xffffffff


	//   ....[53]....
        /*0434*/ 	.word	0xffffffff


	//   ....[54]....
        /*0438*/ 	.word	0xffffffff


	//   ....[55]....
        /*043c*/ 	.word	0xffffffff


	//   ....[56]....
        /*0440*/ 	.word	0xffffffff


	//----- nvinfo : EIATTR_COOP_GROUP_INSTR_OFFSETS
	.align		4
.L_206:
        /*0444*/ 	.byte	0x04, 0x28
        /*0446*/ 	.short	(.L_208 - .L_207)


	//   ....[0]....
.L_207:
        /*0448*/ 	.word	0x00000060


	//   ....[1]....
        /*044c*/ 	.word	0x00000f00


	//   ....[2]....
        /*0450*/ 	.word	0x00000f40


	//   ....[3]....
        /*0454*/ 	.word	0x000011a0


	//   ....[4]....
        /*0458*/ 	.word	0x000011d0


	//   ....[5]....
        /*045c*/ 	.word	0x000012b0


	//   ....[6]....
        /*0460*/ 	.word	0x000012e0


	//   ....[7]....
        /*0464*/ 	.word	0x000013c0


	//   ....[8]....
        /*0468*/ 	.word	0x000013f0


	//   ....[9]....
        /*046c*/ 	.word	0x000014d0


	//   ....[10]....
        /*0470*/ 	.word	0x00001500


	//   ....[11]....
        /*0474*/ 	.word	0x000015e0


	//   ....[12]....
        /*0478*/ 	.word	0x00001610


	//   ....[13]....
        /*047c*/ 	.word	0x000016f0


	//   ....[14]....
        /*0480*/ 	.word	0x00001720


	//   ....[15]....
        /*0484*/ 	.word	0x000017f0


	//   ....[16]....
        /*0488*/ 	.word	0x00001830


	//   ....[17]....
        /*048c*/ 	.word	0x000040a0


	//   ....[18]....
        /*0490*/ 	.word	0x000041b0


	//   ....[19]....
        /*0494*/ 	.word	0x000043c0


	//   ....[20]....
        /*0498*/ 	.word	0x000043e0


	//   ....[21]....
        /*049c*/ 	.word	0x000045a0


	//   ....[22]....
        /*04a0*/ 	.word	0x000047d0


	//   ....[23]....
        /*04a4*/ 	.word	0x00004810


	//   ....[24]....
        /*04a8*/ 	.word	0x00004a10


	//   ....[25]....
        /*04ac*/ 	.word	0x00008980


	//   ....[26]....
        /*04b0*/ 	.word	0x00008a50


	//   ....[27]....
        /*04b4*/ 	.word	0x00008c70


	//   ....[28]....
        /*04b8*/ 	.word	0x00008d30


	//   ....[29]....
        /*04bc*/ 	.word	0x00008e00


	//   ....[30]....
        /*04c0*/ 	.word	0x00008e30


	//   ....[31]....
        /*04c4*/ 	.word	0x00008fa0


	//   ....[32]....
        /*04c8*/ 	.word	0x00009440


	//   ....[33]....
        /*04cc*/ 	.word	0x0000bda0


	//   ....[34]....
        /*04d0*/ 	.word	0x0000bdb0


	//   ....[35]....
        /*04d4*/ 	.word	0x0000bdc0


	//   ....[36]....
        /*04d8*/ 	.word	0x0000bdd0


	//   ....[37]....
        /*04dc*/ 	.word	0x0000be00


	//   ....[38]....
        /*04e0*/ 	.word	0x0000be20


	//   ....[39]....
        /*04e4*/ 	.word	0x0000be40


	//   ....[40]....
        /*04e8*/ 	.word	0x0000be50


	//   ....[41]....
        /*04ec*/ 	.word	0x0000ced0


	//   ....[42]....
        /*04f0*/ 	.word	0x0000cf00


	//   ....[43]....
        /*04f4*/ 	.word	0x0000cf30


	//   ....[44]....
        /*04f8*/ 	.word	0x0000cf60


	//   ....[45]....
        /*04fc*/ 	.word	0x0000cfa0


	//   ....[46]....
        /*0500*/ 	.word	0x0000cfd0


	//   ....[47]....
        /*0504*/ 	.word	0x0000cff0


	//   ....[48]....
        /*0508*/ 	.word	0x0000d000


	//   ....[49]....
        /*050c*/ 	.word	0x0000d020


	//   ....[50]....
        /*0510*/ 	.word	0x0000d030


	//   ....[51]....
        /*0514*/ 	.word	0x0000d6e0


	//   ....[52]....
        /*0518*/ 	.word	0x0000d700


	//   ....[53]....
        /*051c*/ 	.word	0x0000dd00


	//   ....[54]....
        /*0520*/ 	.word	0x0000dd20


	//   ....[55]....
        /*0524*/ 	.word	0x0000e320


	//   ....[56]....
        /*0528*/ 	.word	0x0000e330


	//----- nvinfo : EIATTR_EXIT_INSTR_OFFSETS
	.align		4
.L_208:
        /*052c*/ 	.byte	0x04, 0x1c
        /*052e*/ 	.short	(.L_210 - .L_209)


	//   ....[0]....
.L_209:
        /*0530*/ 	.word	0x000001c0


	//   ....[1]....
        /*0534*/ 	.word	0x0000e340


	//   ....[2]....
        /*0538*/ 	.word	0x0000e8e0


	//   ....[3]....
        /*053c*/ 	.word	0x0000e930


	//   ....[4]....
        /*0540*/ 	.word	0x0000e960


	//   ....[5]....
        /*0544*/ 	.word	0x0000e9c0


	//   ....[6]....
        /*0548*/ 	.word	0x0000ec50


	//----- nvinfo : EIATTR_CTAIDZ_USED
	.align		4
.L_210:
        /*054c*/ 	.byte	0x01, 0x04
	.zero		2


	//----- nvinfo : EIATTR_MAX_THREADS
	.align		4
        /*0550*/ 	.byte	0x04, 0x05
        /*0552*/ 	.short	(.L_212 - .L_211)
.L_211:
        /*0554*/ 	.word	0x00000080
        /*0558*/ 	.word	0x00000001
        /*055c*/ 	.word	0x00000001


	//----- nvinfo : EIATTR_CRS_STACK_SIZE
	.align		4
.L_212:
        /*0560*/ 	.byte	0x04, 0x1e
        /*0562*/ 	.short	(.L_214 - .L_213)
.L_213:
        /*0564*/ 	.word	0x00000000
.L_214:


//--------------------- .nv.info._ZN7cutlass13device_kernelIN5flash19enable_sm80_to_sm89INS1_16FlashAttnFwdSm80INS1_25CollectiveMainloopFwdSm80ILi8ELi1ELb1EN4cute5tupleIJNS5_1CILi128EEENS7_ILi112EEES8_EEELi128ENS_6half_tEfNS_4arch4Sm80ELb0ELb0ELb1ELb1ELb0ELb0ELb1ELb1EEENS1_21CollectiveEpilogueFwdINS6_IJS8_S8_S9_EEENS6_IJNS7_ILi1EEESH_SH_EEESB_SD_Li256ELb1ELb1ELb1ELb0EEENS1_36VarlenDynamicPersistentTileSchedulerILi128ELi112ELi256ELi256ELb1ELb1ELb0ELb0ELb1ELb1EEEEEEEEEvNT_6ParamsE --------------------------
	.section	.nv.info._ZN7cutlass13device_kernelIN5flash19enable_sm80_to_sm89INS1_16FlashAttnFwdSm80INS1_25CollectiveMainloopFwdSm80ILi8ELi1ELb1EN4cute5tupleIJNS5_1CILi128EEENS7_ILi112EEES8_EEELi128ENS_6half_tEfNS_4arch4Sm80ELb0ELb0ELb1ELb1ELb0ELb0ELb1ELb1EEENS1_21CollectiveEpilogueFwdINS6_IJS8_S8_S9_EEENS6_IJNS7_ILi1EEESH_SH_EEESB_SD_Li256ELb1ELb1ELb1ELb0EEENS1_36VarlenDynamicPersistentTileSchedulerILi128ELi112ELi256ELi256ELb1ELb1ELb0ELb0ELb1ELb1EEEEEEEEEvNT_6ParamsE,"",@"SHT_CUDA_INFO"
	.sectionflags	@""
	.align	4


	//----- nvinfo : EIATTR_CUDA_API_VERSION
	.align		4
        /*0000*/ 	.byte	0x04, 0x37
        /*0002*/ 	.short	(.L_216 - .L_215)
.L_215:
        /*0004*/ 	.word	0x00000082


	//----- nvinfo : EIATTR_SW2861232_WAR
	.align		4
.L_216:
        /*0008*/ 	.byte	0x01, 0x35
	.zero		2


	//----- nvinfo : EIATTR_PARAM_CBANK
	.align		4
        /*000c*/ 	.byte	0x04, 0x0a
        /*000e*/ 	.short	(.L_218 - .L_217)
	.align		4
.L_217:
        /*0010*/ 	.word	index@(.nv.constant0._ZN7cutlass13device_kernelIN5flash19enable_sm80_to_sm89INS1_16FlashAttnFwdSm80INS1_25CollectiveMainloopFwdSm80ILi8ELi1ELb1EN4cute5tupleIJNS5_1CILi128EEENS7_ILi112EEES8_EEELi128ENS_6half_tEfNS_4arch4Sm80ELb0ELb0ELb1ELb1ELb0ELb0ELb1ELb1EEENS1_21CollectiveEpilogueFwdINS6_IJS8_S8_S9_EEENS6_IJNS7_ILi1EEESH_SH_EEESB_SD_Li256ELb1ELb1ELb1ELb0EEENS1_36VarlenDynamicPersistentTileSchedulerILi128ELi112ELi256ELi256ELb1ELb1ELb0ELb0ELb1ELb1EEEEEEEEEvNT_6ParamsE)
        /*0014*/ 	.short	0x0160
        /*0016*/ 	.short	0x0438


	//----- nvinfo : EIATTR_CBANK_PARAM_SIZE
	.align		4
.L_218:
        /*0018*/ 	.byte	0x03, 0x19
        /*001a*/ 	.short	0x0438


	//----- nvinfo : EIATTR_KPARAM_INFO
	.align		4
        /*001c*/ 	.byte	0x04, 0x17
        /*001e*/ 	.short	(.L_220 - .L_219)
.L_219:
        /*0020*/ 	.word	0x00000000
        /*0024*/ 	.short	0x0000
        /*0026*/ 	.short	0x0000
        /*0028*/ 	.byte	0x00, 0xf0, 0xe1, 0x10


	//----- nvinfo : EIATTR_MAXREG_COUNT
	.align		4
.L_220:
        /*002c*/ 	.byte	0x03, 0x1b
        /*002e*/ 	.short	0x00ff


	//----- nvinfo : EIATTR_NUM_BARRIERS
	.align		4
        /*0030*/ 	.byte	0x02, 0x4c
        /*0032*/ 	.byte	0x06
	.zero		1


	//----- nvinfo : EIATTR_ANNOTATIONS
	.align		4
        /*0034*/ 	.byte	0x04, 0x55
        /*0036*/ 	.short	(.L_222 - .L_221)


	//   ....[0]....
.L_221:
        /* <DEDUP_REMOVED lines=66> */


	//----- nvinfo : EIATTR_MERCURY_ISA_VERSION
	.align		4
.L_222:
        /*0448*/ 	.byte	0x03, 0x5f
        /*044a*/ 	.short	0x0000


	//----- nvinfo : EIATTR_INT_WARP_WIDE_INSTR_OFFSETS
	.align		4
        /*044c*/ 	.byte	0x04, 0x31
        /*044e*/ 	.short	(.L_224 - .L_223)


	//   ....[0]....
.L_223:
        /*0450*/ 	.word	0x0000a3e0


	//   ....[1]....
        /*0454*/ 	.word	0x0000a460


	//----- nvinfo : EIATTR_COOP_GROUP_MASK_REGIDS
	.align		4
.L_224:
        /*0458*/ 	.byte	0x04, 0x29
        /*045a*/ 	.short	(.L_226 - .L_225)


	//   ....[0]....
.L_225:
        /*045c*/ 	.word	0xffffffff


	//   ....[1]....
        /*0460*/ 	.word	0xffffffff


	//   ....[2]....
        /*0464*/ 	.word	0xffffffff


	//   ....[3]....
        /*0468*/ 	.word	0xffffffff


	//   ....[4]....
        /*046c*/ 	.word	0xffffffff


	//   ....[5]....
        /*0470*/ 	.word	0xffffffff


	//   ....[6]....
        /*0474*/ 	.word	0xffffffff


	//   ....[7]....
        /*0478*/ 	.word	0xffffffff


	//   ....[8]....
        /*047c*/ 	.word	0xffffffff


	//   ....[9]....
        /*0480*/ 	.word	0xffffffff


	//   ....[10]....
        /*0484*/ 	.word	0xffffffff


	//   ....[11]....
        /*0488*/ 	.word	0xffffffff


	//   ....[12]....
        /*048c*/ 	.word	0xffffffff


	//   ....[13]....
        /*0490*/ 	.word	0xffffffff


	//   ....[14]....
        /*0494*/ 	.word	0xffffffff


	//   ....[15]....
        /*0498*/ 	.word	0xffffffff


	//   ....[16]....
        /*049c*/ 	.word	0xffffffff


	//   ....[17]....
        /*04a0*/ 	.word	0xffffffff


	//   ....[18]....
        /*04a4*/ 	.word	0xffffffff


	//   ....[19]....
        /*04a8*/ 	.word	0xffffffff


	//   ....[20]....
        /*04ac*/ 	.word	0xffffffff


	//   ....[21]....
        /*04b0*/ 	.word	0xffffffff


	//   ....[22]....
        /*04b4*/ 	.word	0xffffffff


	//   ....[23]....
        /*04b8*/ 	.word	0xffffffff


	//   ....[24]....
        /*04bc*/ 	.word	0xffffffff


	//   ....[25]....
        /*04c0*/ 	.word	0xffffffff


	//   ....[26]....
        /*04c4*/ 	.word	0xffffffff


	//   ....[27]....
        /*04c8*/ 	.word	0xffffffff


	//   ....[28]....
        /*04cc*/ 	.word	0xffffffff


	//   ....[29]....
        /*04d0*/ 	.word	0xffffffff


	//   ....[30]....
        /*04d4*/ 	.word	0xffffffff


	//   ....[31]....
        /*04d8*/ 	.word	0xffffffff


	//   ....[32]....
        /*04dc*/ 	.word	0xffffffff


	//   ....[33]....
        /*04e0*/ 	.word	0xffffffff


	//   ....[34]....
        /*04e4*/ 	.word	0xffffffff


	//   ....[35]....
        /*04e8*/ 	.word	0xffffffff


	//   ....[36]....
        /*04ec*/ 	.word	0xffffffff


	//   ....[37]....
        /*04f0*/ 	.word	0xffffffff


	//   ....[38]....
        /*04f4*/ 	.word	0xffffffff


	//   ....[39]....
        /*04f8*/ 	.word	0xffffffff


	//   ....[40]....
        /*04fc*/ 	.word	0xffffffff


	//   ....[41]....
        /*0500*/ 	.word	0xffffffff


	//   ....[42]....
        /*0504*/ 	.word	0xffffffff


	//   ....[43]....
        /*0508*/ 	.word	0xffffffff


	//   ....[44]....
        /*050c*/ 	.word	0xffffffff


	//   ....[45]....
        /*0510*/ 	.word	0xffffffff


	//   ....[46]....
        /*0514*/ 	.word	0xffffffff


	//   ....[47]....
        /*0518*/ 	.word	0xffffffff


	//   ....[48]....
        /*051c*/ 	.word	0xffffffff


	//   ....[49]....
        /*0520*/ 	.word	0xffffffff


	//   ....[50]....
        /*0524*/ 	.word	0xffffffff


	//   ....[51]....
        /*0528*/ 	.word	0xffffffff


	//   ....[52]....
        /*052c*/ 	.word	0xffffffff


	//   ....[53]....
        /*0530*/ 	.word	0xffffffff


	//   ....[54]....
        /*0534*/ 	.word	0xffffffff


	//   ....[55]....
        /*0538*/ 	.word	0xffffffff


	//   ....[56]....
        /*053c*/ 	.word	0xffffffff


	//   ....[57]....
        /*0540*/ 	.word	0xffffffff


	//   ....[58]....
        /*0544*/ 	.word	0xffffffff


	//   ....[59]....
        /*0548*/ 	.word	0xffffffff


	//   ....[60]....
        /*054c*/ 	.word	0xffffffff


	//   ....[61]....
        /*0550*/ 	.word	0xffffffff


	//   ....[62]....
        /*0554*/ 	.word	0xffffffff


	//   ....[63]....
        /*0558*/ 	.word	0xffffffff


	//   ....[64]....
        /*055c*/ 	.word	0xffffffff


	//   ....[65]....
        /*0560*/ 	.word	0xffffffff


	//   ....[66]....
        /*0564*/ 	.word	0xffffffff


	//   ....[67]....
        /*0568*/ 	.word	0xffffffff


	//   ....[68]....
        /*056c*/ 	.word	0xffffffff


	//   ....[69]....
        /*0570*/ 	.word	0xffffffff


	//   ....[70]....
        /*0574*/ 	.word	0xffffffff


	//   ....[71]....
        /*0578*/ 	.word	0xffffffff


	//   ....[72]....
        /*057c*/ 	.word	0xffffffff


	//   ....[73]....
        /*0580*/ 	.word	0xffffffff


	//   ....[74]....
        /*0584*/ 	.word	0xffffffff


	//   ....[75]....
        /*0588*/ 	.word	0xffffffff


	//   ....[76]....
        /*058c*/ 	.word	0xffffffff


	//   ....[77]....
        /*0590*/ 	.word	0xffffffff


	//   ....[78]....
        /*0594*/ 	.word	0xffffffff


	//   ....[79]....
        /*0598*/ 	.word	0xffffffff


	//   ....[80]....
        /*059c*/ 	.word	0xffffffff


	//   ....[81]....
        /*05a0*/ 	.word	0xffffffff


	//   ....[82]....
        /*05a4*/ 	.word	0xffffffff


	//   ....[83]....
        /*05a8*/ 	.word	0xffffffff


	//   ....[84]....
        /*05ac*/ 	.word	0xffffffff


	//   ....[85]....
        /*05b0*/ 	.word	0xffffffff


	//   ....[86]....
        /*05b4*/ 	.word	0xffffffff


	//   ....[87]....
        /*05b8*/ 	.word	0xffffffff


	//   ....[88]....
        /*05bc*/ 	.word	0xffffffff


	//   ....[89]....
        /*05c0*/ 	.word	0xffffffff


	//   ....[90]....
        /*05c4*/ 	.word	0xffffffff


	//   ....[91]....
        /*05c8*/ 	.word	0xffffffff


	//   ....[92]....
        /*05cc*/ 	.word	0xffffffff


	//   ....[93]....
        /*05d0*/ 	.word	0xffffffff


	//   ....[94]....
        /*05d4*/ 	.word	0xffffffff


	//   ....[95]....
        /*05d8*/ 	.word	0xffffffff


	//   ....[96]....
        /*05dc*/ 	.word	0xffffffff


	//   ....[97]....
        /*05e0*/ 	.word	0xffffffff


	//   ....[98]....
        /*05e4*/ 	.word	0xffffffff


	//   ....[99]....
        /*05e8*/ 	.word	0xffffffff


	//   ....[100]....
        /*05ec*/ 	.word	0xffffffff


	//   ....[101]....
        /*05f0*/ 	.word	0xffffffff


	//   ....[102]....
        /*05f4*/ 	.word	0xffffffff


	//   ....[103]....
        /*05f8*/ 	.word	0xffffffff


	//   ....[104]....
        /*05fc*/ 	.word	0xffffffff


	//   ....[105]....
        /*0600*/ 	.word	0xffffffff


	//   ....[106]....
        /*0604*/ 	.word	0xffffffff


	//   ....[107]....
        /*0608*/ 	.word	0xffffffff


	//   ....[108]....
        /*060c*/ 	.word	0xffffffff


	//   ....[109]....
        /*0610*/ 	.word	0xffffffff


	//   ....[110]....
        /*0614*/ 	.word	0xffffffff


	//   ....[111]....
        /*0618*/ 	.word	0xffffffff


	//   ....[112]....
        /*061c*/ 	.word	0xffffffff


	//   ....[113]....
        /*0620*/ 	.word	0xffffffff


	//   ....[114]....
        /*0624*/ 	.word	0xffffffff


	//   ....[115]....
        /*0628*/ 	.word	0xffffffff


	//   ....[116]....
        /*062c*/ 	.word	0xffffffff


	//   ....[117]....
        /*0630*/ 	.word	0xffffffff


	//   ....[118]....
        /*0634*/ 	.word	0xffffffff


	//   ....[119]....
        /*0638*/ 	.word	0xffffffff


	//   ....[120]....
        /*063c*/ 	.word	0xffffffff


	//   ....[121]....
        /*0640*/ 	.word	0xffffffff


	//   ....[122]....
        /*0644*/ 	.word	0xffffffff


	//   ....[123]....
        /*0648*/ 	.word	0xffffffff


	//   ....[124]....
        /*064c*/ 	.word	0xffffffff


	//   ....[125]....
        /*0650*/ 	.word	0xffffffff


	//   ....[126]....
        /*0654*/ 	.word	0xffffffff


	//   ....[127]....
        /*0658*/ 	.word	0xffffffff


	//   ....[128]....
        /*065c*/ 	.word	0xffffffff


	//   ....[129]....
        /*0660*/ 	.word	0xffffffff


	//   ....[130]....
        /*0664*/ 	.word	0xffffffff


	//----- nvinfo : EIATTR_COOP_GROUP_INSTR_OFFSETS
	.align		4
.L_226:
        /*0668*/ 	.byte	0x04, 0x28
        /*066a*/ 	.short	(.L_228 - .L_227)


	//   ....[0]....
.L_227:
        /*066c*/ 	.word	0x00000050


	//   ....[1]....
        /*0670*/ 	.word	0x00000200


	//   ....[2]....
        /*0674*/ 	.word	0x00000230


	//   ....[3]....
        /*0678*/ 	.word	0x00000260


	//   ....[4]....
        /*067c*/ 	.word	0x00000290


	//   ....[5]....
        /*0680*/ 	.word	0x000002c0


	//   ....[6]....
        /*0684*/ 	.word	0x000002f0


	//   ....[7]....
        /*0688*/ 	.word	0x00000460


	//   ....[8]....
        /*068c*/ 	.word	0x000004a0


	//   ....[9]....
        /*0690*/ 	.word	0x000004d0


	//   ....[10]....
        /*0694*/ 	.word	0x00000500


	//   ....[11]....
        /*0698*/ 	.word	0x00000530


	//   ....[12]....
        /*069c*/ 	.word	0x00000560


	//   ....[13]....
        /*06a0*/ 	.word	0x000005f0


	//   ....[14]....
        /*06a4*/ 	.word	0x00000620


	//   ....[15]....
        /*06a8*/ 	.word	0x00000630


	//   ....[16]....
        /*06ac*/ 	.word	0x000006a0


	//   ....[17]....
        /*06b0*/ 	.word	0x00002070


	//   ....[18]....
        /*06b4*/ 	.word	0x00002090


	//   ....[19]....
        /*06b8*/ 	.word	0x000020b0


	//   ....[20]....
        /*06bc*/ 	.word	0x000020e0


	//   ....[21]....
        /*06c0*/ 	.word	0x00002100


	//   ....[22]....
        /*06c4*/ 	.word	0x00002110


	//   ....[23]....
        /*06c8*/ 	.word	0x00002140


	//   ....[24]....
        /*06cc*/ 	.word	0x00002180


	//   ....[25]....
        /*06d0*/ 	.word	0x00004a60


	//   ....[26]....
        /*06d4*/ 	.word	0x00004b00


	//   ....[27]....
        /*06d8*/ 	.word	0x00004b20


	//   ....[28]....
        /*06dc*/ 	.word	0x00004b40


	//   ....[29]....
        /*06e0*/ 	.word	0x00008160


	//   ....[30]....
        /*06e4*/ 	.word	0x00008180


	//   ....[31]....
        /*06e8*/ 	.word	0x000081b0


	//   ....[32]....
        /*06ec*/ 	.word	0x000081c0


	//   ....[33]....
        /*06f0*/ 	.word	0x00009dc0


	//   ....[34]....
        /*06f4*/ 	.word	0x00009dd0


	//   ....[35]....
        /*06f8*/ 	.word	0x00009e00


	//   ....[36]....
        /*06fc*/ 	.word	0x00009e10


	//   ....[37]....
        /*0700*/ 	.word	0x0000aee0


	//   ....[38]....
        /*0704*/ 	.word	0x0000aef0


	//   ....[39]....
        /*0708*/ 	.word	0x0000af10


	//   ....[40]....
        /*070c*/ 	.word	0x0000af20


	//   ....[41]....
        /*0710*/ 	.word	0x0000b2e0


	//   ....[42]....
        /*0714*/ 	.word	0x0000b300


	//   ....[43]....
        /*0718*/ 	.word	0x0000b400


	//   ....[44]....
        /*071c*/ 	.word	0x0000b410


	//   ....[45]....
        /*0720*/ 	.word	0x0000b520


	//   ....[46]....
        /*0724*/ 	.word	0x0000b540


	//   ....[47]....
        /*0728*/ 	.word	0x0000b650


	//   ....[48]....
        /*072c*/ 	.word	0x0000b660


	//   ....[49]....
        /*0730*/ 	.word	0x0000b970


	//   ....[50]....
        /*0734*/ 	.word	0x0000b990


	//   ....[51]....
        /*0738*/ 	.word	0x0000bfe0


	//   ....[52]....
        /*073c*/ 	.word	0x0000bff0


	//   ....[53]....
        /*0740*/ 	.word	0x0000cc20


	//   ....[54]....
        /*0744*/ 	.word	0x0000cc40


	//   ....[55]....
        /*0748*/ 	.word	0x0000cd50


	//   ....[56]....
        /*074c*/ 	.word	0x0000cd60


	//   ....[57]....
        /*0750*/ 	.word	0x0000ce70


	//   ....[58]....
        /*0754*/ 	.word	0x0000ce90


	//   ....[59]....
        /*0758*/ 	.word	0x0000cfa0


	//   ....[60]....
        /*075c*/ 	.word	0x0000cfb0


	//   ....[61]....
        /*0760*/ 	.word	0x0000d180


	//   ....[62]....
        /*0764*/ 	.word	0x0000d1a0


	//   ....[63]....
        /*0768*/ 	.word	0x0000d2d0


	//   ....[64]....
        /*076c*/ 	.word	0x0000d310


	//   ....[65]....
        /*0770*/ 	.word	0x0000d340


	//   ....[66]....
        /*0774*/ 	.word	0x0000d370


	//   ....[67]....
        /*0778*/ 	.word	0x0000d3a0


	//   ....[68]....
        /*077c*/ 	.word	0x0000d3d0


	//   ....[69]....
        /*0780*/ 	.word	0x0000d530


	//   ....[70]....
        /*0784*/ 	.word	0x0000d570


	//   ....[71]....
        /*0788*/ 	.word	0x0000d5a0


	//   ....[72]....
        /*078c*/ 	.word	0x0000d5d0


	//   ....[73]....
        /*0790*/ 	.word	0x0000d600


	//   ....[74]....
        /*0794*/ 	.word	0x0000d630


	//   ....[75]....
        /*0798*/ 	.word	0x0000d6c0


	//   ....[76]....
        /*079c*/ 	.word	0x0000d6f0


	//   ....[77]....
        /*07a0*/ 	.word	0x0000d700


	//   ....[78]....
        /*07a4*/ 	.word	0x0000d760


	//   ....[79]....
        /*07a8*/ 	.word	0x0000dd40


	//   ....[80]....
        /*07ac*/ 	.word	0x0000dda0


	//   ....[81]....
        /*07b0*/ 	.word	0x0000ddf0


	//   ....[82]....
        /*07b4*/ 	.word	0x0000de40


	//   ....[83]....
        /*07b8*/ 	.word	0x0000de90


	//   ....[84]....
        /*07bc*/ 	.word	0x0000df00


	//   ....[85]....
        /*07c0*/ 	.word	0x0000df40


	//   ....[86]....
        /*07c4*/ 	.word	0x0000dfb0


	//   ....[87]....
        /*07c8*/ 	.word	0x0000e020


	//   ....[88]....
        /*07cc*/ 	.word	0x0000e080


	//   ....[89]....
        /*07d0*/ 	.word	0x0000e100


	//   ....[90]....
        /*07d4*/ 	.word	0x0000e160


	//   ....[91]....
        /*07d8*/ 	.word	0x0000e1b0


	//   ....[92]....
        /*07dc*/ 	.word	0x0000e210


	//   ....[93]....
        /*07e0*/ 	.word	0x0000e280


	//   ....[94]....
        /*07e4*/ 	.word	0x0000e2f0


	//   ....[95]....
        /*07e8*/ 	.word	0x0000e350


	//   ....[96]....
        /*07ec*/ 	.word	0x0000e3b0


	//   ....[97]....
        /*07f0*/ 	.word	0x0000e410


	//   ....[98]....
        /*07f4*/ 	.word	0x0000e480


	//   ....[99]....
        /*07f8*/ 	.word	0x0000e4e0


	//   ....[100]....
        /*07fc*/ 	.word	0x0000e540


	//   ....[101]....
        /*0800*/ 	.word	0x0000e5a0


	//   ....[102]....
        /*0804*/ 	.word	0x0000e610


	//   ....[103]....
        /*0808*/ 	.word	0x0000e670


	//   ....[104]....
        /*080c*/ 	.word	0x0000e6d0


	//   ....[105]....
        /*0810*/ 	.word	0x0000e730


	//   ....[106]....
        /*0814*/ 	.word	0x0000e7a0


	//   ....[107]....
        /*0818*/ 	.word	0x0000e800


	//   ....[108]....
        /*081c*/ 	.word	0x0000e860


	//   ....[109]....
        /*0820*/ 	.word	0x0000e8c0


	//   ....[110]....
        /*0824*/ 	.word	0x0000e930


	//   ....[111]....
        /*0828*/ 	.word	0x0000e990


	//   ....[112]....
        /*082c*/ 	.word	0x0000e9f0


	//   ....[113]....
        /*0830*/ 	.word	0x0000ea50


	//   ....[114]....
        /*0834*/ 	.word	0x0000eac0


	//   ....[115]....
        /*0838*/ 	.word	0x0000eb10


	//   ....[116]....
        /*083c*/ 	.word	0x0000eb50


	//   ....[117]....
        /*0840*/ 	.word	0x0000eba0


	//   ....[118]....
        /*0844*/ 	.word	0x0000ebf0


	//   ....[119]....
        /*0848*/ 	.word	0x0000ec40


	//   ....[120]....
        /*084c*/ 	.word	0x0000ecb0


	//   ....[121]....
        /*0850*/ 	.word	0x0000ecf0


	//   ....[122]....
        /*0854*/ 	.word	0x0000ed40


	//   ....[123]....
        /*0858*/ 	.word	0x0000ed90


	//   ....[124]....
        /*085c*/ 	.word	0x0000ede0


	//   ....[125]....
        /*0860*/ 	.word	0x0000ee30


	//   ....[126]....
        /*0864*/ 	.word	0x0000eea0


	//   ....[127]....
        /*0868*/ 	.word	0x0000eee0


	//   ....[128]....
        /*086c*/ 	.word	0x0000ef50


	//   ....[129]....
        /*0870*/ 	.word	0x0000efb0


	//   ....[130]....
        /*0874*/ 	.word	0x0000f010


	//----- nvinfo : EIATTR_EXIT_INSTR_OFFSETS
	.align		4
.L_228:
        /*0878*/ 	.byte	0x04, 0x1c
        /*087a*/ 	.short	(.L_230 - .L_229)


	//   ....[0]....
.L_229:
        /*087c*/ 	.word	0x00000c10


	//   ....[1]....
        /*0880*/ 	.word	0x0000dd00


	//----- nvinfo : EIATTR_MAX_THREADS
	.align		4
.L_230:
        /*0884*/ 	.byte	0x04, 0x05
        /*0886*/ 	.short	(.L_232 - .L_231)
.L_231:
        /*0888*/ 	.word	0x00000100
        /*088c*/ 	.word	0x00000001
        /*0890*/ 	.word	0x00000001


	//----- nvinfo : EIATTR_CRS_STACK_SIZE
	.align		4
.L_232:
        /*0894*/ 	.byte	0x04, 0x1e
        /*0896*/ 	.short	(.L_234 - .L_233)
.L_233:
        /*0898*/ 	.word	0x00000000
.L_234:


//--------------------- .nv.info._ZN7cutlass13device_kernelIN5flash19enable_sm80_to_sm89INS1_16FlashAttnFwdSm80INS1_25CollectiveMainloopFwdSm80ILi8ELi1ELb1EN4cute5tupleIJNS5_1CILi128EEENS7_ILi112EEES8_EEELi128ENS_6half_tEfNS_4arch4Sm80ELb0ELb0ELb1ELb1ELb0ELb1ELb1ELb1EEENS1_21CollectiveEpilogueFwdINS6_IJS8_S8_S9_EEENS6_IJNS7_ILi1EEESH_SH_EEESB_SD_Li256ELb1ELb1ELb1ELb0EEENS1_36VarlenDynamicPersistentTileSchedulerILi128ELi112ELi256ELi256ELb1ELb1ELb0ELb0ELb1ELb1EEEEEEEEEvNT_6ParamsE --------------------------
	.section	.nv.info._ZN7cutlass13device_kernelIN5flash19enable_sm80_to_sm89INS1_16FlashAttnFwdSm80INS1_25CollectiveMainloopFwdSm80ILi8ELi1ELb1EN4cute5tupleIJNS5_1CILi128EEENS7_ILi112EEES8_EEELi128ENS_6half_tEfNS_4arch4Sm80ELb0ELb0ELb1ELb1ELb0ELb1ELb1ELb1EEENS1_21CollectiveEpilogueFwdINS6_IJS8_S8_S9_EEENS6_IJNS7_ILi1EEESH_SH_EEESB_SD_Li256ELb1ELb1ELb1ELb0EEENS1_36VarlenDynamicPersistentTileSchedulerILi128ELi112ELi256ELi256ELb1ELb1ELb0ELb0ELb1ELb1EEEEEEEEEvNT_6ParamsE,"",@"SHT_CUDA_INFO"
	.sectionflags	@""
	.align	4


	//----- nvinfo : EIATTR_CUDA_API_VERSION
	.align		4
        /*0000*/ 	.byte	0x04, 0x37
        /*0002*/ 	.short	(.L_236 - .L_235)
.L_235:
        /*0004*/ 	.word	0x00000082


	//----- nvinfo : EIATTR_SW2861232_WAR
	.align		4
.L_236:
        /*0008*/ 	.byte	0x01, 0x35
	.zero		2


	//----- nvinfo : EIATTR_PARAM_CBANK
	.align		4
        /*000c*/ 	.byte	0x04, 0x0a
        /*000e*/ 	.short	(.L_238 - .L_237)
	.align		4
.L_237:
        /*0010*/ 	.word	index@(.nv.constant0._ZN7cutlass13device_kernelIN5flash19enable_sm80_to_sm89INS1_16FlashAttnFwdSm80INS1_25CollectiveMainloopFwdSm80ILi8ELi1ELb1EN4cute5tupleIJNS5_1CILi128EEENS7_ILi112EEES8_EEELi128ENS_6half_tEfNS_4arch4Sm80ELb0ELb0ELb1ELb1ELb0ELb1ELb1ELb1EEENS1_21CollectiveEpilogueFwdINS6_IJS8_S8_S9_EEENS6_IJNS7_ILi1EEESH_SH_EEESB_SD_Li256ELb1ELb1ELb1ELb0EEENS1_36VarlenDynamicPersistentTileSchedulerILi128ELi112ELi256ELi256ELb1ELb1ELb0ELb0ELb1ELb1EEEEEEEEEvNT_6ParamsE)
        /*0014*/ 	.short	0x0160
        /*0016*/ 	.short	0x0438


	//----- nvinfo : EIATTR_CBANK_PARAM_SIZE
	.align		4
.L_238:
        /*0018*/ 	.byte	0x03, 0x19
        /*001a*/ 	.short	0x0438


	//----- nvinfo : EIATTR_KPARAM_INFO
	.align		4
        /*001c*/ 	.byte	0x04, 0x17
        /*001e*/ 	.short	(.L_240 - .L_239)
.L_239:
        /*0020*/ 	.word	0x00000000
        /*0024*/ 	.short	0x0000
        /*0026*/ 	.short	0x0000
        /*0028*/ 	.byte	0x00, 0xf0, 0xe1, 0x10


	//----- nvinfo : EIATTR_MAXREG_COUNT
	.align		4
.L_240:
        /*002c*/ 	.byte	0x03, 0x1b
        /*002e*/ 	.short	0x00ff


	//----- nvinfo : EIATTR_NUM_BARRIERS
	.align		4
        /*0030*/ 	.byte	0x02, 0x4c
        /*0032*/ 	.byte	0x06
	.zero		1


	//----- nvinfo : EIATTR_ANNOTATIONS
	.align		4
        /*0034*/ 	.byte	0x04, 0x55
        /*0036*/ 	.short	(.L_242 - .L_241)


	//   ....[0]....
.L_241:
        /* <DEDUP_REMOVED lines=51> */


	//----- nvinfo : EIATTR_MERCURY_ISA_VERSION
	.align		4
.L_242:
        /*0358*/ 	.byte	0x03, 0x5f
        /*035a*/ 	.short	0x0000


	//----- nvinfo : EIATTR_INT_WARP_WIDE_INSTR_OFFSETS
	.align		4
        /*035c*/ 	.byte	0x04, 0x31
        /*035e*/ 	.short	(.L_244 - .L_243)


	//   ....[0]....
.L_243:
        /*0360*/ 	.word	0x00014e30


	//   ....[1]....
        /*0364*/ 	.word	0x00014eb0


	//----- nvinfo : EIATTR_COOP_GROUP_MASK_REGIDS
	.align		4
.L_244:
        /*0368*/ 	.byte	0x04, 0x29
        /*036a*/ 	.short	(.L_246 - .L_245)


	//   ....[0]....
.L_245:
        /*036c*/ 	.word	0xffffffff


	//   ....[1]....
        /*0370*/ 	.word	0xffffffff


	//   ....[2]....
        /*0374*/ 	.word	0xffffffff


	//   ....[3]....
        /*0378*/ 	.word	0xffffffff


	//   ....[4]....
        /*037c*/ 	.word	0xffffffff


	//   ....[5]....
        /*0380*/ 	.word	0xffffffff


	//   ....[6]....
        /*0384*/ 	.word	0xffffffff


	//   ....[7]....
        /*0388*/ 	.word	0xffffffff


	//   ....[8]....
        /*038c*/ 	.word	0xffffffff


	//   ....[9]....
        /*0390*/ 	.word	0xffffffff


	//   ....[10]....
        /*0394*/ 	.word	0xffffffff


	//   ....[11]....
        /*0398*/ 	.word	0xffffffff


	//   ....[12]....
        /*039c*/ 	.word	0xffffffff


	//   ....[13]....
        /*03a0*/ 	.word	0xffffffff


	//   ....[14]....
        /*03a4*/ 	.word	0xffffffff


	//   ....[15]....
        /*03a8*/ 	.word	0xffffffff


	//   ....[16]....
        /*03ac*/ 	.word	0xffffffff


	//   ....[17]....
        /*03b0*/ 	.word	0xffffffff


	//   ....[18]....
        /*03b4*/ 	.word	0xffffffff


	//   ....[19]....
        /*03b8*/ 	.word	0xffffffff


	//   ....[20]....
        /*03bc*/ 	.word	0xffffffff


	//   ....[21]....
        /*03c0*/ 	.word	0xffffffff


	//   ....[22]....
        /*03c4*/ 	.word	0xffffffff


	//   ....[23]....
        /*03c8*/ 	.word	0xffffffff


	//   ....[24]....
        /*03cc*/ 	.word	0xffffffff


	//   ....[25]....
        /*03d0*/ 	.word	0xffffffff


	//   ....[26]....
        /*03d4*/ 	.word	0xffffffff


	//   ....[27]....
        /*03d8*/ 	.word	0xffffffff


	//   ....[28]....
        /*03dc*/ 	.word	0xffffffff


	//   ....[29]....
        /*03e0*/ 	.word	0xffffffff


	//   ....[30]....
        /*03e4*/ 	.word	0xffffffff


	//   ....[31]....
        /*03e8*/ 	.word	0xffffffff


	//   ....[32]....
        /*03ec*/ 	.word	0xffffffff


	//   ....[33]....
        /*03f0*/ 	.word	0xffffffff


	//   ....[34]....
        /*03f4*/ 	.word	0xffffffff


	//   ....[35]....
        /*03f8*/ 	.word	0xffffffff


	//   ....[36]....
        /*03fc*/ 	.word	0xffffffff


	//   ....[37]....
        /*0400*/ 	.word	0xffffffff


	//   ....[38]....
        /*0404*/ 	.word	0xffffffff


	//   ....[39]....
        /*0408*/ 	.word	0xffffffff


	//   ....[40]....
        /*040c*/ 	.word	0xffffffff


	//   ....[41]....
        /*0410*/ 	.word	0xffffffff


	//   ....[42]....
        /*0414*/ 	.word	0xffffffff


	//   ....[43]....
        /*0418*/ 	.word	0xffffffff


	//   ....[44]....
        /*041c*/ 	.word	0xffffffff


	//   ....[45]....
        /*0420*/ 	.word	0xffffffff


	//   ....[46]....
        /*0424*/ 	.word	0xffffffff


	//   ....[47]....
        /*0428*/ 	.word	0xffffffff


	//   ....[48]....
        /*042c*/ 	.word	0xffffffff


	//   ....[49]....
        /*0430*/ 	.word	0xffffffff


	//   ....[50]....
        /*0434*/ 	.word	0xffffffff


	//   ....[51]....
        /*0438*/ 	.word	0xffffffff


	//   ....[52]....
        /*043c*/ 	.word	0xffffffff


	//   ....[53]....
        /*0440*/ 	.word	0xffffffff


	//   ....[54]....
        /*0444*/ 	.word	0xffffffff


	//   ....[55]....
        /*0448*/ 	.word	0xffffffff


	//   ....[56]....
        /*044c*/ 	.word	0xffffffff


	//   ....[57]....
        /*0450*/ 	.word	0xffffffff


	//   ....[58]....
        /*0454*/ 	.word	0xffffffff


	//   ....[59]....
        /*0458*/ 	.word	0xffffffff


	//   ....[60]....
        /*045c*/ 	.word	0xffffffff


	//   ....[61]....
        /*0460*/ 	.word	0xffffffff


	//   ....[62]....
        /*0464*/ 	.word	0xffffffff


	//   ....[63]....
        /*0468*/ 	.word	0xffffffff


	//   ....[64]....
        /*046c*/ 	.word	0xffffffff


	//   ....[65]....
        /*0470*/ 	.word	0xffffffff


	//   ....[66]....
        /*0474*/ 	.word	0xffffffff


	//   ....[67]....
        /*0478*/ 	.word	0xffffffff


	//   ....[68]....
        /*047c*/ 	.word	0xffffffff


	//   ....[69]....
        /*0480*/ 	.word	0xffffffff


	//   ....[70]....
        /*0484*/ 	.word	0xffffffff


	//   ....[71]....
        /*0488*/ 	.word	0xffffffff


	//   ....[72]....
        /*048c*/ 	.word	0xffffffff


	//   ....[73]....
        /*0490*/ 	.word	0xffffffff


	//   ....[74]....
        /*0494*/ 	.word	0xffffffff


	//   ....[75]....
        /*0498*/ 	.word	0xffffffff


	//   ....[76]....
        /*049c*/ 	.word	0xffffffff


	//   ....[77]....
        /*04a0*/ 	.word	0xffffffff


	//   ....[78]....
        /*04a4*/ 	.word	0xffffffff


	//   ....[79]....
        /*04a8*/ 	.word	0xffffffff


	//   ....[80]....
        /*04ac*/ 	.word	0xffffffff


	//   ....[81]....
        /*04b0*/ 	.word	0xffffffff


	//   ....[82]....
        /*04b4*/ 	.word	0xffffffff


	//   ....[83]....
        /*04b8*/ 	.word	0xffffffff


	//   ....[84]....
        /*04bc*/ 	.word	0xffffffff


	//   ....[85]....
        /*04c0*/ 	.word	0xffffffff


	//   ....[86]....
        /*04c4*/ 	.word	0xffffffff


	//   ....[87]....
        /*04c8*/ 	.word	0xffffffff


	//   ....[88]....
        /*04cc*/ 	.word	0xffffffff


	//   ....[89]....
        /*04d0*/ 	.word	0xffffffff


	//   ....[90]....
        /*04d4*/ 	.word	0xffffffff


	//   ....[91]....
        /*04d8*/ 	.word	0xffffffff


	//   ....[92]....
        /*04dc*/ 	.word	0xffffffff


	//   ....[93]....
        /*04e0*/ 	.word	0xffffffff


	//   ....[94]....
        /*04e4*/ 	.word	0xffffffff


	//   ....[95]....
        /*04e8*/ 	.word	0xffffffff


	//   ....[96]....
        /*04ec*/ 	.word	0xffffffff


	//   ....[97]....
        /*04f0*/ 	.word	0xffffffff


	//   ....[98]....
        /*04f4*/ 	.word	0xffffffff


	//   ....[99]....
        /*04f8*/ 	.word	0xffffffff


	//   ....[100]....
        /*04fc*/ 	.word	0xffffffff


	//   ....[101]....
        /*0500*/ 	.word	0xffffffff


	//   ....[102]....
        /*0504*/ 	.word	0xffffffff


	//   ....[103]....
        /*0508*/ 	.word	0xffffffff


	//   ....[104]....
        /*050c*/ 	.word	0xffffffff


	//   ....[105]....
        /*0510*/ 	.word	0xffffffff


	//   ....[106]....
        /*0514*/ 	.word	0xffffffff


	//   ....[107]....
        /*0518*/ 	.word	0xffffffff


	//   ....[108]....
        /*051c*/ 	.word	0xffffffff


	//   ....[109]....
        /*0520*/ 	.word	0xffffffff


	//   ....[110]....
        /*0524*/ 	.word	0xffffffff


	//   ....[111]....
        /*0528*/ 	.word	0xffffffff


	//   ....[112]....
        /*052c*/ 	.word	0xffffffff


	//   ....[113]....
        /*0530*/ 	.word	0xffffffff


	//   ....[114]....
        /*0534*/ 	.word	0xffffffff


	//   ....[115]....
        /*0538*/ 	.word	0xffffffff


	//   ....[116]....
        /*053c*/ 	.word	0xffffffff


	//   ....[117]....
        /*0540*/ 	.word	0xffffffff


	//   ....[118]....
        /*0544*/ 	.word	0xffffffff


	//   ....[119]....
        /*0548*/ 	.word	0xffffffff


	//   ....[120]....
        /*054c*/ 	.word	0xffffffff


	//   ....[121]....
        /*0550*/ 	.word	0xffffffff


	//   ....[122]....
        /*0554*/ 	.word	0xffffffff


	//   ....[123]....
        /*0558*/ 	.word	0xffffffff


	//   ....[124]....
        /*055c*/ 	.word	0xffffffff


	//   ....[125]....
        /*0560*/ 	.word	0xffffffff


	//   ....[126]....
        /*0564*/ 	.word	0xffffffff


	//   ....[127]....
        /*0568*/ 	.word	0xffffffff


	//   ....[128]....
        /*056c*/ 	.word	0xffffffff


	//   ....[129]....
        /*0570*/ 	.word	0xffffffff


	//   ....[130]....
        /*0574*/ 	.word	0xffffffff


	//   ....[131]....
        /*0578*/ 	.word	0xffffffff


	//   ....[132]....
        /*057c*/ 	.word	0xffffffff


	//   ....[133]....
        /*0580*/ 	.word	0xffffffff


	//   ....[134]....
        /*0584*/ 	.word	0xffffffff


	//   ....[135]....
        /*0588*/ 	.word	0xffffffff


	//   ....[136]....
        /*058c*/ 	.word	0xffffffff


	//   ....[137]....
        /*0590*/ 	.word	0xffffffff


	//   ....[138]....
        /*0594*/ 	.word	0xffffffff


	//----- nvinfo : EIATTR_COOP_GROUP_INSTR_OFFSETS
	.align		4
.L_246:
        /*0598*/ 	.byte	0x04, 0x28
        /*059a*/ 	.short	(.L_248 - .L_247)


	//   ....[0]....
.L_247:
        /*059c*/ 	.word	0x00000050


	//   ....[1]....
        /*05a0*/ 	.word	0x00000210


	//   ....[2]....
        /*05a4*/ 	.word	0x00000240


	//   ....[3]....
        /*05a8*/ 	.word	0x00000270


	//   ....[4]....
        /*05ac*/ 	.word	0x000002a0


	//   ....[5]....
        /*05b0*/ 	.word	0x000002d0


	//   ....[6]....
        /*05b4*/ 	.word	0x00000300


	//   ....[7]....
        /*05b8*/ 	.word	0x00000470


	//   ....[8]....
        /*05bc*/ 	.word	0x000004b0


	//   ....[9]....
        /*05c0*/ 	.word	0x000004e0


	//   ....[10]....
        /*05c4*/ 	.word	0x00000510


	//   ....[11]....
        /*05c8*/ 	.word	0x00000540


	//   ....[12]....
        /*05cc*/ 	.word	0x00000570


	//   ....[13]....
        /*05d0*/ 	.word	0x00000600


	//   ....[14]....
        /*05d4*/ 	.word	0x00000630


	//   ....[15]....
        /*05d8*/ 	.word	0x00000650


	//   ....[16]....
        /*05dc*/ 	.word	0x000006b0


	//   ....[17]....
        /*05e0*/ 	.word	0x00009620


	//   ....[18]....
        /*05e4*/ 	.word	0x00009640


	//   ....[19]....
        /*05e8*/ 	.word	0x00009650


	//   ....[20]....
        /*05ec*/ 	.word	0x00009670


	//   ....[21]....
        /*05f0*/ 	.word	0x000096c0


	//   ....[22]....
        /*05f4*/ 	.word	0x000096f0


	//   ....[23]....
        /*05f8*/ 	.word	0x000097a0


	//   ....[24]....
        /*05fc*/ 	.word	0x000097b0


	//   ....[25]....
        /*0600*/ 	.word	0x00009cf0


	//   ....[26]....
        /*0604*/ 	.word	0x00009d30


	//   ....[27]....
        /*0608*/ 	.word	0x00009d50


	//   ....[28]....
        /*060c*/ 	.word	0x00009d60


	//   ....[29]....
        /*0610*/ 	.word	0x0000b620


	//   ....[30]....
        /*0614*/ 	.word	0x0000b660


	//   ....[31]....
        /*0618*/ 	.word	0x0000b680


	//   ....[32]....
        /*061c*/ 	.word	0x0000b690


	//   ....[33]....
        /*0620*/ 	.word	0x0000f540


	//   ....[34]....
        /*0624*/ 	.word	0x0000f5e0


	//   ....[35]....
        /*0628*/ 	.word	0x0000f600


	//   ....[36]....
        /*062c*/ 	.word	0x0000f620


	//   ....[37]....
        /*0630*/ 	.word	0x00012bc0


	//   ....[38]....
        /*0634*/ 	.word	0x00012be0


	//   ....[39]....
        /*0638*/ 	.word	0x00012c10


	//   ....[40]....
        /*063c*/ 	.word	0x00012c20


	//   ....[41]....
        /*0640*/ 	.word	0x00014810


	//   ....[42]....
        /*0644*/ 	.word	0x00014820


	//   ....[43]....
        /*0648*/ 	.word	0x00014850


	//   ....[44]....
        /*064c*/ 	.word	0x00014860


	//   ....[45]....
        /*0650*/ 	.word	0x00015af0


	//   ....[46]....
        /*0654*/ 	.word	0x00015b00


	//   ....[47]....
        /*0658*/ 	.word	0x00015b20


	//   ....[48]....
        /*065c*/ 	.word	0x00015b40


	//   ....[49]....
        /*0660*/ 	.word	0x00015e70


	//   ....[50]....
        /*0664*/ 	.word	0x00015e90


	//   ....[51]....
        /*0668*/ 	.word	0x00015f70


	//   ....[52]....
        /*066c*/ 	.word	0x00015f80


	//   ....[53]....
        /*0670*/ 	.word	0x00016070


	//   ....[54]....
        /*0674*/ 	.word	0x00016090


	//   ....[55]....
        /*0678*/ 	.word	0x00016180


	//   ....[56]....
        /*067c*/ 	.word	0x00016190


	//   ....[57]....
        /*0680*/ 	.word	0x00016480


	//   ....[58]....
        /*0684*/ 	.word	0x000164a0


	//   ....[59]....
        /*0688*/ 	.word	0x00016b10


	//   ....[60]....
        /*068c*/ 	.word	0x00016b20


	//   ....[61]....
        /*0690*/ 	.word	0x00017730


	//   ....[62]....
        /*0694*/ 	.word	0x00017750


	//   ....[63]....
        /*0698*/ 	.word	0x00017840


	//   ....[64]....
        /*069c*/ 	.word	0x00017850


	//   ....[65]....
        /*06a0*/ 	.word	0x00017940


	//   ....[66]....
        /*06a4*/ 	.word	0x00017960


	//   ....[67]....
        /*06a8*/ 	.word	0x00017a50


	//   ....[68]....
        /*06ac*/ 	.word	0x00017a60


	//   ....[69]....
        /*06b0*/ 	.word	0x00017c10


	//   ....[70]....
        /*06b4*/ 	.word	0x00017c30


	//   ....[71]....
        /*06b8*/ 	.word	0x00017d60


	//   ....[72]....
        /*06bc*/ 	.word	0x00017da0


	//   ....[73]....
        /*06c0*/ 	.word	0x00017dd0


	//   ....[74]....
        /*06c4*/ 	.word	0x00017e00


	//   ....[75]....
        /*06c8*/ 	.word	0x00017e30


	//   ....[76]....
        /*06cc*/ 	.word	0x00017e60


	//   ....[77]....
        /*06d0*/ 	.word	0x00017fc0


	//   ....[78]....
        /*06d4*/ 	.word	0x00018000


	//   ....[79]....
        /*06d8*/ 	.word	0x00018030


	//   ....[80]....
        /*06dc*/ 	.word	0x00018060


	//   ....[81]....
        /*06e0*/ 	.word	0x00018090


	//   ....[82]....
        /*06e4*/ 	.word	0x000180c0


	//   ....[83]....
        /*06e8*/ 	.word	0x00018150


	//   ....[84]....
        /*06ec*/ 	.word	0x00018180


	//   ....[85]....
        /*06f0*/ 	.word	0x00018190


	//   ....[86]....
        /*06f4*/ 	.word	0x000181f0


	//   ....[87]....
        /*06f8*/ 	.word	0x000187d0


	//   ....[88]....
        /*06fc*/ 	.word	0x00018830


	//   ....[89]....
        /*0700*/ 	.word	0x00018880


	//   ....[90]....
        /*0704*/ 	.word	0x000188d0


	//   ....[91]....
        /*0708*/ 	.word	0x00018920


	//   ....[92]....
        /*070c*/ 	.word	0x00018990


	//   ....[93]....
        /*0710*/ 	.word	0x000189d0


	//   ....[94]....
        /*0714*/ 	.word	0x00018a40


	//   ....[95]....
        /*0718*/ 	.word	0x00018ab0


	//   ....[96]....
        /*071c*/ 	.word	0x00018b10


	//   ....[97]....
        /*0720*/ 	.word	0x00018b90


	//   ....[98]....
        /*0724*/ 	.word	0x00018bf0


	//   ....[99]....
        /*0728*/ 	.word	0x00018c40


	//   ....[100]....
        /*072c*/ 	.word	0x00018ca0


	//   ....[101]....
        /*0730*/ 	.word	0x00018d10


	//   ....[102]....
        /*0734*/ 	.word	0x00018d80


	//   ....[103]....
        /*0738*/ 	.word	0x00018de0


	//   ....[104]....
        /*073c*/ 	.word	0x00018e40


	//   ....[105]....
        /*0740*/ 	.word	0x00018ea0


	//   ....[106]....
        /*0744*/ 	.word	0x00018f10


	//   ....[107]....
        /*0748*/ 	.word	0x00018f70


	//   ....[108]....
        /*074c*/ 	.word	0x00018fd0


	//   ....[109]....
        /*0750*/ 	.word	0x00019030


	//   ....[110]....
        /*0754*/ 	.word	0x000190a0


	//   ....[111]....
        /*0758*/ 	.word	0x00019100


	//   ....[112]....
        /*075c*/ 	.word	0x00019160


	//   ....[113]....
        /*0760*/ 	.word	0x000191c0


	//   ....[114]....
        /*0764*/ 	.word	0x00019230


	//   ....[115]....
        /*0768*/ 	.word	0x00019290


	//   ....[116]....
        /*076c*/ 	.word	0x000192f0


	//   ....[117]....
        /*0770*/ 	.word	0x00019350


	//   ....[118]....
        /*0774*/ 	.word	0x000193c0


	//   ....[119]....
        /*0778*/ 	.word	0x00019420


	//   ....[120]....
        /*077c*/ 	.word	0x00019480


	//   ....[121]....
        /*0780*/ 	.word	0x000194e0


	//   ....[122]....
        /*0784*/ 	.word	0x00019550


	//   ....[123]....
        /*0788*/ 	.word	0x000195a0


	//   ....[124]....
        /*078c*/ 	.word	0x000195e0


	//   ....[125]....
        /*0790*/ 	.word	0x00019630


	//   ....[126]....
        /*0794*/ 	.word	0x00019680


	//   ....[127]....
        /*0798*/ 	.word	0x000196d0


	//   ....[128]....
        /*079c*/ 	.word	0x00019740


	//   ....[129]....
        /*07a0*/ 	.word	0x00019780


	//   ....[130]....
        /*07a4*/ 	.word	0x000197d0


	//   ....[131]....
        /*07a8*/ 	.word	0x00019820


	//   ....[132]....
        /*07ac*/ 	.word	0x00019870


	//   ....[133]....
        /*07b0*/ 	.word	0x000198c0


	//   ....[134]....
        /*07b4*/ 	.word	0x00019930


	//   ....[135]....
        /*07b8*/ 	.word	0x00019970


	//   ....[136]....
        /*07bc*/ 	.word	0x000199e0


	//   ....[137]....
        /*07c0*/ 	.word	0x00019a40


	//   ....[138]....
        /*07c4*/ 	.word	0x00019aa0


	//----- nvinfo : EIATTR_EXIT_INSTR_OFFSETS
	.align		4
.L_248:
        /*07c8*/ 	.byte	0x04, 0x1c
        /*07ca*/ 	.short	(.L_250 - .L_249)


	//   ....[0]....
.L_249:
        /*07cc*/ 	.word	0x00000c20


	//   ....[1]....
        /*07d0*/ 	.word	0x00018790


	//----- nvinfo : EIATTR_MAX_THREADS
	.align		4
.L_250:
        /*07d4*/ 	.byte	0x04, 0x05
        /*07d6*/ 	.short	(.L_252 - .L_251)
.L_251:
        /*07d8*/ 	.word	0x00000100
        /*07dc*/ 	.word	0x00000001
        /*07e0*/ 	.word	0x00000001


	//----- nvinfo : EIATTR_CRS_STACK_SIZE
	.align		4
.L_252:
        /*07e4*/ 	.byte	0x04, 0x1e
        /*07e6*/ 	.short	(.L_254 - .L_253)
.L_253:
        /*07e8*/ 	.word	0x00000000
.L_254:


//--------------------- .nv.info._ZN7cutlass13device_kernelIN5flash19enable_sm80_to_sm89INS1_16FlashAttnFwdSm80INS1_25CollectiveMainloopFwdSm80ILi4ELi1ELb0EN4cute5tupleIJNS5_1CILi128EEENS7_ILi48EEES8_EEELi128ENS_6half_tEfNS_4arch4Sm80ELb0ELb1ELb1ELb0ELb0ELb0ELb1ELb1EEENS1_21CollectiveEpilogueFwdINS6_IJS8_S8_S9_EEENS6_IJNS7_ILi1EEESH_SH_EEESB_SD_Li128ELb0ELb1ELb1ELb0EEENS1_19SingleTileSchedulerILb0ELb1ELb1ELi128EEEEEEEEEvNT_6ParamsE --------------------------
	.section	.nv.info._ZN7cutlass13device_kernelIN5flash19enable_sm80_to_sm89INS1_16FlashAttnFwdSm80INS1_25CollectiveMainloopFwdSm80ILi4ELi1ELb0EN4cute5tupleIJNS5_1CILi128EEENS7_ILi48EEES8_EEELi128ENS_6half_tEfNS_4arch4Sm80ELb0ELb1ELb1ELb0ELb0ELb0ELb1ELb1EEENS1_21CollectiveEpilogueFwdINS6_IJS8_S8_S9_EEENS6_IJNS7_ILi1EEESH_SH_EEESB_SD_Li128ELb0ELb1ELb1ELb0EEENS1_19SingleTileSchedulerILb0ELb1ELb1ELi128EEEEEEEEEvNT_6ParamsE,"",@"SHT_CUDA_INFO"
	.sectionflags	@""
	.align	4


	//----- nvinfo : EIATTR_CUDA_API_VERSION
	.align		4
        /*0000*/ 	.byte	0x04, 0x37
        /*0002*/ 	.short	(.L_256 - .L_255)
.L_255:
        /*0004*/ 	.word	0x00000082


	//----- nvinfo : EIATTR_SW2861232_WAR
	.align		4
.L_256:
        /*0008*/ 	.byte	0x01, 0x35
	.zero		2


	//----- nvinfo : EIATTR_PARAM_CBANK
	.align		4
        /*000c*/ 	.byte	0x04, 0x0a
        /*000e*/ 	.short	(.L_258 - .L_257)
	.align		4
.L_257:
        /*0010*/ 	.word	index@(.nv.constant0._ZN7cutlass13device_kernelIN5flash19enable_sm80_to_sm89INS1_16FlashAttnFwdSm80INS1_25CollectiveMainloopFwdSm80ILi4ELi1ELb0EN4cute5tupleIJNS5_1CILi128EEENS7_ILi48EEES8_EEELi128ENS_6half_tEfNS_4arch4Sm80ELb0ELb1ELb1ELb0ELb0ELb0ELb1ELb1EEENS1_21CollectiveEpilogueFwdINS6_IJS8_S8_S9_EEENS6_IJNS7_ILi1EEESH_SH_EEESB_SD_Li128ELb0ELb1ELb1ELb0EEENS1_19SingleTileSchedulerILb0ELb1ELb1ELi128EEEEEEEEEvNT_6ParamsE)
        /*0014*/ 	.short	0x0160
        /*0016*/ 	.short	0x0418


	//----- nvinfo : EIATTR_CBANK_PARAM_SIZE
	.align		4
.L_258:
        /*0018*/ 	.byte	0x03, 0x19
        /*001a*/ 	.short	0x0418


	//----- nvinfo : EIATTR_KPARAM_INFO
	.align		4
        /*001c*/ 	.byte	0x04, 0x17
        /*001e*/ 	.short	(.L_260 - .L_259)
.L_259:
        /*0020*/ 	.word	0x00000000
        /*0024*/ 	.short	0x0000
        /*0026*/ 	.short	0x0000
        /*0028*/ 	.byte	0x00, 0xf0, 0x61, 0x10


	//----- nvinfo : EIATTR_MAXREG_COUNT
	.align		4
.L_260:
        /*002c*/ 	.byte	0x03, 0x1b
        /*002e*/ 	.short	0x00ff


	//----- nvinfo : EIATTR_NUM_BARRIERS
	.align		4
        /*0030*/ 	.byte	0x02, 0x4c
        /*0032*/ 	.byte	0x02
	.zero		1


	//----- nvinfo : EIATTR_ANNOTATIONS
	.align		4
        /*0034*/ 	.byte	0x04, 0x55
        /*0036*/ 	.short	(.L_262 - .L_261)


	//   ....[0]....
.L_261:
        /* <DEDUP_REMOVED lines=44> */


	//----- nvinfo : EIATTR_MERCURY_ISA_VERSION
	.align		4
.L_262:
        /*02e8*/ 	.byte	0x03, 0x5f
        /*02ea*/ 	.short	0x0000


	//----- nvinfo : EIATTR_COOP_GROUP_MASK_REGIDS
	.align		4
        /*02ec*/ 	.byte	0x04, 0x29
        /*02ee*/ 	.short	(.L_264 - .L_263)


	//   ....[0]....
.L_263:
        /*02f0*/ 	.word	0xffffffff


	//   ....[1]....
        /*02f4*/ 	.word	0xffffffff


	//   ....[2]....
        /*02f8*/ 	.word	0xffffffff


	//   ....[3]....
        /*02fc*/ 	.word	0xffffffff


	//   ....[4]....
        /*0300*/ 	.word	0xffffffff


	//   ....[5]....
        /*0304*/ 	.word	0xffffffff


	//   ....[6]....
        /*0308*/ 	.word	0xffffffff


	//   ....[7]....
        /*030c*/ 	.word	0xffffffff


	//   ....[8]....
        /*0310*/ 	.word	0xffffffff


	//   ....[9]....
        /*0314*/ 	.word	0xffffffff


	//   ....[10]....
        /*0318*/ 	.word	0xffffffff


	//   ....[11]....
        /*031c*/ 	.word	0xffffffff


	//   ....[12]....
        /*0320*/ 	.word	0xffffffff


	//   ....[13]....
        /*0324*/ 	.word	0xffffffff


	//   ....[14]....
        /*0328*/ 	.word	0xffffffff


	//   ....[15]....
        /*032c*/ 	.word	0xffffffff


	//   ....[16]....
        /*0330*/ 	.word	0xffffffff


	//   ....[17]....
        /*0334*/ 	.word	0xffffffff


	//   ....[18]....
        /*0338*/ 	.word	0xffffffff


	//   ....[19]....
        /*033c*/ 	.word	0xffffffff


	//   ....[20]....
        /*0340*/ 	.word	0xffffffff


	//   ....[21]....
        /*0344*/ 	.word	0xffffffff


	//   ....[22]....
        /*0348*/ 	.word	0xffffffff


	//   ....[23]....
        /*034c*/ 	.word	0xffffffff


	//   ....[24]....
        /*0350*/ 	.word	0xffffffff


	//   ....[25]....
        /*0354*/ 	.word	0xffffffff


	//   ....[26]....
        /*0358*/ 	.word	0xffffffff


	//   ....[27]....
        /*035c*/ 	.word	0xffffffff


	//   ....[28]....
        /*0360*/ 	.word	0xffffffff


	//   ....[29]....
        /*0364*/ 	.word	0xffffffff


	//   ....[30]....
        /*0368*/ 	.word	0xffffffff


	//   ....[31]....
        /*036c*/ 	.word	0xffffffff


	//   ....[32]....
        /*0370*/ 	.word	0xffffffff


	//   ....[33]....
        /*0374*/ 	.word	0xffffffff


	//   ....[34]....
        /*0378*/ 	.word	0xffffffff


	//   ....[35]....
        /*037c*/ 	.word	0xffffffff


	//   ....[36]....
        /*0380*/ 	.word	0xffffffff


	//   ....[37]....
        /*0384*/ 	.word	0xffffffff


	//   ....[38]....
        /*0388*/ 	.word	0xffffffff


	//   ....[39]....
        /*038c*/ 	.word	0xffffffff


	//   ....[40]....
        /*0390*/ 	.word	0xffffffff


	//   ....[41]....
        /*0394*/ 	.word	0xffffffff


	//   ....[42]....
        /*0398*/ 	.word	0xffffffff


	//   ....[43]....
        /*039c*/ 	.word	0xffffffff


	//   ....[44]....
        /*03a0*/ 	.word	0xffffffff


	//   ....[45]....
        /*03a4*/ 	.word	0xffffffff


	//   ....[46]....
        /*03a8*/ 	.word	0xffffffff


	//   ....[47]....
        /*03ac*/ 	.word	0xffffffff


	//   ....[48]....
        /*03b0*/ 	.word	0xffffffff


	//   ....[49]....
        /*03b4*/ 	.word	0xffffffff


	//   ....[50]....
        /*03b8*/ 	.word	0xffffffff


	//   ....[51]....
        /*03bc*/ 	.word	0xffffffff


	//   ....[52]....
        /*03c0*/ 	.word	0xffffffff


	//   ....[53]....
        /*03c4*/ 	.word	0xffffffff


	//   ....[54]....
        /*03c8*/ 	.word	0xffffffff


	//   ....[55]....
        /*03cc*/ 	.word	0xffffffff


	//   ....[56]....
        /*03d0*/ 	.word	0xffffffff


	//   ....[57]....
        /*03d4*/ 	.word	0xffffffff


	//   ....[58]....
        /*03d8*/ 	.word	0xffffffff


	//   ....[59]....
        /*03dc*/ 	.word	0xffffffff


	//   ....[60]....
        /*03e0*/ 	.word	0xffffffff


	//   ....[61]....
        /*03e4*/ 	.word	0xffffffff


	//   ....[62]....
        /*03e8*/ 	.word	0xffffffff


	//   ....[63]....
        /*03ec*/ 	.word	0xffffffff


	//   ....[64]....
        /*03f0*/ 	.word	0xffffffff


	//   ....[65]....
        /*03f4*/ 	.word	0xffffffff


	//   ....[66]....
        /*03f8*/ 	.word	0xffffffff


	//   ....[67]....
        /*03fc*/ 	.word	0xffffffff


	//   ....[68]....
        /*0400*/ 	.word	0xffffffff


	//   ....[69]....
        /*0404*/ 	.word	0xffffffff


	//   ....[70]....
        /*0408*/ 	.word	0xffffffff


	//   ....[71]....
        /*040c*/ 	.word	0xffffffff


	//   ....[72]....
        /*0410*/ 	.word	0xffffffff


	//   ....[73]....
        /*0414*/ 	.word	0xffffffff


	//   ....[74]....
        /*0418*/ 	.word	0xffffffff


	//   ....[75]....
        /*041c*/ 	.word	0xffffffff


	//   ....[76]....
        /*0420*/ 	.word	0xffffffff


	//   ....[77]....
        /*0424*/ 	.word	0xffffffff


	//   ....[78]....
        /*0428*/ 	.word	0xffffffff


	//   ....[79]....
        /*042c*/ 	.word	0xffffffff


	//   ....[80]....
        /*0430*/ 	.word	0xffffffff


	//   ....[81]....
        /*0434*/ 	.word	0xffffffff


	//   ....[82]....
        /*0438*/ 	.word	0xffffffff


	//   ....[83]....
        /*043c*/ 	.word	0xffffffff


	//   ....[84]....
        /*0440*/ 	.word	0xffffffff


	//----- nvinfo : EIATTR_COOP_GROUP_INSTR_OFFSETS
	.align		4
.L_264:
        /*0444*/ 	.byte	0x04, 0x28
        /*0446*/ 	.short	(.L_266 - .L_265)


	//   ....[0]....
.L_265:
        /*0448*/ 	.word	0x00000060


	//   ....[1]....
        /*044c*/ 	.word	0x000013d0


	//   ....[2]....
        /*0450*/ 	.word	0x00001420


	//   ....[3]....
        /*0454*/ 	.word	0x00001670


	//   ....[4]....
        /*0458*/ 	.word	0x000016a0


	//   ....[5]....
        /*045c*/ 	.word	0x00001780


	//   ....[6]....
        /*0460*/ 	.word	0x000017b0


	//   ....[7]....
        /*0464*/ 	.word	0x00001890


	//   ....[8]....
        /*0468*/ 	.word	0x000018c0


	//   ....[9]....
        /*046c*/ 	.word	0x000019a0


	//   ....[10]....
        /*0470*/ 	.word	0x000019d0


	//   ....[11]....
        /*0474*/ 	.word	0x00001ab0


	//   ....[12]....
        /*0478*/ 	.word	0x00001ae0


	//   ....[13]....
        /*047c*/ 	.word	0x00001bc0


	//   ....[14]....
        /*0480*/ 	.word	0x00001bf0


	//   ....[15]....
        /*0484*/ 	.word	0x00001cc0


	//   ....[16]....
        /*0488*/ 	.word	0x00001d00


	//   ....[17]....
        /*048c*/ 	.word	0x000033d0


	//   ....[18]....
        /*0490*/ 	.word	0x00003610


	//   ....[19]....
        /*0494*/ 	.word	0x00003cc0


	//   ....[20]....
        /*0498*/ 	.word	0x000046e0


	//   ....[21]....
        /*049c*/ 	.word	0x00004af0


	//   ....[22]....
        /*04a0*/ 	.word	0x00004c20


	//   ....[23]....
        /*04a4*/ 	.word	0x00004d20


	//   ....[24]....
        /*04a8*/ 	.word	0x00004e30


	//   ....[25]....
        /*04ac*/ 	.word	0x000052e0


	//   ....[26]....
        /*04b0*/ 	.word	0x00005300


	//   ....[27]....
        /*04b4*/ 	.word	0x00005390


	//   ....[28]....
        /*04b8*/ 	.word	0x00005540


	//   ....[29]....
        /*04bc*/ 	.word	0x000086c0


	//   ....[30]....
        /*04c0*/ 	.word	0x000088f0


	//   ....[31]....
        /*04c4*/ 	.word	0x00008e60


	//   ....[32]....
        /*04c8*/ 	.word	0x00009310


	//   ....[33]....
        /*04cc*/ 	.word	0x00009980


	//   ....[34]....
        /*04d0*/ 	.word	0x00009a80


	//   ....[35]....
        /*04d4*/ 	.word	0x00009b90


	//   ....[36]....
        /*04d8*/ 	.word	0x00009be0


	//   ....[37]....
        /*04dc*/ 	.word	0x00009cd0


	//   ....[38]....
        /*04e0*/ 	.word	0x00009e00


	//   ....[39]....
        /*04e4*/ 	.word	0x00009ec0


	//   ....[40]....
        /*04e8*/ 	.word	0x00009fe0


	//   ....[41]....
        /*04ec*/ 	.word	0x0000d310


	//   ....[42]....
        /*04f0*/ 	.word	0x0000d390


	//   ....[43]....
        /*04f4*/ 	.word	0x0000d440


	//   ....[44]....
        /*04f8*/ 	.word	0x0000d590


	//   ....[45]....
        /*04fc*/ 	.word	0x0000d620


	//   ....[46]....
        /*0500*/ 	.word	0x0000d650


	//   ....[47]....
        /*0504*/ 	.word	0x0000d7f0


	//   ....[48]....
        /*0508*/ 	.word	0x0000dcc0


	//   ....[49]....
        /*050c*/ 	.word	0x00010ba0


	//   ....[50]....
        /*0510*/ 	.word	0x000112d0


	//   ....[51]....
        /*0514*/ 	.word	0x000114e0


	//   ....[52]....
        /*0518*/ 	.word	0x00011980


	//   ....[53]....
        /*051c*/ 	.word	0x00012060


	//   ....[54]....
        /*0520*/ 	.word	0x00012170


	//   ....[55]....
        /*0524*/ 	.word	0x000121c0


	//   ....[56]....
        /*0528*/ 	.word	0x00012280


	//   ....[57]....
        /*052c*/ 	.word	0x00012370


	//   ....[58]....
        /*0530*/ 	.word	0x00012480


	//   ....[59]....
        /*0534*/ 	.word	0x00012530


	//   ....[60]....
        /*0538*/ 	.word	0x00012640


	//   ....[61]....
        /*053c*/ 	.word	0x00014600


	//   ....[62]....
        /*0540*/ 	.word	0x00014610


	//   ....[63]....
        /*0544*/ 	.word	0x00014620


	//   ....[64]....
        /*0548*/ 	.word	0x00014630


	//   ....[65]....
        /*054c*/ 	.word	0x00014660


	//   ....[66]....
        /*0550*/ 	.word	0x00014680


	//   ....[67]....
        /*0554*/ 	.word	0x000146a0


	//   ....[68]....
        /*0558*/ 	.word	0x000146b0


	//   ....[69]....
        /*055c*/ 	.word	0x00015730


	//   ....[70]....
        /*0560*/ 	.word	0x00015760


	//   ....[71]....
        /*0564*/ 	.word	0x00015790


	//   ....[72]....
        /*0568*/ 	.word	0x000157c0


	//   ....[73]....
        /*056c*/ 	.word	0x00015800


	//   ....[74]....
        /*0570*/ 	.word	0x00015830


	//   ....[75]....
        /*0574*/ 	.word	0x00015850


	//   ....[76]....
        /*0578*/ 	.word	0x00015860


	//   ....[77]....
        /*057c*/ 	.word	0x00015880


	//   ....[78]....
        /*0580*/ 	.word	0x00015890


	//   ....[79]....
        /*0584*/ 	.word	0x00015f40


	//   ....[80]....
        /*0588*/ 	.word	0x00015f60


	//   ....[81]....
        /*058c*/ 	.word	0x00016560


	//   ....[82]....
        /*0590*/ 	.word	0x00016580


	//   ....[83]....
        /*0594*/ 	.word	0x00016b80


	//   ....[84]....
        /*0598*/ 	.word	0x00016b90


	//----- nvinfo : EIATTR_EXIT_INSTR_OFFSETS
	.align		4
.L_266:
        /*059c*/ 	.byte	0x04, 0x1c
        /*059e*/ 	.short	(.L_268 - .L_267)


	//   ....[0]....
.L_267:
        /*05a0*/ 	.word	0x000001c0


	//   ....[1]....
        /*05a4*/ 	.word	0x00016ba0


	//   ....[2]....
        /*05a8*/ 	.word	0x00017140


	//   ....[3]....
        /*05ac*/ 	.word	0x00017190


	//   ....[4]....
        /*05b0*/ 	.word	0x000171c0


	//   ....[5]....
        /*05b4*/ 	.word	0x00017220


	//   ....[6]....
        /*05b8*/ 	.word	0x000174b0


	//----- nvinfo : EIATTR_CTAIDZ_USED
	.align		4
.L_268:
        /*05bc*/ 	.byte	0x01, 0x04
	.zero		2


	//----- nvinfo : EIATTR_MAX_THREADS
	.align		4
        /*05c0*/ 	.byte	0x04, 0x05
        /*05c2*/ 	.short	(.L_270 - .L_269)
.L_269:
        /*05c4*/ 	.word	0x00000080
        /*05c8*/ 	.word	0x00000001
        /*05cc*/ 	.word	0x00000001


	//----- nvinfo : EIATTR_CRS_STACK_SIZE
	.align		4
.L_270:
        /*05d0*/ 	.byte	0x04, 0x1e
        /*05d2*/ 	.short	(.L_272 - .L_271)
.L_271:
        /*05d4*/ 	.word	0x00000000
.L_272:


//--------------------- .nv.info._ZN7cutlass13device_kernelIN5flash19enable_sm80_to_sm89INS1_16FlashAttnFwdSm80INS1_25CollectiveMainloopFwdSm80ILi8ELi1ELb1EN4cute5tupleIJNS5_1CILi128EEENS7_ILi96EEES8_EEELi128ENS_6half_tEfNS_4arch4Sm80ELb0ELb1ELb1ELb1ELb0ELb0ELb1ELb1EEENS1_21CollectiveEpilogueFwdINS6_IJS8_S8_S9_EEENS6_IJNS7_ILi1EEESH_SH_EEESB_SD_Li256ELb1ELb1ELb1ELb0EEENS1_36VarlenDynamicPersistentTileSchedulerILi128ELi96ELi256ELi256ELb1ELb1ELb0ELb1ELb0ELb1EEEEEEEEEvNT_6ParamsE --------------------------
	.section	.nv.info._ZN7cutlass13device_kernelIN5flash19enable_sm80_to_sm89INS1_16FlashAttnFwdSm80INS1_25CollectiveMainloopFwdSm80ILi8ELi1ELb1EN4cute5tupleIJNS5_1CILi128EEENS7_ILi96EEES8_EEELi128ENS_6half_tEfNS_4arch4Sm80ELb0ELb1ELb1ELb1ELb0ELb0ELb1ELb1EEENS1_21CollectiveEpilogueFwdINS6_IJS8_S8_S9_EEENS6_IJNS7_ILi1EEESH_SH_EEESB_SD_Li256ELb1ELb1ELb1ELb0EEENS1_36VarlenDynamicPersistentTileSchedulerILi128ELi96ELi256ELi256ELb1ELb1ELb0ELb1ELb0ELb1EEEEEEEEEvNT_6ParamsE,"",@"SHT_CUDA_INFO"
	.sectionflags	@""
	.align	4


	//----- nvinfo : EIATTR_CUDA_API_VERSION
	.align		4
        /*0000*/ 	.byte	0x04, 0x37
        /*0002*/ 	.short	(.L_274 - .L_273)
.L_273:
        /*0004*/ 	.word	0x00000082


	//----- nvinfo : EIATTR_SW2861232_WAR
	.align		4
.L_274:
        /*0008*/ 	.byte	0x01, 0x35
	.zero		2


	//----- nvinfo : EIATTR_PARAM_CBANK
	.align		4
        /*000c*/ 	.byte	0x04, 0x0a
        /*000e*/ 	.short	(.L_276 - .L_275)
	.align		4
.L_275:
        /*0010*/ 	.word	index@(.nv.constant0._ZN7cutlass13device_kernelIN5flash19enable_sm80_to_sm89INS1_16FlashAttnFwdSm80INS1_25CollectiveMainloopFwdSm80ILi8ELi1ELb1EN4cute5tupleIJNS5_1CILi128EEENS7_ILi96EEES8_EEELi128ENS_6half_tEfNS_4arch4Sm80ELb0ELb1ELb1ELb1ELb0ELb0ELb1ELb1EEENS1_21CollectiveEpilogueFwdINS6_IJS8_S8_S9_EEENS6_IJNS7_ILi1EEESH_SH_EEESB_SD_Li256ELb1ELb1ELb1ELb0EEENS1_36VarlenDynamicPersistentTileSchedulerILi128ELi96ELi256ELi256ELb1ELb1ELb0ELb1ELb0ELb1EEEEEEEEEvNT_6ParamsE)
        /*0014*/ 	.short	0x0160
        /*0016*/ 	.short	0x0438


	//----- nvinfo : EIATTR_CBANK_PARAM_SIZE
	.align		4
.L_276:
        /*0018*/ 	.byte	0x03, 0x19
        /*001a*/ 	.short	0x0438


	//----- nvinfo : EIATTR_KPARAM_INFO
	.align		4
        /*001c*/ 	.byte	0x04, 0x17
        /*001e*/ 	.short	(.L_278 - .L_277)
.L_277:
        /*0020*/ 	.word	0x00000000
        /*0024*/ 	.short	0x0000
        /*0026*/ 	.short	0x0000
        /*0028*/ 	.byte	0x00, 0xf0, 0xe1, 0x10


	//----- nvinfo : EIATTR_MAXREG_COUNT
	.align		4
.L_278:
        /*002c*/ 	.byte	0x03, 0x1b
        /*002e*/ 	.short	0x00ff


	//----- nvinfo : EIATTR_NUM_BARRIERS
	.align		4
        /*0030*/ 	.byte	0x02, 0x4c
        /*0032*/ 	.byte	0x06
	.zero		1


	//----- nvinfo : EIATTR_ANNOTATIONS
	.align		4
        /*0034*/ 	.byte	0x04, 0x55
        /*0036*/ 	.short	(.L_280 - .L_279)


	//   ....[0]....
.L_279:
        /* <DEDUP_REMOVED lines=75> */


	//----- nvinfo : EIATTR_MERCURY_ISA_VERSION
	.align		4
.L_280:
        /*04d8*/ 	.byte	0x03, 0x5f
        /*04da*/ 	.short	0x0000


	//----- nvinfo : EIATTR_INT_WARP_WIDE_INSTR_OFFSETS
	.align		4
        /*04dc*/ 	.byte	0x04, 0x31
        /*04de*/ 	.short	(.L_282 - .L_281)


	//   ....[0]....
.L_281:
        /*04e0*/ 	.word	0x00013400


	//   ....[1]....
        /*04e4*/ 	.word	0x00013480


	//----- nvinfo : EIATTR_COOP_GROUP_MASK_REGIDS
	.align		4
.L_282:
        /*04e8*/ 	.byte	0x04, 0x29
        /*04ea*/ 	.short	(.L_284 - .L_283)


	//   ....[0]....
.L_283:
        /*04ec*/ 	.word	0xffffffff


	//   ....[1]....
        /*04f0*/ 	.word	0xffffffff


	//   ....[2]....
        /*04f4*/ 	.word	0xffffffff


	//   ....[3]....
        /*04f8*/ 	.word	0xffffffff


	//   ....[4]....
        /*04fc*/ 	.word	0xffffffff


	//   ....[5]....
        /*0500*/ 	.word	0xffffffff


	//   ....[6]....
        /*0504*/ 	.word	0xffffffff


	//   ....[7]....
        /*0508*/ 	.word	0xffffffff


	//   ....[8]....
        /*050c*/ 	.word	0xffffffff


	//   ....[9]....
        /*0510*/ 	.word	0xffffffff


	//   ....[10]....
        /*0514*/ 	.word	0xffffffff


	//   ....[11]....
        /*0518*/ 	.word	0xffffffff


	//   ....[12]....
        /*051c*/ 	.word	0xffffffff


	//   ....[13]....
        /*0520*/ 	.word	0xffffffff


	//   ....[14]....
        /*0524*/ 	.word	0xffffffff


	//   ....[15]....
        /*0528*/ 	.word	0xffffffff


	//   ....[16]....
        /*052c*/ 	.word	0xffffffff


	//   ....[17]....
        /*0530*/ 	.word	0xffffffff


	//   ....[18]....
        /*0534*/ 	.word	0xffffffff


	//   ....[19]....
        /*0538*/ 	.word	0xffffffff


	//   ....[20]....
        /*053c*/ 	.word	0xffffffff


	//   ....[21]....
        /*0540*/ 	.word	0xffffffff


	//   ....[22]....
        /*0544*/ 	.word	0xffffffff


	//   ....[23]....
        /*0548*/ 	.word	0xffffffff


	//   ....[24]....
        /*054c*/ 	.word	0xffffffff


	//   ....[25]....
        /*0550*/ 	.word	0xffffffff


	//   ....[26]....
        /*0554*/ 	.word	0xffffffff


	//   ....[27]....
        /*0558*/ 	.word	0xffffffff


	//   ....[28]....
        /*055c*/ 	.word	0xffffffff


	//   ....[29]....
        /*0560*/ 	.word	0xffffffff


	//   ....[30]....
        /*0564*/ 	.word	0xffffffff


	//   ....[31]....
        /*0568*/ 	.word	0xffffffff


	//   ....[32]....
        /*056c*/ 	.word	0xffffffff


	//   ....[33]....
        /*0570*/ 	.word	0xffffffff


	//   ....[34]....
        /*0574*/ 	.word	0xffffffff


	//   ....[35]....
        /*0578*/ 	.word	0xffffffff


	//   ....[36]....
        /*057c*/ 	.word	0xffffffff


	//   ....[37]....
        /*0580*/ 	.word	0xffffffff


	//   ....[38]....
        /*0584*/ 	.word	0xffffffff


	//   ....[39]....
        /*0588*/ 	.word	0xffffffff


	//   ....[40]....
        /*058c*/ 	.word	0xffffffff


	//   ....[41]....
        /*0590*/ 	.word	0xffffffff


	//   ....[42]....
        /*0594*/ 	.word	0xffffffff


	//   ....[43]....
        /*0598*/ 	.word	0xffffffff


	//   ....[44]....
        /*059c*/ 	.word	0xffffffff


	//   ....[45]....
        /*05a0*/ 	.word	0xffffffff


	//   ....[46]....
        /*05a4*/ 	.word	0xffffffff


	//   ....[47]....
        /*05a8*/ 	.word	0xffffffff


	//   ....[48]....
        /*05ac*/ 	.word	0xffffffff


	//   ....[49]....
        /*05b0*/ 	.word	0xffffffff


	//   ....[50]....
        /*05b4*/ 	.word	0xffffffff


	//   ....[51]....
        /*05b8*/ 	.word	0xffffffff


	//   ....[52]....
        /*05bc*/ 	.word	0xffffffff


	//   ....[53]....
        /*05c0*/ 	.word	0xffffffff


	//   ....[54]....
        /*05c4*/ 	.word	0xffffffff


	//   ....[55]....
        /*05c8*/ 	.word	0xffffffff


	//   ....[56]....
        /*05cc*/ 	.word	0xffffffff


	//   ....[57]....
        /*05d0*/ 	.word	0xffffffff


	//   ....[58]....
        /*05d4*/ 	.word	0xffffffff


	//   ....[59]....
        /*05d8*/ 	.word	0xffffffff


	//   ....[60]....
        /*05dc*/ 	.word	0xffffffff


	//   ....[61]....
        /*05e0*/ 	.word	0xffffffff


	//   ....[62]....
        /*05e4*/ 	.word	0xffffffff


	//   ....[63]....
        /*05e8*/ 	.word	0xffffffff


	//   ....[64]....
        /*05ec*/ 	.word	0xffffffff


	//   ....[65]....
        /*05f0*/ 	.word	0xffffffff


	//   ....[66]....
        /*05f4*/ 	.word	0xffffffff


	//   ....[67]....
        /*05f8*/ 	.word	0xffffffff


	//   ....[68]....
        /*05fc*/ 	.word	0xffffffff


	//   ....[69]....
        /*0600*/ 	.word	0xffffffff


	//   ....[70]....
        /*0604*/ 	.word	0xffffffff


	//   ....[71]....
        /*0608*/ 	.word	0xffffffff


	//   ....[72]....
        /*060c*/ 	.word	0xffffffff


	//   ....[73]....
        /*0610*/ 	.word	0xffffffff


	//   ....[74]....
        /*0614*/ 	.word	0xffffffff


	//   ....[75]....
        /*0618*/ 	.word	0xffffffff


	//   ....[76]....
        /*061c*/ 	.word	0xffffffff


	//   ....[77]....
        /*0620*/ 	.word	0xffffffff


	//   ....[78]....
        /*0624*/ 	.word	0xffffffff


	//   ....[79]....
        /*0628*/ 	.word	0xffffffff


	//   ....[80]....
        /*062c*/ 	.word	0xffffffff


	//   ....[81]....
        /*0630*/ 	.word	0xffffffff


	//   ....[82]....
        /*0634*/ 	.word	0xffffffff


	//   ....[83]....
        /*0638*/ 	.word	0xffffffff


	//   ....[84]....
        /*063c*/ 	.word	0xffffffff


	//   ....[85]....
        /*0640*/ 	.word	0xffffffff


	//   ....[86]....
        /*0644*/ 	.word	0xffffffff


	//   ....[87]....
        /*0648*/ 	.word	0xffffffff


	//   ....[88]....
        /*064c*/ 	.word	0xffffffff


	//   ....[89]....
        /*0650*/ 	.word	0xffffffff


	//   ....[90]....
        /*0654*/ 	.word	0xffffffff


	//   ....[91]....
        /*0658*/ 	.word	0xffffffff


	//   ....[92]....
        /*065c*/ 	.word	0xffffffff


	//   ....[93]....
        /*0660*/ 	.word	0xffffffff


	//   ....[94]....
        /*0664*/ 	.word	0xffffffff


	//   ....[95]....
        /*0668*/ 	.word	0xffffffff


	//   ....[96]....
        /*066c*/ 	.word	0xffffffff


	//   ....[97]....
        /*0670*/ 	.word	0xffffffff


	//   ....[98]....
        /*0674*/ 	.word	0xffffffff


	//   ....[99]....
        /*0678*/ 	.word	0xffffffff


	//   ....[100]....
        /*067c*/ 	.word	0xffffffff


	//   ....[101]....
        /*0680*/ 	.word	0xffffffff


	//   ....[102]....
        /*0684*/ 	.word	0xffffffff


	//   ....[103]....
        /*0688*/ 	.word	0xffffffff


	//   ....[104]....
        /*068c*/ 	.word	0xffffffff


	//   ....[105]....
        /*0690*/ 	.word	0xffffffff


	//   ....[106]....
        /*0694*/ 	.word	0xffffffff


	//   ....[107]....
        /*0698*/ 	.word	0xffffffff


	//   ....[108]....
        /*069c*/ 	.word	0xffffffff


	//   ....[109]....
        /*06a0*/ 	.word	0xffffffff


	//   ....[110]....
        /*06a4*/ 	.word	0xffffffff


	//   ....[111]....
        /*06a8*/ 	.word	0xffffffff


	//   ....[112]....
        /*06ac*/ 	.word	0xffffffff


	//   ....[113]....
        /*06b0*/ 	.word	0xffffffff


	//   ....[114]....
        /*06b4*/ 	.word	0xffffffff


	//   ....[115]....
        /*06b8*/ 	.word	0xffffffff


	//   ....[116]....
        /*06bc*/ 	.word	0xffffffff


	//   ....[117]....
        /*06c0*/ 	.word	0xffffffff


	//   ....[118]....
        /*06c4*/ 	.word	0xffffffff


	//   ....[119]....
        /*06c8*/ 	.word	0xffffffff


	//   ....[120]....
        /*06cc*/ 	.word	0xffffffff


	//   ....[121]....
        /*06d0*/ 	.word	0xffffffff


	//   ....[122]....
        /*06d4*/ 	.word	0xffffffff


	//   ....[123]....
        /*06d8*/ 	.word	0xffffffff


	//   ....[124]....
        /*06dc*/ 	.word	0xffffffff


	//   ....[125]....
        /*06e0*/ 	.word	0xffffffff


	//   ....[126]....
        /*06e4*/ 	.word	0xffffffff


	//   ....[127]....
        /*06e8*/ 	.word	0xffffffff


	//   ....[128]....
        /*06ec*/ 	.word	0xffffffff


	//   ....[129]....
        /*06f0*/ 	.word	0xffffffff


	//   ....[130]....
        /*06f4*/ 	.word	0xffffffff


	//   ....[131]....
        /*06f8*/ 	.word	0xffffffff


	//   ....[132]....
        /*06fc*/ 	.word	0xffffffff


	//   ....[133]....
        /*0700*/ 	.word	0xffffffff


	//   ....[134]....
        /*0704*/ 	.word	0xffffffff


	//   ....[135]....
        /*0708*/ 	.word	0xffffffff


	//   ....[136]....
        /*070c*/ 	.word	0xffffffff


	//   ....[137]....
        /*0710*/ 	.word	0xffffffff


	//   ....[138]....
        /*0714*/ 	.word	0xffffffff


	//   ....[139]....
        /*0718*/ 	.word	0xffffffff


	//   ....[140]....
        /*071c*/ 	.word	0xffffffff


	//   ....[141]....
        /*0720*/ 	.word	0xffffffff


	//   ....[142]....
        /*0724*/ 	.word	0xffffffff


	//   ....[143]....
        /*0728*/ 	.word	0xffffffff


	//   ....[144]....
        /*072c*/ 	.word	0xffffffff


	//----- nvinfo : EIATTR_COOP_GROUP_INSTR_OFFSETS
	.align		4
.L_284:
        /*0730*/ 	.byte	0x04, 0x28
        /*0732*/ 	.short	(.L_286 - .L_285)


	//   ....[0]....
.L_285:
        /*0734*/ 	.word	0x00000050


	//   ....[1]....
        /*0738*/ 	.word	0x00000210


	//   ....[2]....
        /*073c*/ 	.word	0x00000240


	//   ....[3]....
        /*0740*/ 	.word	0x00000270


	//   ....[4]....
        /*0744*/ 	.word	0x000002a0


	//   ....[5]....
        /*0748*/ 	.word	0x000002d0


	//   ....[6]....
        /*074c*/ 	.word	0x00000300


	//   ....[7]....
        /*0750*/ 	.word	0x00000470


	//   ....[8]....
        /*0754*/ 	.word	0x000004b0


	//   ....[9]....
        /*0758*/ 	.word	0x000004e0


	//   ....[10]....
        /*075c*/ 	.word	0x00000510


	//   ....[11]....
        /*0760*/ 	.word	0x00000540


	//   ....[12]....
        /*0764*/ 	.word	0x00000570


	//   ....[13]....
        /*0768*/ 	.word	0x00000600


	//   ....[14]....
        /*076c*/ 	.word	0x00000650


	//   ....[15]....
        /*0770*/ 	.word	0x00000670


	//   ....[16]....
        /*0774*/ 	.word	0x000006d0


	//   ....[17]....
        /*0778*/ 	.word	0x00002bf0


	//   ....[18]....
        /*077c*/ 	.word	0x00002c10


	//   ....[19]....
        /*0780*/ 	.word	0x00002c30


	//   ....[20]....
        /*0784*/ 	.word	0x00002c40


	//   ....[21]....
        /*0788*/ 	.word	0x00002c50


	//   ....[22]....
        /*078c*/ 	.word	0x00002c60


	//   ....[23]....
        /*0790*/ 	.word	0x00002c70


	//   ....[24]....
        /*0794*/ 	.word	0x00002d40


	//   ....[25]....
        /*0798*/ 	.word	0x000045a0


	//   ....[26]....
        /*079c*/ 	.word	0x00004eb0


	//   ....[27]....
        /*07a0*/ 	.word	0x000053a0


	//   ....[28]....
        /*07a4*/ 	.word	0x00005930


	//   ....[29]....
        /*07a8*/ 	.word	0x00005950


	//   ....[30]....
        /*07ac*/ 	.word	0x000059a0


	//   ....[31]....
        /*07b0*/ 	.word	0x00008660


	//   ....[32]....
        /*07b4*/ 	.word	0x00008880


	//   ....[33]....
        /*07b8*/ 	.word	0x000096e0


	//   ....[34]....
        /*07bc*/ 	.word	0x00009ab0


	//   ....[35]....
        /*07c0*/ 	.word	0x00009ae0


	//   ....[36]....
        /*07c4*/ 	.word	0x00009b50


	//   ....[37]....
        /*07c8*/ 	.word	0x0000cc80


	//   ....[38]....
        /*07cc*/ 	.word	0x0000cd00


	//   ....[39]....
        /*07d0*/ 	.word	0x0000cd20


	//   ....[40]....
        /*07d4*/ 	.word	0x0000ce10


	//   ....[41]....
        /*07d8*/ 	.word	0x0000fff0


	//   ....[42]....
        /*07dc*/ 	.word	0x00010210


	//   ....[43]....
        /*07e0*/ 	.word	0x00011070


	//   ....[44]....
        /*07e4*/ 	.word	0x00011440


	//   ....[45]....
        /*07e8*/ 	.word	0x00011470


	//   ....[46]....
        /*07ec*/ 	.word	0x000114e0


	//   ....[47]....
        /*07f0*/ 	.word	0x00012db0


	//   ....[48]....
        /*07f4*/ 	.word	0x00012e00


	//   ....[49]....
        /*07f8*/ 	.word	0x00012e20


	//   ....[50]....
        /*07fc*/ 	.word	0x00012e40


	//   ....[51]....
        /*0800*/ 	.word	0x00013f00


	//   ....[52]....
        /*0804*/ 	.word	0x00013f20


	//   ....[53]....
        /*0808*/ 	.word	0x00013f30


	//   ....[54]....
        /*080c*/ 	.word	0x00013f40


	//   ....[55]....
        /*0810*/ 	.word	0x000142b0


	//   ....[56]....
        /*0814*/ 	.word	0x000142d0


	//   ....[57]....
        /*0818*/ 	.word	0x000143c0


	//   ....[58]....
        /*081c*/ 	.word	0x000143d0


	//   ....[59]....
        /*0820*/ 	.word	0x000144d0


	//   ....[60]....
        /*0824*/ 	.word	0x000144f0


	//   ....[61]....
        /*0828*/ 	.word	0x000145f0


	//   ....[62]....
        /*082c*/ 	.word	0x00014600


	//   ....[63]....
        /*0830*/ 	.word	0x00014900


	//   ....[64]....
        /*0834*/ 	.word	0x00014920


	//   ....[65]....
        /*0838*/ 	.word	0x00014f70


	//   ....[66]....
        /*083c*/ 	.word	0x00014f80


	//   ....[67]....
        /*0840*/ 	.word	0x00015b80


	//   ....[68]....
        /*0844*/ 	.word	0x00015ba0


	//   ....[69]....
        /*0848*/ 	.word	0x00015ca0


	//   ....[70]....
        /*084c*/ 	.word	0x00015cb0


	//   ....[71]....
        /*0850*/ 	.word	0x00015db0


	//   ....[72]....
        /*0854*/ 	.word	0x00015dd0


	//   ....[73]....
        /*0858*/ 	.word	0x00015ed0


	//   ....[74]....
        /*085c*/ 	.word	0x00015ee0


	//   ....[75]....
        /*0860*/ 	.word	0x000160a0


	//   ....[76]....
        /*0864*/ 	.word	0x000160c0


	//   ....[77]....
        /*0868*/ 	.word	0x000161f0


	//   ....[78]....
        /*086c*/ 	.word	0x00016230


	//   ....[79]....
        /*0870*/ 	.word	0x00016260


	//   ....[80]....
        /*0874*/ 	.word	0x00016290


	//   ....[81]....
        /*0878*/ 	.word	0x000162c0


	//   ....[82]....
        /*087c*/ 	.word	0x000162f0


	//   ....[83]....
        /*0880*/ 	.word	0x00016450


	//   ....[84]....
        /*0884*/ 	.word	0x00016490


	//   ....[85]....
        /*0888*/ 	.word	0x000164c0


	//   ....[86]....
        /*088c*/ 	.word	0x000164f0


	//   ....[87]....
        /*0890*/ 	.word	0x00016520


	//   ....[88]....
        /*0894*/ 	.word	0x00016550


	//   ....[89]....
        /*0898*/ 	.word	0x000165e0


	//   ....[90]....
        /*089c*/ 	.word	0x00016640


	//   ....[91]....
        /*08a0*/ 	.word	0x00016650


	//   ....[92]....
        /*08a4*/ 	.word	0x000166b0


	//   ....[93]....
        /*08a8*/ 	.word	0x00017110


	//   ....[94]....
        /*08ac*/ 	.word	0x00017170


	//   ....[95]....
        /*08b0*/ 	.word	0x000171c0


	//   ....[96]....
        /*08b4*/ 	.word	0x00017210


	//   ....[97]....
        /*08b8*/ 	.word	0x00017260


	//   ....[98]....
        /*08bc*/ 	.word	0x000172d0


	//   ....[99]....
        /*08c0*/ 	.word	0x00017320


	//   ....[100]....
        /*08c4*/ 	.word	0x00017390


	//   ....[101]....
        /*08c8*/ 	.word	0x00017400


	//   ....[102]....
        /*08cc*/ 	.word	0x00017460


	//   ....[103]....
        /*08d0*/ 	.word	0x000174c0


	//   ....[104]....
        /*08d4*/ 	.word	0x00017520


	//   ....[105]....
        /*08d8*/ 	.word	0x00017570


	//   ....[106]....
        /*08dc*/ 	.word	0x000175d0


	//   ....[107]....
        /*08e0*/ 	.word	0x00017630


	//   ....[108]....
        /*08e4*/ 	.word	0x000176a0


	//   ....[109]....
        /*08e8*/ 	.word	0x00017710


	//   ....[110]....
        /*08ec*/ 	.word	0x00017770


	//   ....[111]....
        /*08f0*/ 	.word	0x000177e0


	//   ....[112]....
        /*08f4*/ 	.word	0x00017850


	//   ....[113]....
        /*08f8*/ 	.word	0x000178c0


	//   ....[114]....
        /*08fc*/ 	.word	0x00017920


	//   ....[115]....
        /*0900*/ 	.word	0x00017980


	//   ....[116]....
        /*0904*/ 	.word	0x000179f0


	//   ....[117]....
        /*0908*/ 	.word	0x00017a60


	//   ....[118]....
        /*090c*/ 	.word	0x00017ac0


	//   ....[119]....
        /*0910*/ 	.word	0x00017b30


	//   ....[120]....
        /*0914*/ 	.word	0x00017ba0


	//   ....[121]....
        /*0918*/ 	.word	0x00017c10


	//   ....[122]....
        /*091c*/ 	.word	0x00017c70


	//   ....[123]....
        /*0920*/ 	.word	0x00017ce0


	//   ....[124]....
        /*0924*/ 	.word	0x00017d50


	//   ....[125]....
        /*0928*/ 	.word	0x00017dc0


	//   ....[126]....
        /*092c*/ 	.word	0x00017e20


	//   ....[127]....
        /*0930*/ 	.word	0x00017e90


	//   ....[128]....
        /*0934*/ 	.word	0x00017f00


	//   ....[129]....
        /*0938*/ 	.word	0x00017f50


	//   ....[130]....
        /*093c*/ 	.word	0x00017f90


	//   ....[131]....
        /*0940*/ 	.word	0x00017fe0


	//   ....[132]....
        /*0944*/ 	.word	0x00018030


	//   ....[133]....
        /*0948*/ 	.word	0x00018080


	//   ....[134]....
        /*094c*/ 	.word	0x000180f0


	//   ....[135]....
        /*0950*/ 	.word	0x00018140


	//   ....[136]....
        /*0954*/ 	.word	0x00018190


	//   ....[137]....
        /*0958*/ 	.word	0x000181e0


	//   ....[138]....
        /*095c*/ 	.word	0x00018230


	//   ....[139]....
        /*0960*/ 	.word	0x00018280


	//   ....[140]....
        /*0964*/ 	.word	0x000182f0


	//   ....[141]....
        /*0968*/ 	.word	0x00018340


	//   ....[142]....
        /*096c*/ 	.word	0x000183b0


	//   ....[143]....
        /*0970*/ 	.word	0x00018410


	//   ....[144]....
        /*0974*/ 	.word	0x00018480


	//----- nvinfo : EIATTR_EXIT_INSTR_OFFSETS
	.align		4
.L_286:
        /*0978*/ 	.byte	0x04, 0x1c
        /*097a*/ 	.short	(.L_288 - .L_287)


	//   ....[0]....
.L_287:
        /*097c*/ 	.word	0x000010f0


	//   ....[1]....
        /*0980*/ 	.word	0x000170d0


	//----- nvinfo : EIATTR_MAX_THREADS
	.align		4
.L_288:
        /*0984*/ 	.byte	0x04, 0x05
        /*0986*/ 	.short	(.L_290 - .L_289)
.L_289:
        /*0988*/ 	.word	0x00000100
        /*098c*/ 	.word	0x00000001
        /*0990*/ 	.word	0x00000001


	//----- nvinfo : EIATTR_CRS_STACK_SIZE
	.align		4
.L_290:
        /*0994*/ 	.byte	0x04, 0x1e
        /*0996*/ 	.short	(.L_292 - .L_291)
.L_291:
        /*0998*/ 	.word	0x00000000
.L_292:


//--------------------- .nv.info._ZN7cutlass13device_kernelIN5flash19enable_sm80_to_sm89INS1_16FlashAttnFwdSm80INS1_25CollectiveMainloopFwdSm80ILi8ELi1ELb1EN4cute5tupleIJNS5_1CILi128EEENS7_ILi96EEES8_EEELi128ENS_6half_tEfNS_4arch4Sm80ELb0ELb1ELb1ELb1ELb0ELb1ELb1ELb1EEENS1_21CollectiveEpilogueFwdINS6_IJS8_S8_S9_EEENS6_IJNS7_ILi1EEESH_SH_EEESB_SD_Li256ELb1ELb1ELb1ELb0EEENS1_36VarlenDynamicPersistentTileSchedulerILi128ELi96ELi256ELi256ELb1ELb1ELb0ELb1ELb0ELb1EEEEEEEEEvNT_6ParamsE --------------------------
	.section	.nv.info._ZN7cutlass13device_kernelIN5flash19enable_sm80_to_sm89INS1_16FlashAttnFwdSm80INS1_25CollectiveMainloopFwdSm80ILi8ELi1ELb1EN4cute5tupleIJNS5_1CILi128EEENS7_ILi96EEES8_EEELi128ENS_6half_tEfNS_4arch4Sm80ELb0ELb1ELb1ELb1ELb0ELb1ELb1ELb1EEENS1_21CollectiveEpilogueFwdINS6_IJS8_S8_S9_EEENS6_IJNS7_ILi1EEESH_SH_EEESB_SD_Li256ELb1ELb1ELb1ELb0EEENS1_36VarlenDynamicPersistentTileSchedulerILi128ELi96ELi256ELi256ELb1ELb1ELb0ELb1ELb0ELb1EEEEEEEEEvNT_6ParamsE,"",@"SHT_CUDA_INFO"
	.sectionflags	@""
	.align	4


	//----- nvinfo : EIATTR_CUDA_API_VERSION
	.align		4
        /*0000*/ 	.byte	0x04, 0x37
        /*0002*/ 	.short	(.L_294 - .L_293)
.L_293:
        /*0004*/ 	.word	0x00000082


	//----- nvinfo : EIATTR_SW2861232_WAR
	.align		4
.L_294:
        /*0008*/ 	.byte	0x01, 0x35
	.zero		2


	//----- nvinfo : EIATTR_PARAM_CBANK
	.align		4
        /*000c*/ 	.byte	0x04, 0x0a
        /*000e*/ 	.short	(.L_296 - .L_295)
	.align		4
.L_295:
        /*0010*/ 	.word	index@(.nv.constant0._ZN7cutlass13device_kernelIN5flash19enable_sm80_to_sm89INS1_16FlashAttnFwdSm80INS1_25CollectiveMainloopFwdSm80ILi8ELi1ELb1EN4cute5tupleIJNS5_1CILi128EEENS7_ILi96EEES8_EEELi128ENS_6half_tEfNS_4arch4Sm80ELb0ELb1ELb1ELb1ELb0ELb1ELb1ELb1EEENS1_21CollectiveEpilogueFwdINS6_IJS8_S8_S9_EEENS6_IJNS7_ILi1EEESH_SH_EEESB_SD_Li256ELb1ELb1ELb1ELb0EEENS1_36VarlenDynamicPersistentTileSchedulerILi128ELi96ELi256ELi256ELb1ELb1ELb0ELb1ELb0ELb1EEEEEEEEEvNT_6ParamsE)
        /*0014*/ 	.short	0x0160
        /*0016*/ 	.short	0x0438


	//----- nvinfo : EIATTR_CBANK_PARAM_SIZE
	.align		4
.L_296:
        /*0018*/ 	.byte	0x03, 0x19
        /*001a*/ 	.short	0x0438


	//----- nvinfo : EIATTR_KPARAM_INFO
	.align		4
        /*001c*/ 	.byte	0x04, 0x17
        /*001e*/ 	.short	(.L_298 - .L_297)
.L_297:
        /*0020*/ 	.word	0x00000000
        /*0024*/ 	.short	0x0000
        /*0026*/ 	.short	0x0000
        /*0028*/ 	.byte	0x00, 0xf0, 0xe1, 0x10


	//----- nvinfo : EIATTR_MAXREG_COUNT
	.align		4
.L_298:
        /*002c*/ 	.byte	0x03, 0x1b
        /*002e*/ 	.short	0x00ff


	//----- nvinfo : EIATTR_NUM_BARRIERS
	.align		4
        /*0030*/ 	.byte	0x02, 0x4c
        /*0032*/ 	.byte	0x06
	.zero		1


	//----- nvinfo : EIATTR_ANNOTATIONS
	.align		4
        /*0034*/ 	.byte	0x04, 0x55
        /*0036*/ 	.short	(.L_300 - .L_299)


	//   ....[0]....
.L_299:
        /* <DEDUP_REMOVED lines=62> */


	//----- nvinfo : EIATTR_MERCURY_ISA_VERSION
	.align		4
.L_300:
        /*0408*/ 	.byte	0x03, 0x5f
        /*040a*/ 	.short	0x0000


	//----- nvinfo : EIATTR_INT_WARP_WIDE_INSTR_OFFSETS
	.align		4
        /*040c*/ 	.byte	0x04, 0x31
        /*040e*/ 	.short	(.L_302 - .L_301)


	//   ....[0]....
.L_301:
        /*0410*/ 	.word	0x0001d890


	//   ....[1]....
        /*0414*/ 	.word	0x0001d910


	//----- nvinfo : EIATTR_COOP_GROUP_MASK_REGIDS
	.align		4
.L_302:
        /*0418*/ 	.byte	0x04, 0x29
        /*041a*/ 	.short	(.L_304 - .L_303)


	//   ....[0]....
.L_303:
        /*041c*/ 	.word	0xffffffff


	//   ....[1]....
        /*0420*/ 	.word	0xffffffff


	//   ....[2]....
        /*0424*/ 	.word	0xffffffff


	//   ....[3]....
        /*0428*/ 	.word	0xffffffff


	//   ....[4]....
        /*042c*/ 	.word	0xffffffff


	//   ....[5]....
        /*0430*/ 	.word	0xffffffff


	//   ....[6]....
        /*0434*/ 	.word	0xffffffff


	//   ....[7]....
        /*0438*/ 	.word	0xffffffff


	//   ....[8]....
        /*043c*/ 	.word	0xffffffff


	//   ....[9]....
        /*0440*/ 	.word	0xffffffff


	//   ....[10]....
        /*0444*/ 	.word	0xffffffff


	//   ....[11]....
        /*0448*/ 	.word	0xffffffff


	//   ....[12]....
        /*044c*/ 	.word	0xffffffff


	//   ....[13]....
        /*0450*/ 	.word	0xffffffff


	//   ....[14]....
        /*0454*/ 	.word	0xffffffff


	//   ....[15]....
        /*0458*/ 	.word	0xffffffff


	//   ....[16]....
        /*045c*/ 	.word	0xffffffff


	//   ....[17]....
        /*0460*/ 	.word	0xffffffff


	//   ....[18]....
        /*0464*/ 	.word	0xffffffff


	//   ....[19]....
        /*0468*/ 	.word	0xffffffff


	//   ....[20]....
        /*046c*/ 	.word	0xffffffff


	//   ....[21]....
        /*0470*/ 	.word	0xffffffff


	//   ....[22]....
        /*0474*/ 	.word	0xffffffff


	//   ....[23]....
        /*0478*/ 	.word	0xffffffff


	//   ....[24]....
        /*047c*/ 	.word	0xffffffff


	//   ....[25]....
        /*0480*/ 	.word	0xffffffff


	//   ....[26]....
        /*0484*/ 	.word	0xffffffff


	//   ....[27]....
        /*0488*/ 	.word	0xffffffff


	//   ....[28]....
        /*048c*/ 	.word	0xffffffff


	//   ....[29]....
        /*0490*/ 	.word	0xffffffff


	//   ....[30]....
        /*0494*/ 	.word	0xffffffff


	//   ....[31]....
        /*0498*/ 	.word	0xffffffff


	//   ....[32]....
        /*049c*/ 	.word	0xffffffff


	//   ....[33]....
        /*04a0*/ 	.word	0xffffffff


	//   ....[34]....
        /*04a4*/ 	.word	0xffffffff


	//   ....[35]....
        /*04a8*/ 	.word	0xffffffff


	//   ....[36]....
        /*04ac*/ 	.word	0xffffffff


	//   ....[37]....
        /*04b0*/ 	.word	0xffffffff


	//   ....[38]....
        /*04b4*/ 	.word	0xffffffff


	//   ....[39]....
        /*04b8*/ 	.word	0xffffffff


	//   ....[40]....
        /*04bc*/ 	.word	0xffffffff


	//   ....[41]....
        /*04c0*/ 	.word	0xffffffff


	//   ....[42]....
        /*04c4*/ 	.word	0xffffffff


	//   ....[43]....
        /*04c8*/ 	.word	0xffffffff


	//   ....[44]....
        /*04cc*/ 	.word	0xffffffff


	//   ....[45]....
        /*04d0*/ 	.word	0xffffffff


	//   ....[46]....
        /*04d4*/ 	.word	0xffffffff


	//   ....[47]....
        /*04d8*/ 	.word	0xffffffff


	//   ....[48]....
        /*04dc*/ 	.word	0xffffffff


	//   ....[49]....
        /*04e0*/ 	.word	0xffffffff


	//   ....[50]....
        /*04e4*/ 	.word	0xffffffff


	//   ....[51]....
        /*04e8*/ 	.word	0xffffffff


	//   ....[52]....
        /*04ec*/ 	.word	0xffffffff


	//   ....[53]....
        /*04f0*/ 	.word	0xffffffff


	//   ....[54]....
        /*04f4*/ 	.word	0xffffffff


	//   ....[55]....
        /*04f8*/ 	.word	0xffffffff


	//   ....[56]....
        /*04fc*/ 	.word	0xffffffff


	//   ....[57]....
        /*0500*/ 	.word	0xffffffff


	//   ....[58]....
        /*0504*/ 	.word	0xffffffff


	//   ....[59]....
        /*0508*/ 	.word	0xffffffff


	//   ....[60]....
        /*050c*/ 	.word	0xffffffff


	//   ....[61]....
        /*0510*/ 	.word	0xffffffff


	//   ....[62]....
        /*0514*/ 	.word	0xffffffff


	//   ....[63]....
        /*0518*/ 	.word	0xffffffff


	//   ....[64]....
        /*051c*/ 	.word	0xffffffff


	//   ....[65]....
        /*0520*/ 	.word	0xffffffff


	//   ....[66]....
        /*0524*/ 	.word	0xffffffff


	//   ....[67]....
        /*0528*/ 	.word	0xffffffff


	//   ....[68]....
        /*052c*/ 	.word	0xffffffff


	//   ....[69]....
        /*0530*/ 	.word	0xffffffff


	//   ....[70]....
        /*0534*/ 	.word	0xffffffff


	//   ....[71]....
        /*0538*/ 	.word	0xffffffff


	//   ....[72]....
        /*053c*/ 	.word	0xffffffff


	//   ....[73]....
        /*0540*/ 	.word	0xffffffff


	//   ....[74]....
        /*0544*/ 	.word	0xffffffff


	//   ....[75]....
        /*0548*/ 	.word	0xffffffff


	//   ....[76]....
        /*054c*/ 	.word	0xffffffff


	//   ....[77]....
        /*0550*/ 	.word	0xffffffff


	//   ....[78]....
        /*0554*/ 	.word	0xffffffff


	//   ....[79]....
        /*0558*/ 	.word	0xffffffff


	//   ....[80]....
        /*055c*/ 	.word	0xffffffff


	//   ....[81]....
        /*0560*/ 	.word	0xffffffff


	//   ....[82]....
        /*0564*/ 	.word	0xffffffff


	//   ....[83]....
        /*0568*/ 	.word	0xffffffff


	//   ....[84]....
        /*056c*/ 	.word	0xffffffff


	//   ....[85]....
        /*0570*/ 	.word	0xffffffff


	//   ....[86]....
        /*0574*/ 	.word	0xffffffff


	//   ....[87]....
        /*0578*/ 	.word	0xffffffff


	//   ....[88]....
        /*057c*/ 	.word	0xffffffff


	//   ....[89]....
        /*0580*/ 	.word	0xffffffff


	//   ....[90]....
        /*0584*/ 	.word	0xffffffff


	//   ....[91]....
        /*0588*/ 	.word	0xffffffff


	//   ....[92]....
        /*058c*/ 	.word	0xffffffff


	//   ....[93]....
        /*0590*/ 	.word	0xffffffff


	//   ....[94]....
        /*0594*/ 	.word	0xffffffff


	//   ....[95]....
        /*0598*/ 	.word	0xffffffff


	//   ....[96]....
        /*059c*/ 	.word	0xffffffff


	//   ....[97]....
        /*05a0*/ 	.word	0xffffffff


	//   ....[98]....
        /*05a4*/ 	.word	0xffffffff


	//   ....[99]....
        /*05a8*/ 	.word	0xffffffff


	//   ....[100]....
        /*05ac*/ 	.word	0xffffffff


	//   ....[101]....
        /*05b0*/ 	.word	0xffffffff


	//   ....[102]....
        /*05b4*/ 	.word	0xffffffff


	//   ....[103]....
        /*05b8*/ 	.word	0xffffffff


	//   ....[104]....
        /*05bc*/ 	.word	0xffffffff


	//   ....[105]....
        /*05c0*/ 	.word	0xffffffff


	//   ....[106]....
        /*05c4*/ 	.word	0xffffffff


	//   ....[107]....
        /*05c8*/ 	.word	0xffffffff


	//   ....[108]....
        /*05cc*/ 	.word	0xffffffff


	//   ....[109]....
        /*05d0*/ 	.word	0xffffffff


	//   ....[110]....
        /*05d4*/ 	.word	0xffffffff


	//   ....[111]....
        /*05d8*/ 	.word	0xffffffff


	//   ....[112]....
        /*05dc*/ 	.word	0xffffffff


	//   ....[113]....
        /*05e0*/ 	.word	0xffffffff


	//   ....[114]....
        /*05e4*/ 	.word	0xffffffff


	//   ....[115]....
        /*05e8*/ 	.word	0xffffffff


	//   ....[116]....
        /*05ec*/ 	.word	0xffffffff


	//   ....[117]....
        /*05f0*/ 	.word	0xffffffff


	//   ....[118]....
        /*05f4*/ 	.word	0xffffffff


	//   ....[119]....
        /*05f8*/ 	.word	0xffffffff


	//   ....[120]....
        /*05fc*/ 	.word	0xffffffff


	//   ....[121]....
        /*0600*/ 	.word	0xffffffff


	//   ....[122]....
        /*0604*/ 	.word	0xffffffff


	//   ....[123]....
        /*0608*/ 	.word	0xffffffff


	//   ....[124]....
        /*060c*/ 	.word	0xffffffff


	//   ....[125]....
        /*0610*/ 	.word	0xffffffff


	//   ....[126]....
        /*0614*/ 	.word	0xffffffff


	//   ....[127]....
        /*0618*/ 	.word	0xffffffff


	//   ....[128]....
        /*061c*/ 	.word	0xffffffff


	//   ....[129]....
        /*0620*/ 	.word	0xffffffff


	//   ....[130]....
        /*0624*/ 	.word	0xffffffff


	//   ....[131]....
        /*0628*/ 	.word	0xffffffff


	//   ....[132]....
        /*062c*/ 	.word	0xffffffff


	//   ....[133]....
        /*0630*/ 	.word	0xffffffff


	//   ....[134]....
        /*0634*/ 	.word	0xffffffff


	//   ....[135]....
        /*0638*/ 	.word	0xffffffff


	//   ....[136]....
        /*063c*/ 	.word	0xffffffff


	//   ....[137]....
        /*0640*/ 	.word	0xffffffff


	//   ....[138]....
        /*0644*/ 	.word	0xffffffff


	//   ....[139]....
        /*0648*/ 	.word	0xffffffff


	//   ....[140]....
        /*064c*/ 	.word	0xffffffff


	//   ....[141]....
        /*0650*/ 	.word	0xffffffff


	//   ....[142]....
        /*0654*/ 	.word	0xffffffff


	//   ....[143]....
        /*0658*/ 	.word	0xffffffff


	//   ....[144]....
        /*065c*/ 	.word	0xffffffff


	//   ....[145]....
        /*0660*/ 	.word	0xffffffff


	//   ....[146]....
        /*0664*/ 	.word	0xffffffff


	//   ....[147]....
        /*0668*/ 	.word	0xffffffff


	//   ....[148]....
        /*066c*/ 	.word	0xffffffff


	//   ....[149]....
        /*0670*/ 	.word	0xffffffff


	//   ....[150]....
        /*0674*/ 	.word	0xffffffff


	//   ....[151]....
        /*0678*/ 	.word	0xffffffff


	//   ....[152]....
        /*067c*/ 	.word	0xffffffff


	//   ....[153]....
        /*0680*/ 	.word	0xffffffff


	//   ....[154]....
        /*0684*/ 	.word	0xffffffff


	//   ....[155]....
        /*0688*/ 	.word	0xffffffff


	//   ....[156]....
        /*068c*/ 	.word	0xffffffff


	//   ....[157]....
        /*0690*/ 	.word	0xffffffff


	//   ....[158]....
        /*0694*/ 	.word	0xffffffff


	//   ....[159]....
        /*0698*/ 	.word	0xffffffff


	//   ....[160]....
        /*069c*/ 	.word	0xffffffff


	//   ....[161]....
        /*06a0*/ 	.word	0xffffffff


	//   ....[162]....
        /*06a4*/ 	.word	0xffffffff


	//   ....[163]....
        /*06a8*/ 	.word	0xffffffff


	//   ....[164]....
        /*06ac*/ 	.word	0xffffffff


	//   ....[165]....
        /*06b0*/ 	.word	0xffffffff


	//   ....[166]....
        /*06b4*/ 	.word	0xffffffff


	//   ....[167]....
        /*06b8*/ 	.word	0xffffffff


	//   ....[168]....
        /*06bc*/ 	.word	0xffffffff


	//   ....[169]....
        /*06c0*/ 	.word	0xffffffff


	//   ....[170]....
        /*06c4*/ 	.word	0xffffffff


	//   ....[171]....
        /*06c8*/ 	.word	0xffffffff


	//   ....[172]....
        /*06cc*/ 	.word	0xffffffff


	//   ....[173]....
        /*06d0*/ 	.word	0xffffffff


	//   ....[174]....
        /*06d4*/ 	.word	0xffffffff


	//   ....[175]....
        /*06d8*/ 	.word	0xffffffff


	//   ....[176]....
        /*06dc*/ 	.word	0xffffffff


	//----- nvinfo : EIATTR_COOP_GROUP_INSTR_OFFSETS
	.align		4
.L_304:
        /*06e0*/ 	.byte	0x04, 0x28
        /*06e2*/ 	.short	(.L_306 - .L_305)


	//   ....[0]....
.L_305:
        /*06e4*/ 	.word	0x00000050


	//   ....[1]....
        /*06e8*/ 	.word	0x00000200


	//   ....[2]....
        /*06ec*/ 	.word	0x00000230


	//   ....[3]....
        /*06f0*/ 	.word	0x00000260


	//   ....[4]....
        /*06f4*/ 	.word	0x00000290


	//   ....[5]....
        /*06f8*/ 	.word	0x000002c0


	//   ....[6]....
        /*06fc*/ 	.word	0x000002f0


	//   ....[7]....
        /*0700*/ 	.word	0x00000450


	//   ....[8]....
        /*0704*/ 	.word	0x00000490


	//   ....[9]....
        /*0708*/ 	.word	0x000004c0


	//   ....[10]....
        /*070c*/ 	.word	0x000004f0


	//   ....[11]....
        /*0710*/ 	.word	0x00000520


	//   ....[12]....
        /*0714*/ 	.word	0x00000550


	//   ....[13]....
        /*0718*/ 	.word	0x000005e0


	//   ....[14]....
        /*071c*/ 	.word	0x00000630


	//   ....[15]....
        /*0720*/ 	.word	0x00000650


	//   ....[16]....
        /*0724*/ 	.word	0x000006b0


	//   ....[17]....
        /*0728*/ 	.word	0x00008720


	//   ....[18]....
        /*072c*/ 	.word	0x00008760


	//   ....[19]....
        /*0730*/ 	.word	0x00008790


	//   ....[20]....
        /*0734*/ 	.word	0x000087d0


	//   ....[21]....
        /*0738*/ 	.word	0x00008800


	//   ....[22]....
        /*073c*/ 	.word	0x00008830


	//   ....[23]....
        /*0740*/ 	.word	0x000088b0


	//   ....[24]....
        /*0744*/ 	.word	0x00008920


	//   ....[25]....
        /*0748*/ 	.word	0x00008f60


	//   ....[26]....
        /*074c*/ 	.word	0x00008f80


	//   ....[27]....
        /*0750*/ 	.word	0x00008fa0


	//   ....[28]....
        /*0754*/ 	.word	0x00008fb0


	//   ....[29]....
        /*0758*/ 	.word	0x00009150


	//   ....[30]....
        /*075c*/ 	.word	0x00009210


	//   ....[31]....
        /*0760*/ 	.word	0x00009250


	//   ....[32]....
        /*0764*/ 	.word	0x00009290


	//   ....[33]....
        /*0768*/ 	.word	0x00009450


	//   ....[34]....
        /*076c*/ 	.word	0x00009510


	//   ....[35]....
        /*0770*/ 	.word	0x00009550


	//   ....[36]....
        /*0774*/ 	.word	0x00009590


	//   ....[37]....
        /*0778*/ 	.word	0x00009770


	//   ....[38]....
        /*077c*/ 	.word	0x00009830


	//   ....[39]....
        /*0780*/ 	.word	0x00009870


	//   ....[40]....
        /*0784*/ 	.word	0x000098a0


	//   ....[41]....
        /*0788*/ 	.word	0x0000b3c0


	//   ....[42]....
        /*078c*/ 	.word	0x0000b430


	//   ....[43]....
        /*0790*/ 	.word	0x0000b460


	//   ....[44]....
        /*0794*/ 	.word	0x0000b4a0


	//   ....[45]....
        /*0798*/ 	.word	0x0000b560


	//   ....[46]....
        /*079c*/ 	.word	0x0000b5a0


	//   ....[47]....
        /*07a0*/ 	.word	0x0000b5b0


	//   ....[48]....
        /*07a4*/ 	.word	0x0000b5c0


	//   ....[49]....
        /*07a8*/ 	.word	0x0000b790


	//   ....[50]....
        /*07ac*/ 	.word	0x0000b7d0


	//   ....[51]....
        /*07b0*/ 	.word	0x0000b7e0


	//   ....[52]....
        /*07b4*/ 	.word	0x0000b7f0


	//   ....[53]....
        /*07b8*/ 	.word	0x0000b8d0


	//   ....[54]....
        /*07bc*/ 	.word	0x0000b910


	//   ....[55]....
        /*07c0*/ 	.word	0x0000b920


	//   ....[56]....
        /*07c4*/ 	.word	0x0000b940


	//   ....[57]....
        /*07c8*/ 	.word	0x0000ee00


	//   ....[58]....
        /*07cc*/ 	.word	0x0000f000


	//   ....[59]....
        /*07d0*/ 	.word	0x0000fc20


	//   ....[60]....
        /*07d4*/ 	.word	0x00010190


	//   ....[61]....
        /*07d8*/ 	.word	0x000101b0


	//   ....[62]....
        /*07dc*/ 	.word	0x00010200


	//   ....[63]....
        /*07e0*/ 	.word	0x00012e40


	//   ....[64]....
        /*07e4*/ 	.word	0x00013090


	//   ....[65]....
        /*07e8*/ 	.word	0x00013ed0


	//   ....[66]....
        /*07ec*/ 	.word	0x00014260


	//   ....[67]....
        /*07f0*/ 	.word	0x00014290


	//   ....[68]....
        /*07f4*/ 	.word	0x00014310


	//   ....[69]....
        /*07f8*/ 	.word	0x00017420


	//   ....[70]....
        /*07fc*/ 	.word	0x00017440


	//   ....[71]....
        /*0800*/ 	.word	0x00017460


	//   ....[72]....
        /*0804*/ 	.word	0x00017480


	//   ....[73]....
        /*0808*/ 	.word	0x0001a4f0


	//   ....[74]....
        /*080c*/ 	.word	0x0001a760


	//   ....[75]....
        /*0810*/ 	.word	0x0001b5a0


	//   ....[76]....
        /*0814*/ 	.word	0x0001b930


	//   ....[77]....
        /*0818*/ 	.word	0x0001b960


	//   ....[78]....
        /*081c*/ 	.word	0x0001b9e0


	//   ....[79]....
        /*0820*/ 	.word	0x0001d260


	//   ....[80]....
        /*0824*/ 	.word	0x0001d290


	//   ....[81]....
        /*0828*/ 	.word	0x0001d2a0


	//   ....[82]....
        /*082c*/ 	.word	0x0001d2d0


	//   ....[83]....
        /*0830*/ 	.word	0x0001e500


	//   ....[84]....
        /*0834*/ 	.word	0x0001e510


	//   ....[85]....
        /*0838*/ 	.word	0x0001e520


	//   ....[86]....
        /*083c*/ 	.word	0x0001e540


	//   ....[87]....
        /*0840*/ 	.word	0x0001e890


	//   ....[88]....
        /*0844*/ 	.word	0x0001e8b0


	//   ....[89]....
        /*0848*/ 	.word	0x0001e990


	//   ....[90]....
        /*084c*/ 	.word	0x0001e9a0


	//   ....[91]....
        /*0850*/ 	.word	0x0001ea90


	//   ....[92]....
        /*0854*/ 	.word	0x0001eab0


	//   ....[93]....
        /*0858*/ 	.word	0x0001eba0


	//   ....[94]....
        /*085c*/ 	.word	0x0001ebb0


	//   ....[95]....
        /*0860*/ 	.word	0x0001eea0


	//   ....[96]....
        /*0864*/ 	.word	0x0001eec0


	//   ....[97]....
        /*0868*/ 	.word	0x0001f510


	//   ....[98]....
        /*086c*/ 	.word	0x0001f520


	//   ....[99]....
        /*0870*/ 	.word	0x000200d0


	//   ....[100]....
        /*0874*/ 	.word	0x000200f0


	//   ....[101]....
        /*0878*/ 	.word	0x000201e0


	//   ....[102]....
        /*087c*/ 	.word	0x000201f0


	//   ....[103]....
        /*0880*/ 	.word	0x000202e0


	//   ....[104]....
        /*0884*/ 	.word	0x00020300


	//   ....[105]....
        /*0888*/ 	.word	0x000203f0


	//   ....[106]....
        /*088c*/ 	.word	0x00020400


	//   ....[107]....
        /*0890*/ 	.word	0x000205a0


	//   ....[108]....
        /*0894*/ 	.word	0x000205c0


	//   ....[109]....
        /*0898*/ 	.word	0x000206f0


	//   ....[110]....
        /*089c*/ 	.word	0x00020730


	//   ....[111]....
        /*08a0*/ 	.word	0x00020760


	//   ....[112]....
        /*08a4*/ 	.word	0x00020790


	//   ....[113]....
        /*08a8*/ 	.word	0x000207c0


	//   ....[114]....
        /*08ac*/ 	.word	0x000207f0


	//   ....[115]....
        /*08b0*/ 	.word	0x00020950


	//   ....[116]....
        /*08b4*/ 	.word	0x00020990


	//   ....[117]....
        /*08b8*/ 	.word	0x000209c0


	//   ....[118]....
        /*08bc*/ 	.word	0x000209f0


	//   ....[119]....
        /*08c0*/ 	.word	0x00020a20


	//   ....[120]....
        /*08c4*/ 	.word	0x00020a50


	//   ....[121]....
        /*08c8*/ 	.word	0x00020ae0


	//   ....[122]....
        /*08cc*/ 	.word	0x00020b40


	//   ....[123]....
        /*08d0*/ 	.word	0x00020b50


	//   ....[124]....
        /*08d4*/ 	.word	0x00020bb0


	//   ....[125]....
        /*08d8*/ 	.word	0x00021620


	//   ....[126]....
        /*08dc*/ 	.word	0x00021680


	//   ....[127]....
        /*08e0*/ 	.word	0x000216d0


	//   ....[128]....
        /*08e4*/ 	.word	0x00021720


	//   ....[129]....
        /*08e8*/ 	.word	0x00021770


	//   ....[130]....
        /*08ec*/ 	.word	0x000217e0


	//   ....[131]....
        /*08f0*/ 	.word	0x00021820


	//   ....[132]....
        /*08f4*/ 	.word	0x00021890


	//   ....[133]....
        /*08f8*/ 	.word	0x00021900


	//   ....[134]....
        /*08fc*/ 	.word	0x00021960


	//   ....[135]....
        /*0900*/ 	.word	0x000219c0


	//   ....[136]....
        /*0904*/ 	.word	0x00021a20


	//   ....[137]....
        /*0908*/ 	.word	0x00021a70


	//   ....[138]....
        /*090c*/ 	.word	0x00021ac0


	//   ....[139]....
        /*0910*/ 	.word	0x00021b30


	//   ....[140]....
        /*0914*/ 	.word	0x00021ba0


	//   ....[141]....
        /*0918*/ 	.word	0x00021c10


	//   ....[142]....
        /*091c*/ 	.word	0x00021c70


	//   ....[143]....
        /*0920*/ 	.word	0x00021ce0


	//   ....[144]....
        /*0924*/ 	.word	0x00021d50


	//   ....[145]....
        /*0928*/ 	.word	0x00021dc0


	//   ....[146]....
        /*092c*/ 	.word	0x00021e20


	//   ....[147]....
        /*0930*/ 	.word	0x00021e80


	//   ....[148]....
        /*0934*/ 	.word	0x00021ef0


	//   ....[149]....
        /*0938*/ 	.word	0x00021f50


	//   ....[150]....
        /*093c*/ 	.word	0x00021fb0


	//   ....[151]....
        /*0940*/ 	.word	0x00022010


	//   ....[152]....
        /*0944*/ 	.word	0x00022080


	//   ....[153]....
        /*0948*/ 	.word	0x000220f0


	//   ....[154]....
        /*094c*/ 	.word	0x00022150


	//   ....[155]....
        /*0950*/ 	.word	0x000221c0


	//   ....[156]....
        /*0954*/ 	.word	0x00022230


	//   ....[157]....
        /*0958*/ 	.word	0x000222a0


	//   ....[158]....
        /*095c*/ 	.word	0x00022300


	//   ....[159]....
        /*0960*/ 	.word	0x00022370


	//   ....[160]....
        /*0964*/ 	.word	0x000223e0


	//   ....[161]....
        /*0968*/ 	.word	0x00022430


	//   ....[162]....
        /*096c*/ 	.word	0x00022470


	//   ....[163]....
        /*0970*/ 	.word	0x000224c0


	//   ....[164]....
        /*0974*/ 	.word	0x00022510


	//   ....[165]....
        /*0978*/ 	.word	0x00022560


	//   ....[166]....
        /*097c*/ 	.word	0x000225d0


	//   ....[167]....
        /*0980*/ 	.word	0x00022610


	//   ....[168]....
        /*0984*/ 	.word	0x00022660


	//   ....[169]....
        /*0988*/ 	.word	0x000226b0


	//   ....[170]....
        /*098c*/ 	.word	0x00022700


	//   ....[171]....
        /*0990*/ 	.word	0x00022750


	//   ....[172]....
        /*0994*/ 	.word	0x000227c0


	//   ....[173]....
        /*0998*/ 	.word	0x00022800


	//   ....[174]....
        /*099c*/ 	.word	0x00022870


	//   ....[175]....
        /*09a0*/ 	.word	0x000228d0


	//   ....[176]....
        /*09a4*/ 	.word	0x00022930


	//----- nvinfo : EIATTR_EXIT_INSTR_OFFSETS
	.align		4
.L_306:
        /*09a8*/ 	.byte	0x04, 0x1c
        /*09aa*/ 	.short	(.L_308 - .L_307)


	//   ....[0]....
.L_307:
        /*09ac*/ 	.word	0x000010d0


	//   ....[1]....
        /*09b0*/ 	.word	0x000215e0


	//----- nvinfo : EIATTR_MAX_THREADS
	.align		4
.L_308:
        /*09b4*/ 	.byte	0x04, 0x05
        /*09b6*/ 	.short	(.L_310 - .L_309)
.L_309:
        /*09b8*/ 	.word	0x00000100
        /*09bc*/ 	.word	0x00000001
        /*09c0*/ 	.word	0x00000001


	//----- nvinfo : EIATTR_CRS_STACK_SIZE
	.align		4
.L_310:
        /*09c4*/ 	.byte	0x04, 0x1e
        /*09c6*/ 	.short	(.L_312 - .L_311)
.L_311:
        /*09c8*/ 	.word	0x00000000
.L_312:


//--------------------- .nv.info._ZN7cutlass13device_kernelIN5flash19enable_sm80_to_sm89INS1_16FlashAttnFwdSm80INS1_25CollectiveMainloopFwdSm80ILi4ELi1ELb0EN4cute5tupleIJNS5_1CILi128EEENS7_ILi64EEES8_EEELi128ENS_6half_tEfNS_4arch4Sm80ELb1ELb0ELb1ELb0ELb0ELb0ELb1ELb1EEENS1_21CollectiveEpilogueFwdINS6_IJS8_S8_S9_EEENS6_IJNS7_ILi1EEESH_SH_EEESB_SD_Li128ELb0ELb1ELb1ELb0EEENS1_30DynamicPersistentTileSchedulerILi128ELi128ELb1ELb1ELb0EEEEEEEEEvNT_6ParamsE --------------------------
	.section	.nv.info._ZN7cutlass13device_kernelIN5flash19enable_sm80_to_sm89INS1_16FlashAttnFwdSm80INS1_25CollectiveMainloopFwdSm80ILi4ELi1ELb0EN4cute5tupleIJNS5_1CILi128EEENS7_ILi64EEES8_EEELi128ENS_6half_tEfNS_4arch4Sm80ELb1ELb0ELb1ELb0ELb0ELb0ELb1ELb1EEENS1_21CollectiveEpilogueFwdINS6_IJS8_S8_S9_EEENS6_IJNS7_ILi1EEESH_SH_EEESB_SD_Li128ELb0ELb1ELb1ELb0EEENS1_30DynamicPersistentTileSchedulerILi128ELi128ELb1ELb1ELb0EEEEEEEEEvNT_6ParamsE,"",@"SHT_CUDA_INFO"
	.sectionflags	@""
	.align	4


	//----- nvinfo : EIATTR_CUDA_API_VERSION
	.align		4
        /*0000*/ 	.byte	0x04, 0x37
        /*0002*/ 	.short	(.L_314 - .L_313)
.L_313:
        /*0004*/ 	.word	0x00000082


	//----- nvinfo : EIATTR_SW2861232_WAR
	.align		4
.L_314:
        /*0008*/ 	.byte	0x01, 0x35
	.zero		2


	//----- nvinfo : EIATTR_PARAM_CBANK
	.align		4
        /*000c*/ 	.byte	0x04, 0x0a
        /*000e*/ 	.short	(.L_316 - .L_315)
	.align		4
.L_315:
        /*0010*/ 	.word	index@(.nv.constant0._ZN7cutlass13device_kernelIN5flash19enable_sm80_to_sm89INS1_16FlashAttnFwdSm80INS1_25CollectiveMainloopFwdSm80ILi4ELi1ELb0EN4cute5tupleIJNS5_1CILi128EEENS7_ILi64EEES8_EEELi128ENS_6half_tEfNS_4arch4Sm80ELb1ELb0ELb1ELb0ELb0ELb0ELb1ELb1EEENS1_21CollectiveEpilogueFwdINS6_IJS8_S8_S9_EEENS6_IJNS7_ILi1EEESH_SH_EEESB_SD_Li128ELb0ELb1ELb1ELb0EEENS1_30DynamicPersistentTileSchedulerILi128ELi128ELb1ELb1ELb0EEEEEEEEEvNT_6ParamsE)
        /*0014*/ 	.short	0x0160
        /*0016*/ 	.short	0x0428


	//----- nvinfo : EIATTR_CBANK_PARAM_SIZE
	.align		4
.L_316:
        /*0018*/ 	.byte	0x03, 0x19
        /*001a*/ 	.short	0x0428


	//----- nvinfo : EIATTR_KPARAM_INFO
	.align		4
        /*001c*/ 	.byte	0x04, 0x17
        /*001e*/ 	.short	(.L_318 - .L_317)
.L_317:
        /*0020*/ 	.word	0x00000000
        /*0024*/ 	.short	0x0000
        /*0026*/ 	.short	0x0000
        /*0028*/ 	.byte	0x00, 0xf0, 0xa1, 0x10


	//----- nvinfo : EIATTR_MAXREG_COUNT
	.align		4
.L_318:
        /*002c*/ 	.byte	0x03, 0x1b
        /*002e*/ 	.short	0x00ff


	//----- nvinfo : EIATTR_NUM_BARRIERS
	.align		4
        /*0030*/ 	.byte	0x02, 0x4c
        /*0032*/ 	.byte	0x06
	.zero		1


	//----- nvinfo : EIATTR_ANNOTATIONS
	.align		4
        /*0034*/ 	.byte	0x04, 0x55
        /*0036*/ 	.short	(.L_320 - .L_319)


	//   ....[0]....
.L_319:
        /* <DEDUP_REMOVED lines=76> */


	//----- nvinfo : EIATTR_MERCURY_ISA_VERSION
	.align		4
.L_320:
        /*04e8*/ 	.byte	0x03, 0x5f
        /*04ea*/ 	.short	0x0000


	//----- nvinfo : EIATTR_INT_WARP_WIDE_INSTR_OFFSETS
	.align		4
        /*04ec*/ 	.byte	0x04, 0x31
        /*04ee*/ 	.short	(.L_322 - .L_321)


	//   ....[0]....
.L_321:
        /*04f0*/ 	.word	0x00011630


	//   ....[1]....
        /*04f4*/ 	.word	0x000116b0


	//----- nvinfo : EIATTR_COOP_GROUP_MASK_REGIDS
	.align		4
.L_322:
        /*04f8*/ 	.byte	0x04, 0x29
        /*04fa*/ 	.short	(.L_324 - .L_323)


	//   ....[0]....
.L_323:
        /*04fc*/ 	.word	0xffffffff


	//   ....[1]....
        /*0500*/ 	.word	0xffffffff


	//   ....[2]....
        /*0504*/ 	.word	0xffffffff


	//   ....[3]....
        /*0508*/ 	.word	0xffffffff


	//   ....[4]....
        /*050c*/ 	.word	0xffffffff


	//   ....[5]....
        /*0510*/ 	.word	0xffffffff


	//   ....[6]....
        /*0514*/ 	.word	0xffffffff


	//   ....[7]....
        /*0518*/ 	.word	0xffffffff


	//   ....[8]....
        /*051c*/ 	.word	0xffffffff


	//   ....[9]....
        /*0520*/ 	.word	0xffffffff


	//   ....[10]....
        /*0524*/ 	.word	0xffffffff


	//   ....[11]....
        /*0528*/ 	.word	0xffffffff


	//   ....[12]....
        /*052c*/ 	.word	0xffffffff


	//   ....[13]....
        /*0530*/ 	.word	0xffffffff


	//   ....[14]....
        /*0534*/ 	.word	0xffffffff


	//   ....[15]....
        /*0538*/ 	.word	0xffffffff


	//   ....[16]....
        /*053c*/ 	.word	0xffffffff


	//   ....[17]....
        /*0540*/ 	.word	0xffffffff


	//   ....[18]....
        /*0544*/ 	.word	0xffffffff


	//   ....[19]....
        /*0548*/ 	.word	0xffffffff


	//   ....[20]....
        /*054c*/ 	.word	0xffffffff


	//   ....[21]....
        /*0550*/ 	.word	0xffffffff


	//   ....[22]....
        /*0554*/ 	.word	0xffffffff


	//   ....[23]....
        /*0558*/ 	.word	0xffffffff


	//   ....[24]....
        /*055c*/ 	.word	0xffffffff


	//   ....[25]....
        /*0560*/ 	.word	0xffffffff


	//   ....[26]....
        /*0564*/ 	.word	0xffffffff


	//   ....[27]....
        /*0568*/ 	.word	0xffffffff


	//   ....[28]....
        /*056c*/ 	.word	0xffffffff


	//   ....[29]....
        /*0570*/ 	.word	0xffffffff


	//   ....[30]....
        /*0574*/ 	.word	0xffffffff


	//   ....[31]....
        /*0578*/ 	.word	0xffffffff


	//   ....[32]....
        /*057c*/ 	.word	0xffffffff


	//   ....[33]....
        /*0580*/ 	.word	0xffffffff


	//   ....[34]....
        /*0584*/ 	.word	0xffffffff


	//   ....[35]....
        /*0588*/ 	.word	0xffffffff


	//   ....[36]....
        /*058c*/ 	.word	0xffffffff


	//   ....[37]....
        /*0590*/ 	.word	0xffffffff


	//   ....[38]....
        /*0594*/ 	.word	0xffffffff


	//   ....[39]....
        /*0598*/ 	.word	0xffffffff


	//   ....[40]....
        /*059c*/ 	.word	0xffffffff


	//   ....[41]....
        /*05a0*/ 	.word	0xffffffff


	//   ....[42]....
        /*05a4*/ 	.word	0xffffffff


	//   ....[43]....
        /*05a8*/ 	.word	0xffffffff


	//   ....[44]....
        /*05ac*/ 	.word	0xffffffff


	//   ....[45]....
        /*05b0*/ 	.word	0xffffffff


	//   ....[46]....
        /*05b4*/ 	.word	0xffffffff


	//   ....[47]....
        /*05b8*/ 	.word	0xffffffff


	//   ....[48]....
        /*05bc*/ 	.word	0xffffffff


	//   ....[49]....
        /*05c0*/ 	.word	0xffffffff


	//   ....[50]....
        /*05c4*/ 	.word	0xffffffff


	//   ....[51]....
        /*05c8*/ 	.word	0xffffffff


	//   ....[52]....
        /*05cc*/ 	.word	0xffffffff


	//   ....[53]....
        /*05d0*/ 	.word	0xffffffff


	//   ....[54]....
        /*05d4*/ 	.word	0xffffffff


	//   ....[55]....
        /*05d8*/ 	.word	0xffffffff


	//   ....[56]....
        /*05dc*/ 	.word	0xffffffff


	//   ....[57]....
        /*05e0*/ 	.word	0xffffffff


	//   ....[58]....
        /*05e4*/ 	.word	0xffffffff


	//   ....[59]....
        /*05e8*/ 	.word	0xffffffff


	//   ....[60]....
        /*05ec*/ 	.word	0xffffffff


	//   ....[61]....
        /*05f0*/ 	.word	0xffffffff


	//   ....[62]....
        /*05f4*/ 	.word	0xffffffff


	//   ....[63]....
        /*05f8*/ 	.word	0xffffffff


	//   ....[64]....
        /*05fc*/ 	.word	0xffffffff


	//   ....[65]....
        /*0600*/ 	.word	0xffffffff


	//   ....[66]....
        /*0604*/ 	.word	0xffffffff


	//   ....[67]....
        /*0608*/ 	.word	0xffffffff


	//   ....[68]....
        /*060c*/ 	.word	0xffffffff


	//   ....[69]....
        /*0610*/ 	.word	0xffffffff


	//   ....[70]....
        /*0614*/ 	.word	0xffffffff


	//   ....[71]....
        /*0618*/ 	.word	0xffffffff


	//   ....[72]....
        /*061c*/ 	.word	0xffffffff


	//   ....[73]....
        /*0620*/ 	.word	0xffffffff


	//   ....[74]....
        /*0624*/ 	.word	0xffffffff


	//   ....[75]....
        /*0628*/ 	.word	0xffffffff


	//   ....[76]....
        /*062c*/ 	.word	0xffffffff


	//   ....[77]....
        /*0630*/ 	.word	0xffffffff


	//   ....[78]....
        /*0634*/ 	.word	0xffffffff


	//   ....[79]....
        /*0638*/ 	.word	0xffffffff


	//   ....[80]....
        /*063c*/ 	.word	0xffffffff


	//   ....[81]....
        /*0640*/ 	.word	0xffffffff


	//   ....[82]....
        /*0644*/ 	.word	0xffffffff


	//   ....[83]....
        /*0648*/ 	.word	0xffffffff


	//   ....[84]....
        /*064c*/ 	.word	0xffffffff


	//   ....[85]....
        /*0650*/ 	.word	0xffffffff


	//   ....[86]....
        /*0654*/ 	.word	0xffffffff


	//   ....[87]....
        /*0658*/ 	.word	0xffffffff


	//   ....[88]....
        /*065c*/ 	.word	0xffffffff


	//   ....[89]....
        /*0660*/ 	.word	0xffffffff


	//   ....[90]....
        /*0664*/ 	.word	0xffffffff


	//   ....[91]....
        /*0668*/ 	.word	0xffffffff


	//   ....[92]....
        /*066c*/ 	.word	0xffffffff


	//   ....[93]....
        /*0670*/ 	.word	0xffffffff


	//   ....[94]....
        /*0674*/ 	.word	0xffffffff


	//   ....[95]....
        /*0678*/ 	.word	0xffffffff


	//   ....[96]....
        /*067c*/ 	.word	0xffffffff


	//   ....[97]....
        /*0680*/ 	.word	0xffffffff


	//   ....[98]....
        /*0684*/ 	.word	0xffffffff


	//   ....[99]....
        /*0688*/ 	.word	0xffffffff


	//   ....[100]....
        /*068c*/ 	.word	0xffffffff


	//----- nvinfo : EIATTR_COOP_GROUP_INSTR_OFFSETS
	.align		4
.L_324:
        /*0690*/ 	.byte	0x04, 0x28
        /*0692*/ 	.short	(.L_326 - .L_325)


	//   ....[0]....
.L_325:
        /*0694*/ 	.word	0x00000050


	//   ....[1]....
        /*0698*/ 	.word	0x00000060


	//   ....[2]....
        /*069c*/ 	.word	0x00001810


	//   ....[3]....
        /*06a0*/ 	.word	0x00001830


	//   ....[4]....
        /*06a4*/ 	.word	0x00001970


	//   ....[5]....
        /*06a8*/ 	.word	0x00001980


	//   ....[6]....
        /*06ac*/ 	.word	0x00001ab0


	//   ....[7]....
        /*06b0*/ 	.word	0x00001ad0


	//   ....[8]....
        /*06b4*/ 	.word	0x00001c00


	//   ....[9]....
        /*06b8*/ 	.word	0x00001c10


	//   ....[10]....
        /*06bc*/ 	.word	0x00001d40


	//   ....[11]....
        /*06c0*/ 	.word	0x00001d60


	//   ....[12]....
        /*06c4*/ 	.word	0x00001e90


	//   ....[13]....
        /*06c8*/ 	.word	0x00001ea0


	//   ....[14]....
        /*06cc*/ 	.word	0x00001fd0


	//   ....[15]....
        /*06d0*/ 	.word	0x00001ff0


	//   ....[16]....
        /*06d4*/ 	.word	0x00002120


	//   ....[17]....
        /*06d8*/ 	.word	0x00002130


	//   ....[18]....
        /*06dc*/ 	.word	0x00003f80


	//   ....[19]....
        /*06e0*/ 	.word	0x00003fa0


	//   ....[20]....
        /*06e4*/ 	.word	0x000045c0


	//   ....[21]....
        /*06e8*/ 	.word	0x00004610


	//   ....[22]....
        /*06ec*/ 	.word	0x00004630


	//   ....[23]....
        /*06f0*/ 	.word	0x00004640


	//   ....[24]....
        /*06f4*/ 	.word	0x000046d0


	//   ....[25]....
        /*06f8*/ 	.word	0x00004840


	//   ....[26]....
        /*06fc*/ 	.word	0x00004cc0


	//   ....[27]....
        /*0700*/ 	.word	0x00004ea0


	//   ....[28]....
        /*0704*/ 	.word	0x00004ed0


	//   ....[29]....
        /*0708*/ 	.word	0x00004f80


	//   ....[30]....
        /*070c*/ 	.word	0x000075c0


	//   ....[31]....
        /*0710*/ 	.word	0x000075e0


	//   ....[32]....
        /*0714*/ 	.word	0x00008230


	//   ....[33]....
        /*0718*/ 	.word	0x00008260


	//   ....[34]....
        /*071c*/ 	.word	0x00009130


	//   ....[35]....
        /*0720*/ 	.word	0x00009230


	//   ....[36]....
        /*0724*/ 	.word	0x00009290


	//   ....[37]....
        /*0728*/ 	.word	0x000092c0


	//   ....[38]....
        /*072c*/ 	.word	0x000092f0


	//   ....[39]....
        /*0730*/ 	.word	0x00009310


	//   ....[40]....
        /*0734*/ 	.word	0x00009350


	//   ....[41]....
        /*0738*/ 	.word	0x00009390


	//   ....[42]....
        /*073c*/ 	.word	0x0000d850


	//   ....[43]....
        /*0740*/ 	.word	0x0000d8d0


	//   ....[44]....
        /*0744*/ 	.word	0x0000d900


	//   ....[45]....
        /*0748*/ 	.word	0x0000d9e0


	//   ....[46]....
        /*074c*/ 	.word	0x0000dd10


	//   ....[47]....
        /*0750*/ 	.word	0x0000dd30


	//   ....[48]....
        /*0754*/ 	.word	0x0000ddb0


	//   ....[49]....
        /*0758*/ 	.word	0x0000dfc0


	//   ....[50]....
        /*075c*/ 	.word	0x00010a30


	//   ....[51]....
        /*0760*/ 	.word	0x00010aa0


	//   ....[52]....
        /*0764*/ 	.word	0x00010ab0


	//   ....[53]....
        /*0768*/ 	.word	0x00010ac0


	//   ....[54]....
        /*076c*/ 	.word	0x00010af0


	//   ....[55]....
        /*0770*/ 	.word	0x00010b10


	//   ....[56]....
        /*0774*/ 	.word	0x00010b20


	//   ....[57]....
        /*0778*/ 	.word	0x00010b30


	//   ....[58]....
        /*077c*/ 	.word	0x000117f0


	//   ....[59]....
        /*0780*/ 	.word	0x00011c50


	//   ....[60]....
        /*0784*/ 	.word	0x00011c60


	//   ....[61]....
        /*0788*/ 	.word	0x00011c80


	//   ....[62]....
        /*078c*/ 	.word	0x00011c90


	//   ....[63]....
        /*0790*/ 	.word	0x00011cd0


	//   ....[64]....
        /*0794*/ 	.word	0x00011cf0


	//   ....[65]....
        /*0798*/ 	.word	0x00011d10


	//   ....[66]....
        /*079c*/ 	.word	0x00011d30


	//   ....[67]....
        /*07a0*/ 	.word	0x00011e90


	//   ....[68]....
        /*07a4*/ 	.word	0x00011ec0


	//   ....[69]....
        /*07a8*/ 	.word	0x000124c0


	//   ....[70]....
        /*07ac*/ 	.word	0x000124e0


	//   ....[71]....
        /*07b0*/ 	.word	0x00012910


	//   ....[72]....
        /*07b4*/ 	.word	0x00012930


	//   ....[73]....
        /*07b8*/ 	.word	0x00012d60


	//   ....[74]....
        /*07bc*/ 	.word	0x00012d70


	//   ....[75]....
        /*07c0*/ 	.word	0x00013500


	//   ....[76]....
        /*07c4*/ 	.word	0x00013610


	//   ....[77]....
        /*07c8*/ 	.word	0x00013680


	//   ....[78]....
        /*07cc*/ 	.word	0x000136f0


	//   ....[79]....
        /*07d0*/ 	.word	0x00013750


	//   ....[80]....
        /*07d4*/ 	.word	0x000137c0


	//   ....[81]....
        /*07d8*/ 	.word	0x00013830


	//   ....[82]....
        /*07dc*/ 	.word	0x000138a0


	//   ....[83]....
        /*07e0*/ 	.word	0x00013900


	//   ....[84]....
        /*07e4*/ 	.word	0x00013970


	//   ....[85]....
        /*07e8*/ 	.word	0x000139e0


	//   ....[86]....
        /*07ec*/ 	.word	0x00013a50


	//   ....[87]....
        /*07f0*/ 	.word	0x00013ab0


	//   ....[88]....
        /*07f4*/ 	.word	0x00013b20


	//   ....[89]....
        /*07f8*/ 	.word	0x00013b90


	//   ....[90]....
        /*07fc*/ 	.word	0x00013c00


	//   ....[91]....
        /*0800*/ 	.word	0x00013c60


	//   ....[92]....
        /*0804*/ 	.word	0x00013cc0


	//   ....[93]....
        /*0808*/ 	.word	0x00013d20


	//   ....[94]....
        /*080c*/ 	.word	0x00013d70


	//   ....[95]....
        /*0810*/ 	.word	0x00013dd0


	//   ....[96]....
        /*0814*/ 	.word	0x00013e20


	//   ....[97]....
        /*0818*/ 	.word	0x00013e80


	//   ....[98]....
        /*081c*/ 	.word	0x00013ed0


	//   ....[99]....
        /*0820*/ 	.word	0x00013f30


	//   ....[100]....
        /*0824*/ 	.word	0x00013f90


	//----- nvinfo : EIATTR_EXIT_INSTR_OFFSETS
	.align		4
.L_326:
        /*0828*/ 	.byte	0x04, 0x1c
        /*082a*/ 	.short	(.L_328 - .L_327)


	//   ....[0]....
.L_327:
        /*082c*/ 	.word	0x000000b0


	//   ....[1]....
        /*0830*/ 	.word	0x000135c0


	//----- nvinfo : EIATTR_MAX_THREADS
	.align		4
.L_328:
        /*0834*/ 	.byte	0x04, 0x05
        /*0836*/ 	.short	(.L_330 - .L_329)
.L_329:
        /*0838*/ 	.word	0x00000080
        /*083c*/ 	.word	0x00000001
        /*0840*/ 	.word	0x00000001


	//----- nvinfo : EIATTR_CRS_STACK_SIZE
	.align		4
.L_330:
        /*0844*/ 	.byte	0x04, 0x1e
        /*0846*/ 	.short	(.L_332 - .L_331)
.L_331:
        /*0848*/ 	.word	0x00000000
.L_332:


//--------------------- .nv.info._ZN7cutlass13device_kernelIN5flash19enable_sm80_to_sm89INS1_16FlashAttnFwdSm80INS1_25CollectiveMainloopFwdSm80ILi8ELi1ELb1EN4cute5tupleIJNS5_1CILi128EEENS7_ILi112EEES8_EEELi128ENS_6half_tEfNS_4arch4Sm80ELb1ELb0ELb1ELb1ELb0ELb0ELb1ELb1EEENS1_21CollectiveEpilogueFwdINS6_IJS8_S8_S9_EEENS6_IJNS7_ILi1EEESH_SH_EEESB_SD_Li256ELb1ELb1ELb1ELb0EEENS1_36VarlenDynamicPersistentTileSchedulerILi128ELi112ELi256ELi256ELb1ELb1ELb0ELb1ELb1ELb1EEEEEEEEEvNT_6ParamsE --------------------------
	.section	.nv.info._ZN7cutlass13device_kernelIN5flash19enable_sm80_to_sm89INS1_16FlashAttnFwdSm80INS1_25CollectiveMainloopFwdSm80ILi8ELi1ELb1EN4cute5tupleIJNS5_1CILi128EEENS7_ILi112EEES8_EEELi128ENS_6half_tEfNS_4arch4Sm80ELb1ELb0ELb1ELb1ELb0ELb0ELb1ELb1EEENS1_21CollectiveEpilogueFwdINS6_IJS8_S8_S9_EEENS6_IJNS7_ILi1EEESH_SH_EEESB_SD_Li256ELb1ELb1ELb1ELb0EEENS1_36VarlenDynamicPersistentTileSchedulerILi128ELi112ELi256ELi256ELb1ELb1ELb0ELb1ELb1ELb1EEEEEEEEEvNT_6ParamsE,"",@"SHT_CUDA_INFO"
	.sectionflags	@""
	.align	4


	//----- nvinfo : EIATTR_CUDA_API_VERSION
	.align		4
        /*0000*/ 	.byte	0x04, 0x37
        /*0002*/ 	.short	(.L_334 - .L_333)
.L_333:
        /*0004*/ 	.word	0x00000082


	//----- nvinfo : EIATTR_SW2861232_WAR
	.align		4
.L_334:
        /*0008*/ 	.byte	0x01, 0x35
	.zero		2


	//----- nvinfo : EIATTR_PARAM_CBANK
	.align		4
        /*000c*/ 	.byte	0x04, 0x0a
        /*000e*/ 	.short	(.L_336 - .L_335)
	.align		4
.L_335:
        /*0010*/ 	.word	index@(.nv.constant0._ZN7cutlass13device_kernelIN5flash19enable_sm80_to_sm89INS1_16FlashAttnFwdSm80INS1_25CollectiveMainloopFwdSm80ILi8ELi1ELb1EN4cute5tupleIJNS5_1CILi128EEENS7_ILi112EEES8_EEELi128ENS_6half_tEfNS_4arch4Sm80ELb1ELb0ELb1ELb1ELb0ELb0ELb1ELb1EEENS1_21CollectiveEpilogueFwdINS6_IJS8_S8_S9_EEENS6_IJNS7_ILi1EEESH_SH_EEESB_SD_Li256ELb1ELb1ELb1ELb0EEENS1_36VarlenDynamicPersistentTileSchedulerILi128ELi112ELi256ELi256ELb1ELb1ELb0ELb1ELb1ELb1EEEEEEEEEvNT_6ParamsE)
        /*0014*/ 	.short	0x0160
        /*0016*/ 	.short	0x0438


	//----- nvinfo : EIATTR_CBANK_PARAM_SIZE
	.align		4
.L_336:
        /*0018*/ 	.byte	0x03, 0x19
        /*001a*/ 	.short	0x0438


	//----- nvinfo : EIATTR_KPARAM_INFO
	.align		4
        /*001c*/ 	.byte	0x04, 0x17
        /*001e*/ 	.short	(.L_338 - .L_337)
.L_337:
        /*0020*/ 	.word	0x00000000
        /*0024*/ 	.short	0x0000
        /*0026*/ 	.short	0x0000
        /*0028*/ 	.byte	0x00, 0xf0, 0xe1, 0x10


	//----- nvinfo : EIATTR_MAXREG_COUNT
	.align		4
.L_338:
        /*002c*/ 	.byte	0x03, 0x1b
        /*002e*/ 	.short	0x00ff


	//----- nvinfo : EIATTR_NUM_BARRIERS
	.align		4
        /*0030*/ 	.byte	0x02, 0x4c
        /*0032*/ 	.byte	0x06
	.zero		1


	//----- nvinfo : EIATTR_ANNOTATIONS
	.align		4
        /*0034*/ 	.byte	0x04, 0x55
        /*0036*/ 	.short	(.L_340 - .L_339)


	//   ....[0]....
.L_339:
        /* <DEDUP_REMOVED lines=84> */


	//----- nvinfo : EIATTR_MERCURY_ISA_VERSION
	.align		4
.L_340:
        /*0560*/ 	.byte	0x03, 0x5f
        /*0562*/ 	.short	0x0000


	//----- nvinfo : EIATTR_INT_WARP_WIDE_INSTR_OFFSETS
	.align		4
        /*0564*/ 	.byte	0x04, 0x31
        /*0566*/ 	.short	(.L_342 - .L_341)


	//   ....[0]....
.L_341:
        /*0568*/ 	.word	0x0000f0a0


	//   ....[1]....
        /*056c*/ 	.word	0x0000f120


	//----- nvinfo : EIATTR_COOP_GROUP_MASK_REGIDS
	.align		4
.L_342:
        /*0570*/ 	.byte	0x04, 0x29
        /*0572*/ 	.short	(.L_344 - .L_343)


	//   ....[0]....
.L_343:
        /*0574*/ 	.word	0xffffffff


	//   ....[1]....
        /*0578*/ 	.word	0xffffffff


	//   ....[2]....
        /*057c*/ 	.word	0xffffffff


	//   ....[3]....
        /*0580*/ 	.word	0xffffffff


	//   ....[4]....
        /*0584*/ 	.word	0xffffffff


	//   ....[5]....
        /*0588*/ 	.word	0xffffffff


	//   ....[6]....
        /*058c*/ 	.word	0xffffffff


	//   ....[7]....
        /*0590*/ 	.word	0xffffffff


	//   ....[8]....
        /*0594*/ 	.word	0xffffffff


	//   ....[9]....
        /*0598*/ 	.word	0xffffffff


	//   ....[10]....
        /*059c*/ 	.word	0xffffffff


	//   ....[11]....
        /*05a0*/ 	.word	0xffffffff


	//   ....[12]....
        /*05a4*/ 	.word	0xffffffff


	//   ....[13]....
        /*05a8*/ 	.word	0xffffffff


	//   ....[14]....
        /*05ac*/ 	.word	0xffffffff


	//   ....[15]....
        /*05b0*/ 	.word	0xffffffff


	//   ....[16]....
        /*05b4*/ 	.word	0xffffffff


	//   ....[17]....
        /*05b8*/ 	.word	0xffffffff


	//   ....[18]....
        /*05bc*/ 	.word	0xffffffff


	//   ....[19]....
        /*05c0*/ 	.word	0xffffffff


	//   ....[20]....
        /*05c4*/ 	.word	0xffffffff


	//   ....[21]....
        /*05c8*/ 	.word	0xffffffff


	//   ....[22]....
        /*05cc*/ 	.word	0xffffffff


	//   ....[23]....
        /*05d0*/ 	.word	0xffffffff


	//   ....[24]....
        /*05d4*/ 	.word	0xffffffff


	//   ....[25]....
        /*05d8*/ 	.word	0xffffffff


	//   ....[26]....
        /*05dc*/ 	.word	0xffffffff


	//   ....[27]....
        /*05e0*/ 	.word	0xffffffff


	//   ....[28]....
        /*05e4*/ 	.word	0xffffffff


	//   ....[29]....
        /*05e8*/ 	.word	0xffffffff


	//   ....[30]....
        /*05ec*/ 	.word	0xffffffff


	//   ....[31]....
        /*05f0*/ 	.word	0xffffffff


	//   ....[32]....
        /*05f4*/ 	.word	0xffffffff


	//   ....[33]....
        /*05f8*/ 	.word	0xffffffff


	//   ....[34]....
        /*05fc*/ 	.word	0xffffffff


	//   ....[35]....
        /*0600*/ 	.word	0xffffffff


	//   ....[36]....
        /*0604*/ 	.word	0xffffffff


	//   ....[37]....
        /*0608*/ 	.word	0xffffffff


	//   ....[38]....
        /*060c*/ 	.word	0xffffffff


	//   ....[39]....
        /*0610*/ 	.word	0xffffffff


	//   ....[40]....
        /*0614*/ 	.word	0xffffffff


	//   ....[41]....
        /*0618*/ 	.word	0xffffffff


	//   ....[42]....
        /*061c*/ 	.word	0xffffffff


	//   ....[43]....
        /*0620*/ 	.word	0xffffffff


	//   ....[44]....
        /*0624*/ 	.word	0xffffffff


	//   ....[45]....
        /*0628*/ 	.word	0xffffffff


	//   ....[46]....
        /*062c*/ 	.word	0xffffffff


	//   ....[47]....
        /*0630*/ 	.word	0xffffffff


	//   ....[48]....
        /*0634*/ 	.word	0xffffffff


	//   ....[49]....
        /*0638*/ 	.word	0xffffffff


	//   ....[50]....
        /*063c*/ 	.word	0xffffffff


	//   ....[51]....
        /*0640*/ 	.word	0xffffffff


	//   ....[52]....
        /*0644*/ 	.word	0xffffffff


	//   ....[53]....
        /*0648*/ 	.word	0xffffffff


	//   ....[54]....
        /*064c*/ 	.word	0xffffffff


	//   ....[55]....
        /*0650*/ 	.word	0xffffffff


	//   ....[56]....
        /*0654*/ 	.word	0xffffffff


	//   ....[57]....
        /*0658*/ 	.word	0xffffffff


	//   ....[58]....
        /*065c*/ 	.word	0xffffffff


	//   ....[59]....
        /*0660*/ 	.word	0xffffffff


	//   ....[60]....
        /*0664*/ 	.word	0xffffffff


	//   ....[61]....
        /*0668*/ 	.word	0xffffffff


	//   ....[62]....
        /*066c*/ 	.word	0xffffffff


	//   ....[63]....
        /*0670*/ 	.word	0xffffffff


	//   ....[64]....
        /*0674*/ 	.word	0xffffffff


	//   ....[65]....
        /*0678*/ 	.word	0xffffffff


	//   ....[66]....
        /*067c*/ 	.word	0xffffffff


	//   ....[67]....
        /*0680*/ 	.word	0xffffffff


	//   ....[68]....
        /*0684*/ 	.word	0xffffffff


	//   ....[69]....
        /*0688*/ 	.word	0xffffffff


	//   ....[70]....
        /*068c*/ 	.word	0xffffffff


	//   ....[71]....
        /*0690*/ 	.word	0xffffffff


	//   ....[72]....
        /*0694*/ 	.word	0xffffffff


	//   ....[73]....
        /*0698*/ 	.word	0xffffffff


	//   ....[74]....
        /*069c*/ 	.word	0xffffffff


	//   ....[75]....
        /*06a0*/ 	.word	0xffffffff


	//   ....[76]....
        /*06a4*/ 	.word	0xffffffff


	//   ....[77]....
        /*06a8*/ 	.word	0xffffffff


	//   ....[78]....
        /*06ac*/ 	.word	0xffffffff


	//   ....[79]....
        /*06b0*/ 	.word	0xffffffff


	//   ....[80]....
        /*06b4*/ 	.word	0xffffffff


	//   ....[81]....
        /*06b8*/ 	.word	0xffffffff


	//   ....[82]....
        /*06bc*/ 	.word	0xffffffff


	//   ....[83]....
        /*06c0*/ 	.word	0xffffffff


	//   ....[84]....
        /*06c4*/ 	.word	0xffffffff


	//   ....[85]....
        /*06c8*/ 	.word	0xffffffff


	//   ....[86]....
        /*06cc*/ 	.word	0xffffffff


	//   ....[87]....
        /*06d0*/ 	.word	0xffffffff


	//   ....[88]....
        /*06d4*/ 	.word	0xffffffff


	//   ....[89]....
        /*06d8*/ 	.word	0xffffffff


	//   ....[90]....
        /*06dc*/ 	.word	0xffffffff


	//   ....[91]....
        /*06e0*/ 	.word	0xffffffff


	//   ....[92]....
        /*06e4*/ 	.word	0xffffffff


	//   ....[93]....
        /*06e8*/ 	.word	0xffffffff


	//   ....[94]....
        /*06ec*/ 	.word	0xffffffff


	//   ....[95]....
        /*06f0*/ 	.word	0xffffffff


	//   ....[96]....
        /*06f4*/ 	.word	0xffffffff


	//   ....[97]....
        /*06f8*/ 	.word	0xffffffff


	//   ....[98]....
        /*06fc*/ 	.word	0xffffffff


	//   ....[99]....
        /*0700*/ 	.word	0xffffffff


	//   ....[100]....
        /*0704*/ 	.word	0xffffffff


	//   ....[101]....
        /*0708*/ 	.word	0xffffffff


	//   ....[102]....
        /*070c*/ 	.word	0xffffffff


	//   ....[103]....
        /*0710*/ 	.word	0xffffffff


	//   ....[104]....
        /*0714*/ 	.word	0xffffffff


	//   ....[105]....
        /*0718*/ 	.word	0xffffffff


	//   ....[106]....
        /*071c*/ 	.word	0xffffffff


	//   ....[107]....
        /*0720*/ 	.word	0xffffffff


	//   ....[108]....
        /*0724*/ 	.word	0xffffffff


	//   ....[109]....
        /*0728*/ 	.word	0xffffffff


	//   ....[110]....
        /*072c*/ 	.word	0xffffffff


	//   ....[111]....
        /*0730*/ 	.word	0xffffffff


	//   ....[112]....
        /*0734*/ 	.word	0xffffffff


	//   ....[113]....
        /*0738*/ 	.word	0xffffffff


	//   ....[114]....
        /*073c*/ 	.word	0xffffffff


	//   ....[115]....
        /*0740*/ 	.word	0xffffffff


	//   ....[116]....
        /*0744*/ 	.word	0xffffffff


	//   ....[117]....
        /*0748*/ 	.word	0xffffffff


	//   ....[118]....
        /*074c*/ 	.word	0xffffffff


	//   ....[119]....
        /*0750*/ 	.word	0xffffffff


	//   ....[120]....
        /*0754*/ 	.word	0xffffffff


	//   ....[121]....
        /*0758*/ 	.word	0xffffffff


	//   ....[122]....
        /*075c*/ 	.word	0xffffffff


	//   ....[123]....
        /*0760*/ 	.word	0xffffffff


	//   ....[124]....
        /*0764*/ 	.word	0xffffffff


	//   ....[125]....
        /*0768*/ 	.word	0xffffffff


	//   ....[126]....
        /*076c*/ 	.word	0xffffffff


	//   ....[127]....
        /*0770*/ 	.word	0xffffffff


	//   ....[128]....
        /*0774*/ 	.word	0xffffffff


	//   ....[129]....
        /*0778*/ 	.word	0xffffffff


	//   ....[130]....
        /*077c*/ 	.word	0xffffffff


	//   ....[131]....
        /*0780*/ 	.word	0xffffffff


	//   ....[132]....
        /*0784*/ 	.word	0xffffffff


	//   ....[133]....
        /*0788*/ 	.word	0xffffffff


	//   ....[134]....
        /*078c*/ 	.word	0xffffffff


	//   ....[135]....
        /*0790*/ 	.word	0xffffffff


	//   ....[136]....
        /*0794*/ 	.word	0xffffffff


	//   ....[137]....
        /*0798*/ 	.word	0xffffffff


	//   ....[138]....
        /*079c*/ 	.word	0xffffffff


	//----- nvinfo : EIATTR_COOP_GROUP_INSTR_OFFSETS
	.align		4
.L_344:
        /*07a0*/ 	.byte	0x04, 0x28
        /*07a2*/ 	.short	(.L_346 - .L_345)


	//   ....[0]....
.L_345:
        /*07a4*/ 	.word	0x00000050


	//   ....[1]....
        /*07a8*/ 	.word	0x00000200


	//   ....[2]....
        /*07ac*/ 	.word	0x00000230


	//   ....[3]....
        /*07b0*/ 	.word	0x00000260


	//   ....[4]....
        /*07b4*/ 	.word	0x00000290


	//   ....[5]....
        /*07b8*/ 	.word	0x000002c0


	//   ....[6]....
        /*07bc*/ 	.word	0x000002f0


	//   ....[7]....
        /*07c0*/ 	.word	0x00000450


	//   ....[8]....
        /*07c4*/ 	.word	0x00000490


	//   ....[9]....
        /*07c8*/ 	.word	0x000004c0


	//   ....[10]....
        /*07cc*/ 	.word	0x000004f0


	//   ....[11]....
        /*07d0*/ 	.word	0x00000520


	//   ....[12]....
        /*07d4*/ 	.word	0x00000550


	//   ....[13]....
        /*07d8*/ 	.word	0x000005e0


	//   ....[14]....
        /*07dc*/ 	.word	0x00000630


	//   ....[15]....
        /*07e0*/ 	.word	0x00000650


	//   ....[16]....
        /*07e4*/ 	.word	0x000006b0


	//   ....[17]....
        /*07e8*/ 	.word	0x00002620


	//   ....[18]....
        /*07ec*/ 	.word	0x00002660


	//   ....[19]....
        /*07f0*/ 	.word	0x00002680


	//   ....[20]....
        /*07f4*/ 	.word	0x00002690


	//   ....[21]....
        /*07f8*/ 	.word	0x000026a0


	//   ....[22]....
        /*07fc*/ 	.word	0x000027d0


	//   ....[23]....
        /*0800*/ 	.word	0x00002830


	//   ....[24]....
        /*0804*/ 	.word	0x00002850


	//   ....[25]....
        /*0808*/ 	.word	0x00004900


	//   ....[26]....
        /*080c*/ 	.word	0x00004910


	//   ....[27]....
        /*0810*/ 	.word	0x00005370


	//   ....[28]....
        /*0814*/ 	.word	0x00005450


	//   ....[29]....
        /*0818*/ 	.word	0x00005460


	//   ....[30]....
        /*081c*/ 	.word	0x00005490


	//   ....[31]....
        /*0820*/ 	.word	0x000087e0


	//   ....[32]....
        /*0824*/ 	.word	0x00008810


	//   ....[33]....
        /*0828*/ 	.word	0x000091f0


	//   ....[34]....
        /*082c*/ 	.word	0x00009300


	//   ....[35]....
        /*0830*/ 	.word	0x00009320


	//   ....[36]....
        /*0834*/ 	.word	0x00009380


	//   ....[37]....
        /*0838*/ 	.word	0x0000cdc0


	//   ....[38]....
        /*083c*/ 	.word	0x0000cde0


	//   ....[39]....
        /*0840*/ 	.word	0x0000ce10


	//   ....[40]....
        /*0844*/ 	.word	0x0000ce20


	//   ....[41]....
        /*0848*/ 	.word	0x0000ea50


	//   ....[42]....
        /*084c*/ 	.word	0x0000eaa0


	//   ....[43]....
        /*0850*/ 	.word	0x0000eac0


	//   ....[44]....
        /*0854*/ 	.word	0x0000eae0


	//   ....[45]....
        /*0858*/ 	.word	0x0000fba0


	//   ....[46]....
        /*085c*/ 	.word	0x0000fbb0


	//   ....[47]....
        /*0860*/ 	.word	0x0000fbd0


	//   ....[48]....
        /*0864*/ 	.word	0x0000fbf0


	//   ....[49]....
        /*0868*/ 	.word	0x0000ffb0


	//   ....[50]....
        /*086c*/ 	.word	0x0000ffd0


	//   ....[51]....
        /*0870*/ 	.word	0x000100d0


	//   ....[52]....
        /*0874*/ 	.word	0x000100e0


	//   ....[53]....
        /*0878*/ 	.word	0x000101f0


	//   ....[54]....
        /*087c*/ 	.word	0x00010210


	//   ....[55]....
        /*0880*/ 	.word	0x00010320


	//   ....[56]....
        /*0884*/ 	.word	0x00010330


	//   ....[57]....
        /*0888*/ 	.word	0x00010640


	//   ....[58]....
        /*088c*/ 	.word	0x00010660


	//   ....[59]....
        /*0890*/ 	.word	0x00010cb0


	//   ....[60]....
        /*0894*/ 	.word	0x00010cc0


	//   ....[61]....
        /*0898*/ 	.word	0x00011910


	//   ....[62]....
        /*089c*/ 	.word	0x00011930


	//   ....[63]....
        /*08a0*/ 	.word	0x00011a40


	//   ....[64]....
        /*08a4*/ 	.word	0x00011a50


	//   ....[65]....
        /*08a8*/ 	.word	0x00011b60


	//   ....[66]....
        /*08ac*/ 	.word	0x00011b80


	//   ....[67]....
        /*08b0*/ 	.word	0x00011c90


	//   ....[68]....
        /*08b4*/ 	.word	0x00011ca0


	//   ....[69]....
        /*08b8*/ 	.word	0x00011e70


	//   ....[70]....
        /*08bc*/ 	.word	0x00011e90


	//   ....[71]....
        /*08c0*/ 	.word	0x00011fc0


	//   ....[72]....
        /*08c4*/ 	.word	0x00012000


	//   ....[73]....
        /*08c8*/ 	.word	0x00012030


	//   ....[74]....
        /*08cc*/ 	.word	0x00012060


	//   ....[75]....
        /*08d0*/ 	.word	0x00012090


	//   ....[76]....
        /*08d4*/ 	.word	0x000120c0


	//   ....[77]....
        /*08d8*/ 	.word	0x00012220


	//   ....[78]....
        /*08dc*/ 	.word	0x00012260


	//   ....[79]....
        /*08e0*/ 	.word	0x00012290


	//   ....[80]....
        /*08e4*/ 	.word	0x000122c0


	//   ....[81]....
        /*08e8*/ 	.word	0x000122f0


	//   ....[82]....
        /*08ec*/ 	.word	0x00012320


	//   ....[83]....
        /*08f0*/ 	.word	0x000123b0


	//   ....[84]....
        /*08f4*/ 	.word	0x00012410


	//   ....[85]....
        /*08f8*/ 	.word	0x00012420


	//   ....[86]....
        /*08fc*/ 	.word	0x00012480


	//   ....[87]....
        /*0900*/ 	.word	0x00012ef0


	//   ....[88]....
        /*0904*/ 	.word	0x00012f50


	//   ....[89]....
        /*0908*/ 	.word	0x00012fa0


	//   ....[90]....
        /*090c*/ 	.word	0x00012ff0


	//   ....[91]....
        /*0910*/ 	.word	0x00013040


	//   ....[92]....
        /*0914*/ 	.word	0x000130b0


	//   ....[93]....
        /*0918*/ 	.word	0x000130f0


	//   ....[94]....
        /*091c*/ 	.word	0x00013160


	//   ....[95]....
        /*0920*/ 	.word	0x000131d0


	//   ....[96]....
        /*0924*/ 	.word	0x00013230


	//   ....[97]....
        /*0928*/ 	.word	0x00013290


	//   ....[98]....
        /*092c*/ 	.word	0x000132f0


	//   ....[99]....
        /*0930*/ 	.word	0x00013340


	//   ....[100]....
        /*0934*/ 	.word	0x000133a0


	//   ....[101]....
        /*0938*/ 	.word	0x00013410


	//   ....[102]....
        /*093c*/ 	.word	0x00013480


	//   ....[103]....
        /*0940*/ 	.word	0x000134e0


	//   ....[104]....
        /*0944*/ 	.word	0x00013540


	//   ....[105]....
        /*0948*/ 	.word	0x000135a0


	//   ....[106]....
        /*094c*/ 	.word	0x00013610


	//   ....[107]....
        /*0950*/ 	.word	0x00013670


	//   ....[108]....
        /*0954*/ 	.word	0x000136d0


	//   ....[109]....
        /*0958*/ 	.word	0x00013730


	//   ....[110]....
        /*095c*/ 	.word	0x000137a0


	//   ....[111]....
        /*0960*/ 	.word	0x00013800


	//   ....[112]....
        /*0964*/ 	.word	0x00013860


	//   ....[113]....
        /*0968*/ 	.word	0x000138c0


	//   ....[114]....
        /*096c*/ 	.word	0x00013930


	//   ....[115]....
        /*0970*/ 	.word	0x00013990


	//   ....[116]....
        /*0974*/ 	.word	0x000139f0


	//   ....[117]....
        /*0978*/ 	.word	0x00013a50


	//   ....[118]....
        /*097c*/ 	.word	0x00013ac0


	//   ....[119]....
        /*0980*/ 	.word	0x00013b20


	//   ....[120]....
        /*0984*/ 	.word	0x00013b80


	//   ....[121]....
        /*0988*/ 	.word	0x00013be0


	//   ....[122]....
        /*098c*/ 	.word	0x00013c50


	//   ....[123]....
        /*0990*/ 	.word	0x00013ca0


	//   ....[124]....
        /*0994*/ 	.word	0x00013ce0


	//   ....[125]....
        /*0998*/ 	.word	0x00013d30


	//   ....[126]....
        /*099c*/ 	.word	0x00013d80


	//   ....[127]....
        /*09a0*/ 	.word	0x00013dd0


	//   ....[128]....
        /*09a4*/ 	.word	0x00013e40


	//   ....[129]....
        /*09a8*/ 	.word	0x00013e80


	//   ....[130]....
        /*09ac*/ 	.word	0x00013ed0


	//   ....[131]....
        /*09b0*/ 	.word	0x00013f20


	//   ....[132]....
        /*09b4*/ 	.word	0x00013f70


	//   ....[133]....
        /*09b8*/ 	.word	0x00013fc0


	//   ....[134]....
        /*09bc*/ 	.word	0x00014030


	//   ....[135]....
        /*09c0*/ 	.word	0x00014070


	//   ....[136]....
        /*09c4*/ 	.word	0x000140e0


	//   ....[137]....
        /*09c8*/ 	.word	0x00014140


	//   ....[138]....
        /*09cc*/ 	.word	0x000141a0


	//----- nvinfo : EIATTR_EXIT_INSTR_OFFSETS
	.align		4
.L_346:
        /*09d0*/ 	.byte	0x04, 0x1c
        /*09d2*/ 	.short	(.L_348 - .L_347)


	//   ....[0]....
.L_347:
        /*09d4*/ 	.word	0x000010d0


	//   ....[1]....
        /*09d8*/ 	.word	0x00012eb0


	//----- nvinfo : EIATTR_MAX_THREADS
	.align		4
.L_348:
        /*09dc*/ 	.byte	0x04, 0x05
        /*09de*/ 	.short	(.L_350 - .L_349)
.L_349:
        /*09e0*/ 	.word	0x00000100
        /*09e4*/ 	.word	0x00000001
        /*09e8*/ 	.word	0x00000001


	//----- nvinfo : EIATTR_CRS_STACK_SIZE
	.align		4
.L_350:
        /*09ec*/ 	.byte	0x04, 0x1e
        /*09ee*/ 	.short	(.L_352 - .L_351)
.L_351:
        /*09f0*/ 	.word	0x00000000
.L_352:


//--------------------- .nv.info._ZN7cutlass13device_kernelIN5flash19enable_sm80_to_sm89INS1_16FlashAttnFwdSm80INS1_25CollectiveMainloopFwdSm80ILi8ELi1ELb1EN4cute5tupleIJNS5_1CILi128EEENS7_ILi112EEES8_EEELi128ENS_6half_tEfNS_4arch4Sm80ELb1ELb0ELb1ELb1ELb0ELb1ELb1ELb1EEENS1_21CollectiveEpilogueFwdINS6_IJS8_S8_S9_EEENS6_IJNS7_ILi1EEESH_SH_EEESB_SD_Li256ELb1ELb1ELb1ELb0EEENS1_36VarlenDynamicPersistentTileSchedulerILi128ELi112ELi256ELi256ELb1ELb1ELb0ELb1ELb1ELb1EEEEEEEEEvNT_6ParamsE --------------------------
	.section	.nv.info._ZN7cutlass13device_kernelIN5flash19enable_sm80_to_sm89INS1_16FlashAttnFwdSm80INS1_25CollectiveMainloopFwdSm80ILi8ELi1ELb1EN4cute5tupleIJNS5_1CILi128EEENS7_ILi112EEES8_EEELi128ENS_6half_tEfNS_4arch4Sm80ELb1ELb0ELb1ELb1ELb0ELb1ELb1ELb1EEENS1_21CollectiveEpilogueFwdINS6_IJS8_S8_S9_EEENS6_IJNS7_ILi1EEESH_SH_EEESB_SD_Li256ELb1ELb1ELb1ELb0EEENS1_36VarlenDynamicPersistentTileSchedulerILi128ELi112ELi256ELi256ELb1ELb1ELb0ELb1ELb1ELb1EEEEEEEEEvNT_6ParamsE,"",@"SHT_CUDA_INFO"
	.sectionflags	@""
	.align	4


	//----- nvinfo : EIATTR_CUDA_API_VERSION
	.align		4
        /*0000*/ 	.byte	0x04, 0x37
        /*0002*/ 	.short	(.L_354 - .L_353)
.L_353:
        /*0004*/ 	.word	0x00000082


	//----- nvinfo : EIATTR_SW2861232_WAR
	.align		4
.L_354:
        /*0008*/ 	.byte	0x01, 0x35
	.zero		2


	//----- nvinfo : EIATTR_PARAM_CBANK
	.align		4
        /*000c*/ 	.byte	0x04, 0x0a
        /*000e*/ 	.short	(.L_356 - .L_355)
	.align		4
.L_355:
        /*0010*/ 	.word	index@(.nv.constant0._ZN7cutlass13device_kernelIN5flash19enable_sm80_to_sm89INS1_16FlashAttnFwdSm80INS1_25CollectiveMainloopFwdSm80ILi8ELi1ELb1EN4cute5tupleIJNS5_1CILi128EEENS7_ILi112EEES8_EEELi128ENS_6half_tEfNS_4arch4Sm80ELb1ELb0ELb1ELb1ELb0ELb1ELb1ELb1EEENS1_21CollectiveEpilogueFwdINS6_IJS8_S8_S9_EEENS6_IJNS7_ILi1EEESH_SH_EEESB_SD_Li256ELb1ELb1ELb1ELb0EEENS1_36VarlenDynamicPersistentTileSchedulerILi128ELi112ELi256ELi256ELb1ELb1ELb0ELb1ELb1ELb1EEEEEEEEEvNT_6ParamsE)
        /*0014*/ 	.short	0x0160
        /*0016*/ 	.short	0x0438


	//----- nvinfo : EIATTR_CBANK_PARAM_SIZE
	.align		4
.L_356:
        /*0018*/ 	.byte	0x03, 0x19
        /*001a*/ 	.short	0x0438


	//----- nvinfo : EIATTR_KPARAM_INFO
	.align		4
        /*001c*/ 	.byte	0x04, 0x17
        /*001e*/ 	.short	(.L_358 - .L_357)
.L_357:
        /*0020*/ 	.word	0x00000000
        /*0024*/ 	.short	0x0000
        /*0026*/ 	.short	0x0000
        /*0028*/ 	.byte	0x00, 0xf0, 0xe1, 0x10


	//----- nvinfo : EIATTR_MAXREG_COUNT
	.align		4
.L_358:
        /*002c*/ 	.byte	0x03, 0x1b
        /*002e*/ 	.short	0x00ff


	//----- nvinfo : EIATTR_NUM_BARRIERS
	.align		4
        /*0030*/ 	.byte	0x02, 0x4c
        /*0032*/ 	.byte	0x06
	.zero		1


	//----- nvinfo : EIATTR_ANNOTATIONS
	.align		4
        /*0034*/ 	.byte	0x04, 0x55
        /*0036*/ 	.short	(.L_360 - .L_359)


	//   ....[0]....
.L_359:
        /* <DEDUP_REMOVED lines=71> */


	//----- nvinfo : EIATTR_MERCURY_ISA_VERSION
	.align		4
.L_360:
        /*0490*/ 	.byte	0x03, 0x5f
        /*0492*/ 	.short	0x0000


	//----- nvinfo : EIATTR_INT_WARP_WIDE_INSTR_OFFSETS
	.align		4
        /*0494*/ 	.byte	0x04, 0x31
        /*0496*/ 	.short	(.L_362 - .L_361)


	//   ....[0]....
.L_361:
        /*0498*/ 	.word	0x0001b650


	//   ....[1]....
        /*049c*/ 	.word	0x0001b6d0


	//----- nvinfo : EIATTR_COOP_GROUP_MASK_REGIDS
	.align		4
.L_362:
        /*04a0*/ 	.byte	0x04, 0x29
        /*04a2*/ 	.short	(.L_364 - .L_363)


	//   ....[0]....
.L_363:
        /*04a4*/ 	.word	0xffffffff


	//   ....[1]....
        /*04a8*/ 	.word	0xffffffff


	//   ....[2]....
        /*04ac*/ 	.word	0xffffffff


	//   ....[3]....
        /*04b0*/ 	.word	0xffffffff


	//   ....[4]....
        /*04b4*/ 	.word	0xffffffff


	//   ....[5]....
        /*04b8*/ 	.word	0xffffffff


	//   ....[6]....
        /*04bc*/ 	.word	0xffffffff


	//   ....[7]....
        /*04c0*/ 	.word	0xffffffff


	//   ....[8]....
        /*04c4*/ 	.word	0xffffffff


	//   ....[9]....
        /*04c8*/ 	.word	0xffffffff


	//   ....[10]....
        /*04cc*/ 	.word	0xffffffff


	//   ....[11]....
        /*04d0*/ 	.word	0xffffffff


	//   ....[12]....
        /*04d4*/ 	.word	0xffffffff


	//   ....[13]....
        /*04d8*/ 	.word	0xffffffff


	//   ....[14]....
        /*04dc*/ 	.word	0xffffffff


	//   ....[15]....
        /*04e0*/ 	.word	0xffffffff


	//   ....[16]....
        /*04e4*/ 	.word	0xffffffff


	//   ....[17]....
        /*04e8*/ 	.word	0xffffffff


	//   ....[18]....
        /*04ec*/ 	.word	0xffffffff


	//   ....[19]....
        /*04f0*/ 	.word	0xffffffff


	//   ....[20]....
        /*04f4*/ 	.word	0xffffffff


	//   ....[21]....
        /*04f8*/ 	.word	0xffffffff


	//   ....[22]....
        /*04fc*/ 	.word	0xffffffff


	//   ....[23]....
        /*0500*/ 	.word	0xffffffff


	//   ....[24]....
        /*0504*/ 	.word	0xffffffff


	//   ....[25]....
        /*0508*/ 	.word	0xffffffff


	//   ....[26]....
        /*050c*/ 	.word	0xffffffff


	//   ....[27]....
        /*0510*/ 	.word	0xffffffff


	//   ....[28]....
        /*0514*/ 	.word	0xffffffff


	//   ....[29]....
        /*0518*/ 	.word	0xffffffff


	//   ....[30]....
        /*051c*/ 	.word	0xffffffff


	//   ....[31]....
        /*0520*/ 	.word	0xffffffff


	//   ....[32]....
        /*0524*/ 	.word	0xffffffff


	//   ....[33]....
        /*0528*/ 	.word	0xffffffff


	//   ....[34]....
        /*052c*/ 	.word	0xffffffff


	//   ....[35]....
        /*0530*/ 	.word	0xffffffff


	//   ....[36]....
        /*0534*/ 	.word	0xffffffff


	//   ....[37]....
        /*0538*/ 	.word	0xffffffff


	//   ....[38]....
        /*053c*/ 	.word	0xffffffff


	//   ....[39]....
        /*0540*/ 	.word	0xffffffff


	//   ....[40]....
        /*0544*/ 	.word	0xffffffff


	//   ....[41]....
        /*0548*/ 	.word	0xffffffff


	//   ....[42]....
        /*054c*/ 	.word	0xffffffff


	//   ....[43]....
        /*0550*/ 	.word	0xffffffff


	//   ....[44]....
        /*0554*/ 	.word	0xffffffff


	//   ....[45]....
        /*0558*/ 	.word	0xffffffff


	//   ....[46]....
        /*055c*/ 	.word	0xffffffff


	//   ....[47]....
        /*0560*/ 	.word	0xffffffff


	//   ....[48]....
        /*0564*/ 	.word	0xffffffff


	//   ....[49]....
        /*0568*/ 	.word	0xffffffff


	//   ....[50]....
        /*056c*/ 	.word	0xffffffff


	//   ....[51]....
        /*0570*/ 	.word	0xffffffff


	//   ....[52]....
        /*0574*/ 	.word	0xffffffff


	//   ....[53]....
        /*0578*/ 	.word	0xffffffff


	//   ....[54]....
        /*057c*/ 	.word	0xffffffff


	//   ....[55]....
        /*0580*/ 	.word	0xffffffff


	//   ....[56]....
        /*0584*/ 	.word	0xffffffff


	//   ....[57]....
        /*0588*/ 	.word	0xffffffff


	//   ....[58]....
        /*058c*/ 	.word	0xffffffff


	//   ....[59]....
        /*0590*/ 	.word	0xffffffff


	//   ....[60]....
        /*0594*/ 	.word	0xffffffff


	//   ....[61]....
        /*0598*/ 	.word	0xffffffff


	//   ....[62]....
        /*059c*/ 	.word	0xffffffff


	//   ....[63]....
        /*05a0*/ 	.word	0xffffffff


	//   ....[64]....
        /*05a4*/ 	.word	0xffffffff


	//   ....[65]....
        /*05a8*/ 	.word	0xffffffff


	//   ....[66]....
        /*05ac*/ 	.word	0xffffffff


	//   ....[67]....
        /*05b0*/ 	.word	0xffffffff


	//   ....[68]....
        /*05b4*/ 	.word	0xffffffff


	//   ....[69]....
        /*05b8*/ 	.word	0xffffffff


	//   ....[70]....
        /*05bc*/ 	.word	0xffffffff


	//   ....[71]....
        /*05c0*/ 	.word	0xffffffff


	//   ....[72]....
        /*05c4*/ 	.word	0xffffffff


	//   ....[73]....
        /*05c8*/ 	.word	0xffffffff


	//   ....[74]....
        /*05cc*/ 	.word	0xffffffff


	//   ....[75]....
        /*05d0*/ 	.word	0xffffffff


	//   ....[76]....
        /*05d4*/ 	.word	0xffffffff


	//   ....[77]....
        /*05d8*/ 	.word	0xffffffff


	//   ....[78]....
        /*05dc*/ 	.word	0xffffffff


	//   ....[79]....
        /*05e0*/ 	.word	0xffffffff


	//   ....[80]....
        /*05e4*/ 	.word	0xffffffff


	//   ....[81]....
        /*05e8*/ 	.word	0xffffffff


	//   ....[82]....
        /*05ec*/ 	.word	0xffffffff


	//   ....[83]....
        /*05f0*/ 	.word	0xffffffff


	//   ....[84]....
        /*05f4*/ 	.word	0xffffffff


	//   ....[85]....
        /*05f8*/ 	.word	0xffffffff


	//   ....[86]....
        /*05fc*/ 	.word	0xffffffff


	//   ....[87]....
        /*0600*/ 	.word	0xffffffff


	//   ....[88]....
        /*0604*/ 	.word	0xffffffff


	//   ....[89]....
        /*0608*/ 	.word	0xffffffff


	//   ....[90]....
        /*060c*/ 	.word	0xffffffff


	//   ....[91]....
        /*0610*/ 	.word	0xffffffff


	//   ....[92]....
        /*0614*/ 	.word	0xffffffff


	//   ....[93]....
        /*0618*/ 	.word	0xffffffff


	//   ....[94]....
        /*061c*/ 	.word	0xffffffff


	//   ....[95]....
        /*0620*/ 	.word	0xffffffff


	//   ....[96]....
        /*0624*/ 	.word	0xffffffff


	//   ....[97]....
        /*0628*/ 	.word	0xffffffff


	//   ....[98]....
        /*062c*/ 	.word	0xffffffff


	//   ....[99]....
        /*0630*/ 	.word	0xffffffff


	//   ....[100]....
        /*0634*/ 	.word	0xffffffff


	//   ....[101]....
        /*0638*/ 	.word	0xffffffff


	//   ....[102]....
        /*063c*/ 	.word	0xffffffff


	//   ....[103]....
        /*0640*/ 	.word	0xffffffff


	//   ....[104]....
        /*0644*/ 	.word	0xffffffff


	//   ....[105]....
        /*0648*/ 	.word	0xffffffff


	//   ....[106]....
        /*064c*/ 	.word	0xffffffff


	//   ....[107]....
        /*0650*/ 	.word	0xffffffff


	//   ....[108]....
        /*0654*/ 	.word	0xffffffff


	//   ....[109]....
        /*0658*/ 	.word	0xffffffff


	//   ....[110]....
        /*065c*/ 	.word	0xffffffff


	//   ....[111]....
        /*0660*/ 	.word	0xffffffff


	//   ....[112]....
        /*0664*/ 	.word	0xffffffff


	//   ....[113]....
        /*0668*/ 	.word	0xffffffff


	//   ....[114]....
        /*066c*/ 	.word	0xffffffff


	//   ....[115]....
        /*0670*/ 	.word	0xffffffff


	//   ....[116]....
        /*0674*/ 	.word	0xffffffff


	//   ....[117]....
        /*0678*/ 	.word	0xffffffff


	//   ....[118]....
        /*067c*/ 	.word	0xffffffff


	//   ....[119]....
        /*0680*/ 	.word	0xffffffff


	//   ....[120]....
        /*0684*/ 	.word	0xffffffff


	//   ....[121]....
        /*0688*/ 	.word	0xffffffff


	//   ....[122]....
        /*068c*/ 	.word	0xffffffff


	//   ....[123]....
        /*0690*/ 	.word	0xffffffff


	//   ....[124]....
        /*0694*/ 	.word	0xffffffff


	//   ....[125]....
        /*0698*/ 	.word	0xffffffff


	//   ....[126]....
        /*069c*/ 	.word	0xffffffff


	//   ....[127]....
        /*06a0*/ 	.word	0xffffffff


	//   ....[128]....
        /*06a4*/ 	.word	0xffffffff


	//   ....[129]....
        /*06a8*/ 	.word	0xffffffff


	//   ....[130]....
        /*06ac*/ 	.word	0xffffffff


	//   ....[131]....
        /*06b0*/ 	.word	0xffffffff


	//   ....[132]....
        /*06b4*/ 	.word	0xffffffff


	//   ....[133]....
        /*06b8*/ 	.word	0xffffffff


	//   ....[134]....
        /*06bc*/ 	.word	0xffffffff


	//   ....[135]....
        /*06c0*/ 	.word	0xffffffff


	//   ....[136]....
        /*06c4*/ 	.word	0xffffffff


	//   ....[137]....
        /*06c8*/ 	.word	0xffffffff


	//   ....[138]....
        /*06cc*/ 	.word	0xffffffff


	//   ....[139]....
        /*06d0*/ 	.word	0xffffffff


	//   ....[140]....
        /*06d4*/ 	.word	0xffffffff


	//   ....[141]....
        /*06d8*/ 	.word	0xffffffff


	//   ....[142]....
        /*06dc*/ 	.word	0xffffffff


	//   ....[143]....
        /*06e0*/ 	.word	0xffffffff


	//   ....[144]....
        /*06e4*/ 	.word	0xffffffff


	//   ....[145]....
        /*06e8*/ 	.word	0xffffffff


	//   ....[146]....
        /*06ec*/ 	.word	0xffffffff


	//   ....[147]....
        /*06f0*/ 	.word	0xffffffff


	//   ....[148]....
        /*06f4*/ 	.word	0xffffffff


	//   ....[149]....
        /*06f8*/ 	.word	0xffffffff


	//   ....[150]....
        /*06fc*/ 	.word	0xffffffff


	//   ....[151]....
        /*0700*/ 	.word	0xffffffff


	//   ....[152]....
        /*0704*/ 	.word	0xffffffff


	//   ....[153]....
        /*0708*/ 	.word	0xffffffff


	//   ....[154]....
        /*070c*/ 	.word	0xffffffff


	//   ....[155]....
        /*0710*/ 	.word	0xffffffff


	//   ....[156]....
        /*0714*/ 	.word	0xffffffff


	//   ....[157]....
        /*0718*/ 	.word	0xffffffff


	//   ....[158]....
        /*071c*/ 	.word	0xffffffff


	//   ....[159]....
        /*0720*/ 	.word	0xffffffff


	//   ....[160]....
        /*0724*/ 	.word	0xffffffff


	//   ....[161]....
        /*0728*/ 	.word	0xffffffff


	//   ....[162]....
        /*072c*/ 	.word	0xffffffff


	//   ....[163]....
        /*0730*/ 	.word	0xffffffff


	//   ....[164]....
        /*0734*/ 	.word	0xffffffff


	//   ....[165]....
        /*0738*/ 	.word	0xffffffff


	//   ....[166]....
        /*073c*/ 	.word	0xffffffff


	//   ....[167]....
        /*0740*/ 	.word	0xffffffff


	//   ....[168]....
        /*0744*/ 	.word	0xffffffff


	//   ....[169]....
        /*0748*/ 	.word	0xffffffff


	//   ....[170]....
        /*074c*/ 	.word	0xffffffff


	//----- nvinfo : EIATTR_COOP_GROUP_INSTR_OFFSETS
	.align		4
.L_364:
        /*0750*/ 	.byte	0x04, 0x28
        /*0752*/ 	.short	(.L_366 - .L_365)


	//   ....[0]....
.L_365:
        /*0754*/ 	.word	0x00000050


	//   ....[1]....
        /*0758*/ 	.word	0x00000200


	//   ....[2]....
        /*075c*/ 	.word	0x00000230


	//   ....[3]....
        /*0760*/ 	.word	0x00000260


	//   ....[4]....
        /*0764*/ 	.word	0x00000290


	//   ....[5]....
        /*0768*/ 	.word	0x000002c0


	//   ....[6]....
        /*076c*/ 	.word	0x000002f0


	//   ....[7]....
        /*0770*/ 	.word	0x00000450


	//   ....[8]....
        /*0774*/ 	.word	0x00000490


	//   ....[9]....
        /*0778*/ 	.word	0x000004c0


	//   ....[10]....
        /*077c*/ 	.word	0x000004f0


	//   ....[11]....
        /*0780*/ 	.word	0x00000520


	//   ....[12]....
        /*0784*/ 	.word	0x00000550


	//   ....[13]....
        /*0788*/ 	.word	0x000005e0


	//   ....[14]....
        /*078c*/ 	.word	0x00000630


	//   ....[15]....
        /*0790*/ 	.word	0x00000650


	//   ....[16]....
        /*0794*/ 	.word	0x000006b0


	//   ....[17]....
        /*0798*/ 	.word	0x0000a190


	//   ....[18]....
        /*079c*/ 	.word	0x0000a1b0


	//   ....[19]....
        /*07a0*/ 	.word	0x0000a210


	//   ....[20]....
        /*07a4*/ 	.word	0x0000a230


	//   ....[21]....
        /*07a8*/ 	.word	0x0000a2a0


	//   ....[22]....
        /*07ac*/ 	.word	0x0000a2c0


	//   ....[23]....
        /*07b0*/ 	.word	0x0000a310


	//   ....[24]....
        /*07b4*/ 	.word	0x0000a330


	//   ....[25]....
        /*07b8*/ 	.word	0x0000a800


	//   ....[26]....
        /*07bc*/ 	.word	0x0000a820


	//   ....[27]....
        /*07c0*/ 	.word	0x0000a840


	//   ....[28]....
        /*07c4*/ 	.word	0x0000a850


	//   ....[29]....
        /*07c8*/ 	.word	0x0000aa00


	//   ....[30]....
        /*07cc*/ 	.word	0x0000aac0


	//   ....[31]....
        /*07d0*/ 	.word	0x0000ab00


	//   ....[32]....
        /*07d4*/ 	.word	0x0000ab40


	//   ....[33]....
        /*07d8*/ 	.word	0x0000ad10


	//   ....[34]....
        /*07dc*/ 	.word	0x0000add0


	//   ....[35]....
        /*07e0*/ 	.word	0x0000ae10


	//   ....[36]....
        /*07e4*/ 	.word	0x0000ae50


	//   ....[37]....
        /*07e8*/ 	.word	0x0000b040


	//   ....[38]....
        /*07ec*/ 	.word	0x0000b0c0


	//   ....[39]....
        /*07f0*/ 	.word	0x0000b100


	//   ....[40]....
        /*07f4*/ 	.word	0x0000b140


	//   ....[41]....
        /*07f8*/ 	.word	0x0000cde0


	//   ....[42]....
        /*07fc*/ 	.word	0x0000ce00


	//   ....[43]....
        /*0800*/ 	.word	0x0000ce20


	//   ....[44]....
        /*0804*/ 	.word	0x0000ce30


	//   ....[45]....
        /*0808*/ 	.word	0x0000cf20


	//   ....[46]....
        /*080c*/ 	.word	0x0000cf60


	//   ....[47]....
        /*0810*/ 	.word	0x0000cf70


	//   ....[48]....
        /*0814*/ 	.word	0x0000cf80


	//   ....[49]....
        /*0818*/ 	.word	0x0000d140


	//   ....[50]....
        /*081c*/ 	.word	0x0000d180


	//   ....[51]....
        /*0820*/ 	.word	0x0000d1b0


	//   ....[52]....
        /*0824*/ 	.word	0x0000d1c0


	//   ....[53]....
        /*0828*/ 	.word	0x0000d2a0


	//   ....[54]....
        /*082c*/ 	.word	0x0000d2e0


	//   ....[55]....
        /*0830*/ 	.word	0x0000d2f0


	//   ....[56]....
        /*0834*/ 	.word	0x0000d310


	//   ....[57]....
        /*0838*/ 	.word	0x00010e80


	//   ....[58]....
        /*083c*/ 	.word	0x00010e90


	//   ....[59]....
        /*0840*/ 	.word	0x000118f0


	//   ....[60]....
        /*0844*/ 	.word	0x000119c0


	//   ....[61]....
        /*0848*/ 	.word	0x000119d0


	//   ....[62]....
        /*084c*/ 	.word	0x00011a00


	//   ....[63]....
        /*0850*/ 	.word	0x00014d20


	//   ....[64]....
        /*0854*/ 	.word	0x00014d50


	//   ....[65]....
        /*0858*/ 	.word	0x00015730


	//   ....[66]....
        /*085c*/ 	.word	0x00015850


	//   ....[67]....
        /*0860*/ 	.word	0x00015860


	//   ....[68]....
        /*0864*/ 	.word	0x000158c0


	//   ....[69]....
        /*0868*/ 	.word	0x000192e0


	//   ....[70]....
        /*086c*/ 	.word	0x00019300


	//   ....[71]....
        /*0870*/ 	.word	0x00019330


	//   ....[72]....
        /*0874*/ 	.word	0x00019340


	//   ....[73]....
        /*0878*/ 	.word	0x0001b000


	//   ....[74]....
        /*087c*/ 	.word	0x0001b050


	//   ....[75]....
        /*0880*/ 	.word	0x0001b070


	//   ....[76]....
        /*0884*/ 	.word	0x0001b090


	//   ....[77]....
        /*0888*/ 	.word	0x0001c300


	//   ....[78]....
        /*088c*/ 	.word	0x0001c310


	//   ....[79]....
        /*0890*/ 	.word	0x0001c330


	//   ....[80]....
        /*0894*/ 	.word	0x0001c350


	//   ....[81]....
        /*0898*/ 	.word	0x0001c6c0


	//   ....[82]....
        /*089c*/ 	.word	0x0001c6e0


	//   ....[83]....
        /*08a0*/ 	.word	0x0001c7c0


	//   ....[84]....
        /*08a4*/ 	.word	0x0001c7d0


	//   ....[85]....
        /*08a8*/ 	.word	0x0001c8c0


	//   ....[86]....
        /*08ac*/ 	.word	0x0001c8e0


	//   ....[87]....
        /*08b0*/ 	.word	0x0001c9d0


	//   ....[88]....
        /*08b4*/ 	.word	0x0001c9e0


	//   ....[89]....
        /*08b8*/ 	.word	0x0001ccd0


	//   ....[90]....
        /*08bc*/ 	.word	0x0001ccf0


	//   ....[91]....
        /*08c0*/ 	.word	0x0001d340


	//   ....[92]....
        /*08c4*/ 	.word	0x0001d350


	//   ....[93]....
        /*08c8*/ 	.word	0x0001df70


	//   ....[94]....
        /*08cc*/ 	.word	0x0001df90


	//   ....[95]....
        /*08d0*/ 	.word	0x0001e080


	//   ....[96]....
        /*08d4*/ 	.word	0x0001e090


	//   ....[97]....
        /*08d8*/ 	.word	0x0001e180


	//   ....[98]....
        /*08dc*/ 	.word	0x0001e1a0


	//   ....[99]....
        /*08e0*/ 	.word	0x0001e290


	//   ....[100]....
        /*08e4*/ 	.word	0x0001e2a0


	//   ....[101]....
        /*08e8*/ 	.word	0x0001e450


	//   ....[102]....
        /*08ec*/ 	.word	0x0001e470


	//   ....[103]....
        /*08f0*/ 	.word	0x0001e5a0


	//   ....[104]....
        /*08f4*/ 	.word	0x0001e5e0


	//   ....[105]....
        /*08f8*/ 	.word	0x0001e610


	//   ....[106]....
        /*08fc*/ 	.word	0x0001e640


	//   ....[107]....
        /*0900*/ 	.word	0x0001e670


	//   ....[108]....
        /*0904*/ 	.word	0x0001e6a0


	//   ....[109]....
        /*0908*/ 	.word	0x0001e800


	//   ....[110]....
        /*090c*/ 	.word	0x0001e840


	//   ....[111]....
        /*0910*/ 	.word	0x0001e870


	//   ....[112]....
        /*0914*/ 	.word	0x0001e8a0


	//   ....[113]....
        /*0918*/ 	.word	0x0001e8d0


	//   ....[114]....
        /*091c*/ 	.word	0x0001e900


	//   ....[115]....
        /*0920*/ 	.word	0x0001e990


	//   ....[116]....
        /*0924*/ 	.word	0x0001e9f0


	//   ....[117]....
        /*0928*/ 	.word	0x0001ea00


	//   ....[118]....
        /*092c*/ 	.word	0x0001ea60


	//   ....[119]....
        /*0930*/ 	.word	0x0001f4d0


	//   ....[120]....
        /*0934*/ 	.word	0x0001f530


	//   ....[121]....
        /*0938*/ 	.word	0x0001f580


	//   ....[122]....
        /*093c*/ 	.word	0x0001f5d0


	//   ....[123]....
        /*0940*/ 	.word	0x0001f620


	//   ....[124]....
        /*0944*/ 	.word	0x0001f690


	//   ....[125]....
        /*0948*/ 	.word	0x0001f6d0


	//   ....[126]....
        /*094c*/ 	.word	0x0001f740


	//   ....[127]....
        /*0950*/ 	.word	0x0001f7b0


	//   ....[128]....
        /*0954*/ 	.word	0x0001f810


	//   ....[129]....
        /*0958*/ 	.word	0x0001f870


	//   ....[130]....
        /*095c*/ 	.word	0x0001f8d0


	//   ....[131]....
        /*0960*/ 	.word	0x0001f920


	//   ....[132]....
        /*0964*/ 	.word	0x0001f980


	//   ....[133]....
        /*0968*/ 	.word	0x0001f9f0


	//   ....[134]....
        /*096c*/ 	.word	0x0001fa60


	//   ....[135]....
        /*0970*/ 	.word	0x0001fac0


	//   ....[136]....
        /*0974*/ 	.word	0x0001fb20


	//   ....[137]....
        /*0978*/ 	.word	0x0001fb80


	//   ....[138]....
        /*097c*/ 	.word	0x0001fbf0


	//   ....[139]....
        /*0980*/ 	.word	0x0001fc50


	//   ....[140]....
        /*0984*/ 	.word	0x0001fcb0


	//   ....[141]....
        /*0988*/ 	.word	0x0001fd10


	//   ....[142]....
        /*098c*/ 	.word	0x0001fd80


	//   ....[143]....
        /*0990*/ 	.word	0x0001fde0


	//   ....[144]....
        /*0994*/ 	.word	0x0001fe40


	//   ....[145]....
        /*0998*/ 	.word	0x0001fea0


	//   ....[146]....
        /*099c*/ 	.word	0x0001ff10


	//   ....[147]....
        /*09a0*/ 	.word	0x0001ff70


	//   ....[148]....
        /*09a4*/ 	.word	0x0001ffd0


	//   ....[149]....
        /*09a8*/ 	.word	0x00020030


	//   ....[150]....
        /*09ac*/ 	.word	0x000200a0


	//   ....[151]....
        /*09b0*/ 	.word	0x00020100


	//   ....[152]....
        /*09b4*/ 	.word	0x00020160


	//   ....[153]....
        /*09b8*/ 	.word	0x000201c0


	//   ....[154]....
        /*09bc*/ 	.word	0x00020230


	//   ....[155]....
        /*09c0*/ 	.word	0x00020280


	//   ....[156]....
        /*09c4*/ 	.word	0x000202c0


	//   ....[157]....
        /*09c8*/ 	.word	0x00020310


	//   ....[158]....
        /*09cc*/ 	.word	0x00020360


	//   ....[159]....
        /*09d0*/ 	.word	0x000203b0


	//   ....[160]....
        /*09d4*/ 	.word	0x00020420


	//   ....[161]....
        /*09d8*/ 	.word	0x00020460


	//   ....[162]....
        /*09dc*/ 	.word	0x000204b0


	//   ....[163]....
        /*09e0*/ 	.word	0x00020500


	//   ....[164]....
        /*09e4*/ 	.word	0x00020550


	//   ....[165]....
        /*09e8*/ 	.word	0x000205a0


	//   ....[166]....
        /*09ec*/ 	.word	0x00020610


	//   ....[167]....
        /*09f0*/ 	.word	0x00020650


	//   ....[168]....
        /*09f4*/ 	.word	0x000206c0


	//   ....[169]....
        /*09f8*/ 	.word	0x00020720


	//   ....[170]....
        /*09fc*/ 	.word	0x00020780


	//----- nvinfo : EIATTR_EXIT_INSTR_OFFSETS
	.align		4
.L_366:
        /*0a00*/ 	.byte	0x04, 0x1c
        /*0a02*/ 	.short	(.L_368 - .L_367)


	//   ....[0]....
.L_367:
        /*0a04*/ 	.word	0x000010d0


	//   ....[1]....
        /*0a08*/ 	.word	0x0001f490


	//----- nvinfo : EIATTR_MAX_THREADS
	.align		4
.L_368:
        /*0a0c*/ 	.byte	0x04, 0x05
        /*0a0e*/ 	.short	(.L_370 - .L_369)
.L_369:
        /*0a10*/ 	.word	0x00000100
        /*0a14*/ 	.word	0x00000001
        /*0a18*/ 	.word	0x00000001


	//----- nvinfo : EIATTR_CRS_STACK_SIZE
	.align		4
.L_370:
        /*0a1c*/ 	.byte	0x04, 0x1e
        /*0a1e*/ 	.short	(.L_372 - .L_371)
.L_371:
        /*0a20*/ 	.word	0x00000000
.L_372:


//--------------------- .nv.callgraph             --------------------------
	.section	.nv.callgraph,"",@"SHT_CUDA_CALLGRAPH"
	.align	4
	.sectionentsize	8
	.align		4
        /*0000*/ 	.word	0x00000000
	.align		4
        /*0004*/ 	.word	0xffffffff
	.align		4
        /*0008*/ 	.word	0x00000000
	.align		4
        /*000c*/ 	.word	0xfffffffe
	.align		4
        /*0010*/ 	.word	0x00000000
	.align		4
        /*0014*/ 	.word	0xfffffffd
	.align		4
        /*0018*/ 	.word	0x00000000
	.align		4
        /*001c*/ 	.word	0xfffffffc


//--------------------- .nv.rel.action            --------------------------
	.section	.nv.rel.action,"",@"SHT_CUDA_RELOCINFO"
	.align	8
	.sectionentsize	8
        /*0000*/ 	.byte	0x73, 0x00, 0x00, 0x00, 0x00, 0x00, 0x00, 0x00, 0x00, 0x00, 0x00, 0x11, 0x25, 0x00, 0x05, 0x36


//--------------------- .nv.constant4             --------------------------
	.section	.nv.constant4,"a",@progbits
	.align	8
	.align		8
.nv.constant4:
        /*0000*/ 	.dword	_ZN80_INTERNAL_280a4de0_44_flash_fwd_hdim128_fp16_split_softcap_sm80_cu_1f2e7571_38744cuda3std3__45__cpo5beginE
	.align		8
        /*0008*/ 	.dword	_ZN80_INTERNAL_280a4de0_44_flash_fwd_hdim128_fp16_split_softcap_sm80_cu_1f2e7571_38744cuda3std3__45__cpo3endE
	.align		8
        /*0010*/ 	.dword	_ZN80_INTERNAL_280a4de0_44_flash_fwd_hdim128_fp16_split_softcap_sm80_cu_1f2e7571_38744cuda3std3__45__cpo6cbeginE
	.align		8
        /*0018*/ 	.dword	_ZN80_INTERNAL_280a4de0_44_flash_fwd_hdim128_fp16_split_softcap_sm80_cu_1f2e7571_38744cuda3std3__45__cpo4cendE
	.align		8
        /*0020*/ 	.dword	_ZN80_INTERNAL_280a4de0_44_flash_fwd_hdim128_fp16_split_softcap_sm80_cu_1f2e7571_38744cuda3std3__482_GLOBAL__N__280a4de0_44_flash_fwd_hdim128_fp16_split_softcap_sm80_cu_1f2e7571_38746ignoreE
	.align		8
        /*0028*/ 	.dword	_ZN80_INTERNAL_280a4de0_44_flash_fwd_hdim128_fp16_split_softcap_sm80_cu_1f2e7571_38744cuda3std3__419piecewise_constructE
	.align		8
        /*0030*/ 	.dword	_ZN80_INTERNAL_280a4de0_44_flash_fwd_hdim128_fp16_split_softcap_sm80_cu_1f2e7571_38744cuda3std3__48in_placeE
	.align		8
        /*0038*/ 	.dword	_ZN80_INTERNAL_280a4de0_44_flash_fwd_hdim128_fp16_split_softcap_sm80_cu_1f2e7571_38744cuda3std6ranges3__45__cpo4swapE
	.align		8
        /*0040*/ 	.dword	_ZN80_INTERNAL_280a4de0_44_flash_fwd_hdim128_fp16_split_softcap_sm80_cu_1f2e7571_38744cuda3std6ranges3__45__cpo9iter_moveE
	.align		8
        /*0048*/ 	.dword	_ZN80_INTERNAL_280a4de0_44_flash_fwd_hdim128_fp16_split_softcap_sm80_cu_1f2e7571_38744cute7productE
	.align		8
        /*0050*/ 	.dword	_ZN80_INTERNAL_280a4de0_44_flash_fwd_hdim128_fp16_split_softcap_sm80_cu_1f2e7571_38744cute1_E


//--------------------- .nv.constant0._ZN7cutlass13device_kernelIN5flash19enable_sm80_to_sm89INS1_16FlashAttnFwdSm80INS1_25CollectiveMainloopFwdSm80ILi8ELi1ELb1EN4cute5tupleIJNS5_1CILi128EEES8_S8_EEELi128ENS_6half_tEfNS_4arch4Sm80ELb0ELb0ELb1ELb0ELb0ELb0ELb1ELb1EEENS1_21CollectiveEpilogueFwdIS9_NS6_IJNS7_ILi1EEESF_SF_EEESA_SC_Li256ELb0ELb1ELb1ELb0EEENS1_19SingleTileSchedulerILb0ELb1ELb1ELi128EEEEEEEEEvNT_6ParamsE --------------------------
	.section	.nv.constant0._ZN7cutlass13device_kernelIN5flash19enable_sm80_to_sm89INS1_16FlashAttnFwdSm80INS1_25CollectiveMainloopFwdSm80ILi8ELi1ELb1EN4cute5tupleIJNS5_1CILi128EEES8_S8_EEELi128ENS_6half_tEfNS_4arch4Sm80ELb0ELb0ELb1ELb0ELb0ELb0ELb1ELb1EEENS1_21CollectiveEpilogueFwdIS9_NS6_IJNS7_ILi1EEESF_SF_EEESA_SC_Li256ELb0ELb1ELb1ELb0EEENS1_19SingleTileSchedulerILb0ELb1ELb1ELi128EEEEEEEEEvNT_6ParamsE,"a",@progbits
	.sectionflags	@""
	.align	4
.nv.constant0._ZN7cutlass13device_kernelIN5flash19enable_sm80_to_sm89INS1_16FlashAttnFwdSm80INS1_25CollectiveMainloopFwdSm80ILi8ELi1ELb1EN4cute5tupleIJNS5_1CILi128EEES8_S8_EEELi128ENS_6half_tEfNS_4arch4Sm80ELb0ELb0ELb1ELb0ELb0ELb0ELb1ELb1EEENS1_21CollectiveEpilogueFwdIS9_NS6_IJNS7_ILi1EEESF_SF_EEESA_SC_Li256ELb0ELb1ELb1ELb0EEENS1_19SingleTileSchedulerILb0ELb1ELb1ELi128EEEEEEEEEvNT_6ParamsE:
	.zero		1400


//--------------------- .nv.constant0._ZN7cutlass13device_kernelIN5flash19enable_sm80_to_sm89INS1_16FlashAttnFwdSm80INS1_25CollectiveMainloopFwdSm80ILi8ELi1ELb1EN4cute5tupleIJNS5_1CILi128EEENS7_ILi96EEES8_EEELi128ENS_6half_tEfNS_4arch4Sm80ELb0ELb1ELb1ELb0ELb0ELb0ELb1ELb1EEENS1_21CollectiveEpilogueFwdINS6_IJS8_S8_S9_EEENS6_IJNS7_ILi1EEESH_SH_EEESB_SD_Li256ELb0ELb1ELb1ELb0EEENS1_19SingleTileSchedulerILb0ELb1ELb1ELi128EEEEEEEEEvNT_6ParamsE --------------------------
	.section	.nv.constant0._ZN7cutlass13device_kernelIN5flash19enable_sm80_to_sm89INS1_16FlashAttnFwdSm80INS1_25CollectiveMainloopFwdSm80ILi8ELi1ELb1EN4cute5tupleIJNS5_1CILi128EEENS7_ILi96EEES8_EEELi128ENS_6half_tEfNS_4arch4Sm80ELb0ELb1ELb1ELb0ELb0ELb0ELb1ELb1EEENS1_21CollectiveEpilogueFwdINS6_IJS8_S8_S9_EEENS6_IJNS7_ILi1EEESH_SH_EEESB_SD_Li256ELb0ELb1ELb1ELb0EEENS1_19SingleTileSchedulerILb0ELb1ELb1ELi128EEEEEEEEEvNT_6ParamsE,"a",@progbits
	.sectionflags	@""
	.align	4
.nv.constant0._ZN7cutlass13device_kernelIN5flash19enable_sm80_to_sm89INS1_16FlashAttnFwdSm80INS1_25CollectiveMainloopFwdSm80ILi8ELi1ELb1EN4cute5tupleIJNS5_1CILi128EEENS7_ILi96EEES8_EEELi128ENS_6half_tEfNS_4arch4Sm80ELb0ELb1ELb1ELb0ELb0ELb0ELb1ELb1EEENS1_21CollectiveEpilogueFwdINS6_IJS8_S8_S9_EEENS6_IJNS7_ILi1EEESH_SH_EEESB_SD_Li256ELb0ELb1ELb1ELb0EEENS1_19SingleTileSchedulerILb0ELb1ELb1ELi128EEEEEEEEEvNT_6ParamsE:
	.zero		1400


//--------------------- .nv.constant0._ZN7cutlass13device_kernelIN5flash19enable_sm80_to_sm89INS1_16FlashAttnFwdSm80INS1_25CollectiveMainloopFwdSm80ILi8ELi1ELb1EN4cute5tupleIJNS5_1CILi128EEES8_S8_EEELi128ENS_6half_tEfNS_4arch4Sm80ELb1ELb0ELb1ELb0ELb0ELb0ELb1ELb1EEENS1_21CollectiveEpilogueFwdIS9_NS6_IJNS7_ILi1EEESF_SF_EEESA_SC_Li256ELb0ELb1ELb1ELb0EEENS1_30DynamicPersistentTileSchedulerILi256ELi256ELb1ELb1ELb0EEEEEEEEEvNT_6ParamsE --------------------------
	.section	.nv.constant0._ZN7cutlass13device_kernelIN5flash19enable_sm80_to_sm89INS1_16FlashAttnFwdSm80INS1_25CollectiveMainloopFwdSm80ILi8ELi1ELb1EN4cute5tupleIJNS5_1CILi128EEES8_S8_EEELi128ENS_6half_tEfNS_4arch4Sm80ELb1ELb0ELb1ELb0ELb0ELb0ELb1ELb1EEENS1_21CollectiveEpilogueFwdIS9_NS6_IJNS7_ILi1EEESF_SF_EEESA_SC_Li256ELb0ELb1ELb1ELb0EEENS1_30DynamicPersistentTileSchedulerILi256ELi256ELb1ELb1ELb0EEEEEEEEEvNT_6ParamsE,"a",@progbits
	.sectionflags	@""
	.align	4
.nv.constant0._ZN7cutlass13device_kernelIN5flash19enable_sm80_to_sm89INS1_16FlashAttnFwdSm80INS1_25CollectiveMainloopFwdSm80ILi8ELi1ELb1EN4cute5tupleIJNS5_1CILi128EEES8_S8_EEELi128ENS_6half_tEfNS_4arch4Sm80ELb1ELb0ELb1ELb0ELb0ELb0ELb1ELb1EEENS1_21CollectiveEpilogueFwdIS9_NS6_IJNS7_ILi1EEESF_SF_EEESA_SC_Li256ELb0ELb1ELb1ELb0EEENS1_30DynamicPersistentTileSchedulerILi256ELi256ELb1ELb1ELb0EEEEEEEEEvNT_6ParamsE:
	.zero		1416


//--------------------- .nv.constant0._ZN7cutlass13device_kernelIN5flash19enable_sm80_to_sm89INS1_16FlashAttnFwdSm80INS1_25CollectiveMainloopFwdSm80ILi4ELi1ELb0EN4cute5tupleIJNS5_1CILi128EEENS7_ILi64EEES8_EEELi128ENS_6half_tEfNS_4arch4Sm80ELb0ELb0ELb1ELb0ELb0ELb0ELb1ELb1EEENS1_21CollectiveEpilogueFwdINS6_IJS8_S8_S9_EEENS6_IJNS7_ILi1EEESH_SH_EEESB_SD_Li128ELb0ELb1ELb1ELb0EEENS1_19SingleTileSchedulerILb0ELb1ELb1ELi128EEEEEEEEEvNT_6ParamsE --------------------------
	.section	.nv.constant0._ZN7cutlass13device_kernelIN5flash19enable_sm80_to_sm89INS1_16FlashAttnFwdSm80INS1_25CollectiveMainloopFwdSm80ILi4ELi1ELb0EN4cute5tupleIJNS5_1CILi128EEENS7_ILi64EEES8_EEELi128ENS_6half_tEfNS_4arch4Sm80ELb0ELb0ELb1ELb0ELb0ELb0ELb1ELb1EEENS1_21CollectiveEpilogueFwdINS6_IJS8_S8_S9_EEENS6_IJNS7_ILi1EEESH_SH_EEESB_SD_Li128ELb0ELb1ELb1ELb0EEENS1_19SingleTileSchedulerILb0ELb1ELb1ELi128EEEEEEEEEvNT_6ParamsE,"a",@progbits
	.sectionflags	@""
	.align	4
.nv.constant0._ZN7cutlass13device_kernelIN5flash19enable_sm80_to_sm89INS1_16FlashAttnFwdSm80INS1_25CollectiveMainloopFwdSm80ILi4ELi1ELb0EN4cute5tupleIJNS5_1CILi128EEENS7_ILi64EEES8_EEELi128ENS_6half_tEfNS_4arch4Sm80ELb0ELb0ELb1ELb0ELb0ELb0ELb1ELb1EEENS1_21CollectiveEpilogueFwdINS6_IJS8_S8_S9_EEENS6_IJNS7_ILi1EEESH_SH_EEESB_SD_Li128ELb0ELb1ELb1ELb0EEENS1_19SingleTileSchedulerILb0ELb1ELb1ELi128EEEEEEEEEvNT_6ParamsE:
	.zero		1400


//--------------------- .nv.constant0._ZN7cutlass13device_kernelIN5flash19enable_sm80_to_sm89INS1_16FlashAttnFwdSm80INS1_25CollectiveMainloopFwdSm80ILi8ELi1ELb1EN4cute5tupleIJNS5_1CILi128EEENS7_ILi112EEES8_EEELi128ENS_6half_tEfNS_4arch4Sm80ELb0ELb0ELb1ELb1ELb0ELb0ELb1ELb1EEENS1_21CollectiveEpilogueFwdINS6_IJS8_S8_S9_EEENS6_IJNS7_ILi1EEESH_SH_EEESB_SD_Li256ELb1ELb1ELb1ELb0EEENS1_36VarlenDynamicPersistentTileSchedulerILi128ELi112ELi256ELi256ELb1ELb1ELb0ELb0ELb1ELb1EEEEEEEEEvNT_6ParamsE --------------------------
	.section	.nv.constant0._ZN7cutlass13device_kernelIN5flash19enable_sm80_to_sm89INS1_16FlashAttnFwdSm80INS1_25CollectiveMainloopFwdSm80ILi8ELi1ELb1EN4cute5tupleIJNS5_1CILi128EEENS7_ILi112EEES8_EEELi128ENS_6half_tEfNS_4arch4Sm80ELb0ELb0ELb1ELb1ELb0ELb0ELb1ELb1EEENS1_21CollectiveEpilogueFwdINS6_IJS8_S8_S9_EEENS6_IJNS7_ILi1EEESH_SH_EEESB_SD_Li256ELb1ELb1ELb1ELb0EEENS1_36VarlenDynamicPersistentTileSchedulerILi128ELi112ELi256ELi256ELb1ELb1ELb0ELb0ELb1ELb1EEEEEEEEEvNT_6ParamsE,"a",@progbits
	.sectionflags	@""
	.align	4
.nv.constant0._ZN7cutlass13device_kernelIN5flash19enable_sm80_to_sm89INS1_16FlashAttnFwdSm80INS1_25CollectiveMainloopFwdSm80ILi8ELi1ELb1EN4cute5tupleIJNS5_1CILi128EEENS7_ILi112EEES8_EEELi128ENS_6half_tEfNS_4arch4Sm80ELb0ELb0ELb1ELb1ELb0ELb0ELb1ELb1EEENS1_21CollectiveEpilogueFwdINS6_IJS8_S8_S9_EEENS6_IJNS7_ILi1EEESH_SH_EEESB_SD_Li256ELb1ELb1ELb1ELb0EEENS1_36VarlenDynamicPersistentTileSchedulerILi128ELi112ELi256ELi256ELb1ELb1ELb0ELb0ELb1ELb1EEEEEEEEEvNT_6ParamsE:
	.zero		1432


//--------------------- .nv.constant0._ZN7cutlass13device_kernelIN5flash19enable_sm80_to_sm89INS1_16FlashAttnFwdSm80INS1_25CollectiveMainloopFwdSm80ILi8ELi1ELb1EN4cute5tupleIJNS5_1CILi128EEENS7_ILi112EEES8_EEELi128ENS_6half_tEfNS_4arch4Sm80ELb0ELb0ELb1ELb1ELb0ELb1ELb1ELb1EEENS1_21CollectiveEpilogueFwdINS6_IJS8_S8_S9_EEENS6_IJNS7_ILi1EEESH_SH_EEESB_SD_Li256ELb1ELb1ELb1ELb0EEENS1_36VarlenDynamicPersistentTileSchedulerILi128ELi112ELi256ELi256ELb1ELb1ELb0ELb0ELb1ELb1EEEEEEEEEvNT_6ParamsE --------------------------
	.section	.nv.constant0._ZN7cutlass13device_kernelIN5flash19enable_sm80_to_sm89INS1_16FlashAttnFwdSm80INS1_25CollectiveMainloopFwdSm80ILi8ELi1ELb1EN4cute5tupleIJNS5_1CILi128EEENS7_ILi112EEES8_EEELi128ENS_6half_tEfNS_4arch4Sm80ELb0ELb0ELb1ELb1ELb0ELb1ELb1ELb1EEENS1_21CollectiveEpilogueFwdINS6_IJS8_S8_S9_EEENS6_IJNS7_ILi1EEESH_SH_EEESB_SD_Li256ELb1ELb1ELb1ELb0EEENS1_36VarlenDynamicPersistentTileSchedulerILi128ELi112ELi256ELi256ELb1ELb1ELb0ELb0ELb1ELb1EEEEEEEEEvNT_6ParamsE,"a",@progbits
	.sectionflags	@""
	.align	4
.nv.constant0._ZN7cutlass13device_kernelIN5flash19enable_sm80_to_sm89INS1_16FlashAttnFwdSm80INS1_25CollectiveMainloopFwdSm80ILi8ELi1ELb1EN4cute5tupleIJNS5_1CILi128EEENS7_ILi112EEES8_EEELi128ENS_6half_tEfNS_4arch4Sm80ELb0ELb0ELb1ELb1ELb0ELb1ELb1ELb1EEENS1_21CollectiveEpilogueFwdINS6_IJS8_S8_S9_EEENS6_IJNS7_ILi1EEESH_SH_EEESB_SD_Li256ELb1ELb1ELb1ELb0EEENS1_36VarlenDynamicPersistentTileSchedulerILi128ELi112ELi256ELi256ELb1ELb1ELb0ELb0ELb1ELb1EEEEEEEEEvNT_6ParamsE:
	.zero		1432


//--------------------- .nv.constant0._ZN7cutlass13device_kernelIN5flash19enable_sm80_to_sm89INS1_16FlashAttnFwdSm80INS1_25CollectiveMainloopFwdSm80ILi4ELi1ELb0EN4cute5tupleIJNS5_1CILi128EEENS7_ILi48EEES8_EEELi128ENS_6half_tEfNS_4arch4Sm80ELb0ELb1ELb1ELb0ELb0ELb0ELb1ELb1EEENS1_21CollectiveEpilogueFwdINS6_IJS8_S8_S9_EEENS6_IJNS7_ILi1EEESH_SH_EEESB_SD_Li128ELb0ELb1ELb1ELb0EEENS1_19SingleTileSchedulerILb0ELb1ELb1ELi128EEEEEEEEEvNT_6ParamsE --------------------------
	.section	.nv.constant0._ZN7cutlass13device_kernelIN5flash19enable_sm80_to_sm89INS1_16FlashAttnFwdSm80INS1_25CollectiveMainloopFwdSm80ILi4ELi1ELb0EN4cute5tupleIJNS5_1CILi128EEENS7_ILi48EEES8_EEELi128ENS_6half_tEfNS_4arch4Sm80ELb0ELb1ELb1ELb0ELb0ELb0ELb1ELb1EEENS1_21CollectiveEpilogueFwdINS6_IJS8_S8_S9_EEENS6_IJNS7_ILi1EEESH_SH_EEESB_SD_Li128ELb0ELb1ELb1ELb0EEENS1_19SingleTileSchedulerILb0ELb1ELb1ELi128EEEEEEEEEvNT_6ParamsE,"a",@progbits
	.sectionflags	@""
	.align	4
.nv.constant0._ZN7cutlass13device_kernelIN5flash19enable_sm80_to_sm89INS1_16FlashAttnFwdSm80INS1_25CollectiveMainloopFwdSm80ILi4ELi1ELb0EN4cute5tupleIJNS5_1CILi128EEENS7_ILi48EEES8_EEELi128ENS_6half_tEfNS_4arch4Sm80ELb0ELb1ELb1ELb0ELb0ELb0ELb1ELb1EEENS1_21CollectiveEpilogueFwdINS6_IJS8_S8_S9_EEENS6_IJNS7_ILi1EEESH_SH_EEESB_SD_Li128ELb0ELb1ELb1ELb0EEENS1_19SingleTileSchedulerILb0ELb1ELb1ELi128EEEEEEEEEvNT_6ParamsE:
	.zero		1400


//--------------------- .nv.constant0._ZN7cutlass13device_kernelIN5flash19enable_sm80_to_sm89INS1_16FlashAttnFwdSm80INS1_25CollectiveMainloopFwdSm80ILi8ELi1ELb1EN4cute5tupleIJNS5_1CILi128EEENS7_ILi96EEES8_EEELi128ENS_6half_tEfNS_4arch4Sm80ELb0ELb1ELb1ELb1ELb0ELb0ELb1ELb1EEENS1_21CollectiveEpilogueFwdINS6_IJS8_S8_S9_EEENS6_IJNS7_ILi1EEESH_SH_EEESB_SD_Li256ELb1ELb1ELb1ELb0EEENS1_36VarlenDynamicPersistentTileSchedulerILi128ELi96ELi256ELi256ELb1ELb1ELb0ELb1ELb0ELb1EEEEEEEEEvNT_6ParamsE --------------------------
	.section	.nv.constant0._ZN7cutlass13device_kernelIN5flash19enable_sm80_to_sm89INS1_16FlashAttnFwdSm80INS1_25CollectiveMainloopFwdSm80ILi8ELi1ELb1EN4cute5tupleIJNS5_1CILi128EEENS7_ILi96EEES8_EEELi128ENS_6half_tEfNS_4arch4Sm80ELb0ELb1ELb1ELb1ELb0ELb0ELb1ELb1EEENS1_21CollectiveEpilogueFwdINS6_IJS8_S8_S9_EEENS6_IJNS7_ILi1EEESH_SH_EEESB_SD_Li256ELb1ELb1ELb1ELb0EEENS1_36VarlenDynamicPersistentTileSchedulerILi128ELi96ELi256ELi256ELb1ELb1ELb0ELb1ELb0ELb1EEEEEEEEEvNT_6ParamsE,"a",@progbits
	.sectionflags	@""
	.align	4
.nv.constant0._ZN7cutlass13device_kernelIN5flash19enable_sm80_to_sm89INS1_16FlashAttnFwdSm80INS1_25CollectiveMainloopFwdSm80ILi8ELi1ELb1EN4cute5tupleIJNS5_1CILi128EEENS7_ILi96EEES8_EEELi128ENS_6half_tEfNS_4arch4Sm80ELb0ELb1ELb1ELb1ELb0ELb0ELb1ELb1EEENS1_21CollectiveEpilogueFwdINS6_IJS8_S8_S9_EEENS6_IJNS7_ILi1EEESH_SH_EEESB_SD_Li256ELb1ELb1ELb1ELb0EEENS1_36VarlenDynamicPersistentTileSchedulerILi128ELi96ELi256ELi256ELb1ELb1ELb0ELb1ELb0ELb1EEEEEEEEEvNT_6ParamsE:
	.zero		1432


//--------------------- .nv.constant0._ZN7cutlass13device_kernelIN5flash19enable_sm80_to_sm89INS1_16FlashAttnFwdSm80INS1_25CollectiveMainloopFwdSm80ILi8ELi1ELb1EN4cute5tupleIJNS5_1CILi128EEENS7_ILi96EEES8_EEELi128ENS_6half_tEfNS_4arch4Sm80ELb0ELb1ELb1ELb1ELb0ELb1ELb1ELb1EEENS1_21CollectiveEpilogueFwdINS6_IJS8_S8_S9_EEENS6_IJNS7_ILi1EEESH_SH_EEESB_SD_Li256ELb1ELb1ELb1ELb0EEENS1_36VarlenDynamicPersistentTileSchedulerILi128ELi96ELi256ELi256ELb1ELb1ELb0ELb1ELb0ELb1EEEEEEEEEvNT_6ParamsE --------------------------
	.section	.nv.constant0._ZN7cutlass13device_kernelIN5flash19enable_sm80_to_sm89INS1_16FlashAttnFwdSm80INS1_25CollectiveMainloopFwdSm80ILi8ELi1ELb1EN4cute5tupleIJNS5_1CILi128EEENS7_ILi96EEES8_EEELi128ENS_6half_tEfNS_4arch4Sm80ELb0ELb1ELb1ELb1ELb0ELb1ELb1ELb1EEENS1_21CollectiveEpilogueFwdINS6_IJS8_S8_S9_EEENS6_IJNS7_ILi1EEESH_SH_EEESB_SD_Li256ELb1ELb1ELb1ELb0EEENS1_36VarlenDynamicPersistentTileSchedulerILi128ELi96ELi256ELi256ELb1ELb1ELb0ELb1ELb0ELb1EEEEEEEEEvNT_6ParamsE,"a",@progbits
	.sectionflags	@""
	.align	4
.nv.constant0._ZN7cutlass13device_kernelIN5flash19enable_sm80_to_sm89INS1_16FlashAttnFwdSm80INS1_25CollectiveMainloopFwdSm80ILi8ELi1ELb1EN4cute5tupleIJNS5_1CILi128EEENS7_ILi96EEES8_EEELi128ENS_6half_tEfNS_4arch4Sm80ELb0ELb1ELb1ELb1ELb0ELb1ELb1ELb1EEENS1_21CollectiveEpilogueFwdINS6_IJS8_S8_S9_EEENS6_IJNS7_ILi1EEESH_SH_EEESB_SD_Li256ELb1ELb1ELb1ELb0EEENS1_36VarlenDynamicPersistentTileSchedulerILi128ELi96ELi256ELi256ELb1ELb1ELb0ELb1ELb0ELb1EEEEEEEEEvNT_6ParamsE:
	.zero		1432


//--------------------- .nv.constant0._ZN7cutlass13device_kernelIN5flash19enable_sm80_to_sm89INS1_16FlashAttnFwdSm80INS1_25CollectiveMainloopFwdSm80ILi4ELi1ELb0EN4cute5tupleIJNS5_1CILi128EEENS7_ILi64EEES8_EEELi128ENS_6half_tEfNS_4arch4Sm80ELb1ELb0ELb1ELb0ELb0ELb0ELb1ELb1EEENS1_21CollectiveEpilogueFwdINS6_IJS8_S8_S9_EEENS6_IJNS7_ILi1EEESH_SH_EEESB_SD_Li128ELb0ELb1ELb1ELb0EEENS1_30DynamicPersistentTileSchedulerILi128ELi128ELb1ELb1ELb0EEEEEEEEEvNT_6ParamsE --------------------------
	.section	.nv.constant0._ZN7cutlass13device_kernelIN5flash19enable_sm80_to_sm89INS1_16FlashAttnFwdSm80INS1_25CollectiveMainloopFwdSm80ILi4ELi1ELb0EN4cute5tupleIJNS5_1CILi128EEENS7_ILi64EEES8_EEELi128ENS_6half_tEfNS_4arch4Sm80ELb1ELb0ELb1ELb0ELb0ELb0ELb1ELb1EEENS1_21CollectiveEpilogueFwdINS6_IJS8_S8_S9_EEENS6_IJNS7_ILi1EEESH_SH_EEESB_SD_Li128ELb0ELb1ELb1ELb0EEENS1_30DynamicPersistentTileSchedulerILi128ELi128ELb1ELb1ELb0EEEEEEEEEvNT_6ParamsE,"a",@progbits
	.sectionflags	@""
	.align	4
.nv.constant0._ZN7cutlass13device_kernelIN5flash19enable_sm80_to_sm89INS1_16FlashAttnFwdSm80INS1_25CollectiveMainloopFwdSm80ILi4ELi1ELb0EN4cute5tupleIJNS5_1CILi128EEENS7_ILi64EEES8_EEELi128ENS_6half_tEfNS_4arch4Sm80ELb1ELb0ELb1ELb0ELb0ELb0ELb1ELb1EEENS1_21CollectiveEpilogueFwdINS6_IJS8_S8_S9_EEENS6_IJNS7_ILi1EEESH_SH_EEESB_SD_Li128ELb0ELb1ELb1ELb0EEENS1_30DynamicPersistentTileSchedulerILi128ELi128ELb1ELb1ELb0EEEEEEEEEvNT_6ParamsE:
	.zero		1416


//--------------------- .nv.constant0._ZN7cutlass13device_kernelIN5flash19enable_sm80_to_sm89INS1_16FlashAttnFwdSm80INS1_25CollectiveMainloopFwdSm80ILi8ELi1ELb1EN4cute5tupleIJNS5_1CILi128EEENS7_ILi112EEES8_EEELi128ENS_6half_tEfNS_4arch4Sm80ELb1ELb0ELb1ELb1ELb0ELb0ELb1ELb1EEENS1_21CollectiveEpilogueFwdINS6_IJS8_S8_S9_EEENS6_IJNS7_ILi1EEESH_SH_EEESB_SD_Li256ELb1ELb1ELb1ELb0EEENS1_36VarlenDynamicPersistentTileSchedulerILi128ELi112ELi256ELi256ELb1ELb1ELb0ELb1ELb1ELb1EEEEEEEEEvNT_6ParamsE --------------------------
	.section	.nv.constant0._ZN7cutlass13device_kernelIN5flash19enable_sm80_to_sm89INS1_16FlashAttnFwdSm80INS1_25CollectiveMainloopFwdSm80ILi8ELi1ELb1EN4cute5tupleIJNS5_1CILi128EEENS7_ILi112EEES8_EEELi128ENS_6half_tEfNS_4arch4Sm80ELb1ELb0ELb1ELb1ELb0ELb0ELb1ELb1EEENS1_21CollectiveEpilogueFwdINS6_IJS8_S8_S9_EEENS6_IJNS7_ILi1EEESH_SH_EEESB_SD_Li256ELb1ELb1ELb1ELb0EEENS1_36VarlenDynamicPersistentTileSchedulerILi128ELi112ELi256ELi256ELb1ELb1ELb0ELb1ELb1ELb1EEEEEEEEEvNT_6ParamsE,"a",@progbits
	.sectionflags	@""
	.align	4
.nv.constant0._ZN7cutlass13device_kernelIN5flash19enable_sm80_to_sm89INS1_16FlashAttnFwdSm80INS1_25CollectiveMainloopFwdSm80ILi8ELi1ELb1EN4cute5tupleIJNS5_1CILi128EEENS7_ILi112EEES8_EEELi128ENS_6half_tEfNS_4arch4Sm80ELb1ELb0ELb1ELb1ELb0ELb0ELb1ELb1EEENS1_21CollectiveEpilogueFwdINS6_IJS8_S8_S9_EEENS6_IJNS7_ILi1EEESH_SH_EEESB_SD_Li256ELb1ELb1ELb1ELb0EEENS1_36VarlenDynamicPersistentTileSchedulerILi128ELi112ELi256ELi256ELb1ELb1ELb0ELb1ELb1ELb1EEEEEEEEEvNT_6ParamsE:
	.zero		1432


//--------------------- .nv.constant0._ZN7cutlass13device_kernelIN5flash19enable_sm80_to_sm89INS1_16FlashAttnFwdSm80INS1_25CollectiveMainloopFwdSm80ILi8ELi1ELb1EN4cute5tupleIJNS5_1CILi128EEENS7_ILi112EEES8_EEELi128ENS_6half_tEfNS_4arch4Sm80ELb1ELb0ELb1ELb1ELb0ELb1ELb1ELb1EEENS1_21CollectiveEpilogueFwdINS6_IJS8_S8_S9_EEENS6_IJNS7_ILi1EEESH_SH_EEESB_SD_Li256ELb1ELb1ELb1ELb0EEENS1_36VarlenDynamicPersistentTileSchedulerILi128ELi112ELi256ELi256ELb1ELb1ELb0ELb1ELb1ELb1EEEEEEEEEvNT_6ParamsE --------------------------
	.section	.nv.constant0._ZN7cutlass13device_kernelIN5flash19enable_sm80_to_sm89INS1_16FlashAttnFwdSm80INS1_25CollectiveMainloopFwdSm80ILi8ELi1ELb1EN4cute5tupleIJNS5_1CILi128EEENS7_ILi112EEES8_EEELi128ENS_6half_tEfNS_4arch4Sm80ELb1ELb0ELb1ELb1ELb0ELb1ELb1ELb1EEENS1_21CollectiveEpilogueFwdINS6_IJS8_S8_S9_EEENS6_IJNS7_ILi1EEESH_SH_EEESB_SD_Li256ELb1ELb1ELb1ELb0EEENS1_36VarlenDynamicPersistentTileSchedulerILi128ELi112ELi256ELi256ELb1ELb1ELb0ELb1ELb1ELb1EEEEEEEEEvNT_6ParamsE,"a",@progbits
	.sectionflags	@""
	.align	4
.nv.constant0._ZN7cutlass13device_kernelIN5flash19enable_sm80_to_sm89INS1_16FlashAttnFwdSm80INS1_25CollectiveMainloopFwdSm80ILi8ELi1ELb1EN4cute5tupleIJNS5_1CILi128EEENS7_ILi112EEES8_EEELi128ENS_6half_tEfNS_4arch4Sm80ELb1ELb0ELb1ELb1ELb0ELb1ELb1ELb1EEENS1_21CollectiveEpilogueFwdINS6_IJS8_S8_S9_EEENS6_IJNS7_ILi1EEESH_SH_EEESB_SD_Li256ELb1ELb1ELb1ELb0EEENS1_36VarlenDynamicPersistentTileSchedulerILi128ELi112ELi256ELi256ELb1ELb1ELb0ELb1ELb1ELb1EEEEEEEEEvNT_6ParamsE:
	.zero		1432


//--------------------- .text._ZN7cutlass13device_kernelIN5flash19enable_sm80_to_sm89INS1_16FlashAttnFwdSm80INS1_25CollectiveMainloopFwdSm80ILi8ELi1ELb1EN4cute5tupleIJNS5_1CILi128EEES8_S8_EEELi128ENS_6half_tEfNS_4arch4Sm80ELb0ELb0ELb1ELb0ELb0ELb0ELb1ELb1EEENS1_21CollectiveEpilogueFwdIS9_NS6_IJNS7_ILi1EEESF_SF_EEESA_SC_Li256ELb0ELb1ELb1ELb0EEENS1_19SingleTileSchedulerILb0ELb1ELb1ELi128EEEEEEEEEvNT_6ParamsE --------------------------
	.section	.text._ZN7cutlass13device_kernelIN5flash19enable_sm80_to_sm89INS1_16FlashAttnFwdSm80INS1_25CollectiveMainloopFwdSm80ILi8ELi1ELb1EN4cute5tupleIJNS5_1CILi128EEES8_S8_EEELi128ENS_6half_tEfNS_4arch4Sm80ELb0ELb0ELb1ELb0ELb0ELb0ELb1ELb1EEENS1_21CollectiveEpilogueFwdIS9_NS6_IJNS7_ILi1EEESF_SF_EEESA_SC_Li256ELb0ELb1ELb1ELb0EEENS1_19SingleTileSchedulerILb0ELb1ELb1ELi128EEEEEEEEEvNT_6ParamsE,"ax",@progbits
	.sectioninfo	@"SHI_REGISTERS=255"
	.align	128
.text._ZN7cutlass13device_kernelIN5flash19enable_sm80_to_sm89INS1_16FlashAttnFwdSm80INS1_25CollectiveMainloopFwdSm80ILi8ELi1ELb1EN4cute5tupleIJNS5_1CILi128EEES8_S8_EEELi128ENS_6half_tEfNS_4arch4Sm80ELb0ELb0ELb1ELb0ELb0ELb0ELb1ELb1EEENS1_21CollectiveEpilogueFwdIS9_NS6_IJNS7_ILi1EEESF_SF_EEESA_SC_Li256ELb0ELb1ELb1ELb0EEENS1_19SingleTileSchedulerILb0ELb1ELb1ELi128EEEEEEEEEvNT_6ParamsE:
        .type           _ZN7cutlass13device_kernelIN5flash19enable_sm80_to_sm89INS1_16FlashAttnFwdSm80INS1_25CollectiveMainloopFwdSm80ILi8ELi1ELb1EN4cute5tupleIJNS5_1CILi128EEES8_S8_EEELi128ENS_6half_tEfNS_4arch4Sm80ELb0ELb0ELb1ELb0ELb0ELb0ELb1ELb1EEENS1_21CollectiveEpilogueFwdIS9_NS6_IJNS7_ILi1EEESF_SF_EEESA_SC_Li256ELb0ELb1ELb1ELb0EEENS1_19SingleTileSchedulerILb0ELb1ELb1ELi128EEEEEEEEEvNT_6ParamsE,@function
        .size           _ZN7cutlass13device_kernelIN5flash19enable_sm80_to_sm89INS1_16FlashAttnFwdSm80INS1_25CollectiveMainloopFwdSm80ILi8ELi1ELb1EN4cute5tupleIJNS5_1CILi128EEES8_S8_EEELi128ENS_6half_tEfNS_4arch4Sm80ELb0ELb0ELb1ELb0ELb0ELb0ELb1ELb1EEENS1_21CollectiveEpilogueFwdIS9_NS6_IJNS7_ILi1EEESF_SF_EEESA_SC_Li256ELb0ELb1ELb1ELb0EEENS1_19SingleTileSchedulerILb0ELb1ELb1ELi128EEEEEEEEEvNT_6ParamsE,(.L_x_1336 - _ZN7cutlass13device_kernelIN5flash19enable_sm80_to_sm89INS1_16FlashAttnFwdSm80INS1_25CollectiveMainloopFwdSm80ILi8ELi1ELb1EN4cute5tupleIJNS5_1CILi128EEES8_S8_EEELi128ENS_6half_tEfNS_4arch4Sm80ELb0ELb0ELb1ELb0ELb0ELb0ELb1ELb1EEENS1_21CollectiveEpilogueFwdIS9_NS6_IJNS7_ILi1EEESF_SF_EEESA_SC_Li256ELb0ELb1ELb1ELb0EEENS1_19SingleTileSchedulerILb0ELb1ELb1ELi128EEEEEEEEEvNT_6ParamsE)
        .other          _ZN7cutlass13device_kernelIN5flash19enable_sm80_to_sm89INS1_16FlashAttnFwdSm80INS1_25CollectiveMainloopFwdSm80ILi8ELi1ELb1EN4cute5tupleIJNS5_1CILi128EEES8_S8_EEELi128ENS_6half_tEfNS_4arch4Sm80ELb0ELb0ELb1ELb0ELb0ELb0ELb1ELb1EEENS1_21CollectiveEpilogueFwdIS9_NS6_IJNS7_ILi1EEESF_SF_EEESA_SC_Li256ELb0ELb1ELb1ELb0EEENS1_19SingleTileSchedulerILb0ELb1ELb1ELi128EEEEEEEEEvNT_6ParamsE,@"STO_CUDA_ENTRY STV_DEFAULT"
_ZN7cutlass13device_kernelIN5flash19enable_sm80_to_sm89INS1_16FlashAttnFwdSm80INS1_25CollectiveMainloopFwdSm80ILi8ELi1ELb1EN4cute5tupleIJNS5_1CILi128EEES8_S8_EEELi128ENS_6half_tEfNS_4arch4Sm80ELb0ELb0ELb1ELb0ELb0ELb0ELb1ELb1EEENS1_21CollectiveEpilogueFwdIS9_NS6_IJNS7_ILi1EEESF_SF_EEESA_SC_Li256ELb0ELb1ELb1ELb0EEENS1_19SingleTileSchedulerILb0ELb1ELb1ELi128EEEEEEEEEvNT_6ParamsE:
[----:B------:R-:W-:Y:S02]  /*0000*/  MOV R1, c[0x0][0x28] ;  /* 0x00000a0000017a02 */ /* 0x000fe40000000f00 */
[----:B------:R-:W1:Y:S01]  /*0010*/  S2R R112, SR_TID.X ;  /* 0x0000000000707919 */ /* 0x000e620000002100 */
[----:B------:R-:W2:Y:S01]  /*0020*/  S2UR UR6, SR_CTAID.Y ;  /* 0x00000000000679c3 */ /* 0x000ea20000002600 */
[----:B------:R-:W-:Y:S02]  /*0030*/  IADD3 R1, R1, -0x10, RZ ;  /* 0xfffffff001017810 */ /* 0x000fe40007ffe0ff */
[----:B------:R-:W3:Y:S01]  /*0040*/  S2R R0, SR_CTAID.Z ;  /* 0x0000000000007919 */ /* 0x000ee20000002700 */
[----:B-1----:R-:W-:-:S06]  /*0050*/  SHF.R.U32.HI R2, RZ, 0x5, R112 ;  /* 0x00000005ff027819 */ /* 0x002fcc0000011670 */
[----:B------:R-:W1:Y:S02]  /*0060*/  SHFL.IDX PT, R2, R2, RZ, 0x1f ;  /* 0x00001fff02027589 */ /* 0x000e6400000e0000 */
[----:B-1----:R-:W-:-:S13]  /*0070*/  ISETP.NE.AND P0, PT, R2, RZ, PT ;  /* 0x000000ff0200720c */ /* 0x002fda0003f05270 */
[----:B--2---:R-:W-:Y:S05]  /*0080*/  @!P0 BRA `(.L_x_0) ;  /* 0x0000009000008947 */ /* 0x004fea0003800000 */
[----:B---3--:R-:W-:Y:S01]  /*0090*/  MOV R2, c[0x0][0x550] ;  /* 0x0001540000027a02 */ /* 0x008fe20000000f00 */
[----:B------:R-:W-:-:S03]  /*00a0*/  UMOV UR10, UR6 ;  /* 0x00000006000a7c82 */ /* 0x000fc60008000000 */
[----:B------:R-:W-:-:S13]  /*00b0*/  ISETP.NE.AND P0, PT, R2, 0x1, PT ;  /* 0x000000010200780c */ /* 0x000fda0003f05270 */
[----:B------:R-:W-:Y:S05]  /*00c0*/  @!P0 BRA `(.L_x_1) ;  /* 0x000000b000008947 */ /* 0x000fea0003800000 */
[----:B------:R-:W-:Y:S02]  /*00d0*/  ULDC UR4, c[0x0][0x554] ;  /* 0x0001550000047ab9 */ /* 0x000fe40000000800 */
[----:B------:R-:W-:Y:S02]  /*00e0*/  UIMAD.WIDE.U32 UR4, UR6, UR4, URZ ;  /* 0x00000004060472a5 */ /* 0x000fe4000f8e003f */
[----:B------:R-:W-:Y:S02]  /*00f0*/  ULDC UR10, c[0x0][0x558] ;  /* 0x00015600000a7ab9 */ /* 0x000fe40000000800 */
[----:B------:R-:W-:Y:S01]  /*0100*/  USHF.R.U32.HI UR10, URZ, UR10, UR5 ;  /* 0x0000000a3f0a7299 */ /* 0x000fe20008011605 */
[----:B------:R-:W-:Y:S05]  /*0110*/  BRA `(.L_x_1) ;  /* 0x0000006000007947 */ /* 0x000fea0003800000 */
.L_x_0:
[----:B---3--:R-:W-:Y:S02]  /*0120*/  ULDC.64 UR4, c[0x0][0x550] ;  /* 0x0001540000047ab9 */ /* 0x008fe40000000a00 */
[----:B------:R-:W-:Y:S02]  /*0130*/  UISETP.NE.AND UP0, UPT, UR4, 0x1, UPT ;  /* 0x000000010400788c */ /* 0x000fe4000bf05270 */
[----:B------:R-:W-:-:S02]  /*0140*/  UIMAD.WIDE.U32 UR8, UR6, UR5, URZ ;  /* 0x00000005060872a5 */ /* 0x000fc4000f8e003f */
[----:B------:R-:W-:Y:S02]  /*0150*/  ULDC UR4, c[0x0][0x558] ;  /* 0x0001560000047ab9 */ /* 0x000fe40000000800 */
[----:B------:R-:W-:-:S05]  /*0160*/  UMOV UR10, UR6 ;  /* 0x00000006000a7c82 */ /* 0x000fca0008000000 */
[----:B------:R-:W-:-:S03]  /*0170*/  @UP0 USHF.R.U32.HI UR10, URZ, UR4, UR9 ;  /* 0x000000043f0a0299 */ /* 0x000fc60008011609 */
.L_x_1:
[----:B------:R-:W-:Y:S01]  /*0180*/  ISETP.GE.AND P0, PT, R0, RZ, PT ;  /* 0x000000ff0000720c */ /* 0x000fe20003f06270 */
[----:B------:R-:W-:Y:S02]  /*0190*/  UIADD3 UR5, -UR10, URZ, URZ ;  /* 0x0000003f0a057290 */ /* 0x000fe4000fffe13f */
[----:B------:R-:W-:Y:S02]  /*01a0*/  ULDC UR4, c[0x0][0x550] ;  /* 0x0001540000047ab9 */ /* 0x000fe40000000800 */
[----:B------:R-:W-:-:S08]  /*01b0*/  UIMAD UR6, UR5, UR4, UR6 ;  /* 0x00000004050672a4 */ /* 0x000fd0000f8e0206 */
[----:B------:R-:W-:Y:S05]  /*01c0*/  @!P0 EXIT ;  /* 0x000000000000894d */ /* 0x000fea0003800000 */
[----:B------:R-:W-:Y:S02]  /*01d0*/  ULDC UR4, c[0x0][0x1d0] ;  /* 0x0000740000047ab9 */ /* 0x000fe40000000800 */
[----:B------:R-:W-:Y:S02]  /*01e0*/  UISETP.GE.AND UP0, UPT, UR4, 0x1, UPT ;  /* 0x000000010400788c */ /* 0x000fe4000bf06270 */
[----:B------:R-:W-:Y:S02]  /*01f0*/  UIADD3 UR7, UR4, 0x7f, URZ ;  /* 0x0000007f04077890 */ /* 0x000fe4000fffe03f */
[----:B------:R-:W-:Y:S02]  /*0200*/  UMOV UR13, URZ ;  /* 0x0000003f000d7c82 */ /* 0x000fe40008000000 */
[----:B------:R-:W-:Y:S01]  /*0210*/  PLOP3.LUT P0, PT, PT, PT, UP0, 0x80, 0x0 ;  /* 0x000000000000781c */ /* 0x000fe20003f0f008 */
[----:B------:R-:W-:-:S04]  /*0220*/  USHF.R.S32.HI UR5, URZ, 0x1f, UR7 ;  /* 0x0000001f3f057899 */ /* 0x000fc80008011407 */
[----:B------:R-:W-:-:S04]  /*0230*/  ULEA.HI UR5, UR5, UR7, URZ, 0x7 ;  /* 0x0000000705057291 */ /* 0x000fc8000f8f383f */
[----:B------:R-:W-:-:S04]  /*0240*/  USHF.R.S32.HI UR17, URZ, 0x7, UR5 ;  /* 0x000000073f117899 */ /* 0x000fc80008011405 */
[----:B------:R-:W-:Y:S05]  /*0250*/  @!P0 BRA `(.L_x_2) ;  /* 0x0000024000008947 */ /* 0x000fea0003800000 */
[----:B------:R-:W-:Y:S02]  /*0260*/  USHF.R.U32.HI UR4, URZ, 0x10, UR6 ;  /* 0x000000103f047899 */ /* 0x000fe40008011606 */
[----:B------:R-:W-:Y:S02]  /*0270*/  ULDC UR5, c[0x0][0x338] ;  /* 0x0000ce0000057ab9 */ /* 0x000fe40000000800 */
[----:B------:R-:W-:Y:S02]  /*0280*/  UISETP.NE.AND UP0, UPT, UR4, URZ, UPT ;  /* 0x0000003f0400728c */ /* 0x000fe4000bf05270 */
[----:B------:R-:W-:Y:S02]  /*0290*/  UMOV UR12, URZ ;  /* 0x0000003f000c7c82 */ /* 0x000fe40008000000 */
[----:B------:R-:W-:-:S04]  /*02a0*/  USEL UR5, UR4, UR5, UP0 ;  /* 0x0000000504057287 */ /* 0x000fc80008000000 */
[----:B------:R-:W-:Y:S02]  /*02b0*/  UIADD3 UR11, UR17, -0x1, UR5 ;  /* 0xffffffff110b7890 */ /* 0x000fe4000fffe005 */
[----:B------:R-:W-:-:S05]  /*02c0*/  IMAD.U32 R2, RZ, RZ, UR5 ;  /* 0x00000005ff027e24 */ /* 0x000fca000f8e00ff */
[-C--:B------:R-:W-:Y:S02]  /*02d0*/  IABS R3, R2.reuse ;  /* 0x0000000200037213 */ /* 0x080fe40000000000 */
[----:B------:R-:W-:-:S03]  /*02e0*/  IABS R2, R2 ;  /* 0x0000000200027213 */ /* 0x000fc60000000000 */
[----:B------:R-:W-:Y:S02]  /*02f0*/  IMAD.MOV.U32 R5, RZ, RZ, R3 ;  /* 0x000000ffff057224 */ /* 0x000fe400078e0003 */
[----:B------:R-:W-:Y:S01]  /*0300*/  IMAD.U32 R3, RZ, RZ, UR11 ;  /* 0x0000000bff037e24 */ /* 0x000fe2000f8e00ff */
[----:B------:R-:W-:Y:S01]  /*0310*/  ULOP3.LUT UR11, UR11, UR5, URZ, 0x3c, !UPT ;  /* 0x000000050b0b7292 */ /* 0x000fe2000f8e3c3f */
[----:B------:R-:W1:Y:S01]  /*0320*/  R2UR UR9, R5 ;  /* 0x00000000050973c2 */ /* 0x000e6200000e0000 */
[----:B------:R-:W-:Y:S02]  /*0330*/  IMAD.MOV R2, RZ, RZ, -R2 ;  /* 0x000000ffff027224 */ /* 0x000fe400078e0a02 */
[----:B------:R-:W-:-:S05]  /*0340*/  IABS R3, R3 ;  /* 0x0000000300037213 */ /* 0x000fca0000000000 */
[----:B------:R-:W2:Y:S08]  /*0350*/  R2UR UR8, R3 ;  /* 0x00000000030873c2 */ /* 0x000eb000000e0000 */
[----:B------:R-:W3:Y:S01]  /*0360*/  R2UR UR7, R2 ;  /* 0x00000000020773c2 */ /* 0x000ee200000e0000 */
[----:B-1----:R-:W1:Y:S08]  /*0370*/  I2F.RP R6, UR9 ;  /* 0x0000000900067d06 */ /* 0x002e700008209400 */
[----:B-1----:R-:W1:Y:S02]  /*0380*/  MUFU.RCP R4, R6 ;  /* 0x0000000600047308 */ /* 0x002e640000001000 */
[----:B-1----:R-:W-:-:S06]  /*0390*/  IADD3 R4, R4, 0xffffffe, RZ ;  /* 0x0ffffffe04047810 */ /* 0x002fcc0007ffe0ff */
[----:B------:R-:W1:Y:S02]  /*03a0*/  F2I.FTZ.U32.TRUNC.NTZ R4, R4 ;  /* 0x0000000400047305 */ /* 0x000e64000021f000 */
[----:B-1----:R-:W1:Y:S02]  /*03b0*/  R2UR UR13, R4 ;  /* 0x00000000040d73c2 */ /* 0x002e6400000e0000 */
[----:B-1----:R-:W-:-:S04]  /*03c0*/  UIADD3 UR4, URZ, -UR13, URZ ;  /* 0x8000000d3f047290 */ /* 0x002fc8000fffe03f */
[----:B------:R-:W-:-:S04]  /*03d0*/  UIMAD UR4, UR4, UR9, URZ ;  /* 0x00000009040472a4 */ /* 0x000fc8000f8e023f */
[----:B------:R-:W-:-:S04]  /*03e0*/  UIMAD.WIDE.U32 UR12, UR13, UR4, UR12 ;  /* 0x000000040d0c72a5 */ /* 0x000fc8000f8e000c */
[----:B--2---:R-:W-:-:S04]  /*03f0*/  UIMAD.WIDE.U32 UR12, UR13, UR8, URZ ;  /* 0x000000080d0c72a5 */ /* 0x004fc8000f8e003f */
[----:B---3--:R-:W-:-:S04]  /*0400*/  UIMAD UR7, UR13, UR7, UR8 ;  /* 0x000000070d0772a4 */ /* 0x008fc8000f8e0208 */
[----:B------:R-:W-:-:S11]  /*0410*/  UISETP.GT.U32.AND UP0, UPT, UR9, UR7, UPT ;  /* 0x000000070900728c */ /* 0x000fd6000bf04070 */
[----:B------:R-:W-:Y:S02]  /*0420*/  @!UP0 UIADD3 UR7, UR7, -UR9, URZ ;  /* 0x8000000907078290 */ /* 0x000fe4000fffe03f */
[----:B------:R-:W-:Y:S02]  /*0430*/  @!UP0 UIADD3 UR13, UR13, 0x1, URZ ;  /* 0x000000010d0d8890 */ /* 0x000fe4000fffe03f */
[----:B------:R-:W-:Y:S02]  /*0440*/  UISETP.GE.U32.AND UP1, UPT, UR7, UR9, UPT ;  /* 0x000000090700728c */ /* 0x000fe4000bf26070 */
[----:B------:R-:W-:-:S09]  /*0450*/  UISETP.GE.AND UP0, UPT, UR11, URZ, UPT ;  /* 0x0000003f0b00728c */ /* 0x000fd2000bf06270 */
[----:B------:R-:W-:Y:S02]  /*0460*/  @UP1 UIADD3 UR13, UR13, 0x1, URZ ;  /* 0x000000010d0d1890 */ /* 0x000fe4000fffe03f */
[----:B------:R-:W-:Y:S02]  /*0470*/  UISETP.NE.AND UP1, UPT, UR5, URZ, UPT ;  /* 0x0000003f0500728c */ /* 0x000fe4000bf25270 */
[----:B------:R-:W-:-:S09]  /*0480*/  @!UP0 UIADD3 UR13, -UR13, URZ, URZ ;  /* 0x0000003f0d0d8290 */ /* 0x000fd2000fffe13f */
[----:B------:R-:W-:Y:S02]  /*0490*/  @!UP1 ULOP3.LUT UR13, URZ, UR5, URZ, 0x33, !UPT ;  /* 0x000000053f0d9292 */ /* 0x000fe4000f8e333f */
.L_x_2:
[----:B------:R-:W-:Y:S01]  /*04a0*/  ULOP3.LUT UR8, UR6, 0xffff, URZ, 0xc0, !UPT ;  /* 0x0000ffff06087892 */ /* 0x000fe2000f8ec03f */
[----:B------:R-:W-:Y:S01]  /*04b0*/  PLOP3.LUT P2, PT, PT, PT, PT, 0x80, 0x0 ;  /* 0x000000000000781c */ /* 0x000fe20003f4f070 */
[----:B------:R-:W-:Y:S01]  /*04c0*/  ULDC.64 UR14, c[0x0][0x118] ;  /* 0x00004600000e7ab9 */ /* 0x000fe20000000a00 */
[----:B------:R-:W-:Y:S01]  /*04d0*/  IMAD.MOV.U32 R7, RZ, RZ, RZ ;  /* 0x000000ffff077224 */ /* 0x000fe200078e00ff */
[----:B------:R-:W-:Y:S01]  /*04e0*/  UIMAD UR8, UR8, UR13, URZ ;  /* 0x0000000d080872a4 */ /* 0x000fe2000f8e023f */
[----:B------:R-:W-:Y:S01]  /*04f0*/  IMAD.MOV.U32 R2, RZ, RZ, RZ ;  /* 0x000000ffff027224 */ /* 0x000fe200078e00ff */
[----:B------:R-:W-:Y:S01]  /*0500*/  CS2R R70, SRZ ;  /* 0x0000000000467805 */ /* 0x000fe2000001ff00 */
[----:B------:R-:W-:Y:S01]  /*0510*/  CS2R R68, SRZ ;  /* 0x0000000000447805 */ /* 0x000fe2000001ff00 */
[----:B------:R-:W-:Y:S01]  /*0520*/  UIADD3 UR13, UR8, UR13, URZ ;  /* 0x0000000d080d7290 */ /* 0x000fe2000fffe03f */
[----:B------:R-:W-:Y:S01]  /*0530*/  CS2R R74, SRZ ;  /* 0x00000000004a7805 */ /* 0x000fe2000001ff00 */
[----:B------:R-:W-:Y:S01]  /*0540*/  CS2R R72, SRZ ;  /* 0x0000000000487805 */ /* 0x000fe2000001ff00 */
[----:B------:R-:W-:Y:S01]  /*0550*/  CS2R R78, SRZ ;  /* 0x00000000004e7805 */ /* 0x000fe2000001ff00 */
[----:B------:R-:W-:Y:S01]  /*0560*/  UISETP.LT.AND UP0, UPT, UR17, UR13, UPT ;  /* 0x0000000d1100728c */ /* 0x000fe2000bf01270 */
[----:B------:R-:W-:Y:S01]  /*0570*/  CS2R R76, SRZ ;  /* 0x00000000004c7805 */ /* 0x000fe2000001ff00 */
[----:B------:R-:W-:Y:S01]  /*0580*/  CS2R R82, SRZ ;  /* 0x0000000000527805 */ /* 0x000fe2000001ff00 */
[----:B------:R-:W-:Y:S01]  /*0590*/  CS2R R80, SRZ ;  /* 0x0000000000507805 */ /* 0x000fe2000001ff00 */
[----:B------:R-:W-:Y:S01]  /*05a0*/  USEL UR17, UR17, UR13, UP0 ;  /* 0x0000000d11117287 */ /* 0x000fe20008000000 */
[----:B------:R-:W-:Y:S01]  /*05b0*/  CS2R R86, SRZ ;  /* 0x0000000000567805 */ /* 0x000fe2000001ff00 */
[----:B------:R-:W-:Y:S01]  /*05c0*/  CS2R R84, SRZ ;  /* 0x0000000000547805 */ /* 0x000fe2000001ff00 */
[----:B------:R-:W-:Y:S01]  /*05d0*/  CS2R R90, SRZ ;  /* 0x00000000005a7805 */ /* 0x000fe2000001ff00 */
[----:B------:R-:W-:Y:S01]  /*05e0*/  UISETP.GT.AND UP0, UPT, UR17, UR8, UPT ;  /* 0x000000081100728c */ /* 0x000fe2000bf04270 */
[----:B------:R-:W-:Y:S01]  /*05f0*/  CS2R R88, SRZ ;  /* 0x0000000000587805 */ /* 0x000fe2000001ff00 */
[----:B------:R-:W-:Y:S01]  /*0600*/  CS2R R94, SRZ ;  /* 0x00000000005e7805 */ /* 0x000fe2000001ff00 */
[----:B------:R-:W-:Y:S01]  /*0610*/  CS2R R92, SRZ ;  /* 0x00000000005c7805 */ /* 0x000fe2000001ff00 */
[----:B------:R-:W-:Y:S01]  /*0620*/  CS2R R98, SRZ ;  /* 0x0000000000627805 */ /* 0x000fe2000001ff00 */
[----:B------:R-:W-:Y:S01]  /*0630*/  CS2R R96, SRZ ;  /* 0x0000000000607805 */ /* 0x000fe2000001ff00 */
[----:B------:R-:W-:Y:S01]  /*0640*/  PLOP3.LUT P0, PT, PT, PT, UP0, 0x80, 0x0 ;  /* 0x000000000000781c */ /* 0x000fe20003f0f008 */
[----:B------:R-:W-:Y:S01]  /*0650*/  CS2R R102, SRZ ;  /* 0x0000000000667805 */ /* 0x000fe2000001ff00 */
        /* <DEDUP_REMOVED lines=15> */
[----:B------:R-:W-:Y:S05]  /*0750*/  @!P0 BRA `(.L_x_3) ;  /* 0x000095e000008947 */ /* 0x000fea0003800000 */
[----:B------:R-:W-:Y:S02]  /*0760*/  ISETP.NE.U32.AND P1, PT, RZ, c[0x0][0x340], PT ;  /* 0x0000d000ff007a0c */ /* 0x000fe40003f25070 */
[----:B------:R-:W-:Y:S01]  /*0770*/  SHF.R.S32.HI R113, RZ, 0x1f, R112 ;  /* 0x0000001fff717819 */ /* 0x000fe20000011470 */
[----:B------:R-:W-:Y:S01]  /*0780*/  USHF.R.S32.HI UR20, URZ, 0x1f, UR10 ;  /* 0x0000001f3f147899 */ /* 0x000fe2000801140a */
[----:B------:R-:W-:Y:S01]  /*0790*/  ISETP.NE.AND.EX P1, PT, RZ, c[0x0][0x344], PT, P1 ;  /* 0x0000d100ff007a0c */ /* 0x000fe20003f25310 */
[----:B------:R-:W-:-:S12]  /*07a0*/  ULDC.64 UR4, c[0x0][0x1b8] ;  /* 0x00006e0000047ab9 */ /* 0x000fd80000000a00 */
[----:B------:R-:W-:-:S04]  /*07b0*/  @P1 IMAD.MOV.U32 R3, RZ, RZ, 0x4 ;  /* 0x00000004ff031424 */ /* 0x000fc800078e00ff */
[----:B------:R-:W-:-:S06]  /*07c0*/  @P1 IMAD.WIDE R250, R0, R3, c[0x0][0x340] ;  /* 0x0000d00000fa1625 */ /* 0x000fcc00078e0203 */
[----:B------:R-:W2:Y:S01]  /*07d0*/  @P1 LDG.E R250, [R250.64] ;  /* 0x0000000efafa1981 */ /* 0x000ea2000c1e1900 */
[----:B------:R-:W-:Y:S01]  /*07e0*/  LEA.HI R32, R113, R112, RZ, 0x3 ;  /* 0x0000007071207211 */ /* 0x000fe200078f18ff */
[----:B------:R-:W-:Y:S01]  /*07f0*/  IMAD.MOV.U32 R9, RZ, RZ, c[0x0][0x2c4] ;  /* 0x0000b100ff097624 */ /* 0x000fe200078e00ff */
[----:B------:R-:W-:Y:S01]  /*0800*/  UIMAD.WIDE.U32 UR6, UR10, UR4, URZ ;  /* 0x000000040a0672a5 */ /* 0x000fe2000f8e003f */
[----:B------:R-:W1:Y:S01]  /*0810*/  S2R R3, SR_CTAID.X ;  /* 0x0000000000037919 */ /* 0x000e620000002500 */
[----:B------:R-:W-:Y:S01]  /*0820*/  LOP3.LUT R29, R32, 0xfffffff8, RZ, 0xc0, !PT ;  /* 0xfffffff8201d7812 */ /* 0x000fe200078ec0ff */
[----:B------:R-:W-:Y:S01]  /*0830*/  UIMAD UR4, UR20, UR4, URZ ;  /* 0x00000004140472a4 */ /* 0x000fe2000f8e023f */
[----:B------:R-:W-:Y:S01]  /*0840*/  ISETP.NE.AND P0, PT, R9, 0x1, PT ;  /* 0x000000010900780c */ /* 0x000fe20003f05270 */
[----:B------:R-:W-:Y:S01]  /*0850*/  UIADD3 UR16, UR17, -0x1, URZ ;  /* 0xffffffff11107890 */ /* 0x000fe2000fffe03f */
[----:B------:R-:W-:Y:S01]  /*0860*/  SHF.R.S32.HI R32, RZ, 0x3, R32 ;  /* 0x00000003ff207819 */ /* 0x000fe20000011420 */
[----:B------:R-:W-:Y:S01]  /*0870*/  IMAD.IADD R29, R112, 0x1, -R29 ;  /* 0x00000001701d7824 */ /* 0x000fe200078e0a1d */
[----:B------:R-:W-:Y:S01]  /*0880*/  UIMAD UR4, UR10, UR5, UR4 ;  /* 0x000000050a0472a4 */ /* 0x000fe2000f8e0204 */
[----:B------:R-:W-:Y:S01]  /*0890*/  SHF.R.S32.HI R7, RZ, 0x1f, R0 ;  /* 0x0000001fff077819 */ /* 0x000fe20000011400 */
[----:B------:R-:W-:Y:S01]  /*08a0*/  IMAD.U32 R13, RZ, RZ, UR7 ;  /* 0x00000007ff0d7e24 */ /* 0x000fe2000f8e00ff */
[--C-:B------:R-:W-:Y:S01]  /*08b0*/  SHF.R.S32.HI R28, RZ, 0x1f, R32.reuse ;  /* 0x0000001fff1c7819 */ /* 0x100fe20000011420 */
[----:B------:R-:W-:Y:S01]  /*08c0*/  IMAD R2, R29, 0x20, R32 ;  /* 0x000000201d027824 */ /* 0x000fe200078e0220 */
[----:B------:R-:W-:Y:S01]  /*08d0*/  UIADD3 UR4, UR7, UR4, URZ ;  /* 0x0000000407047290 */ /* 0x000fe2000fffe03f */
[----:B------:R-:W-:Y:S01]  /*08e0*/  IMAD R5, R7, c[0x0][0x1c0], RZ ;  /* 0x0000700007057a24 */ /* 0x000fe200078e02ff */
[----:B------:R-:W-:Y:S01]  /*08f0*/  UMOV UR18, 0x7 ;  /* 0x0000000700127882 */ /* 0x000fe20000000000 */
[----:B------:R-:W-:Y:S01]  /*0900*/  IMAD.U32 R12, RZ, RZ, UR6 ;  /* 0x00000006ff0c7e24 */ /* 0x000fe2000f8e00ff */
[----:B------:R-:W-:Y:S01]  /*0910*/  ULDC.64 UR6, c[0x0][0x1e0] ;  /* 0x0000780000067ab9 */ /* 0x000fe20000000a00 */
[C---:B------:R-:W-:Y:S01]  /*0920*/  IMAD R14, R0.reuse, c[0x0][0x1c4], R5 ;  /* 0x00007100000e7a24 */ /* 0x040fe200078e0205 */
[----:B------:R-:W-:Y:S01]  /*0930*/  MOV R13, UR4 ;  /* 0x00000004000d7c02 */ /* 0x000fe20008000f00 */
[----:B------:R-:W-:Y:S01]  /*0940*/  IMAD R9, R9, c[0x0][0x168], RZ ;  /* 0x00005a0009097a24 */ /* 0x000fe200078e02ff */
[----:B------:R-:W-:Y:S01]  /*0950*/  ULDC.64 UR4, c[0x0][0x1e8] ;  /* 0x00007a0000047ab9 */ /* 0x000fe20000000a00 */
[----:B------:R-:W-:Y:S01]  /*0960*/  IMAD.SHL.U32 R30, R29, 0x8, RZ ;  /* 0x000000081d1e7824 */ /* 0x000fe200078e00ff */
[----:B------:R-:W-:Y:S01]  /*0970*/  UIMAD UR4, UR20, UR4, URZ ;  /* 0x00000004140472a4 */ /* 0x000fe2000f8e023f */
[----:B------:R-:W-:Y:S01]  /*0980*/  IMAD.WIDE.U32 R12, R0, c[0x0][0x1c0], R12 ;  /* 0x00007000000c7a25 */ /* 0x000fe200078e000c */
[----:B------:R-:W-:-:S02]  /*0990*/  USHF.L.U64.HI UR18, UR6, UR18, UR7 ;  /* 0x0000001206127299 */ /* 0x000fc40008010207 */
[----:B------:R-:W-:Y:S01]  /*09a0*/  SHF.R.S32.HI R31, RZ, 0x1f, R30 ;  /* 0x0000001fff1f7819 */ /* 0x000fe2000001141e */
[----:B-1----:R-:W-:Y:S01]  /*09b0*/  IMAD R11, R3, 0x80, R2 ;  /* 0x00000080030b7824 */ /* 0x002fe200078e0202 */
[----:B------:R-:W-:Y:S01]  /*09c0*/  ISETP.GE.AND P6, PT, R30, c[0x0][0x198], PT ;  /* 0x000066001e007a0c */ /* 0x000fe20003fc6270 */
[----:B------:R-:W-:Y:S01]  /*09d0*/  IMAD.IADD R15, R13, 0x1, R14 ;  /* 0x000000010d0f7824 */ /* 0x000fe200078e020e */
[----:B------:R-:W-:Y:S01]  /*09e0*/  UIMAD UR4, UR10, UR5, UR4 ;  /* 0x000000050a0472a4 */ /* 0x000fe2000f8e0204 */
[----:B------:R-:W-:Y:S01]  /*09f0*/  @P0 IMAD.HI.U32 R4, R11, c[0x0][0x2c8], RZ ;  /* 0x0000b2000b040a27 */ /* 0x000fe200078e00ff */
[----:B------:R-:W-:Y:S02]  /*0a00*/  USHF.L.U32 UR19, UR6, 0x7, URZ ;  /* 0x0000000706137899 */ /* 0x000fe4000800063f */
[----:B------:R-:W-:Y:S01]  /*0a10*/  USHF.R.S32.HI UR11, URZ, 0x1f, UR16 ;  /* 0x0000001f3f0b7899 */ /* 0x000fe20008011410 */
[----:B------:R-:W-:Y:S01]  /*0a20*/  IMAD.MOV.U32 R2, RZ, RZ, R11 ;  /* 0x000000ffff027224 */ /* 0x000fe200078e000b */
[----:B------:R-:W-:Y:S01]  /*0a30*/  @P0 SHF.R.U32.HI R2, RZ, c[0x0][0x2cc], R4 ;  /* 0x0000b300ff020a19 */ /* 0x000fe20000011604 */
[----:B------:R-:W-:Y:S01]  /*0a40*/  IMAD.MOV.U32 R14, RZ, RZ, R12 ;  /* 0x000000ffff0e7224 */ /* 0x000fe200078e000c */
[----:B------:R-:W-:Y:S01]  /*0a50*/  UIMAD.WIDE.U32 UR12, UR6, 0x40, URZ ;  /* 0x00000040060c78a5 */ /* 0x000fe2000f8e003f */
[----:B------:R-:W-:Y:S01]  /*0a60*/  IMAD R6, R3, 0x80, R32 ;  /* 0x0000008003067824 */ /* 0x000fe200078e0220 */
[--C-:B------:R-:W-:Y:S01]  /*0a70*/  SHF.R.S32.HI R5, RZ, 0x1f, R2.reuse ;  /* 0x0000001fff057819 */ /* 0x100fe20000011402 */
[----:B------:R-:W-:Y:S01]  /*0a80*/  IMAD.MOV R12, RZ, RZ, -R2 ;  /* 0x000000ffff0c7224 */ /* 0x000fe200078e0a02 */
[----:B------:R-:W-:Y:S01]  /*0a90*/  IADD3 R3, -R32, c[0x0][0x1d0], RZ ;  /* 0x0000740020037a10 */ /* 0x000fe20007ffe1ff */
[----:B------:R-:W-:Y:S01]  /*0aa0*/  IMAD.WIDE.U32 R14, R2, c[0x0][0x1b0], R14 ;  /* 0x00006c00020e7a25 */ /* 0x000fe200078e000e */
[----:B------:R-:W-:Y:S01]  /*0ab0*/  IADD3 R4, R6, 0x20, RZ ;  /* 0x0000002006047810 */ /* 0x000fe20007ffe0ff */
[----:B------:R-:W-:Y:S01]  /*0ac0*/  USHF.L.U32 UR9, UR7, 0x6, URZ ;  /* 0x0000000607097899 */ /* 0x000fe2000800063f */
[----:B------:R-:W-:Y:S01]  /*0ad0*/  BAR.SYNC.DEFER_BLOCKING 0x0 ;  /* 0x0000000000007b1d */ /* 0x000fe20000010000 */
[----:B------:R-:W-:Y:S01]  /*0ae0*/  IMAD R5, R5, c[0x0][0x1b0], RZ ;  /* 0x00006c0005057a24 */ /* 0x000fe200078e02ff */
[-C--:B------:R-:W-:Y:S01]  /*0af0*/  ISETP.GE.AND P3, PT, R4, R9.reuse, PT ;  /* 0x000000090400720c */ /* 0x080fe20003f66270 */
[----:B------:R-:W-:Y:S01]  /*0b00*/  IMAD R12, R12, c[0x0][0x2c4], R11 ;  /* 0x0000b1000c0c7a24 */ /* 0x000fe200078e020b */
[----:B------:R-:W-:Y:S01]  /*0b10*/  IADD3 R4, R6, 0x40, RZ ;  /* 0x0000004006047810 */ /* 0x000fe20007ffe0ff */
[----:B------:R-:W-:Y:S01]  /*0b20*/  IMAD R5, R2, c[0x0][0x1b4], R5 ;  /* 0x00006d0002057a24 */ /* 0x000fe200078e0205 */
[-C--:B------:R-:W-:Y:S01]  /*0b30*/  ISETP.GE.AND P5, PT, R6, R9.reuse, PT ;  /* 0x000000090600720c */ /* 0x080fe20003fa6270 */
[----:B------:R-:W-:Y:S01]  /*0b40*/  IMAD.SHL.U32 R11, R32, 0x40, RZ ;  /* 0x00000040200b7824 */ /* 0x000fe200078e00ff */
[----:B------:R-:W-:Y:S01]  /*0b50*/  ISETP.GE.AND P4, PT, R4, R9, PT ;  /* 0x000000090400720c */ /* 0x000fe20003f86270 */
[----:B------:R-:W-:Y:S01]  /*0b60*/  IMAD.U32 R2, RZ, RZ, UR16 ;  /* 0x00000010ff027e24 */ /* 0x000fe2000f8e00ff */
[----:B------:R-:W-:Y:S01]  /*0b70*/  IADD3 R15, R15, R5, RZ ;  /* 0x000000050f0f7210 */ /* 0x000fe20007ffe0ff */
[----:B------:R-:W-:Y:S01]  /*0b80*/  IMAD.U32 R244, RZ, RZ, UR10 ;  /* 0x0000000afff47e24 */ /* 0x000fe2000f8e00ff */
[----:B------:R-:W-:Y:S01]  /*0b90*/  SHF.R.S32.HI R5, RZ, 0x1f, R12 ;  /* 0x0000001fff057819 */ /* 0x000fe2000001140c */
[----:B------:R-:W-:Y:S01]  /*0ba0*/  IMAD R2, R2, -0x80, R3 ;  /* 0xffffff8002027824 */ /* 0x000fe200078e0203 */
[----:B------:R-:W-:Y:S01]  /*0bb0*/  LOP3.LUT R11, R11, 0x1c0, RZ, 0xc0, !PT ;  /* 0x000001c00b0b7812 */ /* 0x000fe200078ec0ff */
[----:B------:R-:W-:Y:S01]  /*0bc0*/  IMAD R3, R28, c[0x0][0x1e0], RZ ;  /* 0x000078001c037a24 */ /* 0x000fe200078e02ff */
[----:B------:R-:W-:Y:S01]  /*0bd0*/  IADD3 R6, R6, 0x60, RZ ;  /* 0x0000006006067810 */ /* 0x000fe20007ffe0ff */
[----:B------:R-:W-:Y:S01]  /*0be0*/  IMAD R5, R5, c[0x0][0x1a8], RZ ;  /* 0x00006a0005057a24 */ /* 0x000fe200078e02ff */
[----:B------:R-:W-:Y:S01]  /*0bf0*/  SHF.R.U32.HI R8, RZ, 0x3, R11 ;  /* 0x00000003ff087819 */ /* 0x000fe2000001160b */
[----:B------:R-:W-:Y:S01]  /*0c00*/  IMAD R3, R32, c[0x0][0x1e4], R3 ;  /* 0x0000790020037a24 */ /* 0x000fe200078e0203 */
[----:B------:R-:W-:Y:S01]  /*0c10*/  LOP3.LUT R11, R11, 0x38, R30, 0xf8, !PT ;  /* 0x000000380b0b7812 */ /* 0x000fe200078ef81e */
[C---:B------:R-:W-:Y:S01]  /*0c20*/  IMAD R5, R12.reuse, c[0x0][0x1ac], R5 ;  /* 0x00006b000c057a24 */ /* 0x040fe200078e0205 */
[----:B------:R-:W-:Y:S01]  /*0c30*/  UIADD3 UR9, UR13, UR9, URZ ;  /* 0x000000090d097290 */ /* 0x000fe2000fffe03f */
[----:B------:R-:W-:Y:S01]  /*0c40*/  IMAD.WIDE.U32 R12, R12, c[0x0][0x1a8], R14 ;  /* 0x00006a000c0c7a25 */ /* 0x000fe200078e000e */
[----:B------:R-:W-:-:S03]  /*0c50*/  LOP3.LUT R8, R11, R8, RZ, 0x3c, !PT ;  /* 0x000000080b087212 */ /* 0x000fc600078e3cff */
[----:B------:R-:W-:Y:S01]  /*0c60*/  IMAD.IADD R4, R13, 0x1, R5 ;  /* 0x000000010d047824 */ /* 0x000fe200078e0205 */
[----:B------:R-:W-:Y:S01]  /*0c70*/  LEA R5, P0, R12, c[0x0][0x160], 0x1 ;  /* 0x000058000c057a11 */ /* 0x000fe200078008ff */
[----:B------:R-:W-:-:S03]  /*0c80*/  IMAD.WIDE.U32 R10, R32, c[0x0][0x1e0], R30 ;  /* 0x00007800200a7a25 */ /* 0x000fc600078e001e */
[----:B------:R-:W-:Y:S01]  /*0c90*/  LEA.HI.X R4, R12, c[0x0][0x164], R4, 0x1, P0 ;  /* 0x000059000c047a11 */ /* 0x000fe200000f0c04 */
[----:B------:R-:W-:Y:S01]  /*0ca0*/  IMAD.MOV.U32 R12, RZ, RZ, R10 ;  /* 0x000000ffff0c7224 */ /* 0x000fe200078e000a */
[----:B------:R-:W1:Y:S01]  /*0cb0*/  SHFL.IDX PT, R14, R5, RZ, 0x181f ;  /* 0x00181fff050e7589 */ /* 0x000e6200000e0000 */
[----:B------:R-:W-:Y:S01]  /*0cc0*/  IMAD.IADD R13, R11, 0x1, R3 ;  /* 0x000000010b0d7824 */ /* 0x000fe200078e0203 */
[----:B------:R-:W-:Y:S02]  /*0cd0*/  IADD3 R3, R30, 0x40, RZ ;  /* 0x000000401e037810 */ /* 0x000fe40007ffe0ff */
[----:B------:R-:W3:Y:S01]  /*0ce0*/  SHFL.IDX PT, R15, R4, RZ, 0x181f ;  /* 0x00181fff040f7589 */ /* 0x000ee200000e0000 */
[----:B------:R-:W-:Y:S01]  /*0cf0*/  IMAD.WIDE.U32 R244, R244, c[0x0][0x1e8], R12 ;  /* 0x00007a00f4f47a25 */ /* 0x000fe200078e000c */
[----:B------:R-:W-:Y:S02]  /*0d00*/  LEA.HI R11, R113, R112, RZ, 0x6 ;  /* 0x00000070710b7211 */ /* 0x000fe400078f30ff */
[----:B------:R-:W4:Y:S01]  /*0d10*/  SHFL.IDX PT, R12, R5, 0x1, 0x181f ;  /* 0x00381f00050c7f89 */ /* 0x000f2200000e0000 */
[----:B------:R-:W-:-:S02]  /*0d20*/  ISETP.GE.AND P0, PT, R6, R9, PT ;  /* 0x000000090600720c */ /* 0x000fc40003f06270 */
[----:B------:R-:W-:Y:S01]  /*0d30*/  @!P5 SHF.R.S32.HI R6, RZ, 0x1f, R3 ;  /* 0x0000001fff06d819 */ /* 0x000fe20000011403 */
[----:B------:R-:W5:Y:S01]  /*0d40*/  SHFL.IDX PT, R13, R4, 0x1, 0x181f ;  /* 0x00381f00040d7f89 */ /* 0x000f6200000e0000 */
[----:B------:R-:W-:Y:S02]  /*0d50*/  SHF.L.U32 R11, R11, 0x3, RZ ;  /* 0x000000030b0b7819 */ /* 0x000fe400000006ff */
[----:B------:R-:W-:Y:S01]  /*0d60*/  @!P5 LEA.HI R6, R6, R3, RZ, 0x3 ;  /* 0x000000030606d211 */ /* 0x000fe200078f18ff */
[----:B------:R-:W5:Y:S01]  /*0d70*/  SHFL.IDX PT, R18, R5, 0x2, 0x181f ;  /* 0x00581f0005127f89 */ /* 0x000f6200000e0000 */
[----:B------:R-:W-:Y:S02]  /*0d80*/  LOP3.LUT R8, R8, 0xfffffe00, R11, 0xf8, !PT ;  /* 0xfffffe0008087812 */ /* 0x000fe400078ef80b */
[----:B------:R-:W-:Y:S01]  /*0d90*/  IADD3 R245, R245, UR4, RZ ;  /* 0x00000004f5f57c10 */ /* 0x000fe2000fffe0ff */
[----:B------:R-:W5:Y:S01]  /*0da0*/  SHFL.IDX PT, R19, R4, 0x2, 0x181f ;  /* 0x00581f0004137f89 */ /* 0x000f6200000e0000 */
[----:B------:R-:W-:Y:S01]  /*0db0*/  UIMAD UR4, UR18, UR16, URZ ;  /* 0x00000010120472a4 */ /* 0x000fe2000f8e023f */
[----:B------:R-:W-:Y:S01]  /*0dc0*/  IMAD.SHL.U32 R243, R8, 0x2, RZ ;  /* 0x0000000208f37824 */ /* 0x000fe200078e00ff */
[----:B-1----:R-:W-:Y:S01]  /*0dd0*/  @!P5 LEA R16, P2, R30, R14, 0x1 ;  /* 0x0000000e1e10d211 */ /* 0x002fe200078408ff */
[----:B------:R1:W2:Y:S01]  /*0de0*/  SHFL.IDX PT, R10, R5, 0x3, 0x181f ;  /* 0x00781f00050a7f89 */ /* 0x0002a200000e0000 */
[----:B------:R-:W-:-:S02]  /*0df0*/  UIMAD UR4, UR11, UR19, UR4 ;  /* 0x000000130b0472a4 */ /* 0x000fc4000f8e0204 */
[C---:B---3--:R-:W-:Y:S01]  /*0e00*/  @!P5 LEA.HI.X R17, R30.reuse, R15, R31, 0x1, P2 ;  /* 0x0000000f1e11d211 */ /* 0x048fe200010f0c1f */
[----:B------:R3:W2:Y:S01]  /*0e10*/  SHFL.IDX PT, R11, R4, 0x3, 0x181f ;  /* 0x00781f00040b7f89 */ /* 0x0006a200000e0000 */
[----:B----4-:R-:W-:-:S03]  /*0e20*/  @!P3 LEA R8, P2, R30, R12, 0x1 ;  /* 0x0000000c1e08b211 */ /* 0x010fc600078408ff */
[----:B------:R4:W-:Y:S01]  /*0e30*/  @!P5 LDGSTS.E.BYPASS.LTC128B.128 [R243+0x100], [R16.64], !P6 ;  /* 0x0010000010f3dfae */ /* 0x0009e2000f101d4e */
[C---:B-----5:R-:W-:Y:S01]  /*0e40*/  @!P3 LEA.HI.X R9, R30.reuse, R13, R31, 0x1, P2 ;  /* 0x0000000d1e09b211 */ /* 0x060fe200010f0c1f */
[----:B-1----:R-:W-:Y:S01]  /*0e50*/  IMAD.U32 R5, RZ, RZ, UR6 ;  /* 0x00000006ff057e24 */ /* 0x002fe2000f8e00ff */
[----:B---3--:R-:W-:Y:S02]  /*0e60*/  MOV R4, UR7 ;  /* 0x0000000700047c02 */ /* 0x008fe40008000f00 */
[----:B----4-:R-:W-:-:S04]  /*0e70*/  @!P4 LEA R16, P2, R30, R18, 0x1 ;  /* 0x000000121e10c211 */ /* 0x010fc800078408ff */
[----:B------:R-:W-:Y:S02]  /*0e80*/  @!P4 LEA.HI.X R17, R30, R19, R31, 0x1, P2 ;  /* 0x000000131e11c211 */ /* 0x000fe400010f0c1f */
[----:B--2---:R-:W-:Y:S01]  /*0e90*/  @P1 SHF.R.S32.HI R251, RZ, 0x1f, R250 ;  /* 0x0000001ffffb1819 */ /* 0x004fe200000114fa */
[----:B------:R-:W-:Y:S01]  /*0ea0*/  @!P1 IMAD.MOV.U32 R250, RZ, RZ, R0 ;  /* 0x000000fffffa9224 */ /* 0x000fe200078e0000 */
[----:B------:R-:W-:Y:S01]  /*0eb0*/  @!P3 SHF.R.S32.HI R0, RZ, 0x1f, R3 ;  /* 0x0000001fff00b819 */ /* 0x000fe20000011403 */
[----:B------:R-:W-:Y:S01]  /*0ec0*/  @!P1 IMAD.MOV.U32 R251, RZ, RZ, R7 ;  /* 0x000000fffffb9224 */ /* 0x000fe200078e0007 */
[----:B------:R-:W-:Y:S01]  /*0ed0*/  ISETP.GE.AND P1, PT, R3, c[0x0][0x198], PT ;  /* 0x0000660003007a0c */ /* 0x000fe20003f26270 */
[----:B------:R-:W-:Y:S01]  /*0ee0*/  IMAD.WIDE.U32 R244, R250, c[0x0][0x1f0], R244 ;  /* 0x00007c00faf47a25 */ /* 0x000fe200078e00f4 */
[----:B------:R-:W-:Y:S02]  /*0ef0*/  @!P5 LOP3.LUT R7, R6, 0xfffffff8, RZ, 0xc0, !PT ;  /* 0xfffffff80607d812 */ /* 0x000fe400078ec0ff */
[----:B------:R-:W-:Y:S01]  /*0f00*/  @!P3 LEA.HI R0, R0, R3, RZ, 0x3 ;  /* 0x000000030000b211 */ /* 0x000fe200078f18ff */
[----:B------:R-:W-:-:S02]  /*0f10*/  IMAD R247, R251, c[0x0][0x1f0], RZ ;  /* 0x00007c00fbf77a24 */ /* 0x000fc400078e02ff */
[----:B------:R-:W-:Y:S01]  /*0f20*/  @!P5 IMAD.WIDE R20, R7, 0x2, R14 ;  /* 0x000000020714d825 */ /* 0x000fe200078e020e */
[----:B------:R-:W-:Y:S02]  /*0f30*/  @!P3 LOP3.LUT R7, R0, 0xfffffff8, RZ, 0xc0, !PT ;  /* 0xfffffff80007b812 */ /* 0x000fe400078ec0ff */
[----:B------:R-:W-:Y:S01]  /*0f40*/  @!P4 SHF.R.S32.HI R0, RZ, 0x1f, R3 ;  /* 0x0000001fff00c819 */ /* 0x000fe20000011403 */
[----:B------:R-:W-:Y:S02]  /*0f50*/  IMAD R247, R250, c[0x0][0x1f4], R247 ;  /* 0x00007d00faf77a24 */ /* 0x000fe400078e02f7 */
[----:B------:R1:W-:Y:S01]  /*0f60*/  @!P5 LDGSTS.E.BYPASS.LTC128B.128 [R243+0x4100], [R20.64], !P1 ;  /* 0x0410000014f3dfae */ /* 0x0003e2000c901d4e */
[----:B------:R-:W-:Y:S01]  /*0f70*/  ISETP.GE.AND P5, PT, R2, 0x21, PT ;  /* 0x000000210200780c */ /* 0x000fe20003fa6270 */
[----:B------:R-:W-:Y:S01]  /*0f80*/  IMAD.IADD R247, R245, 0x1, R247 ;  /* 0x00000001f5f77824 */ /* 0x000fe200078e02f7 */
[----:B------:R-:W-:Y:S01]  /*0f90*/  @!P4 LEA.HI R0, R0, R3, RZ, 0x3 ;  /* 0x000000030000c211 */ /* 0x000fe200078f18ff */
[----:B------:R2:W-:Y:S01]  /*0fa0*/  @!P3 LDGSTS.E.BYPASS.LTC128B.128 [R243+0x1100], [R8.64], !P6 ;  /* 0x0110000008f3bfae */ /* 0x0005e2000f101d4e */
[----:B------:R-:W-:-:S02]  /*0fb0*/  IMAD.MOV.U32 R246, RZ, RZ, R244 ;  /* 0x000000fffff67224 */ /* 0x000fc400078e00f4 */
[----:B------:R-:W-:Y:S01]  /*0fc0*/  @!P3 IMAD.WIDE R6, R7, 0x2, R12 ;  /* 0x000000020706b825 */ /* 0x000fe200078e020c */
[----:B------:R-:W-:-:S04]  /*0fd0*/  @!P4 LOP3.LUT R0, R0, 0xfffffff8, RZ, 0xc0, !PT ;  /* 0xfffffff80000c812 */ /* 0x000fc800078ec0ff */
[----:B------:R3:W-:Y:S01]  /*0fe0*/  @!P3 LDGSTS.E.BYPASS.LTC128B.128 [R243+0x5100], [R6.64], !P1 ;  /* 0x0510000006f3bfae */ /* 0x0007e2000c901d4e */
[----:B------:R-:W-:Y:S01]  /*0ff0*/  @!P0 LEA R14, P3, R30, R10, 0x1 ;  /* 0x0000000a1e0e8211 */ /* 0x000fe200078608ff */
[----:B------:R-:W-:Y:S02]  /*1000*/  @!P4 IMAD.WIDE R18, R0, 0x2, R18 ;  /* 0x000000020012c825 */ /* 0x000fe400078e0212 */
[----:B------:R4:W-:Y:S01]  /*1010*/  @!P4 LDGSTS.E.BYPASS.LTC128B.128 [R243+0x2100], [R16.64], !P6 ;  /* 0x0210000010f3cfae */ /* 0x0009e2000f101d4e */
[C-C-:B------:R-:W-:Y:S02]  /*1020*/  @!P0 LEA.HI.X R15, R30.reuse, R11, R31.reuse, 0x1, P3 ;  /* 0x0000000b1e0f8211 */ /* 0x140fe400018f0c1f */
[----:B------:R-:W-:Y:S01]  /*1030*/  ISETP.GE.AND P3, PT, R30, c[0x0][0x1d4], PT ;  /* 0x000075001e007a0c */ /* 0x000fe20003f66270 */
[----:B------:R5:W-:Y:S01]  /*1040*/  @!P4 LDGSTS.E.BYPASS.LTC128B.128 [R243+0x6100], [R18.64], !P1 ;  /* 0x0610000012f3cfae */ /* 0x000be2000c901d4e */
[----:B------:R-:W-:Y:S01]  /*1050*/  ISETP.GE.AND P4, PT, R2, 0x41, PT ;  /* 0x000000410200780c */ /* 0x000fe20003f86270 */
[----:B------:R-:W-:-:S02]  /*1060*/  IMAD.WIDE.U32 R30, R32, c[0x0][0x208], R30 ;  /* 0x00008200201e7a25 */ /* 0x000fc400078e001e */
[----:B------:R1:W-:Y:S01]  /*1070*/  @!P0 LDGSTS.E.BYPASS.LTC128B.128 [R243+0x3100], [R14.64], !P6 ;  /* 0x031000000ef38fae */ /* 0x0003e2000f101d4e */
[----:B------:R-:W-:Y:S01]  /*1080*/  ISETP.GE.AND P6, PT, R2, 0x1, PT ;  /* 0x000000010200780c */ /* 0x000fe20003fc6270 */
[----:B--2---:R-:W-:-:S04]  /*1090*/  IMAD.U32 R9, RZ, RZ, UR16 ;  /* 0x00000010ff097e24 */ /* 0x004fc8000f8e00ff */
[----:B------:R-:W-:-:S04]  /*10a0*/  IMAD.WIDE.U32 R8, R9, UR19, R246 ;  /* 0x0000001309087c25 */ /* 0x000fc8000f8e00f6 */
[----:B---3--:R-:W-:Y:S01]  /*10b0*/  IMAD.U32 R7, RZ, RZ, UR6 ;  /* 0x00000006ff077e24 */ /* 0x008fe2000f8e00ff */
[----:B------:R-:W-:Y:S02]  /*10c0*/  @P5 LEA R5, P2, R5, R8, 0x5 ;  /* 0x0000000805055211 */ /* 0x000fe400078428ff */
[----:B------:R-:W-:Y:S01]  /*10d0*/  IADD3 R9, R9, UR4, RZ ;  /* 0x0000000409097c10 */ /* 0x000fe2000fffe0ff */
[----:B------:R-:W-:Y:S01]  /*10e0*/  ULDC.64 UR4, c[0x0][0x210] ;  /* 0x0000840000047ab9 */ /* 0x000fe20000000a00 */
[----:B------:R-:W-:Y:S01]  /*10f0*/  LEA.HI R6, R113, R112, RZ, 0x4 ;  /* 0x0000007071067211 */ /* 0x000fe200078f20ff */
[----:B------:R-:W-:Y:S01]  /*1100*/  UIMAD UR4, UR20, UR4, URZ ;  /* 0x00000004140472a4 */ /* 0x000fe2000f8e023f */
[----:B------:R-:W-:Y:S02]  /*1110*/  @P5 LEA.HI.X R4, R7, R9, R4, 0x5, P2 ;  /* 0x0000000907045211 */ /* 0x000fe400010f2c04 */
[----:B------:R-:W-:Y:S02]  /*1120*/  @P5 LEA R12, P2, R5, c[0x0][0x1c8], 0x1 ;  /* 0x00007200050c5a11 */ /* 0x000fe400078408ff */
[----:B------:R-:W-:-:S02]  /*1130*/  SHF.R.S32.HI R7, RZ, 0x4, R6 ;  /* 0x00000004ff077819 */ /* 0x000fc40000011406 */
[----:B------:R-:W-:Y:S02]  /*1140*/  @P5 LEA.HI.X R13, R5, c[0x0][0x1cc], R4, 0x1, P2 ;  /* 0x00007300050d5a11 */ /* 0x000fe400010f0c04 */
[----:B------:R-:W-:Y:S02]  /*1150*/  @!P0 SHF.R.S32.HI R4, RZ, 0x1f, R3 ;  /* 0x0000001fff048819 */ /* 0x000fe40000011403 */
[----:B------:R-:W-:Y:S02]  /*1160*/  LOP3.LUT R5, R6, 0xfffffff0, RZ, 0xc0, !PT ;  /* 0xfffffff006057812 */ /* 0x000fe400078ec0ff */
[----:B------:R-:W-:Y:S02]  /*1170*/  @!P0 LEA.HI R4, R4, R3, RZ, 0x3 ;  /* 0x0000000304048211 */ /* 0x000fe400078f18ff */
[----:B------:R-:W-:Y:S01]  /*1180*/  ISETP.GE.AND P2, PT, R2, 0x61, PT ;  /* 0x000000610200780c */ /* 0x000fe20003f46270 */
[----:B------:R-:W-:Y:S01]  /*1190*/  IMAD.IADD R5, R112, 0x1, -R5 ;  /* 0x0000000170057824 */ /* 0x000fe200078e0a05 */
[----:B------:R-:W-:-:S02]  /*11a0*/  @!P0 LOP3.LUT R4, R4, 0xfffffff8, RZ, 0xc0, !PT ;  /* 0xfffffff804048812 */ /* 0x000fc400078ec0ff */
[----:B------:R-:W-:Y:S02]  /*11b0*/  LEA.HI R6, R6, R7, RZ, 0x1 ;  /* 0x0000000706067211 */ /* 0x000fe400078f08ff */
[----:B------:R-:W-:Y:S01]  /*11c0*/  SHF.R.S32.HI R0, RZ, 0x1f, R5 ;  /* 0x0000001fff007819 */ /* 0x000fe20000011405 */
[----:B----4-:R-:W-:Y:S01]  /*11d0*/  @!P0 IMAD.WIDE R16, R4, 0x2, R10 ;  /* 0x0000000204108825 */ /* 0x010fe200078e020a */
[----:B------:R-:W-:Y:S02]  /*11e0*/  LOP3.LUT R6, R6, 0xfffffffe, RZ, 0xc0, !PT ;  /* 0xfffffffe06067812 */ /* 0x000fe400078ec0ff */
[----:B------:R-:W-:Y:S02]  /*11f0*/  LEA.HI R0, R0, R5, RZ, 0x3 ;  /* 0x0000000500007211 */ /* 0x000fe400078f18ff */
[----:B------:R2:W-:Y:S01]  /*1200*/  @!P0 LDGSTS.E.BYPASS.LTC128B.128 [R243+0x7100], [R16.64], !P1 ;  /* 0x0710000010f38fae */ /* 0x0005e2000c901d4e */
[----:B-1----:R-:W-:Y:S01]  /*1210*/  @P6 LEA R14, P0, R8, c[0x0][0x1c8], 0x1 ;  /* 0x00007200080e6a11 */ /* 0x002fe200078008ff */
[----:B------:R-:W-:Y:S01]  /*1220*/  VOTEU.ANY UP0, P2 ;  /* 0x00000000003f7886 */ /* 0x000fe20001000100 */
[----:B------:R-:W-:Y:S01]  /*1230*/  LOP3.LUT R2, R0, 0xfffffff8, RZ, 0xc0, !PT ;  /* 0xfffffff800027812 */ /* 0x000fe200078ec0ff */
[----:B------:R-:W0:Y:S01]  /*1240*/  LDGDEPBAR ;  /* 0x00000000000079af */ /* 0x000e220000000000 */
[C-C-:B------:R-:W-:Y:S01]  /*1250*/  @P6 LEA.HI.X R15, R8.reuse, c[0x0][0x1cc], R9.reuse, 0x1, P0 ;  /* 0x00007300080f6a11 */ /* 0x140fe200000f0c09 */
[----:B------:R-:W-:Y:S01]  /*1260*/  IMAD.IADD R6, R7, 0x1, -R6 ;  /* 0x0000000107067824 */ /* 0x000fe200078e0a06 */
[----:B------:R-:W-:Y:S01]  /*1270*/  @P4 IADD3 R4, P0, R8, UR12, RZ ;  /* 0x0000000c08044c10 */ /* 0x000fe2000ff1e0ff */
[----:B------:R-:W-:Y:S01]  /*1280*/  IMAD.IADD R2, R5, 0x1, -R2 ;  /* 0x0000000105027824 */ /* 0x000fe200078e0a02 */
[----:B------:R-:W-:Y:S01]  /*1290*/  @UP0 UIMAD UR7, UR7, 0x60, URZ ;  /* 0x00000060070708a4 */ /* 0x000fe2000f8e023f */
[----:B------:R-:W-:Y:S01]  /*12a0*/  IMAD.U32 R5, RZ, RZ, UR6 ;  /* 0x00000006ff057e24 */ /* 0x000fe2000f8e00ff */
[----:B------:R-:W-:Y:S01]  /*12b0*/  @P4 IADD3.X R11, R9, UR9, RZ, P0, !PT ;  /* 0x00000009090b4c10 */ /* 0x000fe200087fe4ff */
[----:B------:R1:W-:Y:S01]  /*12c0*/  @P6 LDGSTS.E.BYPASS.LTC128B.128 [R243+0x8100], [R14.64], !P3 ;  /* 0x081000000ef36fae */ /* 0x0003e2000d901d4e */
[----:B------:R-:W-:Y:S01]  /*12d0*/  ISETP.GE.AND P0, PT, R3, c[0x0][0x1d4], PT ;  /* 0x0000750003007a0c */ /* 0x000fe20003f06270 */
[----:B------:R-:W-:Y:S01]  /*12e0*/  @P2 IMAD.WIDE.U32 R8, R5, 0x60, R8 ;  /* 0x0000006005082825 */ /* 0x000fe200078e0008 */
[----:B------:R-:W-:-:S02]  /*12f0*/  SHF.L.U32 R7, R6, 0x3, RZ ;  /* 0x0000000306077819 */ /* 0x000fc400000006ff */
[----:B------:R-:W-:Y:S01]  /*1300*/  LEA.HI R113, R113, R112, RZ, 0x5 ;  /* 0x0000007071717211 */ /* 0x000fe200078f28ff */
[----:B------:R-:W-:Y:S02]  /*1310*/  IMAD.SHL.U32 R10, R2, 0x40, RZ ;  /* 0x00000040020a7824 */ /* 0x000fe400078e00ff */
[----:B------:R-:W-:Y:S02]  /*1320*/  IMAD.SHL.U32 R0, R0, 0x40, RZ ;  /* 0x0000004000007824 */ /* 0x000fe400078e00ff */
[----:B------:R-:W-:Y:S01]  /*1330*/  IMAD.SHL.U32 R5, R113, 0x20, RZ ;  /* 0x0000002071057824 */ /* 0x000fe200078e00ff */
[----:B------:R-:W-:-:S03]  /*1340*/  LOP3.LUT R10, R10, 0x1c0, RZ, 0xc0, !PT ;  /* 0x000001c00a0a7812 */ /* 0x000fc600078ec0ff */
[----:B------:R1:W-:Y:S01]  /*1350*/  @P6 LDGSTS.E.BYPASS.LTC128B.128 [R243+0xc100], [R14.64+0x80], !P0 ;  /* 0x0c1000800ef36fae */ /* 0x0003e2000c101d4e */
[----:B--2---:R-:W-:Y:S02]  /*1360*/  @P4 LEA R16, P1, R4, c[0x0][0x1c8], 0x1 ;  /* 0x0000720004104a11 */ /* 0x004fe400078208ff */
[----:B------:R-:W-:Y:S01]  /*1370*/  LOP3.LUT R3, R10, 0x8, R7, 0xf8, !PT ;  /* 0x000000080a037812 */ /* 0x000fe200078ef807 */
[----:B------:R1:W-:Y:S01]  /*1380*/  @P5 LDGSTS.E.BYPASS.LTC128B.128 [R243+0x9100], [R12.64], !P3 ;  /* 0x091000000cf35fae */ /* 0x0003e2000d901d4e */
[----:B------:R-:W-:Y:S01]  /*1390*/  @P4 LEA.HI.X R17, R4, c[0x0][0x1cc], R11, 0x1, P1 ;  /* 0x0000730004114a11 */ /* 0x000fe200008f0c0b */
[----:B------:R-:W-:Y:S01]  /*13a0*/  IMAD.MOV.U32 R7, RZ, RZ, 0x10 ;  /* 0x00000010ff077424 */ /* 0x000fe200078e00ff */
[----:B------:R-:W-:Y:S01]  /*13b0*/  @P2 IADD3 R4, R9, UR7, RZ ;  /* 0x0000000709042c10 */ /* 0x000fe2000fffe0ff */
[----:B------:R1:W-:Y:S01]  /*13c0*/  @P5 LDGSTS.E.BYPASS.LTC128B.128 [R243+0xd100], [R12.64+0x80], !P0 ;  /* 0x0d1000800cf35fae */ /* 0x0003e2000c101d4e */
[----:B-----5:R-:W-:Y:S01]  /*13d0*/  @P2 LEA R18, P1, R8, c[0x0][0x1c8], 0x1 ;  /* 0x0000720008122a11 */ /* 0x020fe200078208ff */
[----:B------:R-:W-:Y:S01]  /*13e0*/  IMAD.SHL.U32 R9, R32, 0x8, RZ ;  /* 0x0000000820097824 */ /* 0x000fe200078e00ff */
[----:B------:R-:W-:Y:S01]  /*13f0*/  SHF.R.U32.HI R10, RZ, 0x3, R10 ;  /* 0x00000003ff0a7819 */ /* 0x000fe2000001160a */
[----:B------:R2:W-:Y:S01]  /*1400*/  @P4 LDGSTS.E.BYPASS.LTC128B.128 [R243+0xa100], [R16.64], !P3 ;  /* 0x0a10000010f34fae */ /* 0x0005e2000d901d4e */
[----:B------:R-:W-:Y:S01]  /*1410*/  @P2 LEA.HI.X R19, R8, c[0x0][0x1cc], R4, 0x1, P1 ;  /* 0x0000730008132a11 */ /* 0x000fe200008f0c04 */
[----:B------:R-:W-:Y:S01]  /*1420*/  IMAD.SHL.U32 R4, R29, 0x40, RZ ;  /* 0x000000401d047824 */ /* 0x000fe200078e00ff */
[----:B------:R-:W-:Y:S01]  /*1430*/  LOP3.LUT R3, R3, R10, RZ, 0x3c, !PT ;  /* 0x0000000a03037212 */ /* 0x000fe200078e3cff */
[----:B------:R2:W-:Y:S01]  /*1440*/  @P4 LDGSTS.E.BYPASS.LTC128B.128 [R243+0xe100], [R16.64+0x80], !P0 ;  /* 0x0e10008010f34fae */ /* 0x0005e2000c101d4e */
[----:B------:R-:W-:-:S02]  /*1450*/  UIMAD UR7, UR10, UR5, UR4 ;  /* 0x000000050a0772a4 */ /* 0x000fc4000f8e0204 */
[----:B------:R-:W-:Y:S01]  /*1460*/  LOP3.LUT R0, R3, 0xfffffe00, R0, 0xf8, !PT ;  /* 0xfffffe0003007812 */ /* 0x000fe200078ef800 */
[----:B------:R2:W-:Y:S01]  /*1470*/  @P2 LDGSTS.E.BYPASS.LTC128B.128 [R243+0xb100], [R18.64], !P3 ;  /* 0x0b10000012f32fae */ /* 0x0005e2000d901d4e */
[----:B------:R-:W-:Y:S01]  /*1480*/  LOP3.LUT R3, R5, 0x7ffffc00, RZ, 0xc0, !PT ;  /* 0x7ffffc0005037812 */ /* 0x000fe200078ec0ff */
[----:B------:R-:W-:Y:S01]  /*1490*/  IMAD.MOV.U32 R5, RZ, RZ, 0x20 ;  /* 0x00000020ff057424 */ /* 0x000fe200078e00ff */
[----:B------:R-:W-:Y:S01]  /*14a0*/  LOP3.LUT R4, R4, 0x1c0, RZ, 0xc0, !PT ;  /* 0x000001c004047812 */ /* 0x000fe200078ec0ff */
[----:B------:R2:W-:Y:S01]  /*14b0*/  @P2 LDGSTS.E.BYPASS.LTC128B.128 [R243+0xf100], [R18.64+0x80], !P0 ;  /* 0x0f10008012f32fae */ /* 0x0005e2000c101d4e */
[----:B------:R-:W-:Y:S01]  /*14c0*/  R2P PR, R2, 0x6 ;  /* 0x0000000602007804 */ /* 0x000fe20000000000 */
[----:B------:R-:W-:Y:S01]  /*14d0*/  ULDC.64 UR4, c[0x0][0x208] ;  /* 0x0000820000047ab9 */ /* 0x000fe20000000a00 */
[----:B------:R-:W-:Y:S01]  /*14e0*/  IADD3 R3, R0, R3, RZ ;  /* 0x0000000300037210 */ /* 0x000fe20007ffe0ff */
[----:B------:R-:W0:Y:S01]  /*14f0*/  LDGDEPBAR ;  /* 0x00000000000079af */ /* 0x000e220000000000 */
[----:B------:R-:W-:Y:S01]  /*1500*/  LOP3.LUT R9, R4, 0x8, R9, 0xf8, !PT ;  /* 0x0000000804097812 */ /* 0x000fe200078ef809 */
[----:B------:R-:W-:Y:S01]  /*1510*/  UIMAD UR11, UR11, UR4, URZ ;  /* 0x000000040b0b72a4 */ /* 0x000fe2000f8e023f */
[----:B------:R-:W-:Y:S01]  /*1520*/  SHF.R.U32.HI R4, RZ, 0x3, R4 ;  /* 0x00000003ff047819 */ /* 0x000fe20000011604 */
[----:B------:R-:W-:Y:S01]  /*1530*/  UIMAD.WIDE.U32 UR22, UR16, UR4, URZ ;  /* 0x00000004101672a5 */ /* 0x000fe2000f8e003f */
[----:B------:R-:W-:Y:S01]  /*1540*/  SEL R7, R7, 0xfffffff0, !P1 ;  /* 0xfffffff007077807 */ /* 0x000fe20004800000 */
[----:B------:R-:W-:Y:S01]  /*1550*/  UIMAD UR11, UR16, UR5, UR11 ;  /* 0x00000005100b72a4 */ /* 0x000fe2000f8e020b */
[----:B------:R-:W-:-:S02]  /*1560*/  LEA R2, R3, 0x100, 0x1 ;  /* 0x0000010003027811 */ /* 0x000fc400078e08ff */
[----:B------:R-:W-:Y:S01]  /*1570*/  LOP3.LUT R9, R9, R4, RZ, 0x3c, !PT ;  /* 0x0000000409097212 */ /* 0x000fe200078e3cff */
[----:B------:R-:W-:Y:S01]  /*1580*/  UIADD3 UR20, UR23, UR11, URZ ;  /* 0x0000000b17147290 */ /* 0x000fe2000fffe03f */
[----:B------:R-:W-:Y:S01]  /*1590*/  SEL R5, R5, 0xffffffe0, !P2 ;  /* 0xffffffe005057807 */ /* 0x000fe20005000000 */
[--C-:B------:R-:W-:Y:S01]  /*15a0*/  IMAD R4, R7, 0x2, R2.reuse ;  /* 0x0000000207047824 */ /* 0x100fe200078e0202 */
[----:B------:R-:W-:Y:S01]  /*15b0*/  LOP3.LUT P1, RZ, R29, 0x2, RZ, 0xc0, !PT ;  /* 0x000000021dff7812 */ /* 0x000fe2000782c0ff */
[----:B------:R-:W-:Y:S01]  /*15c0*/  IMAD R242, R6, 0x200, R9 ;  /* 0x0000020006f27824 */ /* 0x000fe200078e0209 */
[----:B------:R-:W-:Y:S01]  /*15d0*/  UMOV UR11, 0xffffff80 ;  /* 0xffffff80000b7882 */ /* 0x000fe20000000000 */
[----:B------:R-:W-:Y:S01]  /*15e0*/  IMAD.SHL.U32 R6, R3, 0x2, RZ ;  /* 0x0000000203067824 */ /* 0x000fe200078e00ff */
[----:B------:R-:W-:Y:S01]  /*15f0*/  LOP3.LUT P2, RZ, R29, 0x4, RZ, 0xc0, !PT ;  /* 0x000000041dff7812 */ /* 0x000fe2000784c0ff */
[C---:B------:R-:W-:Y:S01]  /*1600*/  IMAD R3, R5.reuse, 0x2, R2 ;  /* 0x0000000205037824 */ /* 0x040fe200078e0202 */
[----:B------:R-:W-:Y:S01]  /*1610*/  LEA R2, R5, R4, 0x1 ;  /* 0x0000000405027211 */ /* 0x000fe200078e08ff */
[----:B------:R-:W-:Y:S01]  /*1620*/  IMAD.SHL.U32 R242, R242, 0x2, RZ ;  /* 0x00000002f2f27824 */ /* 0x000fe200078e00ff */
[----:B------:R-:W-:-:S04]  /*1630*/  DEPBAR.LE SB0, 0x1 ;  /* 0x000080400000791a */ /* 0x000fc80000000000 */
[----:B------:R-:W-:Y:S01]  /*1640*/  BAR.SYNC.DEFER_BLOCKING 0x0 ;  /* 0x0000000000007b1d */ /* 0x000fe20000010000 */
[----:B------:R-:W-:-:S05]  /*1650*/  IADD3 R241, R242, 0x8120, RZ ;  /* 0x00008120f2f17810 */ /* 0x000fca0007ffe0ff */
[----:B------:R-:W-:Y:S04]  /*1660*/  LDSM.16.M88.4 R136, [R6+0x100] ;  /* 0x000100000688783b */ /* 0x000fe80000000200 */
[----:B------:R3:W-:Y:S04]  /*1670*/  LDSM.16.M88.4 R184, [R6+0x4100] ;  /* 0x0041000006b8783b */ /* 0x0007e80000000200 */
[----:B------:R-:W-:Y:S04]  /*1680*/  LDSM.16.M88.4 R172, [R4] ;  /* 0x0000000004ac783b */ /* 0x000fe80000000200 */
[----:B------:R-:W-:Y:S04]  /*1690*/  LDSM.16.M88.4 R188, [R4+0x4000] ;  /* 0x0040000004bc783b */ /* 0x000fe80000000200 */
[----:B------:R-:W-:Y:S04]  /*16a0*/  LDSM.16.M88.4 R176, [R3] ;  /* 0x0000000003b0783b */ /* 0x000fe80000000200 */
[----:B------:R4:W-:Y:S04]  /*16b0*/  LDSM.16.M88.4 R192, [R3+0x4000] ;  /* 0x0040000003c0783b */ /* 0x0009e80000000200 */
[----:B------:R-:W-:Y:S01]  /*16c0*/  LDSM.16.M88.4 R180, [R2] ;  /* 0x0000000002b4783b */ /* 0x000fe20000000200 */
[----:B---3--:R-:W-:-:S03]  /*16d0*/  IADD3 R6, R242, 0x8100, RZ ;  /* 0x00008100f2067810 */ /* 0x008fc60007ffe0ff */
[----:B------:R3:W-:Y:S01]  /*16e0*/  LDSM.16.M88.4 R212, [R2+0x4000] ;  /* 0x0040000002d4783b */ /* 0x0007e20000000200 */
[----:B------:R-:W-:-:S03]  /*16f0*/  @P1 IADD3 R241, R6, -0x20, RZ ;  /* 0xffffffe006f11810 */ /* 0x000fc60007ffe0ff */
[----:B------:R-:W-:Y:S01]  /*1700*/  BAR.SYNC.DEFER_BLOCKING 0x0 ;  /* 0x0000000000007b1d */ /* 0x000fe20000010000 */
[C---:B------:R-:W-:Y:S02]  /*1710*/  IADD3 R235, R241.reuse, 0x800, RZ ;  /* 0x00000800f1eb7810 */ /* 0x040fe40007ffe0ff */
[C---:B------:R-:W-:Y:S02]  /*1720*/  IADD3 R234, R241.reuse, 0x1000, RZ ;  /* 0x00001000f1ea7810 */ /* 0x040fe40007ffe0ff */
[C---:B------:R-:W-:Y:S02]  /*1730*/  IADD3 R233, R241.reuse, 0x1800, RZ ;  /* 0x00001800f1e97810 */ /* 0x040fe40007ffe0ff */
[C---:B------:R-:W-:Y:S01]  /*1740*/  IADD3 R232, R241.reuse, 0x2000, RZ ;  /* 0x00002000f1e87810 */ /* 0x040fe20007ffe0ff */
[----:B----4-:R-:W-:Y:S01]  /*1750*/  IMAD R3, R28, c[0x0][0x208], RZ ;  /* 0x000082001c037a24 */ /* 0x010fe200078e02ff */
[C---:B------:R-:W-:Y:S02]  /*1760*/  IADD3 R231, R241.reuse, 0x2800, RZ ;  /* 0x00002800f1e77810 */ /* 0x040fe40007ffe0ff */
[----:B------:R-:W-:-:S02]  /*1770*/  IADD3 R230, R241, 0x3000, RZ ;  /* 0x00003000f1e67810 */ /* 0x000fc40007ffe0ff */
[C---:B------:R-:W-:Y:S02]  /*1780*/  IADD3 R229, R241.reuse, 0x3800, RZ ;  /* 0x00003800f1e57810 */ /* 0x040fe40007ffe0ff */
[C---:B------:R-:W-:Y:S01]  /*1790*/  IADD3 R227, R241.reuse, 0x4000, RZ ;  /* 0x00004000f1e37810 */ /* 0x040fe20007ffe0ff */
[----:B---3--:R-:W-:Y:S01]  /*17a0*/  IMAD R2, R32, c[0x0][0x20c], R3 ;  /* 0x0000830020027a24 */ /* 0x008fe200078e0203 */
[----:B------:R-:W-:Y:S01]  /*17b0*/  IADD3 R226, R241, 0x4800, RZ ;  /* 0x00004800f1e27810 */ /* 0x000fe20007ffe0ff */
[----:B------:R-:W-:Y:S01]  /*17c0*/  IMAD R3, R251, c[0x0][0x218], RZ ;  /* 0x00008600fb037a24 */ /* 0x000fe200078e02ff */
[----:B------:R-:W-:Y:S01]  /*17d0*/  IADD3 R225, R241, 0x5000, RZ ;  /* 0x00005000f1e17810 */ /* 0x000fe20007ffe0ff */
[----:B------:R-:W-:-:S04]  /*17e0*/  DEPBAR.LE SB0, 0x0 ;  /* 0x000080000000791a */ /* 0x000fc80000000000 */
[----:B------:R-:W-:Y:S01]  /*17f0*/  BAR.SYNC.DEFER_BLOCKING 0x0 ;  /* 0x0000000000007b1d */ /* 0x000fe20000010000 */
[----:B------:R-:W-:Y:S01]  /*1800*/  IMAD R3, R250, c[0x0][0x21c], R3 ;  /* 0x00008700fa037a24 */ /* 0x000fe200078e0203 */
[C---:B------:R-:W-:Y:S02]  /*1810*/  IADD3 R224, R241.reuse, 0x5800, RZ ;  /* 0x00005800f1e07810 */ /* 0x040fe40007ffe0ff */
[C---:B------:R-:W-:Y:S02]  /*1820*/  IADD3 R223, R241.reuse, 0x6000, RZ ;  /* 0x00006000f1df7810 */ /* 0x040fe40007ffe0ff */
[C---:B------:R-:W-:Y:S02]  /*1830*/  IADD3 R222, R241.reuse, 0x6800, RZ ;  /* 0x00006800f1de7810 */ /* 0x040fe40007ffe0ff */
[C---:B------:R-:W-:Y:S02]  /*1840*/  IADD3 R221, R241.reuse, 0x7000, RZ ;  /* 0x00007000f1dd7810 */ /* 0x040fe40007ffe0ff */
[----:B------:R-:W-:Y:S01]  /*1850*/  IADD3 R220, R241, 0x7800, RZ ;  /* 0x00007800f1dc7810 */ /* 0x000fe20007ffe0ff */
[----:B------:R-:W3:Y:S04]  /*1860*/  LDSM.16.M88.4 R84, [R242+0x8900] ;  /* 0x00890000f254783b */ /* 0x000ee80000000200 */
[----:B------:R-:W-:Y:S04]  /*1870*/  LDSM.16.M88.4 R20, [R241+0x800] ;  /* 0x00080000f114783b */ /* 0x000fe80000000200 */
[----:B-1----:R-:W2:Y:S04]  /*1880*/  LDSM.16.M88.4 R12, [R242+0x8100] ;  /* 0x00810000f20c783b */ /* 0x002ea80000000200 */
[----:B------:R-:W1:Y:S04]  /*1890*/  LDSM.16.M88.4 R24, [R241] ;  /* 0x00000000f118783b */ /* 0x000e680000000200 */
[----:B------:R-:W4:Y:S04]  /*18a0*/  LDSM.16.M88.4 R76, [R242+0x9100] ;  /* 0x00910000f24c783b */ /* 0x000f280000000200 */
[----:B------:R-:W-:Y:S04]  /*18b0*/  LDSM.16.M88.4 R100, [R241+0x1000] ;  /* 0x00100000f164783b */ /* 0x000fe80000000200 */
[----:B------:R-:W5:Y:S04]  /*18c0*/  LDSM.16.M88.4 R44, [R242+0xa100] ;  /* 0x00a10000f22c783b */ /* 0x000f680000000200 */
[----:B------:R-:W-:Y:S04]  /*18d0*/  LDSM.16.M88.4 R52, [R242+0x9900] ;  /* 0x00990000f234783b */ /* 0x000fe80000000200 */
[----:B------:R-:W1:Y:S04]  /*18e0*/  LDSM.16.M88.4 R36, [R242+0xa900] ;  /* 0x00a90000f224783b */ /* 0x000e680000000200 */
[----:B------:R-:W-:Y:S01]  /*18f0*/  LDSM.16.M88.4 R96, [R241+0x1800] ;  /* 0x00180000f160783b */ /* 0x000fe20000000200 */
[C---:B---3--:R-:W-:Y:S03]  /*1900*/  HMMA.16816.F32 R8, R136.reuse, R84, RZ ;  /* 0x000000548808723c */ /* 0x048fe600000018ff */
[----:B------:R-:W-:Y:S04]  /*1910*/  LDSM.16.M88.4 R88, [R241+0x2000] ;  /* 0x00200000f158783b */ /* 0x000fe80000000200 */
[----:B------:R-:W-:Y:S01]  /*1920*/  LDSM.16.M88.4 R68, [R241+0x2800] ;  /* 0x00280000f144783b */ /* 0x000fe20000000200 */
[C---:B------:R-:W-:Y:S03]  /*1930*/  HMMA.16816.F32 R84, R136.reuse, R86, RZ ;  /* 0x000000568854723c */ /* 0x040fe600000018ff */
[----:B------:R-:W-:Y:S04]  /*1940*/  LDSM.16.M88.4 R64, [R241+0x3000] ;  /* 0x00300000f140783b */ /* 0x000fe80000000200 */
[----:B------:R-:W-:Y:S01]  /*1950*/  LDSM.16.M88.4 R60, [R241+0x3800] ;  /* 0x00380000f13c783b */ /* 0x000fe20000000200 */
[----:B--2---:R-:W-:Y:S08]  /*1960*/  HMMA.16816.F32 R16, R136, R12, RZ ;  /* 0x0000000c8810723c */ /* 0x004ff000000018ff */
[----:B------:R-:W-:Y:S07]  /*1970*/  HMMA.16816.F32 R8, R172, R20, R8 ;  /* 0x00000014ac08723c */ /* 0x000fee0000001808 */
[----:B------:R-:W-:Y:S01]  /*1980*/  IMAD.IADD R21, R31, 0x1, R2 ;  /* 0x000000011f157824 */ /* 0x000fe200078e0202 */
[----:B------:R-:W-:Y:S01]  /*1990*/  HMMA.16816.F32 R12, R136, R14, RZ ;  /* 0x0000000e880c723c */ /* 0x000fe200000018ff */
[----:B------:R-:W-:-:S02]  /*19a0*/  IMAD.U32 R2, RZ, RZ, UR10 ;  /* 0x0000000aff027e24 */ /* 0x000fc4000f8e00ff */
[----:B------:R-:W-:Y:S02]  /*19b0*/  IMAD.MOV.U32 R20, RZ, RZ, R30 ;  /* 0x000000ffff147224 */ /* 0x000fe400078e001e */
[----:B------:R-:W-:Y:S02]  /*19c0*/  LDSM.16.M88.4 R28, [R242+0xb100] ;  /* 0x00b10000f21c783b */ /* 0x000fe40000000200 */
[----:B------:R-:W-:Y:S01]  /*19d0*/  IMAD.WIDE.U32 R20, R2, c[0x0][0x210], R20 ;  /* 0x0000840002147a25 */ /* 0x000fe200078e0014 */
[----:B------:R-:W-:Y:S04]  /*19e0*/  HMMA.16816.F32 R84, R172, R22, R84 ;  /* 0x00000016ac54723c */ /* 0x000fe80000001854 */
[----:B------:R-:W-:Y:S01]  /*19f0*/  IADD3 R21, R21, UR7, RZ ;  /* 0x0000000715157c10 */ /* 0x000fe2000fffe0ff */
[----:B------:R-:W-:-:S02]  /*1a00*/  ULDC UR7, c[0x0][0x1d0] ;  /* 0x0000740000077ab9 */ /* 0x000fc40000000800 */
[----:B------:R-:W-:Y:S01]  /*1a10*/  UIMAD UR7, UR16, UR11, UR7 ;  /* 0x0000000b100772a4 */ /* 0x000fe2000f8e0207 */
[----:B-1----:R-:W-:Y:S01]  /*1a20*/  HMMA.16816.F32 R16, R172, R24, R16 ;  /* 0x00000018ac10723c */ /* 0x002fe20000001810 */
[----:B------:R-:W-:Y:S01]  /*1a30*/  IMAD.WIDE.U32 R250, R250, c[0x0][0x218], R20 ;  /* 0x00008600fafa7a25 */ /* 0x000fe200078e0014 */
[----:B------:R-:W-:-:S03]  /*1a40*/  USHF.L.U32 UR11, UR4, 0x6, URZ ;  /* 0x00000006040b7899 */ /* 0x000fc6000800063f */
[----:B------:R-:W-:Y:S01]  /*1a50*/  IMAD.U32 R20, RZ, RZ, UR22 ;  /* 0x00000016ff147e24 */ /* 0x000fe2000f8e00ff */
[----:B------:R-:W-:Y:S01]  /*1a60*/  IADD3 R2, -R32, UR7, RZ ;  /* 0x0000000720027c10 */ /* 0x000fe2000fffe1ff */
[----:B------:R-:W-:Y:S01]  /*1a70*/  IMAD.U32 R21, RZ, RZ, UR23 ;  /* 0x00000017ff157e24 */ /* 0x000fe2000f8e00ff */
[----:B------:R-:W-:Y:S01]  /*1a80*/  IADD3 R248, R251, R3, RZ ;  /* 0x00000003fbf87210 */ /* 0x000fe20007ffe0ff */
[----:B------:R-:W-:Y:S01]  /*1a90*/  IMAD.U32 R21, RZ, RZ, UR20 ;  /* 0x00000014ff157e24 */ /* 0x000fe2000f8e00ff */
[----:B------:R-:W-:Y:S01]  /*1aa0*/  LEA R3, P1, R20, R250, 0x7 ;  /* 0x000000fa14037211 */ /* 0x000fe200078238ff */
[----:B------:R-:W-:Y:S01]  /*1ab0*/  UMOV UR23, 0x6 ;  /* 0x0000000600177882 */ /* 0x000fe20000000000 */
[C---:B------:R-:W-:Y:S01]  /*1ac0*/  ISETP.LT.OR P5, PT, R2.reuse, 0x1, P3 ;  /* 0x000000010200780c */ /* 0x040fe20001fa1670 */
[----:B------:R-:W-:Y:S01]  /*1ad0*/  USHF.L.U64.HI UR20, UR4, UR23, UR5 ;  /* 0x0000001704147299 */ /* 0x000fe20008010205 */
[----:B------:R-:W-:Y:S01]  /*1ae0*/  ISETP.LT.OR P6, PT, R2, 0x1, P0 ;  /* 0x000000010200780c */ /* 0x000fe200007c1670 */
[----:B------:R-:W-:Y:S01]  /*1af0*/  HMMA.16816.F32 R12, R172, R26, R12 ;  /* 0x0000001aac0c723c */ /* 0x000fe2000000180c */
[----:B------:R-:W-:Y:S01]  /*1b00*/  LEA.HI.X R4, R20, R248, R21, 0x7, P1 ;  /* 0x000000f814047211 */ /* 0x000fe200008f3c15 */
[----:B------:R-:W-:Y:S01]  /*1b10*/  UIADD3 UR22, UP0, UR11, 0x80, URZ ;  /* 0x000000800b167890 */ /* 0x000fe2000ff1e03f */
[C---:B------:R-:W-:Y:S01]  /*1b20*/  LEA R34, P1, R3.reuse, c[0x0][0x1f8], 0x1 ;  /* 0x00007e0003227a11 */ /* 0x040fe200078208ff */
[----:B------:R-:W1:Y:S01]  /*1b30*/  LDSM.16.M88.4 R20, [R242+0xb900] ;  /* 0x00b90000f214783b */ /* 0x000e620000000200 */
[----:B------:R-:W-:Y:S01]  /*1b40*/  ISETP.LT.OR P4, PT, R2, 0x21, P3 ;  /* 0x000000210200780c */ /* 0x000fe20001f81670 */
[----:B------:R-:W-:Y:S01]  /*1b50*/  UIADD3.X UR21, URZ, UR20, URZ, UP0, !UPT ;  /* 0x000000143f157290 */ /* 0x000fe200087fe43f */
[----:B------:R-:W-:Y:S01]  /*1b60*/  LEA.HI.X R35, R3, c[0x0][0x1fc], R4, 0x1, P1 ;  /* 0x00007f0003237a11 */ /* 0x000fe200008f0c04 */
[----:B----4-:R-:W-:Y:S01]  /*1b70*/  HMMA.16816.F32 R80, R136, R76, RZ ;  /* 0x0000004c8850723c */ /* 0x010fe200000018ff */
[----:B------:R-:W-:Y:S01]  /*1b80*/  IADD3 R24, P1, R34, UR11, RZ ;  /* 0x0000000b22187c10 */ /* 0x000fe2000ff3e0ff */
[----:B------:R-:W-:Y:S01]  /*1b90*/  IMAD.U32 R27, RZ, RZ, UR11 ;  /* 0x0000000bff1b7e24 */ /* 0x000fe2000f8e00ff */
[----:B------:R-:W-:Y:S01]  /*1ba0*/  UISETP.GT.AND UP0, UPT, UR16, UR8, UPT ;  /* 0x000000081000728c */ /* 0x000fe2000bf04270 */
[----:B------:R-:W-:Y:S01]  /*1bb0*/  @!PT LDS RZ, [RZ] ;  /* 0x00000000fffff984 */ /* 0x000fe20000000800 */
[----:B------:R-:W-:Y:S01]  /*1bc0*/  @!PT LDS RZ, [RZ] ;  /* 0x00000000fffff984 */ /* 0x000fe20000000800 */
[----:B------:R-:W-:Y:S01]  /*1bd0*/  @!PT LDS RZ, [RZ] ;  /* 0x00000000fffff984 */ /* 0x000fe20000000800 */
[----:B------:R2:W-:Y:S01]  /*1be0*/  LDGSTS.E.BYPASS.LTC128B.128 [R243+0x100], [R34.64], !P5 ;  /* 0x0010000022f37fae */ /* 0x0005e2000e901d4e */
[----:B------:R-:W-:-:S02]  /*1bf0*/  IADD3.X R25, R35, UR20, RZ, P1, !PT ;  /* 0x0000001423197c10 */ /* 0x000fc40008ffe4ff */
[----:B------:R-:W-:Y:S01]  /*1c00*/  IADD3 R26, P5, P1, R27, 0x80, R34 ;  /* 0x000000801b1a7810 */ /* 0x000fe200079be022 */
[----:B------:R2:W-:Y:S01]  /*1c10*/  LDGSTS.E.BYPASS.LTC128B.128 [R243+0x4100], [R34.64+0x80], !P6 ;  /* 0x0410008022f37fae */ /* 0x0005e2000f101d4e */
[----:B------:R-:W-:Y:S01]  /*1c20*/  ISETP.LT.OR P6, PT, R2, 0x21, P0 ;  /* 0x000000210200780c */ /* 0x000fe200007c1670 */
[C---:B-----5:R-:W-:Y:S01]  /*1c30*/  HMMA.16816.F32 R48, R136.reuse, R44, RZ ;  /* 0x0000002c8830723c */ /* 0x060fe200000018ff */
[----:B------:R-:W-:Y:S01]  /*1c40*/  IADD3.X R27, RZ, UR20, R35, P5, P1 ;  /* 0x00000014ff1b7c10 */ /* 0x000fe2000afe2423 */
[----:B------:R1:W-:Y:S01]  /*1c50*/  LDGSTS.E.BYPASS.LTC128B.128 [R243+0x1100], [R24.64], !P4 ;  /* 0x0110000018f37fae */ /* 0x0003e2000e101d4e */
[----:B------:R-:W-:Y:S02]  /*1c60*/  IADD3 R92, P4, R24, UR11, RZ ;  /* 0x0000000b185c7c10 */ /* 0x000fe4000ff9e0ff */
[----:B------:R-:W-:Y:S02]  /*1c70*/  ISETP.LT.OR P1, PT, R2, 0x41, P3 ;  /* 0x000000410200780c */ /* 0x000fe40001f21670 */
[----:B------:R-:W-:Y:S01]  /*1c80*/  IADD3.X R93, R25, UR20, RZ, P4, !PT ;  /* 0x00000014195d7c10 */ /* 0x000fe2000a7fe4ff */
[----:B------:R-:W-:Y:S01]  /*1c90*/  HMMA.16816.F32 R44, R136, R46, RZ ;  /* 0x0000002e882c723c */ /* 0x000fe200000018ff */
[----:B------:R-:W-:-:S02]  /*1ca0*/  IADD3 R106, P5, R24, UR22, RZ ;  /* 0x00000016186a7c10 */ /* 0x000fc4000ffbe0ff */
[----:B------:R-:W-:Y:S01]  /*1cb0*/  IADD3 R104, P4, R92, UR11, RZ ;  /* 0x0000000b5c687c10 */ /* 0x000fe2000ff9e0ff */
[----:B------:R1:W-:Y:S01]  /*1cc0*/  LDGSTS.E.BYPASS.LTC128B.128 [R243+0x5100], [R26.64], !P6 ;  /* 0x051000001af37fae */ /* 0x0003e2000f101d4e */
[----:B------:R-:W-:Y:S02]  /*1cd0*/  IADD3.X R107, R25, UR21, RZ, P5, !PT ;  /* 0x00000015196b7c10 */ /* 0x000fe4000affe4ff */
[----:B------:R-:W-:Y:S01]  /*1ce0*/  IADD3.X R105, R93, UR20, RZ, P4, !PT ;  /* 0x000000145d697c10 */ /* 0x000fe2000a7fe4ff */
[----:B------:R-:W-:Y:S01]  /*1cf0*/  HMMA.16816.F32 R80, R172, R100, R80 ;  /* 0x00000064ac50723c */ /* 0x000fe20000001850 */
[C---:B------:R-:W-:Y:S01]  /*1d00*/  ISETP.LT.OR P6, PT, R2.reuse, 0x41, P0 ;  /* 0x000000410200780c */ /* 0x040fe200007c1670 */
[----:B------:R3:W-:Y:S01]  /*1d10*/  LDGSTS.E.BYPASS.LTC128B.128 [R243+0x2100], [R92.64], !P1 ;  /* 0x021000005cf37fae */ /* 0x0007e2000c901d4e */
[C---:B------:R-:W-:Y:S02]  /*1d20*/  ISETP.LT.OR P5, PT, R2.reuse, 0x61, P3 ;  /* 0x000000610200780c */ /* 0x040fe40001fa1670 */
[----:B------:R-:W-:Y:S01]  /*1d30*/  ISETP.LT.OR P4, PT, R2, 0x61, P0 ;  /* 0x000000610200780c */ /* 0x000fe20000781670 */
[----:B------:R-:W-:Y:S01]  /*1d40*/  IMAD.MOV.U32 R2, RZ, RZ, 0x40 ;  /* 0x00000040ff027424 */ /* 0x000fe200078e00ff */
[----:B------:R-:W-:Y:S01]  /*1d50*/  IADD3 R100, P1, R92, UR22, RZ ;  /* 0x000000165c647c10 */ /* 0x000fe2000ff3e0ff */
[----:B------:R-:W-:Y:S03]  /*1d60*/  HMMA.16816.F32 R40, R136, R36, RZ ;  /* 0x000000248828723c */ /* 0x000fe600000018ff */
[----:B------:R-:W-:-:S02]  /*1d70*/  SEL R2, R2, 0xffffffc0, !P2 ;  /* 0xffffffc002027807 */ /* 0x000fc40005000000 */
[----:B------:R-:W-:Y:S01]  /*1d80*/  IADD3.X R101, R93, UR21, RZ, P1, !PT ;  /* 0x000000155d657c10 */ /* 0x000fe20008ffe4ff */
[----:B------:R4:W-:Y:S01]  /*1d90*/  LDGSTS.E.BYPASS.LTC128B.128 [R243+0x6100], [R106.64], !P6 ;  /* 0x061000006af37fae */ /* 0x0009e2000f101d4e */
[----:B------:R-:W-:Y:S01]  /*1da0*/  PLOP3.LUT P1, PT, PT, PT, UP0, 0x80, 0x0 ;  /* 0x000000000000781c */ /* 0x000fe20003f2f008 */
[----:B------:R-:W-:Y:S01]  /*1db0*/  IMAD.IADD R239, R242, 0x1, R2 ;  /* 0x00000001f2ef7824 */ /* 0x000fe200078e0202 */
[----:B------:R-:W-:Y:S01]  /*1dc0*/  HMMA.16816.F32 R76, R136, R78, RZ ;  /* 0x0000004e884c723c */ /* 0x000fe200000018ff */
[----:B------:R4:W-:Y:S01]  /*1dd0*/  LDGSTS.E.BYPASS.LTC128B.128 [R243+0x3100], [R104.64], !P5 ;  /* 0x0310000068f37fae */ /* 0x0009e2000e901d4e */
[----:B------:R-:W-:-:S03]  /*1de0*/  IMAD.IADD R228, R2, 0x1, R241 ;  /* 0x0000000102e47824 */ /* 0x000fc600078e02f1 */
[----:B------:R5:W-:Y:S03]  /*1df0*/  LDGSTS.E.BYPASS.LTC128B.128 [R243+0x7100], [R100.64], !P4 ;  /* 0x0710000064f37fae */ /* 0x000be6000e101d4e */
[C---:B-1----:R-:W-:Y:S01]  /*1e00*/  HMMA.16816.F32 R24, R136.reuse, R20, RZ ;  /* 0x000000148818723c */ /* 0x042fe200000018ff */
[----:B------:R-:W1:Y:S04]  /*1e10*/  LDSM.16.M88.4 R56, [R239+0x8100] ;  /* 0x00810000ef38783b */ /* 0x000e680000000200 */
[----:B---3--:R-:W-:Y:S03]  /*1e20*/  LDSM.16.M88.4 R92, [R239+0x8900] ;  /* 0x00890000ef5c783b */ /* 0x008fe60000000200 */
[C---:B------:R-:W-:Y:S01]  /*1e30*/  HMMA.16816.F32 R20, R136.reuse, R22, RZ ;  /* 0x000000168814723c */ /* 0x040fe200000018ff */
[----:B------:R-:W-:Y:S04]  /*1e40*/  LDSM.16.M88.4 R108, [R239+0x9900] ;  /* 0x00990000ef6c783b */ /* 0x000fe80000000200 */
[----:B------:R-:W0:Y:S03]  /*1e50*/  LDGDEPBAR ;  /* 0x00000000000079af */ /* 0x000e260000000000 */
[C---:B------:R-:W-:Y:S01]  /*1e60*/  HMMA.16816.F32 R36, R136.reuse, R38, RZ ;  /* 0x000000268824723c */ /* 0x040fe200000018ff */
[----:B----4-:R-:W-:Y:S07]  /*1e70*/  LDSM.16.M88.4 R104, [R228] ;  /* 0x00000000e468783b */ /* 0x010fee0000000200 */
[C---:B--2---:R-:W-:Y:S08]  /*1e80*/  HMMA.16816.F32 R32, R136.reuse, R28, RZ ;  /* 0x0000001c8820723c */ /* 0x044ff000000018ff */
[----:B------:R-:W-:Y:S08]  /*1e90*/  HMMA.16816.F32 R28, R136, R30, RZ ;  /* 0x0000001e881c723c */ /* 0x000ff000000018ff */
[C---:B------:R-:W-:Y:S08]  /*1ea0*/  HMMA.16816.F32 R48, R172.reuse, R88, R48 ;  /* 0x00000058ac30723c */ /* 0x040ff00000001830 */
[C---:B------:R-:W-:Y:S01]  /*1eb0*/  HMMA.16816.F32 R44, R172.reuse, R90, R44 ;  /* 0x0000005aac2c723c */ /* 0x040fe2000000182c */
[----:B------:R-:W2:Y:S07]  /*1ec0*/  LDSM.16.M88.4 R88, [R239+0x9100] ;  /* 0x00910000ef58783b */ /* 0x000eae0000000200 */
[C---:B------:R-:W-:Y:S08]  /*1ed0*/  HMMA.16816.F32 R24, R172.reuse, R60, R24 ;  /* 0x0000003cac18723c */ /* 0x040ff00000001818 */
[----:B------:R-:W-:Y:S01]  /*1ee0*/  HMMA.16816.F32 R20, R172, R62, R20 ;  /* 0x0000003eac14723c */ /* 0x000fe20000001814 */
[----:B------:R-:W3:Y:S07]  /*1ef0*/  LDSM.16.M88.4 R60, [R239+0xb100] ;  /* 0x00b10000ef3c783b */ /* 0x000eee0000000200 */
[C---:B------:R-:W-:Y:S08]  /*1f00*/  HMMA.16816.F32 R72, R136.reuse, R52, RZ ;  /* 0x000000348848723c */ /* 0x040ff000000018ff */
[----:B------:R-:W-:Y:S08]  /*1f10*/  HMMA.16816.F32 R52, R136, R54, RZ ;  /* 0x000000368834723c */ /* 0x000ff000000018ff */
[C---:B------:R-:W-:Y:S01]  /*1f20*/  HMMA.16816.F32 R76, R172.reuse, R102, R76 ;  /* 0x00000066ac4c723c */ /* 0x040fe2000000184c */
[----:B-----5:R-:W-:Y:S07]  /*1f30*/  LDSM.16.M88.4 R100, [R228+0x800] ;  /* 0x00080000e464783b */ /* 0x020fee0000000200 */
[C---:B------:R-:W-:Y:S08]  /*1f40*/  HMMA.16816.F32 R40, R172.reuse, R68, R40 ;  /* 0x00000044ac28723c */ /* 0x040ff00000001828 */
[----:B------:R-:W-:Y:S01]  /*1f50*/  HMMA.16816.F32 R36, R172, R70, R36 ;  /* 0x00000046ac24723c */ /* 0x000fe20000001824 */
[----:B------:R-:W4:Y:S07]  /*1f60*/  LDSM.16.M88.4 R68, [R239+0xa100] ;  /* 0x00a10000ef44783b */ /* 0x000f2e0000000200 */
[C---:B-1----:R-:W-:Y:S08]  /*1f70*/  HMMA.16816.F32 R16, R176.reuse, R56, R16 ;  /* 0x00000038b010723c */ /* 0x042ff00000001810 */
[----:B------:R-:W-:Y:S01]  /*1f80*/  HMMA.16816.F32 R12, R176, R58, R12 ;  /* 0x0000003ab00c723c */ /* 0x000fe2000000180c */
[----:B------:R-:W1:Y:S07]  /*1f90*/  LDSM.16.M88.4 R56, [R239+0xb900] ;  /* 0x00b90000ef38783b */ /* 0x000e6e0000000200 */
[C---:B------:R-:W-:Y:S08]  /*1fa0*/  HMMA.16816.F32 R32, R172.reuse, R64, R32 ;  /* 0x00000040ac20723c */ /* 0x040ff00000001820 */
[C---:B------:R-:W-:Y:S01]  /*1fb0*/  HMMA.16816.F32 R28, R172.reuse, R66, R28 ;  /* 0x00000042ac1c723c */ /* 0x040fe2000000181c */
[----:B------:R-:W5:Y:S07]  /*1fc0*/  LDSM.16.M88.4 R64, [R239+0xa900] ;  /* 0x00a90000ef40783b */ /* 0x000f6e0000000200 */
[C---:B------:R-:W-:Y:S08]  /*1fd0*/  HMMA.16816.F32 R72, R172.reuse, R96, R72 ;  /* 0x00000060ac48723c */ /* 0x040ff00000001848 */
[----:B------:R-:W-:Y:S01]  /*1fe0*/  HMMA.16816.F32 R52, R172, R98, R52 ;  /* 0x00000062ac34723c */ /* 0x000fe20000001834 */
[----:B------:R-:W-:Y:S07]  /*1ff0*/  LDSM.16.M88.4 R96, [R228+0x1000] ;  /* 0x00100000e460783b */ /* 0x000fee0000000200 */
[C---:B--2---:R-:W-:Y:S08]  /*2000*/  HMMA.16816.F32 R80, R176.reuse, R88, R80 ;  /* 0x00000058b050723c */ /* 0x044ff00000001850 */
[C---:B------:R-:W-:Y:S01]  /*2010*/  HMMA.16816.F32 R76, R176.reuse, R90, R76 ;  /* 0x0000005ab04c723c */ /* 0x040fe2000000184c */
[----:B------:R-:W2:Y:S07]  /*2020*/  LDSM.16.M88.4 R88, [R228+0x2000] ;  /* 0x00200000e458783b */ /* 0x000eae0000000200 */
[C---:B------:R-:W-:Y:S08]  /*2030*/  HMMA.16816.F32 R8, R176.reuse, R92, R8 ;  /* 0x0000005cb008723c */ /* 0x040ff00000001808 */
[C---:B------:R-:W-:Y:S01]  /*2040*/  HMMA.16816.F32 R84, R176.reuse, R94, R84 ;  /* 0x0000005eb054723c */ /* 0x040fe20000001854 */
[----:B------:R-:W1:Y:S07]  /*2050*/  LDSM.16.M88.4 R92, [R228+0x1800] ;  /* 0x00180000e45c783b */ /* 0x000e6e0000000200 */
[C---:B---3--:R-:W-:Y:S08]  /*2060*/  HMMA.16816.F32 R32, R176.reuse, R60, R32 ;  /* 0x0000003cb020723c */ /* 0x048ff00000001820 */
[C---:B------:R-:W-:Y:S01]  /*2070*/  HMMA.16816.F32 R28, R176.reuse, R62, R28 ;  /* 0x0000003eb01c723c */ /* 0x040fe2000000181c */
[----:B------:R-:W3:Y:S07]  /*2080*/  LDSM.16.M88.4 R60, [R228+0x2800] ;  /* 0x00280000e43c783b */ /* 0x000eee0000000200 */
[C---:B----4-:R-:W-:Y:S08]  /*2090*/  HMMA.16816.F32 R48, R176.reuse, R68, R48 ;  /* 0x00000044b030723c */ /* 0x050ff00000001830 */
[C---:B------:R-:W-:Y:S01]  /*20a0*/  HMMA.16816.F32 R44, R176.reuse, R70, R44 ;  /* 0x00000046b02c723c */ /* 0x040fe2000000182c */
[----:B------:R-:W-:Y:S07]  /*20b0*/  LDSM.16.M88.4 R68, [R228+0x3000] ;  /* 0x00300000e444783b */ /* 0x000fee0000000200 */
[C---:B------:R-:W-:Y:S08]  /*20c0*/  HMMA.16816.F32 R72, R176.reuse, R108, R72 ;  /* 0x0000006cb048723c */ /* 0x040ff00000001848 */
[C---:B------:R-:W-:Y:S08]  /*20d0*/  HMMA.16816.F32 R52, R176.reuse, R110, R52 ;  /* 0x0000006eb034723c */ /* 0x040ff00000001834 */
[C---:B-1----:R-:W-:Y:S08]  /*20e0*/  HMMA.16816.F32 R24, R176.reuse, R56, R24 ;  /* 0x00000038b018723c */ /* 0x042ff00000001818 */
[C---:B-----5:R-:W-:Y:S08]  /*20f0*/  HMMA.16816.F32 R40, R176.reuse, R64, R40 ;  /* 0x00000040b028723c */ /* 0x060ff00000001828 */
[C---:B------:R-:W-:Y:S08]  /*2100*/  HMMA.16816.F32 R36, R176.reuse, R66, R36 ;  /* 0x00000042b024723c */ /* 0x040ff00000001824 */
[----:B------:R-:W-:Y:S01]  /*2110*/  HMMA.16816.F32 R56, R176, R58, R20 ;  /* 0x0000003ab038723c */ /* 0x000fe20000001814 */
[----:B------:R-:W1:Y:S07]  /*2120*/  LDSM.16.M88.4 R20, [R242+0xc100] ;  /* 0x00c10000f214783b */ /* 0x000e6e0000000200 */
[C---:B------:R-:W-:Y:S08]  /*2130*/  HMMA.16816.F32 R16, R180.reuse, R104, R16 ;  /* 0x00000068b410723c */ /* 0x040ff00000001810 */
[C---:B------:R-:W-:Y:S08]  /*2140*/  HMMA.16816.F32 R12, R180.reuse, R106, R12 ;  /* 0x0000006ab40c723c */ /* 0x040ff0000000180c */
[C---:B--2---:R-:W-:Y:S01]  /*2150*/  HMMA.16816.F32 R64, R180.reuse, R88, R48 ;  /* 0x00000058b440723c */ /* 0x044fe20000001830 */
[----:B------:R-:W-:Y:S07]  /*2160*/  LDSM.16.M88.4 R48, [R241+0x4000] ;  /* 0x00400000f130783b */ /* 0x000fee0000000200 */
[C---:B------:R-:W-:Y:S01]  /*2170*/  HMMA.16816.F32 R44, R180.reuse, R90, R44 ;  /* 0x0000005ab42c723c */ /* 0x040fe2000000182c */
[----:B------:R-:W2:Y:S07]  /*2180*/  LDSM.16.M88.4 R88, [R242+0xc900] ;  /* 0x00c90000f258783b */ /* 0x000eae0000000200 */
[C---:B------:R-:W-:Y:S08]  /*2190*/  HMMA.16816.F32 R72, R180.reuse, R92, R72 ;  /* 0x0000005cb448723c */ /* 0x040ff00000001848 */
[C---:B------:R-:W-:Y:S08]  /*21a0*/  HMMA.16816.F32 R52, R180.reuse, R94, R52 ;  /* 0x0000005eb434723c */ /* 0x040ff00000001834 */
[C---:B---3--:R-:W-:Y:S01]  /*21b0*/  HMMA.16816.F32 R92, R180.reuse, R60, R40 ;  /* 0x0000003cb45c723c */ /* 0x048fe20000001828 */
[----:B------:R-:W-:Y:S07]  /*21c0*/  LDSM.16.M88.4 R40, [R239+0xc100] ;  /* 0x00c10000ef28783b */ /* 0x000fee0000000200 */
[C---:B------:R-:W-:Y:S01]  /*21d0*/  HMMA.16816.F32 R36, R180.reuse, R62, R36 ;  /* 0x0000003eb424723c */ /* 0x040fe20000001824 */
[----:B------:R-:W3:Y:S07]  /*21e0*/  LDSM.16.M88.4 R60, [R228+0x3800] ;  /* 0x00380000e43c783b */ /* 0x000eee0000000200 */
[----:B------:R-:W-:Y:S08]  /*21f0*/  HMMA.16816.F32 R8, R180, R100, R8 ;  /* 0x00000064b408723c */ /* 0x000ff00000001808 */
[C---:B-1----:R-:W-:Y:S08]  /*2200*/  HMMA.16816.F32 R16, R184.reuse, R20, R16 ;  /* 0x00000014b810723c */ /* 0x042ff00000001810 */
[C---:B------:R-:W-:Y:S01]  /*2210*/  HMMA.16816.F32 R12, R184.reuse, R22, R12 ;  /* 0x00000016b80c723c */ /* 0x040fe2000000180c */
[----:B------:R-:W1:Y:S07]  /*2220*/  LDSM.16.M88.4 R20, [R241+0x4800] ;  /* 0x00480000f114783b */ /* 0x000e6e0000000200 */
[----:B--2---:R-:W-:Y:S08]  /*2230*/  HMMA.16816.F32 R8, R184, R88, R8 ;  /* 0x00000058b808723c */ /* 0x004ff00000001808 */
[C---:B------:R-:W-:Y:S08]  /*2240*/  HMMA.16816.F32 R84, R180.reuse, R102, R84 ;  /* 0x00000066b454723c */ /* 0x040ff00000001854 */
[C---:B------:R-:W-:Y:S01]  /*2250*/  HMMA.16816.F32 R100, R180.reuse, R68, R32 ;  /* 0x00000044b464723c */ /* 0x040fe20000001820 */
[----:B------:R-:W-:Y:S07]  /*2260*/  LDSM.16.M88.4 R32, [R228+0x4000] ;  /* 0x00400000e420783b */ /* 0x000fee0000000200 */
[C---:B------:R-:W-:Y:S08]  /*2270*/  HMMA.16816.F32 R28, R180.reuse, R70, R28 ;  /* 0x00000046b41c723c */ /* 0x040ff0000000181c */
[C---:B------:R-:W-:Y:S08]  /*2280*/  HMMA.16816.F32 R80, R180.reuse, R96, R80 ;  /* 0x00000060b450723c */ /* 0x040ff00000001850 */
[----:B------:R-:W-:Y:S01]  /*2290*/  HMMA.16816.F32 R76, R180, R98, R76 ;  /* 0x00000062b44c723c */ /* 0x000fe2000000184c */
[----:B------:R-:W2:Y:S07]  /*22a0*/  LDSM.16.M88.4 R96, [R242+0xd100] ;  /* 0x00d10000f260783b */ /* 0x000eae0000000200 */
[C---:B------:R-:W-:Y:S08]  /*22b0*/  HMMA.16816.F32 R16, R188.reuse, R48, R16 ;  /* 0x00000030bc10723c */ /* 0x040ff00000001810 */
[----:B------:R-:W-:Y:S01]  /*22c0*/  HMMA.16816.F32 R12, R188, R50, R12 ;  /* 0x00000032bc0c723c */ /* 0x000fe2000000180c */
[----:B------:R-:W-:Y:S07]  /*22d0*/  LDSM.16.M88.4 R48, [R242+0xd900] ;  /* 0x00d90000f230783b */ /* 0x000fee0000000200 */
[----:B---3--:R-:W-:Y:S01]  /*22e0*/  HMMA.16816.F32 R68, R180, R60, R24 ;  /* 0x0000003cb444723c */ /* 0x008fe20000001818 */
[----:B------:R-:W3:Y:S07]  /*22f0*/  LDSM.16.M88.4 R24, [R239+0xc900] ;  /* 0x00c90000ef18783b */ /* 0x000eee0000000200 */
[----:B-1----:R-:W-:Y:S08]  /*2300*/  HMMA.16816.F32 R8, R188, R20, R8 ;  /* 0x00000014bc08723c */ /* 0x002ff00000001808 */
[----:B------:R-:W-:Y:S08]  /*2310*/  HMMA.16816.F32 R16, R192, R40, R16 ;  /* 0x00000028c010723c */ /* 0x000ff00000001810 */
[----:B------:R-:W-:Y:S01]  /*2320*/  HMMA.16816.F32 R56, R180, R62, R56 ;  /* 0x0000003eb438723c */ /* 0x000fe20000001838 */
[----:B------:R-:W-:Y:S07]  /*2330*/  LDSM.16.M88.4 R60, [R228+0x4800] ;  /* 0x00480000e43c783b */ /* 0x000fee0000000200 */
[----:B------:R-:W-:Y:S01]  /*2340*/  HMMA.16816.F32 R84, R184, R90, R84 ;  /* 0x0000005ab854723c */ /* 0x000fe20000001854 */
[----:B------:R-:W-:Y:S07]  /*2350*/  LDSM.16.M88.4 R88, [R242+0xe100] ;  /* 0x00e10000f258783b */ /* 0x000fee0000000200 */
[----:B------:R-:W-:Y:S01]  /*2360*/  HMMA.16816.F32 R12, R192, R42, R12 ;  /* 0x0000002ac00c723c */ /* 0x000fe2000000180c */
[----:B------:R-:W1:Y:S07]  /*2370*/  LDSM.16.M88.4 R40, [R241+0x5000] ;  /* 0x00500000f128783b */ /* 0x000e6e0000000200 */
[C---:B--2---:R-:W-:Y:S08]  /*2380*/  HMMA.16816.F32 R80, R184.reuse, R96, R80 ;  /* 0x00000060b850723c */ /* 0x044ff00000001850 */
[----:B------:R-:W-:Y:S08]  /*2390*/  HMMA.16816.F32 R76, R184, R98, R76 ;  /* 0x00000062b84c723c */ /* 0x000ff0000000184c */
[----:B---3--:R-:W-:Y:S08]  /*23a0*/  HMMA.16816.F32 R8, R192, R24, R8 ;  /* 0x00000018c008723c */ /* 0x008ff00000001808 */
[----:B------:R-:W-:Y:S08]  /*23b0*/  HMMA.16816.F32 R16, R212, R32, R16 ;  /* 0x00000020d410723c */ /* 0x000ff00000001810 */
[C---:B------:R-:W-:Y:S01]  /*23c0*/  HMMA.16816.F32 R84, R188.reuse, R22, R84 ;  /* 0x00000016bc54723c */ /* 0x040fe20000001854 */
[----:B------:R-:W2:Y:S07]  /*23d0*/  LDSM.16.M88.4 R20, [R239+0xd100] ;  /* 0x00d10000ef14783b */ /* 0x000eae0000000200 */
[----:B-1----:R-:W-:Y:S08]  /*23e0*/  HMMA.16816.F32 R80, R188, R40, R80 ;  /* 0x00000028bc50723c */ /* 0x002ff00000001850 */
[----:B------:R-:W-:Y:S01]  /*23f0*/  HMMA.16816.F32 R8, R212, R60, R8 ;  /* 0x0000003cd408723c */ /* 0x000fe20000001808 */
[----:B------:R-:W-:-:S02]  /*2400*/  FMUL.FTZ R2, R16, c[0x0][0x320] ;  /* 0x0000c80010027a20 */ /* 0x000fc40000410000 */
[----:B------:R-:W-:Y:S02]  /*2410*/  FMUL.FTZ R3, R17, c[0x0][0x320] ;  /* 0x0000c80011037a20 */ /* 0x000fe40000410000 */
[----:B------:R-:W-:Y:S02]  /*2420*/  FMUL.FTZ R4, R18, c[0x0][0x320] ;  /* 0x0000c80012047a20 */ /* 0x000fe40000410000 */
[----:B------:R-:W-:Y:S01]  /*2430*/  FMUL.FTZ R6, R19, c[0x0][0x320] ;  /* 0x0000c80013067a20 */ /* 0x000fe20000410000 */
[----:B------:R-:W-:Y:S01]  /*2440*/  HMMA.16816.F32 R76, R188, R42, R76 ;  /* 0x0000002abc4c723c */ /* 0x000fe2000000184c */
[----:B------:R-:W1:Y:S01]  /*2450*/  LDSM.16.M88.4 R16, [R241+0x5800] ;  /* 0x00580000f110783b */ /* 0x000e620000000200 */
[----:B------:R-:W3:Y:S06]  /*2460*/  MUFU.TANH R2, R2 ;  /* 0x0000000200027308 */ /* 0x000eec0000002400 */
[----:B------:R-:W-:Y:S01]  /*2470*/  HMMA.16816.F32 R12, R212, R34, R12 ;  /* 0x00000022d40c723c */ /* 0x000fe2000000180c */
[----:B------:R-:W-:Y:S01]  /*2480*/  LDSM.16.M88.4 R32, [R242+0xe900] ;  /* 0x00e90000f220783b */ /* 0x000fe20000000200 */
[----:B------:R-:W4:Y:S06]  /*2490*/  MUFU.TANH R3, R3 ;  /* 0x0000000300037308 */ /* 0x000f2c0000002400 */
[----:B------:R-:W-:Y:S01]  /*24a0*/  HMMA.16816.F32 R84, R192, R26, R84 ;  /* 0x0000001ac054723c */ /* 0x000fe20000001854 */
[----:B------:R-:W5:Y:S01]  /*24b0*/  LDSM.16.M88.4 R24, [R228+0x5000] ;  /* 0x00500000e418783b */ /* 0x000f620000000200 */
[----:B------:R-:W1:Y:S06]  /*24c0*/  MUFU.TANH R4, R4 ;  /* 0x0000000400047308 */ /* 0x000e6c0000002400 */
[C---:B------:R-:W-:Y:S02]  /*24d0*/  HMMA.16816.F32 R72, R184.reuse, R48, R72 ;  /* 0x00000030b848723c */ /* 0x040fe40000001848 */
[----:B------:R-:W1:Y:S05]  /*24e0*/  MUFU.TANH R6, R6 ;  /* 0x0000000600067308 */ /* 0x000e6a0000002400 */
[----:B------:R-:W-:Y:S01]  /*24f0*/  FMUL.FTZ R48, R8, c[0x0][0x320] ;  /* 0x0000c80008307a20 */ /* 0x000fe20000410000 */
[----:B------:R-:W-:Y:S01]  /*2500*/  HMMA.16816.F32 R52, R184, R50, R52 ;  /* 0x00000032b834723c */ /* 0x000fe20000001834 */
[----:B------:R-:W-:-:S02]  /*2510*/  FMUL.FTZ R49, R9, c[0x0][0x320] ;  /* 0x0000c80009317a20 */ /* 0x000fc40000410000 */
[----:B------:R-:W-:Y:S02]  /*2520*/  FMUL.FTZ R12, R12, c[0x0][0x320] ;  /* 0x0000c8000c0c7a20 */ /* 0x000fe40000410000 */
[----:B------:R-:W-:Y:S01]  /*2530*/  FMUL.FTZ R41, R13, c[0x0][0x320] ;  /* 0x0000c8000d297a20 */ /* 0x000fe20000410000 */
[----:B------:R-:W1:Y:S01]  /*2540*/  MUFU.TANH R48, R48 ;  /* 0x0000003000307308 */ /* 0x000e620000002400 */
[----:B------:R-:W-:Y:S01]  /*2550*/  FMUL.FTZ R50, R10, c[0x0][0x320] ;  /* 0x0000c8000a327a20 */ /* 0x000fe20000410000 */
[C---:B--2---:R-:W-:Y:S01]  /*2560*/  HMMA.16816.F32 R80, R192.reuse, R20, R80 ;  /* 0x00000014c050723c */ /* 0x044fe20000001850 */
[----:B------:R-:W-:Y:S02]  /*2570*/  FMUL.FTZ R51, R11, c[0x0][0x320] ;  /* 0x0000c8000b337a20 */ /* 0x000fe40000410000 */
[----:B------:R-:W2:Y:S01]  /*2580*/  LDSM.16.M88.4 R8, [R241+0x6000] ;  /* 0x00600000f108783b */ /* 0x000ea20000000200 */
[----:B------:R-:W-:Y:S02]  /*2590*/  FMUL.FTZ R42, R14, c[0x0][0x320] ;  /* 0x0000c8000e2a7a20 */ /* 0x000fe40000410000 */
[----:B------:R1:W1:Y:S01]  /*25a0*/  MUFU.TANH R40, R12 ;  /* 0x0000000c00287308 */ /* 0x0002620000002400 */
[----:B------:R-:W-:Y:S01]  /*25b0*/  FMUL.FTZ R43, R15, c[0x0][0x320] ;  /* 0x0000c8000f2b7a20 */ /* 0x000fe20000410000 */
[----:B------:R-:W-:Y:S01]  /*25c0*/  HMMA.16816.F32 R76, R192, R22, R76 ;  /* 0x00000016c04c723c */ /* 0x000fe2000000184c */
[----:B------:R-:W-:Y:S05]  /*25d0*/  LDSM.16.M88.4 R20, [R228+0x5800] ;  /* 0x00580000e414783b */ /* 0x000fea0000000200 */
[----:B------:R-:W2:Y:S02]  /*25e0*/  MUFU.TANH R41, R41 ;  /* 0x0000002900297308 */ /* 0x000ea40000002400 */
[C---:B------:R-:W-:Y:S01]  /*25f0*/  HMMA.16816.F32 R64, R184.reuse, R88, R64 ;  /* 0x00000058b840723c */ /* 0x040fe20000001840 */
[----:B-1----:R-:W1:Y:S05]  /*2600*/  LDSM.16.M88.4 R12, [R239+0xd900] ;  /* 0x00d90000ef0c783b */ /* 0x002e6a0000000200 */
[----:B------:R-:W1:Y:S02]  /*2610*/  MUFU.TANH R42, R42 ;  /* 0x0000002a002a7308 */ /* 0x000e640000002400 */
[----:B------:R-:W-:Y:S06]  /*2620*/  HMMA.16816.F32 R44, R184, R90, R44 ;  /* 0x0000005ab82c723c */ /* 0x000fec000000182c */
[----:B------:R-:W1:Y:S02]  /*2630*/  MUFU.TANH R43, R43 ;  /* 0x0000002b002b7308 */ /* 0x000e640000002400 */
[----:B------:R-:W-:Y:S06]  /*2640*/  HMMA.16816.F32 R72, R188, R16, R72 ;  /* 0x00000010bc48723c */ /* 0x000fec0000001848 */
[----:B------:R-:W1:Y:S02]  /*2650*/  MUFU.TANH R49, R49 ;  /* 0x0000003100317308 */ /* 0x000e640000002400 */
[----:B-----5:R-:W-:Y:S06]  /*2660*/  HMMA.16816.F32 R80, R212, R24, R80 ;  /* 0x00000018d450723c */ /* 0x020fec0000001850 */
[----:B------:R-:W1:Y:S02]  /*2670*/  MUFU.TANH R50, R50 ;  /* 0x0000003200327308 */ /* 0x000e640000002400 */
[----:B------:R-:W-:Y:S06]  /*2680*/  HMMA.16816.F32 R92, R184, R32, R92 ;  /* 0x00000020b85c723c */ /* 0x000fec000000185c */
[----:B------:R-:W1:Y:S02]  /*2690*/  MUFU.TANH R51, R51 ;  /* 0x0000003300337308 */ /* 0x000e640000002400 */
[----:B------:R-:W-:Y:S01]  /*26a0*/  HMMA.16816.F32 R52, R188, R18, R52 ;  /* 0x00000012bc34723c */ /* 0x000fe20000001834 */
[----:B------:R-:W-:Y:S07]  /*26b0*/  LDSM.16.M88.4 R16, [R242+0xf100] ;  /* 0x00f10000f210783b */ /* 0x000fee0000000200 */
[----:B------:R-:W-:Y:S01]  /*26c0*/  HMMA.16816.F32 R76, R212, R26, R76 ;  /* 0x0000001ad44c723c */ /* 0x000fe2000000184c */
[----:B------:R-:W5:Y:S01]  /*26d0*/  LDSM.16.M88.4 R24, [R239+0xe100] ;  /* 0x00e10000ef18783b */ /* 0x000f620000000200 */
[----:B------:R-:W-:-:S02]  /*26e0*/  FMUL.FTZ R80, R80, c[0x0][0x320] ;  /* 0x0000c80050507a20 */ /* 0x000fc40000410000 */
[----:B------:R-:W-:Y:S02]  /*26f0*/  FMUL.FTZ R81, R81, c[0x0][0x320] ;  /* 0x0000c80051517a20 */ /* 0x000fe40000410000 */
[----:B------:R-:W-:Y:S02]  /*2700*/  FMUL.FTZ R82, R82, c[0x0][0x320] ;  /* 0x0000c80052527a20 */ /* 0x000fe40000410000 */
[----:B------:R-:W-:Y:S01]  /*2710*/  HMMA.16816.F32 R36, R184, R34, R36 ;  /* 0x00000022b824723c */ /* 0x000fe20000001824 */
[----:B------:R-:W3:Y:S01]  /*2720*/  LDSM.16.M88.4 R32, [R241+0x6800] ;  /* 0x00680000f120783b */ /* 0x000ee20000000200 */
[----:B------:R-:W-:Y:S01]  /*2730*/  FMUL.FTZ R83, R83, c[0x0][0x320] ;  /* 0x0000c80053537a20 */ /* 0x000fe20000410000 */
[----:B------:R-:W1:Y:S05]  /*2740*/  MUFU.TANH R80, R80 ;  /* 0x0000005000507308 */ /* 0x000e6a0000002400 */
[C---:B--2---:R-:W-:Y:S03]  /*2750*/  HMMA.16816.F32 R64, R188.reuse, R8, R64 ;  /* 0x00000008bc40723c */ /* 0x044fe60000001840 */
[----:B------:R-:W2:Y:S05]  /*2760*/  MUFU.TANH R81, R81 ;  /* 0x0000005100517308 */ /* 0x000eaa0000002400 */
[----:B------:R-:W-:Y:S01]  /*2770*/  HMMA.16816.F32 R44, R188, R10, R44 ;  /* 0x0000000abc2c723c */ /* 0x000fe2000000182c */
[----:B------:R-:W2:Y:S01]  /*2780*/  LDSM.16.M88.4 R8, [R239+0xe900] ;  /* 0x00e90000ef08783b */ /* 0x000ea20000000200 */
[----:B------:R-:W-:Y:S01]  /*2790*/  FMUL.FTZ R76, R76, c[0x0][0x320] ;  /* 0x0000c8004c4c7a20 */ /* 0x000fe20000410000 */
[----:B------:R-:W2:Y:S01]  /*27a0*/  MUFU.TANH R82, R82 ;  /* 0x0000005200527308 */ /* 0x000ea20000002400 */
[----:B------:R-:W-:-:S02]  /*27b0*/  FMUL.FTZ R77, R77, c[0x0][0x320] ;  /* 0x0000c8004d4d7a20 */ /* 0x000fc40000410000 */
[----:B------:R-:W-:Y:S02]  /*27c0*/  FMUL.FTZ R78, R78, c[0x0][0x320] ;  /* 0x0000c8004e4e7a20 */ /* 0x000fe40000410000 */
[C---:B-1----:R-:W-:Y:S01]  /*27d0*/  HMMA.16816.F32 R72, R192.reuse, R12, R72 ;  /* 0x0000000cc048723c */ /* 0x042fe20000001848 */
[----:B------:R-:W-:Y:S02]  /*27e0*/  FMUL.FTZ R79, R79, c[0x0][0x320] ;  /* 0x0000c8004f4f7a20 */ /* 0x000fe40000410000 */
[----:B------:R-:W1:Y:S05]  /*27f0*/  MUFU.TANH R83, R83 ;  /* 0x0000005300537308 */ /* 0x000e6a0000002400 */
[C---:B------:R-:W-:Y:S01]  /*2800*/  HMMA.16816.F32 R52, R192.reuse, R14, R52 ;  /* 0x0000000ec034723c */ /* 0x040fe20000001834 */
[----:B------:R-:W1:Y:S02]  /*2810*/  LDSM.16.M88.4 R12, [R228+0x6000] ;  /* 0x00600000e40c783b */ /* 0x000e640000000200 */
[----:B------:R-:W1:Y:S05]  /*2820*/  MUFU.TANH R76, R76 ;  /* 0x0000004c004c7308 */ /* 0x000e6a0000002400 */
[----:B-----5:R-:W-:Y:S03]  /*2830*/  HMMA.16816.F32 R64, R192, R24, R64 ;  /* 0x00000018c040723c */ /* 0x020fe60000001840 */
[----:B------:R-:W1:Y:S05]  /*2840*/  MUFU.TANH R77, R77 ;  /* 0x0000004d004d7308 */ /* 0x000e6a0000002400 */
[----:B---3--:R-:W-:Y:S03]  /*2850*/  HMMA.16816.F32 R92, R188, R32, R92 ;  /* 0x00000020bc5c723c */ /* 0x008fe6000000185c */
[----:B------:R-:W3:Y:S05]  /*2860*/  MUFU.TANH R78, R78 ;  /* 0x0000004e004e7308 */ /* 0x000eea0000002400 */
[----:B------:R-:W-:Y:S01]  /*2870*/  HMMA.16816.F32 R44, R192, R26, R44 ;  /* 0x0000001ac02c723c */ /* 0x000fe2000000182c */
[----:B------:R-:W5:Y:S02]  /*2880*/  LDSM.16.M88.4 R24, [R242+0xf900] ;  /* 0x00f90000f218783b */ /* 0x000f640000000200 */
[----:B------:R-:W1:Y:S05]  /*2890*/  MUFU.TANH R144, R79 ;  /* 0x0000004f00907308 */ /* 0x000e6a0000002400 */
[----:B------:R-:W-:Y:S08]  /*28a0*/  HMMA.16816.F32 R36, R188, R34, R36 ;  /* 0x00000022bc24723c */ /* 0x000ff00000001824 */
[----:B------:R-:W-:Y:S08]  /*28b0*/  HMMA.16816.F32 R72, R212, R20, R72 ;  /* 0x00000014d448723c */ /* 0x000ff00000001848 */
[----:B------:R-:W-:Y:S08]  /*28c0*/  HMMA.16816.F32 R100, R184, R16, R100 ;  /* 0x00000010b864723c */ /* 0x000ff00000001864 */
[----:B------:R-:W-:Y:S01]  /*28d0*/  HMMA.16816.F32 R52, R212, R22, R52 ;  /* 0x00000016d434723c */ /* 0x000fe20000001834 */
[----:B------:R-:W3:Y:S07]  /*28e0*/  LDSM.16.M88.4 R20, [R241+0x7000] ;  /* 0x00700000f114783b */ /* 0x000eee0000000200 */
[----:B------:R-:W-:Y:S01]  /*28f0*/  HMMA.16816.F32 R28, R184, R18, R28 ;  /* 0x00000012b81c723c */ /* 0x000fe2000000181c */
[----:B------:R-:W3:Y:S01]  /*2900*/  LDSM.16.M88.4 R16, [R228+0x6800] ;  /* 0x00680000e410783b */ /* 0x000ee20000000200 */
[----:B------:R-:W-:-:S02]  /*2910*/  FMUL.FTZ R72, R72, c[0x0][0x320] ;  /* 0x0000c80048487a20 */ /* 0x000fc40000410000 */
[----:B------:R-:W-:Y:S02]  /*2920*/  FMUL.FTZ R32, R74, c[0x0][0x320] ;  /* 0x0000c8004a207a20 */ /* 0x000fe40000410000 */
[----:B------:R-:W-:Y:S02]  /*2930*/  FMUL.FTZ R73, R73, c[0x0][0x320] ;  /* 0x0000c80049497a20 */ /* 0x000fe40000410000 */
[C---:B--2---:R-:W-:Y:S01]  /*2940*/  HMMA.16816.F32 R92, R192.reuse, R8, R92 ;  /* 0x00000008c05c723c */ /* 0x044fe2000000185c */
[----:B------:R-:W-:Y:S01]  /*2950*/  FMUL.FTZ R75, R75, c[0x0][0x320] ;  /* 0x0000c8004b4b7a20 */ /* 0x000fe20000410000 */
[----:B------:R-:W2:Y:S06]  /*2960*/  MUFU.TANH R72, R72 ;  /* 0x0000004800487308 */ /* 0x000eac0000002400 */
        /* <DEDUP_REMOVED lines=9> */
[----:B------:R-:W-:Y:S01]  /*2a00*/  HMMA.16816.F32 R44, R212, R14, R44 ;  /* 0x0000000ed42c723c */ /* 0x000fe2000000182c */
[----:B------:R-:W1:Y:S02]  /*2a10*/  LDSM.16.M88.4 R12, [R239+0xf100] ;  /* 0x00f10000ef0c783b */ /* 0x000e640000000200 */
[----:B------:R-:W1:Y:S05]  /*2a20*/  MUFU.TANH R153, R75 ;  /* 0x0000004b00997308 */ /* 0x000e6a0000002400 */
[C---:B-----5:R-:W-:Y:S03]  /*2a30*/  HMMA.16816.F32 R68, R184.reuse, R24, R68 ;  /* 0x00000018b844723c */ /* 0x060fe60000001844 */
[----:B------:R-:W1:Y:S05]  /*2a40*/  MUFU.TANH R147, R52 ;  /* 0x0000003400937308 */ /* 0x000e6a0000002400 */
[----:B------:R-:W-:Y:S01]  /*2a50*/  HMMA.16816.F32 R56, R184, R26, R56 ;  /* 0x0000001ab838723c */ /* 0x000fe20000001838 */
[----:B------:R-:W-:-:S02]  /*2a60*/  FMUL.FTZ R65, R65, c[0x0][0x320] ;  /* 0x0000c80041417a20 */ /* 0x000fc40000410000 */
[----:B------:R-:W-:Y:S01]  /*2a70*/  FMUL.FTZ R67, R67, c[0x0][0x320] ;  /* 0x0000c80043437a20 */ /* 0x000fe20000410000 */
[----:B------:R-:W1:Y:S01]  /*2a80*/  MUFU.TANH R33, R33 ;  /* 0x0000002100217308 */ /* 0x000e620000002400 */
[----:B------:R-:W-:Y:S02]  /*2a90*/  FMUL.FTZ R64, R64, c[0x0][0x320] ;  /* 0x0000c80040407a20 */ /* 0x000fe40000410000 */
[----:B------:R-:W-:Y:S01]  /*2aa0*/  FMUL.FTZ R66, R66, c[0x0][0x320] ;  /* 0x0000c80042427a20 */ /* 0x000fe20000410000 */
[----:B---3--:R-:W-:Y:S01]  /*2ab0*/  HMMA.16816.F32 R100, R188, R20, R100 ;  /* 0x00000014bc64723c */ /* 0x008fe20000001864 */
[----:B------:R-:W-:Y:S02]  /*2ac0*/  FMUL.FTZ R44, R44, c[0x0][0x320] ;  /* 0x0000c8002c2c7a20 */ /* 0x000fe40000410000 */
[----:B------:R-:W-:Y:S01]  /*2ad0*/  FMUL.FTZ R45, R45, c[0x0][0x320] ;  /* 0x0000c8002d2d7a20 */ /* 0x000fe20000410000 */
[----:B------:R-:W3:Y:S01]  /*2ae0*/  MUFU.TANH R169, R65 ;  /* 0x0000004100a97308 */ /* 0x000ee20000002400 */
[----:B------:R-:W-:-:S02]  /*2af0*/  FMUL.FTZ R46, R46, c[0x0][0x320] ;  /* 0x0000c8002e2e7a20 */ /* 0x000fc40000410000 */
[----:B------:R-:W-:Y:S01]  /*2b00*/  FMUL.FTZ R47, R47, c[0x0][0x320] ;  /* 0x0000c8002f2f7a20 */ /* 0x000fe20000410000 */
[----:B------:R-:W-:Y:S04]  /*2b10*/  HMMA.16816.F32 R92, R212, R16, R92 ;  /* 0x00000010d45c723c */ /* 0x000fe8000000185c */
[----:B------:R5:W1:Y:S04]  /*2b20*/  MUFU.TANH R199, R67 ;  /* 0x0000004300c77308 */ /* 0x000a680000002400 */
[----:B------:R-:W-:Y:S01]  /*2b30*/  HMMA.16816.F32 R28, R188, R22, R28 ;  /* 0x00000016bc1c723c */ /* 0x000fe2000000181c */
[----:B------:R-:W-:Y:S03]  /*2b40*/  LDSM.16.M88.4 R20, [R228+0x7000] ;  /* 0x00700000e414783b */ /* 0x000fe60000000200 */
[----:B------:R-:W1:Y:S04]  /*2b50*/  MUFU.TANH R34, R34 ;  /* 0x0000002200227308 */ /* 0x000e680000002400 */
[----:B------:R-:W-:Y:S01]  /*2b60*/  HMMA.16816.F32 R36, R212, R18, R36 ;  /* 0x00000012d424723c */ /* 0x000fe20000001824 */
[----:B------:R-:W3:Y:S03]  /*2b70*/  LDSM.16.M88.4 R16, [R239+0xf900] ;  /* 0x00f90000ef10783b */ /* 0x000ee60000000200 */
[----:B------:R1:W1:Y:S04]  /*2b80*/  MUFU.TANH R155, R55 ;  /* 0x00000037009b7308 */ /* 0x0002680000002400 */
[----:B--2---:R-:W-:Y:S01]  /*2b90*/  HMMA.16816.F32 R68, R188, R8, R68 ;  /* 0x00000008bc44723c */ /* 0x004fe20000001844 */
[----:B------:R-:W-:-:S02]  /*2ba0*/  FMUL.FTZ R92, R92, c[0x0][0x320] ;  /* 0x0000c8005c5c7a20 */ /* 0x000fc40000410000 */
[----:B------:R-:W-:Y:S01]  /*2bb0*/  FMUL.FTZ R93, R93, c[0x0][0x320] ;  /* 0x0000c8005d5d7a20 */ /* 0x000fe20000410000 */
[----:B------:R2:W2:Y:S01]  /*2bc0*/  MUFU.TANH R134, R64 ;  /* 0x0000004000867308 */ /* 0x0004a20000002400 */
[----:B------:R-:W-:Y:S02]  /*2bd0*/  FMUL.FTZ R94, R94, c[0x0][0x320] ;  /* 0x0000c8005e5e7a20 */ /* 0x000fe40000410000 */
[----:B------:R-:W-:Y:S01]  /*2be0*/  FMUL.FTZ R95, R95, c[0x0][0x320] ;  /* 0x0000c8005f5f7a20 */ /* 0x000fe20000410000 */
[----:B------:R-:W-:Y:S04]  /*2bf0*/  HMMA.16816.F32 R56, R188, R10, R56 ;  /* 0x0000000abc38723c */ /* 0x000fe80000001838 */
[----:B------:R2:W2:Y:S04]  /*2c00*/  MUFU.TANH R142, R66 ;  /* 0x00000042008e7308 */ /* 0x0004a80000002400 */
[----:B-1----:R-:W-:Y:S01]  /*2c10*/  HMMA.16816.F32 R100, R192, R12, R100 ;  /* 0x0000000cc064723c */ /* 0x002fe20000001864 */
[----:B------:R-:W-:-:S02]  /*2c20*/  FMUL.FTZ R36, R36, c[0x0][0x320] ;  /* 0x0000c80024247a20 */ /* 0x000fc40000410000 */
[----:B------:R-:W-:Y:S01]  /*2c30*/  FMUL.FTZ R37, R37, c[0x0][0x320] ;  /* 0x0000c80025257a20 */ /* 0x000fe20000410000 */
[----:B------:R1:W1:Y:S01]  /*2c40*/  MUFU.TANH R171, R44 ;  /* 0x0000002c00ab7308 */ /* 0x0002620000002400 */
[----:B------:R-:W-:Y:S02]  /*2c50*/  FMUL.FTZ R38, R38, c[0x0][0x320] ;  /* 0x0000c80026267a20 */ /* 0x000fe40000410000 */
[----:B------:R-:W-:Y:S01]  /*2c60*/  FMUL.FTZ R39, R39, c[0x0][0x320] ;  /* 0x0000c80027277a20 */ /* 0x000fe20000410000 */
[----:B------:R-:W-:Y:S01]  /*2c70*/  HMMA.16816.F32 R28, R192, R14, R28 ;  /* 0x0000000ec01c723c */ /* 0x000fe2000000181c */
[----:B------:R-:W1:Y:S01]  /*2c80*/  LDSM.16.M88.4 R12, [R228+0x7800] ;  /* 0x00780000e40c783b */ /* 0x000e620000000200 */
[----:B------:R-:W-:-:S04]  /*2c90*/  DEPBAR.LE SB0, 0x0 ;  /* 0x000080000000791a */ /* 0x000fc80000000000 */
[----:B------:R1:W1:Y:S02]  /*2ca0*/  MUFU.TANH R140, R45 ;  /* 0x0000002d008c7308 */ /* 0x0002640000002400 */
[----:B------:R-:W-:Y:S06]  /*2cb0*/  HMMA.16816.F32 R84, R212, R62, R84 ;  /* 0x0000003ed454723c */ /* 0x000fec0000001854 */
[----:B------:R1:W1:Y:S02]  /*2cc0*/  MUFU.TANH R249, R46 ;  /* 0x0000002e00f97308 */ /* 0x0002640000002400 */
[C---:B---3--:R-:W-:Y:S06]  /*2cd0*/  HMMA.16816.F32 R68, R192.reuse, R16, R68 ;  /* 0x00000010c044723c */ /* 0x048fec0000001844 */
[----:B------:R3:W1:Y:S02]  /*2ce0*/  MUFU.TANH R203, R47 ;  /* 0x0000002f00cb7308 */ /* 0x0006640000002400 */
[----:B------:R-:W-:Y:S06]  /*2cf0*/  HMMA.16816.F32 R56, R192, R18, R56 ;  /* 0x00000012c038723c */ /* 0x000fec0000001838 */
[----:B------:R3:W1:Y:S02]  /*2d00*/  MUFU.TANH R219, R92 ;  /* 0x0000005c00db7308 */ /* 0x0006640000002400 */
[----:B------:R-:W-:Y:S01]  /*2d10*/  HMMA.16816.F32 R100, R212, R20, R100 ;  /* 0x00000014d464723c */ /* 0x000fe20000001864 */
[----:B------:R-:W-:-:S02]  /*2d20*/  FMUL.FTZ R60, R84, c[0x0][0x320] ;  /* 0x0000c800543c7a20 */ /* 0x000fc40000410000 */
[----:B------:R-:W-:Y:S02]  /*2d30*/  FMUL.FTZ R61, R85, c[0x0][0x320] ;  /* 0x0000c800553d7a20 */ /* 0x000fe40000410000 */
[----:B------:R-:W-:Y:S01]  /*2d40*/  FMUL.FTZ R62, R86, c[0x0][0x320] ;  /* 0x0000c800563e7a20 */ /* 0x000fe20000410000 */
[----:B------:R3:W2:Y:S01]  /*2d50*/  MUFU.TANH R217, R93 ;  /* 0x0000005d00d97308 */ /* 0x0006a20000002400 */
[----:B------:R-:W-:Y:S01]  /*2d60*/  FMUL.FTZ R63, R87, c[0x0][0x320] ;  /* 0x0000c800573f7a20 */ /* 0x000fe20000410000 */
[C---:B------:R-:W-:Y:S06]  /*2d70*/  HMMA.16816.F32 R28, R212.reuse, R22, R28 ;  /* 0x00000016d41c723c */ /* 0x040fec000000181c */
[----:B------:R-:W2:Y:S02]  /*2d80*/  MUFU.TANH R60, R60 ;  /* 0x0000003c003c7308 */ /* 0x000ea40000002400 */
[C---:B-1----:R-:W-:Y:S06]  /*2d90*/  HMMA.16816.F32 R68, R212.reuse, R12, R68 ;  /* 0x0000000cd444723c */ /* 0x042fec0000001844 */
[----:B------:R-:W1:Y:S02]  /*2da0*/  MUFU.TANH R61, R61 ;  /* 0x0000003d003d7308 */ /* 0x000e640000002400 */
[----:B------:R-:W-:Y:S01]  /*2db0*/  HMMA.16816.F32 R56, R212, R14, R56 ;  /* 0x0000000ed438723c */ /* 0x000fe20000001838 */
[----:B------:R-:W-:-:S02]  /*2dc0*/  FMUL.FTZ R100, R100, c[0x0][0x320] ;  /* 0x0000c80064647a20 */ /* 0x000fc40000410000 */
[----:B------:R-:W-:Y:S02]  /*2dd0*/  FMUL.FTZ R101, R101, c[0x0][0x320] ;  /* 0x0000c80065657a20 */ /* 0x000fe40000410000 */
[----:B------:R-:W-:Y:S01]  /*2de0*/  FMUL.FTZ R102, R102, c[0x0][0x320] ;  /* 0x0000c80066667a20 */ /* 0x000fe20000410000 */
[----:B------:R-:W1:Y:S01]  /*2df0*/  MUFU.TANH R62, R62 ;  /* 0x0000003e003e7308 */ /* 0x000e620000002400 */
[----:B------:R-:W-:Y:S02]  /*2e00*/  FMUL.FTZ R103, R103, c[0x0][0x320] ;  /* 0x0000c80067677a20 */ /* 0x000fe40000410000 */
[----:B------:R-:W-:Y:S02]  /*2e10*/  FMUL.FTZ R28, R28, c[0x0][0x320] ;  /* 0x0000c8001c1c7a20 */ /* 0x000fe40000410000 */
[----:B------:R-:W-:Y:S02]  /*2e20*/  FMUL.FTZ R29, R29, c[0x0][0x320] ;  /* 0x0000c8001d1d7a20 */ /* 0x000fe40000410000 */
[----:B------:R-:W-:Y:S01]  /*2e30*/  FMUL.FTZ R30, R30, c[0x0][0x320] ;  /* 0x0000c8001e1e7a20 */ /* 0x000fe20000410000 */
[----:B------:R-:W1:Y:S01]  /*2e40*/  MUFU.TANH R63, R63 ;  /* 0x0000003f003f7308 */ /* 0x000e620000002400 */
[----:B------:R-:W-:-:S02]  /*2e50*/  FMUL.FTZ R31, R31, c[0x0][0x320] ;  /* 0x0000c8001f1f7a20 */ /* 0x000fc40000410000 */
[----:B-----5:R-:W-:Y:S02]  /*2e60*/  FMUL.FTZ R67, R70, c[0x0][0x320] ;  /* 0x0000c80046437a20 */ /* 0x020fe40000410000 */
[----:B------:R-:W-:Y:S02]  /*2e70*/  FMUL.FTZ R65, R71, c[0x0][0x320] ;  /* 0x0000c80047417a20 */ /* 0x000fe40000410000 */
[----:B------:R-:W-:Y:S01]  /*2e80*/  FMUL.FTZ R68, R68, c[0x0][0x320] ;  /* 0x0000c80044447a20 */ /* 0x000fe20000410000 */
[----:B------:R3:W1:Y:S01]  /*2e90*/  MUFU.TANH R207, R94 ;  /* 0x0000005e00cf7308 */ /* 0x0006620000002400 */
[----:B------:R-:W-:Y:S02]  /*2ea0*/  FMUL.FTZ R69, R69, c[0x0][0x320] ;  /* 0x0000c80045457a20 */ /* 0x000fe40000410000 */
[----:B------:R-:W-:Y:S02]  /*2eb0*/  FMUL.FTZ R10, R58, c[0x0][0x320] ;  /* 0x0000c8003a0a7a20 */ /* 0x000fe40000410000 */
[----:B------:R-:W-:-:S02]  /*2ec0*/  FMUL.FTZ R8, R59, c[0x0][0x320] ;  /* 0x0000c8003b087a20 */ /* 0x000fc40000410000 */
[----:B------:R-:W-:Y:S01]  /*2ed0*/  FMUL.FTZ R56, R56, c[0x0][0x320] ;  /* 0x0000c80038387a20 */ /* 0x000fe20000410000 */
[----:B------:R3:W1:Y:S01]  /*2ee0*/  MUFU.TANH R205, R95 ;  /* 0x0000005f00cd7308 */ /* 0x0006620000002400 */
[----:B------:R-:W-:-:S07]  /*2ef0*/  FMUL.FTZ R57, R57, c[0x0][0x320] ;  /* 0x0000c80039397a20 */ /* 0x000fce0000410000 */
[----:B------:R3:W1:Y:S08]  /*2f00*/  MUFU.TANH R211, R36 ;  /* 0x0000002400d37308 */ /* 0x0006700000002400 */
        /* <DEDUP_REMOVED lines=13> */
[----:B------:R-:W1:Y:S08]  /*2fe0*/  MUFU.TANH R67, R67 ;  /* 0x0000004300437308 */ /* 0x000e700000002400 */
[----:B------:R-:W1:Y:S08]  /*2ff0*/  MUFU.TANH R65, R65 ;  /* 0x0000004100417308 */ /* 0x000e700000002400 */
[----:B------:R3:W1:Y:S08]  /*3000*/  MUFU.TANH R135, R56 ;  /* 0x0000003800877308 */ /* 0x0006700000002400 */
[----:B------:R3:W1:Y:S08]  /*3010*/  MUFU.TANH R133, R57 ;  /* 0x0000003900857308 */ /* 0x0006700000002400 */
[----:B------:R-:W1:Y:S08]  /*3020*/  MUFU.TANH R10, R10 ;  /* 0x0000000a000a7308 */ /* 0x000e700000002400 */
[----:B------:R-:W1:Y:S01]  /*3030*/  MUFU.TANH R8, R8 ;  /* 0x0000000800087308 */ /* 0x000e620000002400 */
[----:B------:R-:W-:Y:S06]  /*3040*/  BAR.SYNC.DEFER_BLOCKING 0x0 ;  /* 0x0000000000007b1d */ /* 0x000fec0000010000 */
[----:B------:R-:W-:Y:S05]  /*3050*/  @!P1 BRA `(.L_x_4) ;  /* 0x0000026000009947 */ /* 0x000fea0003800000 */
[----:B--234-:R-:W-:Y:S02]  /*3060*/  UIADD3 UR5, UR17, -0x2, URZ ;  /* 0xfffffffe11057890 */ /* 0x01cfe4000fffe03f */
[----:B------:R-:W-:-:S02]  /*3070*/  USHF.L.U32 UR16, UR6, 0x6, URZ ;  /* 0x0000000606107899 */ /* 0x000fc4000800063f */
[----:B------:R-:W-:Y:S02]  /*3080*/  USHF.R.S32.HI UR4, URZ, 0x1f, UR5 ;  /* 0x0000001f3f047899 */ /* 0x000fe40008011405 */
[----:B------:R-:W-:Y:S01]  /*3090*/  UIMAD UR18, UR18, UR5, URZ ;  /* 0x00000005121272a4 */ /* 0x000fe2000f8e023f */
[----:B------:R-:W-:Y:S02]  /*30a0*/  IMAD.U32 R9, RZ, RZ, UR5 ;  /* 0x00000005ff097e24 */ /* 0x000fe4000f8e00ff */
[----:B------:R-:W-:Y:S01]  /*30b0*/  IMAD.U32 R20, RZ, RZ, UR16 ;  /* 0x00000010ff147e24 */ /* 0x000fe2000f8e00ff */
[----:B------:R-:W-:Y:S01]  /*30c0*/  UIMAD UR4, UR4, UR19, UR18 ;  /* 0x00000013040472a4 */ /* 0x000fe2000f8e0212 */
[----:B------:R-:W-:Y:S01]  /*30d0*/  IMAD.WIDE.U32 R12, R9, UR19, R246 ;  /* 0x00000013090c7c25 */ /* 0x000fe2000f8e00f6 */
[----:B------:R-:W-:Y:S02]  /*30e0*/  ULDC UR5, c[0x0][0x1e4] ;  /* 0x0000790000057ab9 */ /* 0x000fe40000000800 */
[----:B------:R-:W-:-:S02]  /*30f0*/  USHF.L.U64.HI UR5, UR6, UR23, UR5 ;  /* 0x0000001706057299 */ /* 0x000fc40008010205 */
[----:B------:R-:W-:Y:S01]  /*3100*/  IADD3 R9, R13, UR4, RZ ;  /* 0x000000040d097c10 */ /* 0x000fe2000fffe0ff */
[----:B------:R-:W-:Y:S01]  /*3110*/  UIADD3 UR6, UP0, UR12, 0x80, URZ ;  /* 0x000000800c067890 */ /* 0x000fe2000ff1e03f */
[----:B------:R-:W-:-:S03]  /*3120*/  LEA R24, P1, R12, c[0x0][0x1c8], 0x1 ;  /* 0x000072000c187a11 */ /* 0x000fc600078208ff */
[----:B------:R-:W-:Y:S01]  /*3130*/  UIADD3.X UR4, URZ, UR9, URZ, UP0, !UPT ;  /* 0x000000093f047290 */ /* 0x000fe200087fe43f */
[----:B------:R-:W-:Y:S02]  /*3140*/  LEA.HI.X R25, R12, c[0x0][0x1cc], R9, 0x1, P1 ;  /* 0x000073000c197a11 */ /* 0x000fe400008f0c09 */
[----:B------:R-:W-:Y:S02]  /*3150*/  IADD3 R20, P2, P1, R20, 0x80, R24 ;  /* 0x0000008014147810 */ /* 0x000fe4000795e018 */
[----:B------:R-:W-:Y:S01]  /*3160*/  IADD3 R22, P4, R24, UR16, RZ ;  /* 0x0000001018167c10 */ /* 0x000fe2000ff9e0ff */
[----:B------:R-:W-:Y:S01]  /*3170*/  @!PT LDS RZ, [RZ] ;  /* 0x00000000fffff984 */ /* 0x000fe20000000800 */
[----:B------:R-:W-:Y:S01]  /*3180*/  @!PT LDS RZ, [RZ] ;  /* 0x00000000fffff984 */ /* 0x000fe20000000800 */
[----:B------:R-:W-:Y:S01]  /*3190*/  @!PT LDS RZ, [RZ] ;  /* 0x00000000fffff984 */ /* 0x000fe20000000800 */
[----:B------:R2:W-:Y:S01]  /*31a0*/  LDGSTS.E.BYPASS.LTC128B.128 [R243+0x8100], [R24.64], !P3 ;  /* 0x0810000018f37fae */ /* 0x0005e2000d901d4e */
[----:B------:R-:W-:Y:S02]  /*31b0*/  IADD3.X R21, RZ, UR5, R25, P2, P1 ;  /* 0x00000005ff157c10 */ /* 0x000fe400097e2419 */
[----:B------:R-:W-:Y:S01]  /*31c0*/  IADD3.X R23, R25, UR5, RZ, P4, !PT ;  /* 0x0000000519177c10 */ /* 0x000fe2000a7fe4ff */
[----:B------:R2:W-:Y:S01]  /*31d0*/  LDGSTS.E.BYPASS.LTC128B.128 [R243+0xc100], [R24.64+0x80], !P0 ;  /* 0x0c10008018f37fae */ /* 0x0005e2000c101d4e */
[----:B------:R-:W-:-:S02]  /*31e0*/  IADD3 R18, P1, R22, UR16, RZ ;  /* 0x0000001016127c10 */ /* 0x000fc4000ff3e0ff */
[----:B------:R-:W-:Y:S01]  /*31f0*/  IADD3 R16, P4, R22, UR6, RZ ;  /* 0x0000000616107c10 */ /* 0x000fe2000ff9e0ff */
[----:B------:R2:W-:Y:S01]  /*3200*/  LDGSTS.E.BYPASS.LTC128B.128 [R243+0x9100], [R22.64], !P3 ;  /* 0x0910000016f37fae */ /* 0x0005e2000d901d4e */
[C---:B------:R-:W-:Y:S02]  /*3210*/  IADD3.X R19, R23.reuse, UR5, RZ, P1, !PT ;  /* 0x0000000517137c10 */ /* 0x040fe40008ffe4ff */
[C---:B------:R-:W-:Y:S01]  /*3220*/  IADD3 R14, P2, R18.reuse, UR16, RZ ;  /* 0x00000010120e7c10 */ /* 0x040fe2000ff5e0ff */
[----:B------:R2:W-:Y:S01]  /*3230*/  LDGSTS.E.BYPASS.LTC128B.128 [R243+0xd100], [R20.64], !P0 ;  /* 0x0d10000014f37fae */ /* 0x0005e2000c101d4e */
[----:B------:R-:W-:Y:S02]  /*3240*/  IADD3 R12, P1, R18, UR6, RZ ;  /* 0x00000006120c7c10 */ /* 0x000fe4000ff3e0ff */
[----:B------:R-:W-:Y:S01]  /*3250*/  IADD3.X R17, R23, UR4, RZ, P4, !PT ;  /* 0x0000000417117c10 */ /* 0x000fe2000a7fe4ff */
[----:B------:R2:W-:Y:S01]  /*3260*/  LDGSTS.E.BYPASS.LTC128B.128 [R243+0xa100], [R18.64], !P3 ;  /* 0x0a10000012f37fae */ /* 0x0005e2000d901d4e */
[----:B------:R-:W-:-:S02]  /*3270*/  IADD3.X R15, R19, UR5, RZ, P2, !PT ;  /* 0x00000005130f7c10 */ /* 0x000fc400097fe4ff */
[----:B------:R-:W-:Y:S01]  /*3280*/  IADD3.X R13, R19, UR4, RZ, P1, !PT ;  /* 0x00000004130d7c10 */ /* 0x000fe20008ffe4ff */
[----:B------:R2:W-:Y:S04]  /*3290*/  LDGSTS.E.BYPASS.LTC128B.128 [R243+0xe100], [R16.64], !P0 ;  /* 0x0e10000010f37fae */ /* 0x0005e8000c101d4e */
[----:B------:R2:W-:Y:S04]  /*32a0*/  LDGSTS.E.BYPASS.LTC128B.128 [R243+0xb100], [R14.64], !P3 ;  /* 0x0b1000000ef37fae */ /* 0x0005e8000d901d4e */
[----:B------:R2:W-:Y:S02]  /*32b0*/  LDGSTS.E.BYPASS.LTC128B.128 [R243+0xf100], [R12.64], !P0 ;  /* 0x0f1000000cf37fae */ /* 0x0005e4000c101d4e */
.L_x_4:
[----:B--234-:R-:W-:Y:S01]  /*32c0*/  LOP3.LUT R113, R113, 0xffffffe0, RZ, 0xc0, !PT ;  /* 0xffffffe071717812 */ /* 0x01cfe200078ec0ff */
[----:B------:R-:W-:Y:S01]  /*32d0*/  IMAD.MOV.U32 R12, RZ, RZ, -0x2 ;  /* 0xfffffffeff0c7424 */ /* 0x000fe200078e00ff */
[----:B------:R-:W-:Y:S01]  /*32e0*/  UIADD3 UR23, UR17, -0x2, URZ ;  /* 0xfffffffe11177890 */ /* 0x000fe2000fffe03f */
[----:B------:R-:W-:Y:S01]  /*32f0*/  IMAD.SHL.U32 R240, R0, 0x2, RZ ;  /* 0x0000000200f07824 */ /* 0x000fe200078e00ff */
[----:B------:R-:W0:Y:S01]  /*3300*/  LDGDEPBAR ;  /* 0x00000000000079af */ /* 0x000e220000000000 */
[----:B------:R-:W-:Y:S01]  /*3310*/  IMAD.IADD R112, R112, 0x1, -R113 ;  /* 0x0000000170707824 */ /* 0x000fe200078e0a71 */
[----:B------:R-:W-:Y:S01]  /*3320*/  UISETP.GE.AND UP0, UPT, UR23, UR8, UPT ;  /* 0x000000081700728c */ /* 0x000fe2000bf06270 */
[--C-:B------:R-:W-:Y:S01]  /*3330*/  IMAD R238, R7, 0x2, R240.reuse ;  /* 0x0000000207ee7824 */ /* 0x100fe200078e02f0 */
[----:B------:R-:W-:Y:S01]  /*3340*/  LDSM.16.MT88.4 R92, [R240+0x4100] ;  /* 0x00410000f05c783b */ /* 0x000fe20000004200 */
[C---:B------:R-:W-:Y:S01]  /*3350*/  IMAD R237, R5.reuse, 0x2, R240 ;  /* 0x0000000205ed7824 */ /* 0x040fe200078e02f0 */
[----:B------:R-:W-:Y:S01]  /*3360*/  SHF.R.S32.HI R9, RZ, 0x1f, R112 ;  /* 0x0000001fff097819 */ /* 0x000fe20000011470 */
[----:B------:R-:W-:Y:S01]  /*3370*/  IMAD R236, R5, 0x2, R238 ;  /* 0x0000000205ec7824 */ /* 0x000fe200078e02ee */
[----:B------:R-:W-:Y:S02]  /*3380*/  LDSM.16.MT88.4 R124, [R240+0x100] ;  /* 0x00010000f07c783b */ /* 0x000fe40000004200 */
[----:B------:R-:W-:-:S02]  /*3390*/  LEA.HI R9, R9, R112, RZ, 0x2 ;  /* 0x0000007009097211 */ /* 0x000fc400078f10ff */
[----:B------:R-:W-:Y:S02]  /*33a0*/  LDSM.16.MT88.4 R100, [R236+0x100] ;  /* 0x00010000ec64783b */ /* 0x000fe40000004200 */
[----:B------:R-:W-:Y:S02]  /*33b0*/  LOP3.LUT R9, R9, 0x7ffffffc, RZ, 0xc0, !PT ;  /* 0x7ffffffc09097812 */ /* 0x000fe400078ec0ff */
[----:B------:R-:W-:Y:S03]  /*33c0*/  LDSM.16.MT88.4 R116, [R238+0x100] ;  /* 0x00010000ee74783b */ /* 0x000fe60000004200 */
[----:B------:R-:W-:Y:S01]  /*33d0*/  IMAD.IADD R9, R112, 0x1, -R9 ;  /* 0x0000000170097824 */ /* 0x000fe200078e0a09 */
[----:B------:R-:W-:Y:S03]  /*33e0*/  LDSM.16.MT88.4 R108, [R237+0x100] ;  /* 0x00010000ed6c783b */ /* 0x000fe60000004200 */
[----:B------:R-:W-:Y:S01]  /*33f0*/  IMAD R12, R9, R12, UR7 ;  /* 0x00000007090c7e24 */ /* 0x000fe2000f8e020c */
[----:B------:R-:W-:Y:S04]  /*3400*/  LDSM.16.MT88.4 R84, [R238+0x4100] ;  /* 0x00410000ee54783b */ /* 0x000fe80000004200 */
[----:B------:R-:W-:-:S02]  /*3410*/  ISETP.GT.AND P2, PT, R12, RZ, PT ;  /* 0x000000ff0c00720c */ /* 0x000fc40003f44270 */
[C---:B------:R-:W-:Y:S02]  /*3420*/  ISETP.GT.AND P1, PT, R12.reuse, 0x1, PT ;  /* 0x000000010c00780c */ /* 0x040fe40003f24270 */
[----:B------:R-:W-:Y:S02]  /*3430*/  ISETP.GT.AND P6, PT, R12, 0x8, PT ;  /* 0x000000080c00780c */ /* 0x000fe40003fc4270 */
[----:B------:R-:W-:Y:S02]  /*3440*/  FSEL R35, R2, -INF , P2 ;  /* 0xff80000002237808 */ /* 0x000fe40001000000 */
[----:B------:R-:W-:Y:S02]  /*3450*/  FSEL R3, R3, -INF , P1 ;  /* 0xff80000003037808 */ /* 0x000fe40000800000 */
[----:B------:R-:W-:Y:S02]  /*3460*/  FSEL R27, R6, -INF , P1 ;  /* 0xff800000061b7808 */ /* 0x000fe40000800000 */
[----:B------:R-:W-:-:S02]  /*3470*/  ISETP.GT.AND P5, PT, R12, 0x9, PT ;  /* 0x000000090c00780c */ /* 0x000fc40003fa4270 */
[----:B------:R-:W-:Y:S02]  /*3480*/  FSEL R45, R40, -INF , P6 ;  /* 0xff800000282d7808 */ /* 0x000fe40003000000 */
[----:B------:R-:W-:Y:S02]  /*3490*/  FMNMX.FTZ R6, R35, R3, !PT ;  /* 0x0000000323067209 */ /* 0x000fe40007810000 */
[----:B------:R-:W-:Y:S02]  /*34a0*/  ISETP.GT.AND P4, PT, R12, 0x10, PT ;  /* 0x000000100c00780c */ /* 0x000fe40003f84270 */
[----:B------:R-:W-:Y:S02]  /*34b0*/  FSEL R47, R41, -INF , P5 ;  /* 0xff800000292f7808 */ /* 0x000fe40002800000 */
[----:B------:R-:W-:Y:S02]  /*34c0*/  FMNMX.FTZ R6, R45, R6, !PT ;  /* 0x000000062d067209 */ /* 0x000fe40007810000 */
[----:B------:R-:W-:-:S02]  /*34d0*/  FSEL R4, R4, -INF , P2 ;  /* 0xff80000004047808 */ /* 0x000fc40001000000 */
[----:B------:R-:W-:Y:S02]  /*34e0*/  ISETP.GT.AND P2, PT, R12, 0x11, PT ;  /* 0x000000110c00780c */ /* 0x000fe40003f44270 */
[----:B------:R-:W-:Y:S02]  /*34f0*/  FSEL R23, R48, -INF , P4 ;  /* 0xff80000030177808 */ /* 0x000fe40002000000 */
[----:B------:R-:W-:Y:S02]  /*3500*/  FMNMX.FTZ R6, R47, R6, !PT ;  /* 0x000000062f067209 */ /* 0x000fe40007810000 */
[----:B------:R-:W-:Y:S02]  /*3510*/  ISETP.GT.AND P1, PT, R12, 0x18, PT ;  /* 0x000000180c00780c */ /* 0x000fe40003f24270 */
[----:B------:R-:W-:Y:S02]  /*3520*/  FSEL R19, R49, -INF , P2 ;  /* 0xff80000031137808 */ /* 0x000fe40001000000 */
[----:B------:R-:W-:-:S02]  /*3530*/  FMNMX.FTZ R6, R23, R6, !PT ;  /* 0x0000000617067209 */ /* 0x000fc40007810000 */
[----:B------:R-:W-:Y:S02]  /*3540*/  FSEL R25, R42, -INF , P6 ;  /* 0xff8000002a197808 */ /* 0x000fe40003000000 */
[----:B------:R-:W-:Y:S02]  /*3550*/  ISETP.GT.AND P6, PT, R12, 0x19, PT ;  /* 0x000000190c00780c */ /* 0x000fe40003fc4270 */
[----:B------:R-:W-:Y:S02]  /*3560*/  FSEL R21, R60, -INF , P1 ;  /* 0xff8000003c157808 */ /* 0x000fe40000800000 */
[----:B------:R-:W-:Y:S02]  /*3570*/  FMNMX.FTZ R6, R19, R6, !PT ;  /* 0x0000000613067209 */ /* 0x000fe40007810000 */
[----:B------:R-:W-:Y:S02]  /*3580*/  FSEL R43, R43, -INF , P5 ;  /* 0xff8000002b2b7808 */ /* 0x000fe40002800000 */
[----:B------:R-:W-:-:S02]  /*3590*/  ISETP.GT.AND P5, PT, R12, 0x20, PT ;  /* 0x000000200c00780c */ /* 0x000fc40003fa4270 */
[----:B-1----:R-:W-:Y:S02]  /*35a0*/  FSEL R17, R61, -INF , P6 ;  /* 0xff8000003d117808 */ /* 0x002fe40003000000 */
[----:B------:R-:W-:Y:S02]  /*35b0*/  FMNMX.FTZ R6, R21, R6, !PT ;  /* 0x0000000615067209 */ /* 0x000fe40007810000 */
[----:B------:R-:W-:Y:S02]  /*35c0*/  FSEL R15, R50, -INF , P4 ;  /* 0xff800000320f7808 */ /* 0x000fe40002000000 */
[----:B------:R-:W-:Y:S02]  /*35d0*/  FMNMX.FTZ R14, R4, R27, !PT ;  /* 0x0000001b040e7209 */ /* 0x000fe40007810000 */
[----:B------:R-:W-:Y:S02]  /*35e0*/  ISETP.GT.AND P4, PT, R12, 0x21, PT ;  /* 0x000000210c00780c */ /* 0x000fe40003f84270 */
[----:B------:R-:W-:-:S02]  /*35f0*/  FSEL R39, R80, -INF , P5 ;  /* 0xff80000050277808 */ /* 0x000fc40002800000 */
[----:B------:R-:W-:Y:S02]  /*3600*/  FMNMX.FTZ R6, R17, R6, !PT ;  /* 0x0000000611067209 */ /* 0x000fe40007810000 */
[----:B------:R-:W-:Y:S02]  /*3610*/  FSEL R13, R51, -INF , P2 ;  /* 0xff800000330d7808 */ /* 0x000fe40001000000 */
[----:B------:R-:W-:Y:S02]  /*3620*/  ISETP.GT.AND P2, PT, R12, 0x28, PT ;  /* 0x000000280c00780c */ /* 0x000fe40003f44270 */
[----:B------:R-:W-:Y:S02]  /*3630*/  FMNMX.FTZ R14, R25, R14, !PT ;  /* 0x0000000e190e7209 */ /* 0x000fe40007810000 */
[----:B------:R-:W-:Y:S02]  /*3640*/  FSEL R31, R81, -INF , P4 ;  /* 0xff800000511f7808 */ /* 0x000fe40002000000 */
[----:B------:R-:W-:-:S02]  /*3650*/  FMNMX.FTZ R6, R39, R6, !PT ;  /* 0x0000000627067209 */ /* 0x000fc40007810000 */
[----:B------:R-:W-:Y:S02]  /*3660*/  FSEL R37, R78, -INF , P2 ;  /* 0xff8000004e257808 */ /* 0x000fe40001000000 */
[----:B------:R-:W-:Y:S02]  /*3670*/  FSEL R29, R76, -INF , P2 ;  /* 0xff8000004c1d7808 */ /* 0x000fe40001000000 */
[----:B------:R-:W-:Y:S02]  /*3680*/  FSEL R11, R62, -INF , P1 ;  /* 0xff8000003e0b7808 */ /* 0x000fe40000800000 */
[C---:B------:R-:W-:Y:S02]  /*3690*/  ISETP.GT.AND P2, PT, R12.reuse, 0x39, PT ;  /* 0x000000390c00780c */ /* 0x040fe40003f44270 */
[----:B------:R-:W-:Y:S02]  /*36a0*/  FMNMX.FTZ R14, R43, R14, !PT ;  /* 0x0000000e2b0e7209 */ /* 0x000fe40007810000 */
[----:B------:R-:W-:-:S02]  /*36b0*/  ISETP.GT.AND P1, PT, R12, 0x29, PT ;  /* 0x000000290c00780c */ /* 0x000fc40003f24270 */
[----:B------:R-:W-:Y:S02]  /*36c0*/  FMNMX.FTZ R6, R31, R6, !PT ;  /* 0x000000061f067209 */ /* 0x000fe40007810000 */
[----:B------:R-:W-:Y:S02]  /*36d0*/  FSEL R9, R63, -INF , P6 ;  /* 0xff8000003f097808 */ /* 0x000fe40003000000 */
[----:B------:R-:W-:Y:S02]  /*36e0*/  FSEL R62, R33, -INF , P2 ;  /* 0xff800000213e7808 */ /* 0x000fe40001000000 */
[----:B------:R-:W-:Y:S02]  /*36f0*/  FMNMX.FTZ R14, R15, R14, !PT ;  /* 0x0000000e0f0e7209 */ /* 0x000fe40007810000 */
[----:B------:R-:W-:Y:S02]  /*3700*/  ISETP.GT.AND P6, PT, R12, 0x30, PT ;  /* 0x000000300c00780c */ /* 0x000fe40003fc4270 */
[----:B------:R-:W-:-:S02]  /*3710*/  FSEL R2, R77, -INF , P1 ;  /* 0xff8000004d027808 */ /* 0x000fc40000800000 */
[----:B------:R-:W-:Y:S01]  /*3720*/  FMNMX.FTZ R33, R29, R6, !PT ;  /* 0x000000061d217209 */ /* 0x000fe20007810000 */
[----:B------:R-:W-:Y:S01]  /*3730*/  LDSM.16.MT88.4 R76, [R237+0x4100] ;  /* 0x00410000ed4c783b */ /* 0x000fe20000004200 */
[----:B------:R-:W-:Y:S02]  /*3740*/  FSEL R41, R82, -INF , P5 ;  /* 0xff80000052297808 */ /* 0x000fe40002800000 */
[----:B------:R-:W-:Y:S02]  /*3750*/  FMNMX.FTZ R14, R13, R14, !PT ;  /* 0x0000000e0d0e7209 */ /* 0x000fe40007810000 */
[----:B------:R-:W-:Y:S02]  /*3760*/  ISETP.GT.AND P5, PT, R12, 0x31, PT ;  /* 0x000000310c00780c */ /* 0x000fe40003fa4270 */
[----:B------:R-:W-:Y:S02]  /*3770*/  FSEL R60, R72, -INF , P6 ;  /* 0xff800000483c7808 */ /* 0x000fe40003000000 */
[----:B------:R-:W-:-:S02]  /*3780*/  FMNMX.FTZ R33, R2, R33, !PT ;  /* 0x0000002102217209 */ /* 0x000fc40007810000 */
[----:B------:R-:W-:Y:S02]  /*3790*/  FSEL R36, R83, -INF , P4 ;  /* 0xff80000053247808 */ /* 0x000fe40002000000 */
[----:B------:R-:W-:Y:S02]  /*37a0*/  FMNMX.FTZ R14, R11, R14, !PT ;  /* 0x0000000e0b0e7209 */ /* 0x000fe40007810000 */
[----:B------:R-:W-:Y:S02]  /*37b0*/  ISETP.GT.AND P4, PT, R12, 0x38, PT ;  /* 0x000000380c00780c */ /* 0x000fe40003f84270 */
[----:B------:R-:W-:Y:S02]  /*37c0*/  FSEL R145, R145, -INF , P5 ;  /* 0xff80000091917808 */ /* 0x000fe40002800000 */
[----:B------:R-:W-:Y:S02]  /*37d0*/  FMNMX.FTZ R6, R60, R33, !PT ;  /* 0x000000213c067209 */ /* 0x000fe40007810000 */
[----:B------:R-:W-:-:S02]  /*37e0*/  FMNMX.FTZ R14, R9, R14, !PT ;  /* 0x0000000e090e7209 */ /* 0x000fc40007810000 */
[----:B------:R-:W-:Y:S02]  /*37f0*/  FSEL R147, R147, -INF , P4 ;  /* 0xff80000093937808 */ /* 0x000fe40002000000 */
[----:B------:R-:W-:Y:S02]  /*3800*/  FMNMX.FTZ R6, R145, R6, !PT ;  /* 0x0000000691067209 */ /* 0x000fe40007810000 */
[----:B------:R-:W-:Y:S02]  /*3810*/  FSEL R144, R144, -INF , P1 ;  /* 0xff80000090907808 */ /* 0x000fe40000800000 */
[----:B------:R-:W-:Y:S02]  /*3820*/  FMNMX.FTZ R49, R41, R14, !PT ;  /* 0x0000000e29317209 */ /* 0x000fe40007810000 */
[----:B------:R-:W-:Y:S02]  /*3830*/  ISETP.GT.AND P1, PT, R12, 0x40, PT ;  /* 0x000000400c00780c */ /* 0x000fe40003f24270 */
[----:B------:R-:W-:-:S02]  /*3840*/  FMNMX.FTZ R33, R147, R6, !PT ;  /* 0x0000000693217209 */ /* 0x000fc40007810000 */
[----:B------:R-:W-:Y:S02]  /*3850*/  FSEL R64, R32, -INF , P6 ;  /* 0xff80000020407808 */ /* 0x000fe40003000000 */
[----:B------:R-:W-:Y:S02]  /*3860*/  FMNMX.FTZ R6, R36, R49, !PT ;  /* 0x0000003124067209 */ /* 0x000fe40007810000 */
[----:B------:R-:W-:Y:S02]  /*3870*/  ISETP.GT.AND P6, PT, R12, 0x41, PT ;  /* 0x000000410c00780c */ /* 0x000fe40003fc4270 */
[----:B------:R-:W-:Y:S02]  /*3880*/  FSEL R134, R134, -INF , P1 ;  /* 0xff80000086867808 */ /* 0x000fe40000800000 */
[----:B------:R-:W-:Y:S02]  /*3890*/  FMNMX.FTZ R33, R62, R33, !PT ;  /* 0x000000213e217209 */ /* 0x000fe40007810000 */
[----:B------:R-:W-:-:S02]  /*38a0*/  FSEL R153, R153, -INF , P5 ;  /* 0xff80000099997808 */ /* 0x000fc40002800000 */
[----:B------:R-:W-:Y:S02]  /*38b0*/  FMNMX.FTZ R49, R37, R6, !PT ;  /* 0x0000000625317209 */ /* 0x000fe40007810000 */
[----:B------:R-:W-:Y:S02]  /*38c0*/  ISETP.GT.AND P5, PT, R12, 0x48, PT ;  /* 0x000000480c00780c */ /* 0x000fe40003fa4270 */
[----:B------:R-:W-:Y:S02]  /*38d0*/  FSEL R169, R169, -INF , P6 ;  /* 0xff800000a9a97808 */ /* 0x000fe40003000000 */
[----:B------:R-:W-:Y:S02]  /*38e0*/  FMNMX.FTZ R14, R134, R33, !PT ;  /* 0x00000021860e7209 */ /* 0x000fe40007810000 */
[----:B------:R-:W-:Y:S02]  /*38f0*/  FSEL R66, R34, -INF , P4 ;  /* 0xff80000022427808 */ /* 0x000fe40002000000 */
[----:B------:R-:W-:-:S02]  /*3900*/  FMNMX.FTZ R33, R144, R49, !PT ;  /* 0x0000003190217209 */ /* 0x000fc40007810000 */
[----:B------:R-:W-:Y:S02]  /*3910*/  ISETP.GT.AND P4, PT, R12, 0x49, PT ;  /* 0x000000490c00780c */ /* 0x000fe40003f84270 */
[----:B------:R-:W-:Y:S02]  /*3920*/  FSEL R171, R171, -INF , P5 ;  /* 0xff800000abab7808 */ /* 0x000fe40002800000 */
[----:B------:R-:W-:Y:S02]  /*3930*/  FMNMX.FTZ R14, R169, R14, !PT ;  /* 0x0000000ea90e7209 */ /* 0x000fe40007810000 */
[----:B------:R-:W-:Y:S02]  /*3940*/  FSEL R155, R155, -INF , P2 ;  /* 0xff8000009b9b7808 */ /* 0x000fe40001000000 */
[----:B------:R-:W-:Y:S02]  /*3950*/  FMNMX.FTZ R6, R64, R33, !PT ;  /* 0x0000002140067209 */ /* 0x000fe40007810000 */
[----:B------:R-:W-:-:S02]  /*3960*/  ISETP.GT.AND P2, PT, R12, 0x50, PT ;  /* 0x000000500c00780c */ /* 0x000fc40003f44270 */
[----:B------:R-:W-:Y:S02]  /*3970*/  FSEL R140, R140, -INF , P4 ;  /* 0xff8000008c8c7808 */ /* 0x000fe40002000000 */
        /* <DEDUP_REMOVED lines=8> */
[----:B------:R-:W-:Y:S02]  /*3a00*/  FSEL R217, R217, -INF , P1 ;  /* 0xff800000d9d97808 */ /* 0x000fe40000800000 */
[----:B------:R-:W-:Y:S02]  /*3a10*/  FMNMX.FTZ R6, R219, R6, !PT ;  /* 0x00000006db067209 */ /* 0x000fe40007810000 */
[----:B------:R-:W-:-:S02]  /*3a20*/  FMNMX.FTZ R14, R66, R49, !PT ;  /* 0x00000031420e7209 */ /* 0x000fc40007810000 */
[----:B------:R-:W-:Y:S02]  /*3a30*/  FSEL R249, R249, -INF , P5 ;  /* 0xff800000f9f97808 */ /* 0x000fe40002800000 */
[----:B------:R-:W-:Y:S02]  /*3a40*/  ISETP.GT.AND P5, PT, R12, 0x59, PT ;  /* 0x000000590c00780c */ /* 0x000fe40003fa4270 */
[----:B------:R-:W-:Y:S02]  /*3a50*/  FSEL R211, R211, -INF , P6 ;  /* 0xff800000d3d37808 */ /* 0x000fe40003000000 */
[----:B------:R-:W-:Y:S02]  /*3a60*/  FMNMX.FTZ R6, R217, R6, !PT ;  /* 0x00000006d9067209 */ /* 0x000fe40007810000 */
[----:B------:R-:W-:Y:S02]  /*3a70*/  FMNMX.FTZ R33, R155, R14, !PT ;  /* 0x0000000e9b217209 */ /* 0x000fe40007810000 */
[----:B------:R-:W-:-:S02]  /*3a80*/  FSEL R203, R203, -INF , P4 ;  /* 0xff800000cbcb7808 */ /* 0x000fc40002000000 */
[----:B------:R-:W-:Y:S02]  /*3a90*/  ISETP.GT.AND P4, PT, R12, 0x60, PT ;  /* 0x000000600c00780c */ /* 0x000fe40003f84270 */
[----:B------:R-:W-:Y:S02]  /*3aa0*/  FSEL R209, R209, -INF , P5 ;  /* 0xff800000d1d17808 */ /* 0x000fe40002800000 */
[----:B------:R-:W-:Y:S02]  /*3ab0*/  FMNMX.FTZ R6, R211, R6, !PT ;  /* 0x00000006d3067209 */ /* 0x000fe40007810000 */
[----:B------:R-:W-:Y:S02]  /*3ac0*/  FMNMX.FTZ R14, R142, R33, !PT ;  /* 0x000000218e0e7209 */ /* 0x000fe40007810000 */
[----:B------:R-:W-:Y:S02]  /*3ad0*/  FSEL R207, R207, -INF , P2 ;  /* 0xff800000cfcf7808 */ /* 0x000fe40001000000 */
[----:B------:R-:W-:-:S02]  /*3ae0*/  ISETP.GT.AND P2, PT, R12, 0x61, PT ;  /* 0x000000610c00780c */ /* 0x000fc40003f44270 */
[----:B------:R-:W-:Y:S02]  /*3af0*/  FSEL R167, R167, -INF , P4 ;  /* 0xff800000a7a77808 */ /* 0x000fe40002000000 */
[----:B------:R-:W-:Y:S02]  /*3b00*/  FMNMX.FTZ R6, R209, R6, !PT ;  /* 0x00000006d1067209 */ /* 0x000fe40007810000 */
[----:B------:R-:W-:Y:S02]  /*3b10*/  FMNMX.FTZ R14, R199, R14, !PT ;  /* 0x0000000ec70e7209 */ /* 0x000fe40007810000 */
[----:B------:R-:W-:Y:S02]  /*3b20*/  FSEL R205, R205, -INF , P1 ;  /* 0xff800000cdcd7808 */ /* 0x000fe40000800000 */
[----:B------:R-:W-:Y:S02]  /*3b30*/  ISETP.GT.AND P1, PT, R12, 0x68, PT ;  /* 0x000000680c00780c */ /* 0x000fe40003f24270 */
[----:B------:R-:W-:-:S02]  /*3b40*/  FSEL R165, R165, -INF , P2 ;  /* 0xff800000a5a57808 */ /* 0x000fc40001000000 */
[----:B------:R-:W-:Y:S02]  /*3b50*/  FMNMX.FTZ R6, R167, R6, !PT ;  /* 0x00000006a7067209 */ /* 0x000fe40007810000 */
[----:B------:R-:W-:Y:S02]  /*3b60*/  FMNMX.FTZ R14, R249, R14, !PT ;  /* 0x0000000ef90e7209 */ /* 0x000fe40007810000 */
[----:B------:R-:W-:Y:S02]  /*3b70*/  FSEL R201, R201, -INF , P6 ;  /* 0xff800000c9c97808 */ /* 0x000fe40003000000 */
[----:B------:R-:W-:Y:S02]  /*3b80*/  ISETP.GT.AND P6, PT, R12, 0x69, PT ;  /* 0x000000690c00780c */ /* 0x000fe40003fc4270 */
[----:B------:R-:W-:Y:S02]  /*3b90*/  FSEL R163, R163, -INF , P1 ;  /* 0xff800000a3a37808 */ /* 0x000fe40000800000 */
[----:B------:R-:W-:-:S02]  /*3ba0*/  FMNMX.FTZ R6, R165, R6, !PT ;  /* 0x00000006a5067209 */ /* 0x000fc40007810000 */
        /* <DEDUP_REMOVED lines=12> */
[C---:B------:R-:W-:Y:S02]  /*3c70*/  ISETP.GT.AND P2, PT, R12.reuse, 0x78, PT ;  /* 0x000000780c00780c */ /* 0x040fe40003f44270 */
        /* <DEDUP_REMOVED lines=9> */
[----:B------:R-:W-:Y:S02]  /*3d10*/  FMNMX.FTZ R6, R135, R6, !PT ;  /* 0x0000000687067209 */ /* 0x000fe40007810000 */
[----:B------:R-:W-:-:S02]  /*3d20*/  FMNMX.FTZ R12, R159, R14, !PT ;  /* 0x0000000e9f0c7209 */ /* 0x000fc40007810000 */
[----:B------:R-:W-:Y:S02]  /*3d30*/  FMNMX.FTZ R6, R133, R6, !PT ;  /* 0x0000000685067209 */ /* 0x000fe40007810000 */
[----:B------:R-:W-:Y:S02]  /*3d40*/  FMNMX.FTZ R12, R157, R12, !PT ;  /* 0x0000000c9d0c7209 */ /* 0x000fe40007810000 */
[----:B------:R-:W-:Y:S01]  /*3d50*/  FSEL R149, R149, -INF , P6 ;  /* 0xff80000095957808 */ /* 0x000fe20003000000 */
[----:B------:R-:W1:Y:S01]  /*3d60*/  SHFL.BFLY PT, R33, R6, 0x2, 0x1f ;  /* 0x0c401f0006217f89 */ /* 0x000e6200000e0000 */
[----:B------:R-:W-:Y:S02]  /*3d70*/  FMNMX.FTZ R12, R151, R12, !PT ;  /* 0x0000000c970c7209 */ /* 0x000fe40007810000 */
[----:B------:R-:W-:Y:S02]  /*3d80*/  FSEL R67, R67, -INF , P5 ;  /* 0xff80000043437808 */ /* 0x000fe40002800000 */
[----:B------:R-:W-:-:S02]  /*3d90*/  FMNMX.FTZ R12, R149, R12, !PT ;  /* 0x0000000c950c7209 */ /* 0x000fc40007810000 */
[----:B------:R-:W-:Y:S02]  /*3da0*/  FSEL R65, R65, -INF , P4 ;  /* 0xff80000041417808 */ /* 0x000fe40002000000 */
[----:B------:R-:W-:Y:S02]  /*3db0*/  FMNMX.FTZ R12, R67, R12, !PT ;  /* 0x0000000c430c7209 */ /* 0x000fe40007810000 */
[----:B------:R-:W-:Y:S02]  /*3dc0*/  FSEL R63, R10, -INF , P2 ;  /* 0xff8000000a3f7808 */ /* 0x000fe40001000000 */
[----:B------:R-:W-:Y:S02]  /*3dd0*/  FMNMX.FTZ R10, R65, R12, !PT ;  /* 0x0000000c410a7209 */ /* 0x000fe40007810000 */
[----:B------:R-:W-:Y:S02]  /*3de0*/  FSEL R61, R8, -INF , P1 ;  /* 0xff800000083d7808 */ /* 0x000fe40000800000 */
[----:B------:R-:W-:-:S04]  /*3df0*/  FMNMX.FTZ R8, R63, R10, !PT ;  /* 0x0000000a3f087209 */ /* 0x000fc80007810000 */
[----:B------:R-:W-:Y:S02]  /*3e00*/  FMNMX.FTZ R8, R61, R8, !PT ;  /* 0x000000083d087209 */ /* 0x000fe40007810000 */
[----:B-1----:R-:W-:-:S03]  /*3e10*/  FMNMX.FTZ R49, R6, R33, !PT ;  /* 0x0000002106317209 */ /* 0x002fc60007810000 */
[----:B------:R-:W1:Y:S04]  /*3e20*/  SHFL.BFLY PT, R33, R8, 0x2, 0x1f ;  /* 0x0c401f0008217f89 */ /* 0x000e6800000e0000 */
[----:B------:R-:W2:Y:S01]  /*3e30*/  SHFL.BFLY PT, R132, R49, 0x1, 0x1f ;  /* 0x0c201f0031847f89 */ /* 0x000ea200000e0000 */
[----:B-1----:R-:W-:Y:S02]  /*3e40*/  FMNMX.FTZ R33, R8, R33, !PT ;  /* 0x0000002108217209 */ /* 0x002fe40007810000 */
[----:B--2---:R-:W-:-:S03]  /*3e50*/  FMNMX.FTZ R132, R49, R132, !PT ;  /* 0x0000008431847209 */ /* 0x004fc60007810000 */
[----:B------:R-:W1:Y:S01]  /*3e60*/  SHFL.BFLY PT, R6, R33, 0x1, 0x1f ;  /* 0x0c201f0021067f89 */ /* 0x000e6200000e0000 */
[C---:B------:R-:W-:Y:S01]  /*3e70*/  FSETP.NEU.FTZ.AND P1, PT, R132.reuse, -INF , PT ;  /* 0xff8000008400780b */ /* 0x040fe20003f3d000 */
[----:B------:R-:W-:-:S05]  /*3e80*/  FMUL.FTZ R58, R132, c[0x0][0x2d0] ;  /* 0x0000b400843a7a20 */ /* 0x000fca0000410000 */
[----:B------:R-:W-:-:S05]  /*3e90*/  FSEL R58, R58, RZ, P1 ;  /* 0x000000ff3a3a7208 */ /* 0x000fca0000800000 */
[--C-:B------:R-:W-:Y:S02]  /*3ea0*/  FFMA.FTZ R50, R3, c[0x0][0x2d0], -R58.reuse ;  /* 0x0000b40003327a23 */ /* 0x100fe4000001083a */
[--C-:B------:R-:W-:Y:S02]  /*3eb0*/  FFMA.FTZ R57, R35, c[0x0][0x2d0], -R58.reuse ;  /* 0x0000b40023397a23 */ /* 0x100fe4000001083a */
[--C-:B------:R-:W-:Y:S02]  /*3ec0*/  FFMA.FTZ R55, R45, c[0x0][0x2d0], -R58.reuse ;  /* 0x0000b4002d377a23 */ /* 0x100fe4000001083a */
[--C-:B------:R-:W-:Y:S01]  /*3ed0*/  FFMA.FTZ R48, R47, c[0x0][0x2d0], -R58.reuse ;  /* 0x0000b4002f307a23 */ /* 0x100fe2000001083a */
[----:B------:R-:W-:Y:S01]  /*3ee0*/  MUFU.EX2 R50, R50 ;  /* 0x0000003200327308 */ /* 0x000fe20000000800 */
[--C-:B------:R-:W-:Y:S01]  /*3ef0*/  FFMA.FTZ R53, R23, c[0x0][0x2d0], -R58.reuse ;  /* 0x0000b40017357a23 */ /* 0x100fe2000001083a */
[----:B-1----:R-:W-:Y:S01]  /*3f00*/  FMNMX.FTZ R3, R33, R6, !PT ;  /* 0x0000000621037209 */ /* 0x002fe20007810000 */
[--C-:B------:R-:W-:Y:S01]  /*3f10*/  FFMA.FTZ R46, R19, c[0x0][0x2d0], -R58.reuse ;  /* 0x0000b400132e7a23 */ /* 0x100fe2000001083a */
[----:B------:R-:W-:Y:S01]  /*3f20*/  LDSM.16.MT88.4 R32, [R238+0x4900] ;  /* 0x00490000ee20783b */ /* 0x000fe20000004200 */
[--C-:B------:R-:W-:Y:S01]  /*3f30*/  FFMA.FTZ R47, R21, c[0x0][0x2d0], -R58.reuse ;  /* 0x0000b400152f7a23 */ /* 0x100fe2000001083a */
[C---:B------:R-:W-:Y:S01]  /*3f40*/  FSETP.NEU.FTZ.AND P1, PT, R3.reuse, -INF , PT ;  /* 0xff8000000300780b */ /* 0x040fe20003f3d000 */
[----:B------:R-:W-:Y:S01]  /*3f50*/  FMUL.FTZ R56, R3, c[0x0][0x2d0] ;  /* 0x0000b40003387a20 */ /* 0x000fe20000410000 */
[----:B------:R-:W1:Y:S01]  /*3f60*/  MUFU.EX2 R57, R57 ;  /* 0x0000003900397308 */ /* 0x000e620000000800 */
[--C-:B------:R-:W-:Y:S01]  /*3f70*/  FFMA.FTZ R42, R17, c[0x0][0x2d0], -R58.reuse ;  /* 0x0000b400112a7a23 */ /* 0x100fe2000001083a */
[----:B------:R-:W-:Y:S01]  /*3f80*/  LDSM.16.MT88.4 R20, [R238+0x900] ;  /* 0x00090000ee14783b */ /* 0x000fe20000004200 */
[--C-:B------:R-:W-:Y:S01]  /*3f90*/  FFMA.FTZ R38, R31, c[0x0][0x2d0], -R58.reuse ;  /* 0x0000b4001f267a23 */ /* 0x100fe2000001083a */
[----:B------:R-:W-:Y:S01]  /*3fa0*/  FSEL R56, R56, RZ, P1 ;  /* 0x000000ff38387208 */ /* 0x000fe20000800000 */
[--C-:B------:R-:W-:Y:S01]  /*3fb0*/  FFMA.FTZ R2, R2, c[0x0][0x2d0], -R58.reuse ;  /* 0x0000b40002027a23 */ /* 0x100fe2000001083a */
[----:B------:R-:W-:Y:S01]  /*3fc0*/  LDSM.16.MT88.4 R16, [R237+0x900] ;  /* 0x00090000ed10783b */ /* 0x000fe20000004200 */
[----:B------:R-:W-:Y:S01]  /*3fd0*/  FFMA.FTZ R60, R60, c[0x0][0x2d0], -R58 ;  /* 0x0000b4003c3c7a23 */ /* 0x000fe2000001083a */
[----:B------:R-:W-:Y:S01]  /*3fe0*/  MUFU.EX2 R55, R55 ;  /* 0x0000003700377308 */ /* 0x000fe20000000800 */
[--C-:B------:R-:W-:Y:S01]  /*3ff0*/  FFMA.FTZ R59, R4, c[0x0][0x2d0], -R56.reuse ;  /* 0x0000b400043b7a23 */ /* 0x100fe20000010838 */
[----:B------:R-:W-:Y:S01]  /*4000*/  PLOP3.LUT P1, PT, PT, PT, UP0, 0x80, 0x0 ;  /* 0x000000000000781c */ /* 0x000fe20003f2f008 */
[--C-:B------:R-:W-:Y:S01]  /*4010*/  FFMA.FTZ R54, R27, c[0x0][0x2d0], -R56.reuse ;  /* 0x0000b4001b367a23 */ /* 0x100fe20000010838 */
[----:B------:R-:W2:Y:S01]  /*4020*/  LDSM.16.MT88.4 R4, [R236+0x4100] ;  /* 0x00410000ec04783b */ /* 0x000ea20000004200 */
[----:B------:R-:W-:-:S02]  /*4030*/  FFMA.FTZ R52, R25, c[0x0][0x2d0], -R56 ;  /* 0x0000b40019347a23 */ /* 0x000fc40000010838 */
[--C-:B------:R-:W-:Y:S01]  /*4040*/  FFMA.FTZ R49, R43, c[0x0][0x2d0], -R56.reuse ;  /* 0x0000b4002b317a23 */ /* 0x100fe20000010838 */
[----:B------:R-:W3:Y:S01]  /*4050*/  MUFU.EX2 R48, R48 ;  /* 0x0000003000307308 */ /* 0x000ee20000000800 */
[--C-:B------:R-:W-:Y:S01]  /*4060*/  FFMA.FTZ R51, R15, c[0x0][0x2d0], -R56.reuse ;  /* 0x0000b4000f337a23 */ /* 0x100fe20000010838 */
[----:B-1----:R-:W-:Y:S01]  /*4070*/  F2FP.PACK_AB R68, R50, R57 ;  /* 0x000000393244723e */ /* 0x002fe200000000ff */
[--C-:B------:R-:W-:Y:S01]  /*4080*/  FFMA.FTZ R44, R13, c[0x0][0x2d0], -R56.reuse ;  /* 0x0000b4000d2c7a23 */ /* 0x100fe20000010838 */
[----:B------:R-:W-:Y:S01]  /*4090*/  LDSM.16.MT88.4 R24, [R240+0x900] ;  /* 0x00090000f018783b */ /* 0x000fe20000004200 */
[--C-:B------:R-:W-:Y:S02]  /*40a0*/  FFMA.FTZ R45, R11, c[0x0][0x2d0], -R56.reuse ;  /* 0x0000b4000b2d7a23 */ /* 0x100fe40000010838 */
[----:B------:R-:W-:Y:S01]  /*40b0*/  FFMA.FTZ R40, R9, c[0x0][0x2d0], -R56 ;  /* 0x0000b40009287a23 */ /* 0x000fe20000010838 */
[----:B------:R-:W-:Y:S01]  /*40c0*/  MUFU.EX2 R59, R59 ;  /* 0x0000003b003b7308 */ /* 0x000fe20000000800 */
[----:B------:R-:W1:Y:S01]  /*40d0*/  LDSM.16.MT88.4 R12, [R236+0x900] ;  /* 0x00090000ec0c783b */ /* 0x000e620000004200 */
[----:B------:R-:W-:-:S02]  /*40e0*/  FFMA.FTZ R43, R39, c[0x0][0x2d0], -R58 ;  /* 0x0000b400272b7a23 */ /* 0x000fc4000001083a */
[----:B------:R-:W-:Y:S01]  /*40f0*/  FFMA.FTZ R39, R29, c[0x0][0x2d0], -R58 ;  /* 0x0000b4001d277a23 */ /* 0x000fe2000001083a */
[----:B------:R-:W4:Y:S01]  /*4100*/  LDSM.16.MT88.4 R8, [R240+0x4900] ;  /* 0x00490000f008783b */ /* 0x000f220000004200 */
[--C-:B------:R-:W-:Y:S02]  /*4110*/  FFMA.FTZ R41, R41, c[0x0][0x2d0], -R56.reuse ;  /* 0x0000b40029297a23 */ /* 0x100fe40000010838 */
[----:B------:R-:W5:Y:S01]  /*4120*/  MUFU.EX2 R54, R54 ;  /* 0x0000003600367308 */ /* 0x000f620000000800 */
[----:B---3--:R-:W-:Y:S01]  /*4130*/  F2FP.PACK_AB R70, R48, R55 ;  /* 0x000000373046723e */ /* 0x008fe200000000ff */
[----:B------:R-:W3:Y:S01]  /*4140*/  LDSM.16.MT88.4 R28, [R237+0x4900] ;  /* 0x00490000ed1c783b */ /* 0x000ee20000004200 */
[--C-:B------:R-:W-:Y:S02]  /*4150*/  FFMA.FTZ R36, R36, c[0x0][0x2d0], -R56.reuse ;  /* 0x0000b40024247a23 */ /* 0x100fe40000010838 */
[--C-:B------:R-:W-:Y:S02]  /*4160*/  FFMA.FTZ R37, R37, c[0x0][0x2d0], -R56.reuse ;  /* 0x0000b40025257a23 */ /* 0x100fe40000010838 */
[----:B------:R-:W-:Y:S01]  /*4170*/  FFMA.FTZ R0, R144, c[0x0][0x2d0], -R56 ;  /* 0x0000b40090007a23 */ /* 0x000fe20000010838 */
[----:B------:R-:W-:Y:S01]  /*4180*/  MUFU.EX2 R52, R52 ;  /* 0x0000003400347308 */ /* 0x000fe20000000800 */
[----:B------:R-:W-:-:S02]  /*4190*/  FFMA.FTZ R145, R145, c[0x0][0x2d0], -R58 ;  /* 0x0000b40091917a23 */ /* 0x000fc4000001083a */
[--C-:B------:R-:W-:Y:S02]  /*41a0*/  FFMA.FTZ R147, R147, c[0x0][0x2d0], -R58.reuse ;  /* 0x0000b40093937a23 */ /* 0x100fe4000001083a */
[----:B------:R-:W-:Y:S02]  /*41b0*/  FFMA.FTZ R62, R62, c[0x0][0x2d0], -R58 ;  /* 0x0000b4003e3e7a23 */ /* 0x000fe4000001083a */
[--C-:B------:R-:W-:Y:S01]  /*41c0*/  FFMA.FTZ R64, R64, c[0x0][0x2d0], -R56.reuse ;  /* 0x0000b40040407a23 */ /* 0x100fe20000010838 */
[----:B------:R-:W2:Y:S01]  /*41d0*/  MUFU.EX2 R49, R49 ;  /* 0x0000003100317308 */ /* 0x000ea20000000800 */
[----:B-----5:R-:W-:Y:S01]  /*41e0*/  F2FP.PACK_AB R69, R54, R59 ;  /* 0x0000003b3645723e */ /* 0x020fe200000000ff */
[--C-:B------:R-:W-:Y:S02]  /*41f0*/  FFMA.FTZ R153, R153, c[0x0][0x2d0], -R56.reuse ;  /* 0x0000b40099997a23 */ /* 0x100fe40000010838 */
[--C-:B------:R-:W-:Y:S02]  /*4200*/  FFMA.FTZ R66, R66, c[0x0][0x2d0], -R56.reuse ;  /* 0x0000b40042427a23 */ /* 0x100fe40000010838 */
[----:B------:R-:W-:-:S02]  /*4210*/  FFMA.FTZ R155, R155, c[0x0][0x2d0], -R56 ;  /* 0x0000b4009b9b7a23 */ /* 0x000fc40000010838 */
[----:B------:R-:W-:Y:S01]  /*4220*/  MUFU.EX2 R53, R53 ;  /* 0x0000003500357308 */ /* 0x000fe20000000800 */
[--C-:B------:R-:W-:Y:S02]  /*4230*/  FFMA.FTZ R134, R134, c[0x0][0x2d0], -R58.reuse ;  /* 0x0000b40086867a23 */ /* 0x100fe4000001083a */
[--C-:B------:R-:W-:Y:S02]  /*4240*/  FFMA.FTZ R169, R169, c[0x0][0x2d0], -R58.reuse ;  /* 0x0000b400a9a97a23 */ /* 0x100fe4000001083a */
[--C-:B------:R-:W-:Y:S02]  /*4250*/  FFMA.FTZ R171, R171, c[0x0][0x2d0], -R58.reuse ;  /* 0x0000b400abab7a23 */ /* 0x100fe4000001083a */
[----:B------:R-:W-:Y:S01]  /*4260*/  FFMA.FTZ R140, R140, c[0x0][0x2d0], -R58 ;  /* 0x0000b4008c8c7a23 */ /* 0x000fe2000001083a */
[----:B--2---:R-:W-:Y:S01]  /*4270*/  F2FP.PACK_AB R71, R49, R52 ;  /* 0x000000343147723e */ /* 0x004fe200000000ff */
[----:B------:R-:W2:Y:S01]  /*4280*/  MUFU.EX2 R46, R46 ;  /* 0x0000002e002e7308 */ /* 0x000ea20000000800 */
[----:B------:R-:W-:-:S02]  /*4290*/  FFMA.FTZ R142, R142, c[0x0][0x2d0], -R56 ;  /* 0x0000b4008e8e7a23 */ /* 0x000fc40000010838 */
[--C-:B------:R-:W-:Y:S02]  /*42a0*/  FFMA.FTZ R199, R199, c[0x0][0x2d0], -R56.reuse ;  /* 0x0000b400c7c77a23 */ /* 0x100fe40000010838 */
[--C-:B------:R-:W-:Y:S01]  /*42b0*/  FFMA.FTZ R144, R249, c[0x0][0x2d0], -R56.reuse ;  /* 0x0000b400f9907a23 */ /* 0x100fe20000010838 */
[C---:B------:R-:W-:Y:S01]  /*42c0*/  HMMA.16816.F32 R104, R68.reuse, R100, RZ ;  /* 0x000000644468723c */ /* 0x040fe200000018ff */
[----:B------:R-:W-:Y:S01]  /*42d0*/  FFMA.FTZ R203, R203, c[0x0][0x2d0], -R56 ;  /* 0x0000b400cbcb7a23 */ /* 0x000fe20000010838 */
[----:B------:R-:W-:Y:S01]  /*42e0*/  MUFU.EX2 R47, R47 ;  /* 0x0000002f002f7308 */ /* 0x000fe20000000800 */
[--C-:B------:R-:W-:Y:S02]  /*42f0*/  FFMA.FTZ R219, R219, c[0x0][0x2d0], -R58.reuse ;  /* 0x0000b400dbdb7a23 */ /* 0x100fe4000001083a */
[--C-:B------:R-:W-:Y:S02]  /*4300*/  FFMA.FTZ R146, R217, c[0x0][0x2d0], -R58.reuse ;  /* 0x0000b400d9927a23 */ /* 0x100fe4000001083a */
[--C-:B------:R-:W-:Y:S01]  /*4310*/  FFMA.FTZ R148, R211, c[0x0][0x2d0], -R58.reuse ;  /* 0x0000b400d3947a23 */ /* 0x100fe2000001083a */
[----:B------:R-:W-:Y:S01]  /*4320*/  HMMA.16816.F32 R100, R68, R102, RZ ;  /* 0x000000664464723c */ /* 0x000fe200000018ff */
[----:B------:R-:W-:Y:S01]  /*4330*/  FFMA.FTZ R209, R209, c[0x0][0x2d0], -R58 ;  /* 0x0000b400d1d17a23 */ /* 0x000fe2000001083a */
[----:B------:R-:W-:Y:S01]  /*4340*/  MUFU.EX2 R42, R42 ;  /* 0x0000002a002a7308 */ /* 0x000fe20000000800 */
        /* <DEDUP_REMOVED lines=11> */
[----:B------:R-:W5:Y:S01]  /*4400*/  MUFU.EX2 R44, R44 ;  /* 0x0000002c002c7308 */ /* 0x000f620000000800 */
[----:B------:R-:W-:-:S02]  /*4410*/  FFMA.FTZ R158, R159, c[0x0][0x2d0], -R56 ;  /* 0x0000b4009f9e7a23 */ /* 0x000fc40000010838 */
[--C-:B------:R-:W-:Y:S02]  /*4420*/  FFMA.FTZ R157, R157, c[0x0][0x2d0], -R56.reuse ;  /* 0x0000b4009d9d7a23 */ /* 0x100fe40000010838 */
[--C-:B------:R-:W-:Y:S01]  /*4430*/  FFMA.FTZ R151, R151, c[0x0][0x2d0], -R56.reuse ;  /* 0x0000b40097977a23 */ /* 0x100fe20000010838 */
[C---:B------:R-:W-:Y:S01]  /*4440*/  HMMA.16816.F32 R128, R68.reuse, R124, RZ ;  /* 0x0000007c4480723c */ /* 0x040fe200000018ff */
[----:B------:R-:W-:Y:S01]  /*4450*/  FFMA.FTZ R149, R149, c[0x0][0x2d0], -R56 ;  /* 0x0000b40095957a23 */ /* 0x000fe20000010838 */
[----:B------:R-:W-:Y:S01]  /*4460*/  MUFU.EX2 R45, R45 ;  /* 0x0000002d002d7308 */ /* 0x000fe20000000800 */
[----:B------:R-:W-:Y:S02]  /*4470*/  FADD.FTZ R59, R59, R54 ;  /* 0x000000363b3b7221 */ /* 0x000fe40000010000 */
[----:B------:R-:W-:Y:S02]  /*4480*/  FADD.FTZ R50, R57, R50 ;  /* 0x0000003239327221 */ /* 0x000fe40000010000 */
[----:B------:R-:W-:Y:S01]  /*4490*/  FADD.FTZ R52, R52, R59 ;  /* 0x0000003b34347221 */ /* 0x000fe20000010000 */
[----:B------:R-:W-:Y:S01]  /*44a0*/  HMMA.16816.F32 R120, R68, R116, RZ ;  /* 0x000000744478723c */ /* 0x000fe200000018ff */
[----:B------:R-:W-:Y:S01]  /*44b0*/  FADD.FTZ R55, R55, R50 ;  /* 0x0000003237377221 */ /* 0x000fe20000010000 */
[----:B------:R-:W1:Y:S01]  /*44c0*/  MUFU.EX2 R40, R40 ;  /* 0x0000002800287308 */ /* 0x000e620000000800 */
[----:B------:R-:W-:-:S02]  /*44d0*/  FADD.FTZ R52, R49, R52 ;  /* 0x0000003431347221 */ /* 0x000fc40000010000 */
[----:B------:R-:W-:-:S03]  /*44e0*/  FADD.FTZ R48, R48, R55 ;  /* 0x0000003730307221 */ /* 0x000fc60000010000 */
[C---:B------:R-:W-:Y:S02]  /*44f0*/  HMMA.16816.F32 R112, R68.reuse, R108, RZ ;  /* 0x0000006c4470723c */ /* 0x040fe400000018ff */
[----:B------:R-:W-:Y:S06]  /*4500*/  MUFU.EX2 R43, R43 ;  /* 0x0000002b002b7308 */ /* 0x000fec0000000800 */
[C---:B------:R-:W-:Y:S02]  /*4510*/  HMMA.16816.F32 R88, R68.reuse, R84, RZ ;  /* 0x000000544458723c */ /* 0x040fe400000018ff */
[----:B------:R-:W1:Y:S06]  /*4520*/  MUFU.EX2 R38, R38 ;  /* 0x0000002600267308 */ /* 0x000e6c0000000800 */
        /* <DEDUP_REMOVED lines=13> */
[----:B------:R-:W-:Y:S05]  /*4600*/  MUFU.EX2 R60, R60 ;  /* 0x0000003c003c7308 */ /* 0x000fea0000000800 */
[----:B--2---:R-:W-:Y:S01]  /*4610*/  F2FP.PACK_AB R4, R46, R53 ;  /* 0x000000352e04723e */ /* 0x004fe200000000ff */
[----:B------:R-:W-:Y:S01]  /*4620*/  HMMA.16816.F32 R68, R68, R6, RZ ;  /* 0x000000064444723c */ /* 0x000fe200000018ff */
[----:B-----5:R-:W-:Y:S01]  /*4630*/  F2FP.PACK_AB R5, R44, R51 ;  /* 0x000000332c05723e */ /* 0x020fe200000000ff */
[----:B------:R-:W2:Y:S01]  /*4640*/  MUFU.EX2 R145, R145 ;  /* 0x0000009100917308 */ /* 0x000ea20000000800 */
[----:B------:R-:W-:-:S02]  /*4650*/  FADD.FTZ R51, R51, R52 ;  /* 0x0000003433337221 */ /* 0x000fc40000010000 */
[----:B------:R-:W-:Y:S02]  /*4660*/  FADD.FTZ R53, R53, R48 ;  /* 0x0000003035357221 */ /* 0x000fe40000010000 */
[----:B------:R-:W-:Y:S01]  /*4670*/  F2FP.PACK_AB R6, R42, R47 ;  /* 0x0000002f2a06723e */ /* 0x000fe200000000ff */
[----:B------:R-:W-:Y:S01]  /*4680*/  FADD.FTZ R44, R44, R51 ;  /* 0x000000332c2c7221 */ /* 0x000fe20000010000 */
[----:B-1----:R-:W-:Y:S01]  /*4690*/  F2FP.PACK_AB R7, R40, R45 ;  /* 0x0000002d2807723e */ /* 0x002fe200000000ff */
[----:B------:R-:W-:Y:S01]  /*46a0*/  MUFU.EX2 R147, R147 ;  /* 0x0000009300937308 */ /* 0x000fe20000000800 */
[----:B------:R-:W-:Y:S02]  /*46b0*/  FADD.FTZ R46, R46, R53 ;  /* 0x000000352e2e7221 */ /* 0x000fe40000010000 */
[----:B------:R-:W-:Y:S02]  /*46c0*/  FADD.FTZ R45, R45, R44 ;  /* 0x0000002c2d2d7221 */ /* 0x000fe40000010000 */
[----:B------:R-:W-:Y:S01]  /*46d0*/  FADD.FTZ R47, R47, R46 ;  /* 0x0000002e2f2f7221 */ /* 0x000fe20000010000 */
[----:B------:R-:W-:Y:S01]  /*46e0*/  HMMA.16816.F32 R104, R4, R12, R104 ;  /* 0x0000000c0468723c */ /* 0x000fe20000001868 */
[----:B------:R-:W-:Y:S01]  /*46f0*/  FADD.FTZ R40, R40, R45 ;  /* 0x0000002d28287221 */ /* 0x000fe20000010000 */
[----:B------:R-:W1:Y:S01]  /*4700*/  MUFU.EX2 R62, R62 ;  /* 0x0000003e003e7308 */ /* 0x000e620000000800 */
[----:B------:R-:W-:-:S05]  /*4710*/  FADD.FTZ R42, R42, R47 ;  /* 0x0000002f2a2a7221 */ /* 0x000fca0000010000 */
[C---:B------:R-:W-:Y:S01]  /*4720*/  HMMA.16816.F32 R100, R4.reuse, R14, R100 ;  /* 0x0000000e0464723c */ /* 0x040fe20000001864 */
[----:B------:R-:W5:Y:S01]  /*4730*/  LDSM.16.MT88.4 R12, [R236+0x4900] ;  /* 0x00490000ec0c783b */ /* 0x000f620000004200 */
[----:B------:R-:W-:Y:S06]  /*4740*/  MUFU.EX2 R64, R64 ;  /* 0x0000004000407308 */ /* 0x000fec0000000800 */
[C---:B----4-:R-:W-:Y:S02]  /*4750*/  HMMA.16816.F32 R96, R4.reuse, R8, R96 ;  /* 0x000000080460723c */ /* 0x050fe40000001860 */
[----:B------:R-:W4:Y:S06]  /*4760*/  MUFU.EX2 R153, R153 ;  /* 0x0000009900997308 */ /* 0x000f2c0000000800 */
[C---:B------:R-:W-:Y:S01]  /*4770*/  HMMA.16816.F32 R92, R4.reuse, R10, R92 ;  /* 0x0000000a045c723c */ /* 0x040fe2000000185c */
[----:B------:R-:W1:Y:S01]  /*4780*/  LDSM.16.MT88.4 R8, [R236+0x1100] ;  /* 0x00110000ec08783b */ /* 0x000e620000004200 */
[----:B------:R-:W-:Y:S06]  /*4790*/  MUFU.EX2 R66, R66 ;  /* 0x0000004200427308 */ /* 0x000fec0000000800 */
[C---:B------:R-:W-:Y:S02]  /*47a0*/  HMMA.16816.F32 R128, R4.reuse, R24, R128 ;  /* 0x000000180480723c */ /* 0x040fe40000001880 */
[----:B------:R-:W1:Y:S06]  /*47b0*/  MUFU.EX2 R155, R155 ;  /* 0x0000009b009b7308 */ /* 0x000e6c0000000800 */
[C---:B------:R-:W-:Y:S01]  /*47c0*/  HMMA.16816.F32 R124, R4.reuse, R26, R124 ;  /* 0x0000001a047c723c */ /* 0x040fe2000000187c */
[----:B------:R-:W-:Y:S01]  /*47d0*/  LDSM.16.MT88.4 R24, [R240+0x1100] ;  /* 0x00110000f018783b */ /* 0x000fe20000004200 */
        /* <DEDUP_REMOVED lines=16> */
[C---:B---3--:R-:W-:Y:S02]  /*48e0*/  HMMA.16816.F32 R80, R4.reuse, R28, R80 ;  /* 0x0000001c0450723c */ /* 0x048fe40000001850 */
[----:B------:R-:W3:Y:S06]  /*48f0*/  MUFU.EX2 R203, R203 ;  /* 0x000000cb00cb7308 */ /* 0x000eec0000000800 */
[C---:B------:R-:W-:Y:S01]  /*4900*/  HMMA.16816.F32 R76, R4.reuse, R30, R76 ;  /* 0x0000001e044c723c */ /* 0x040fe2000000184c */
[----:B------:R-:W-:Y:S01]  /*4910*/  LDSM.16.MT88.4 R28, [R237+0x5100] ;  /* 0x00510000ed1c783b */ /* 0x000fe20000004200 */
[----:B------:R-:W-:Y:S06]  /*4920*/  MUFU.EX2 R219, R219 ;  /* 0x000000db00db7308 */ /* 0x000fec0000000800 */
[C---:B-----5:R-:W-:Y:S02]  /*4930*/  HMMA.16816.F32 R72, R4.reuse, R12, R72 ;  /* 0x0000000c0448723c */ /* 0x060fe40000001848 */
[----:B------:R-:W5:Y:S06]  /*4940*/  MUFU.EX2 R146, R146 ;  /* 0x0000009200927308 */ /* 0x000f6c0000000800 */
[----:B------:R-:W-:Y:S01]  /*4950*/  HMMA.16816.F32 R68, R4, R14, R68 ;  /* 0x0000000e0444723c */ /* 0x000fe20000001844 */
[----:B------:R-:W2:Y:S01]  /*4960*/  LDSM.16.MT88.4 R12, [R240+0x5100] ;  /* 0x00510000f00c783b */ /* 0x000ea20000004200 */
[----:B------:R-:W-:Y:S05]  /*4970*/  MUFU.EX2 R148, R148 ;  /* 0x0000009400947308 */ /* 0x000fea0000000800 */
[----:B------:R-:W-:Y:S01]  /*4980*/  F2FP.PACK_AB R4, R38, R43 ;  /* 0x0000002b2604723e */ /* 0x000fe200000000ff */
[----:B------:R-:W-:Y:S01]  /*4990*/  FADD.FTZ R43, R43, R42 ;  /* 0x0000002a2b2b7221 */ /* 0x000fe20000010000 */
[----:B------:R-:W-:Y:S01]  /*49a0*/  F2FP.PACK_AB R6, R2, R39 ;  /* 0x000000270206723e */ /* 0x000fe200000000ff */
[----:B------:R-:W2:Y:S01]  /*49b0*/  MUFU.EX2 R209, R209 ;  /* 0x000000d100d17308 */ /* 0x000ea20000000800 */
[----:B------:R-:W-:Y:S01]  /*49c0*/  F2FP.PACK_AB R5, R36, R41 ;  /* 0x000000292405723e */ /* 0x000fe200000000ff */
[----:B------:R-:W-:Y:S01]  /*49d0*/  FADD.FTZ R41, R41, R40 ;  /* 0x0000002829297221 */ /* 0x000fe20000010000 */
[----:B------:R-:W-:Y:S01]  /*49e0*/  F2FP.PACK_AB R7, R0, R37 ;  /* 0x000000250007723e */ /* 0x000fe200000000ff */
[----:B------:R-:W-:-:S02]  /*49f0*/  FADD.FTZ R38, R38, R43 ;  /* 0x0000002b26267221 */ /* 0x000fc40000010000 */
[----:B------:R-:W-:Y:S02]  /*4a00*/  FADD.FTZ R36, R36, R41 ;  /* 0x0000002924247221 */ /* 0x000fe40000010000 */
[----:B------:R-:W-:Y:S01]  /*4a10*/  MUFU.EX2 R150, R150 ;  /* 0x0000009600967308 */ /* 0x000fe20000000800 */
[----:B------:R-:W-:Y:S01]  /*4a20*/  FADD.FTZ R39, R39, R38 ;  /* 0x0000002627277221 */ /* 0x000fe20000010000 */
[C---:B-1----:R-:W-:Y:S01]  /*4a30*/  HMMA.16816.F32 R104, R4.reuse, R8, R104 ;  /* 0x000000080468723c */ /* 0x042fe20000001868 */
[----:B------:R-:W-:Y:S02]  /*4a40*/  FADD.FTZ R37, R37, R36 ;  /* 0x0000002425257221 */ /* 0x000fe40000010000 */
[----:B------:R-:W-:Y:S02]  /*4a50*/  FADD.FTZ R39, R2, R39 ;  /* 0x0000002702277221 */ /* 0x000fe40000010000 */
[----:B------:R-:W-:Y:S01]  /*4a60*/  FADD.FTZ R37, R0, R37 ;  /* 0x0000002500257221 */ /* 0x000fe20000010000 */
[----:B------:R-:W1:Y:S02]  /*4a70*/  MUFU.EX2 R205, R205 ;  /* 0x000000cd00cd7308 */ /* 0x000e640000000800 */
[C---:B------:R-:W-:Y:S01]  /*4a80*/  HMMA.16816.F32 R100, R4.reuse, R10, R100 ;  /* 0x0000000a0464723c */ /* 0x040fe20000001864 */
[----:B------:R-:W1:Y:S05]  /*4a90*/  LDSM.16.MT88.4 R8, [R236+0x5100] ;  /* 0x00510000ec08783b */ /* 0x000e6a0000004200 */
[----:B------:R-:W-:Y:S02]  /*4aa0*/  MUFU.EX2 R152, R152 ;  /* 0x0000009800987308 */ /* 0x000fe40000000800 */
[C---:B------:R-:W-:Y:S06]  /*4ab0*/  HMMA.16816.F32 R112, R4.reuse, R16, R112 ;  /* 0x000000100470723c */ /* 0x040fec0000001870 */
[----:B------:R-:W1:Y:S02]  /*4ac0*/  MUFU.EX2 R197, R197 ;  /* 0x000000c500c57308 */ /* 0x000e640000000800 */
[C---:B------:R-:W-:Y:S01]  /*4ad0*/  HMMA.16816.F32 R108, R4.reuse, R18, R108 ;  /* 0x00000012046c723c */ /* 0x040fe2000000186c */
[----:B------:R-:W3:Y:S05]  /*4ae0*/  LDSM.16.MT88.4 R16, [R237+0x1900] ;  /* 0x00190000ed10783b */ /* 0x000eea0000004200 */
[----:B------:R-:W-:Y:S02]  /*4af0*/  MUFU.EX2 R154, R154 ;  /* 0x0000009a009a7308 */ /* 0x000fe40000000800 */
[C---:B--2---:R-:W-:Y:S06]  /*4b00*/  HMMA.16816.F32 R96, R4.reuse, R12, R96 ;  /* 0x0000000c0460723c */ /* 0x044fec0000001860 */
[----:B------:R-:W2:Y:S02]  /*4b10*/  MUFU.EX2 R165, R165 ;  /* 0x000000a500a57308 */ /* 0x000ea40000000800 */
[C---:B------:R-:W-:Y:S01]  /*4b20*/  HMMA.16816.F32 R92, R4.reuse, R14, R92 ;  /* 0x0000000e045c723c */ /* 0x040fe2000000185c */
[----:B------:R-:W2:Y:S05]  /*4b30*/  LDSM.16.MT88.4 R12, [R236+0x1900] ;  /* 0x00190000ec0c783b */ /* 0x000eaa0000004200 */
[----:B------:R-:W-:Y:S02]  /*4b40*/  MUFU.EX2 R156, R156 ;  /* 0x0000009c009c7308 */ /* 0x000fe40000000800 */
[C---:B------:R-:W-:Y:S06]  /*4b50*/  HMMA.16816.F32 R128, R4.reuse, R24, R128 ;  /* 0x000000180480723c */ /* 0x040fec0000001880 */
[----:B------:R-:W2:Y:S02]  /*4b60*/  MUFU.EX2 R161, R161 ;  /* 0x000000a100a17308 */ /* 0x000ea40000000800 */
[C---:B-1----:R-:W-:Y:S06]  /*4b70*/  HMMA.16816.F32 R72, R4.reuse, R8, R72 ;  /* 0x000000080448723c */ /* 0x042fec0000001848 */
[----:B------:R-:W-:Y:S02]  /*4b80*/  MUFU.EX2 R158, R158 ;  /* 0x0000009e009e7308 */ /* 0x000fe40000000800 */
[C---:B------:R-:W-:Y:S01]  /*4b90*/  HMMA.16816.F32 R68, R4.reuse, R10, R68 ;  /* 0x0000000a0444723c */ /* 0x040fe20000001844 */
[----:B------:R-:W1:Y:S05]  /*4ba0*/  LDSM.16.MT88.4 R8, [R240+0x5900] ;  /* 0x00590000f008783b */ /* 0x000e6a0000004200 */
[----:B------:R-:W1:Y:S02]  /*4bb0*/  MUFU.EX2 R157, R157 ;  /* 0x0000009d009d7308 */ /* 0x000e640000000800 */
[C---:B------:R-:W-:Y:S01]  /*4bc0*/  HMMA.16816.F32 R124, R4.reuse, R26, R124 ;  /* 0x0000001a047c723c */ /* 0x040fe2000000187c */
[----:B------:R-:W1:Y:S05]  /*4bd0*/  LDSM.16.MT88.4 R24, [R240+0x1900] ;  /* 0x00190000f018783b */ /* 0x000e6a0000004200 */
[----:B------:R-:W-:Y:S02]  /*4be0*/  MUFU.EX2 R151, R151 ;  /* 0x0000009700977308 */ /* 0x000fe40000000800 */
[C---:B------:R-:W-:Y:S08]  /*4bf0*/  HMMA.16816.F32 R120, R4.reuse, R20, R120 ;  /* 0x000000140478723c */ /* 0x040ff00000001878 */
[C---:B------:R-:W-:Y:S01]  /*4c00*/  HMMA.16816.F32 R116, R4.reuse, R22, R116 ;  /* 0x000000160474723c */ /* 0x040fe20000001874 */
[----:B------:R-:W1:Y:S07]  /*4c10*/  LDSM.16.MT88.4 R20, [R238+0x1900] ;  /* 0x00190000ee14783b */ /* 0x000e6e0000004200 */
[C---:B------:R-:W-:Y:S08]  /*4c20*/  HMMA.16816.F32 R88, R4.reuse, R32, R88 ;  /* 0x000000200458723c */ /* 0x040ff00000001858 */
[C---:B------:R-:W-:Y:S01]  /*4c30*/  HMMA.16816.F32 R84, R4.reuse, R34, R84 ;  /* 0x000000220454723c */ /* 0x040fe20000001854 */
[----:B------:R-:W-:Y:S07]  /*4c40*/  LDSM.16.MT88.4 R32, [R237+0x6900] ;  /* 0x00690000ed20783b */ /* 0x000fee0000004200 */
[C---:B------:R-:W-:Y:S08]  /*4c50*/  HMMA.16816.F32 R80, R4.reuse, R28, R80 ;  /* 0x0000001c0450723c */ /* 0x040ff00000001850 */
[----:B------:R-:W-:Y:S01]  /*4c60*/  HMMA.16816.F32 R76, R4, R30, R76 ;  /* 0x0000001e044c723c */ /* 0x000fe2000000184c */
[----:B------:R-:W-:Y:S06]  /*4c70*/  LDSM.16.MT88.4 R28, [R237+0x5900] ;  /* 0x00590000ed1c783b */ /* 0x000fec0000004200 */
[----:B------:R-:W-:Y:S01]  /*4c80*/  F2FP.PACK_AB R4, R145, R60 ;  /* 0x0000003c9104723e */ /* 0x000fe200000000ff */
[----:B------:R-:W-:Y:S01]  /*4c90*/  FADD.FTZ R60, R60, R39 ;  /* 0x000000273c3c7221 */ /* 0x000fe20000010000 */
[----:B------:R-:W-:-:S02]  /*4ca0*/  F2FP.PACK_AB R6, R62, R147 ;  /* 0x000000933e06723e */ /* 0x000fc400000000ff */
[----:B----4-:R-:W-:Y:S01]  /*4cb0*/  F2FP.PACK_AB R5, R153, R64 ;  /* 0x000000409905723e */ /* 0x010fe200000000ff */
[----:B------:R-:W-:Y:S01]  /*4cc0*/  FADD.FTZ R64, R64, R37 ;  /* 0x0000002540407221 */ /* 0x000fe20000010000 */
[----:B------:R-:W-:Y:S01]  /*4cd0*/  F2FP.PACK_AB R7, R155, R66 ;  /* 0x000000429b07723e */ /* 0x000fe200000000ff */
[----:B------:R-:W-:Y:S02]  /*4ce0*/  FADD.FTZ R60, R145, R60 ;  /* 0x0000003c913c7221 */ /* 0x000fe40000010000 */
[----:B------:R-:W-:Y:S02]  /*4cf0*/  FADD.FTZ R153, R153, R64 ;  /* 0x0000004099997221 */ /* 0x000fe40000010000 */
[----:B------:R-:W-:Y:S02]  /*4d00*/  FADD.FTZ R147, R147, R60 ;  /* 0x0000003c93937221 */ /* 0x000fe40000010000 */
[----:B---3--:R-:W-:Y:S01]  /*4d10*/  HMMA.16816.F32 R112, R4, R16, R112 ;  /* 0x000000100470723c */ /* 0x008fe20000001870 */
[----:B------:R-:W-:-:S02]  /*4d20*/  FADD.FTZ R66, R66, R153 ;  /* 0x0000009942427221 */ /* 0x000fc40000010000 */
[----:B------:R-:W-:Y:S02]  /*4d30*/  FADD.FTZ R147, R62, R147 ;  /* 0x000000933e937221 */ /* 0x000fe40000010000 */
[----:B------:R-:W-:-:S03]  /*4d40*/  FADD.FTZ R155, R155, R66 ;  /* 0x000000429b9b7221 */ /* 0x000fc60000010000 */
[C---:B------:R-:W-:Y:S01]  /*4d50*/  HMMA.16816.F32 R108, R4.reuse, R18, R108 ;  /* 0x00000012046c723c */ /* 0x040fe2000000186c */
[----:B------:R-:W3:Y:S07]  /*4d60*/  LDSM.16.MT88.4 R16, [R238+0x5900] ;  /* 0x00590000ee10783b */ /* 0x000eee0000004200 */
[C---:B--2---:R-:W-:Y:S08]  /*4d70*/  HMMA.16816.F32 R104, R4.reuse, R12, R104 ;  /* 0x0000000c0468723c */ /* 0x044ff00000001868 */
[C---:B------:R-:W-:Y:S01]  /*4d80*/  HMMA.16816.F32 R100, R4.reuse, R14, R100 ;  /* 0x0000000e0464723c */ /* 0x040fe20000001864 */
[----:B------:R-:W2:Y:S07]  /*4d90*/  LDSM.16.MT88.4 R12, [R236+0x5900] ;  /* 0x00590000ec0c783b */ /* 0x000eae0000004200 */
[C---:B-1----:R-:W-:Y:S08]  /*4da0*/  HMMA.16816.F32 R96, R4.reuse, R8, R96 ;  /* 0x000000080460723c */ /* 0x042ff00000001860 */
[C---:B------:R-:W-:Y:S01]  /*4db0*/  HMMA.16816.F32 R92, R4.reuse, R10, R92 ;  /* 0x0000000a045c723c */ /* 0x040fe2000000185c */
[----:B------:R-:W1:Y:S07]  /*4dc0*/  LDSM.16.MT88.4 R8, [R237+0x2100] ;  /* 0x00210000ed08783b */ /* 0x000e6e0000004200 */
[C---:B------:R-:W-:Y:S08]  /*4dd0*/  HMMA.16816.F32 R128, R4.reuse, R24, R128 ;  /* 0x000000180480723c */ /* 0x040ff00000001880 */
[C---:B------:R-:W-:Y:S01]  /*4de0*/  HMMA.16816.F32 R124, R4.reuse, R26, R124 ;  /* 0x0000001a047c723c */ /* 0x040fe2000000187c */
[----:B------:R-:W-:Y:S07]  /*4df0*/  LDSM.16.MT88.4 R24, [R240+0x2100] ;  /* 0x00210000f018783b */ /* 0x000fee0000004200 */
[C---:B------:R-:W-:Y:S08]  /*4e00*/  HMMA.16816.F32 R120, R4.reuse, R20, R120 ;  /* 0x000000140478723c */ /* 0x040ff00000001878 */
[C---:B------:R-:W-:Y:S01]  /*4e10*/  HMMA.16816.F32 R116, R4.reuse, R22, R116 ;  /* 0x000000160474723c */ /* 0x040fe20000001874 */
[----:B------:R-:W4:Y:S07]  /*4e20*/  LDSM.16.MT88.4 R20, [R238+0x2100] ;  /* 0x00210000ee14783b */ /* 0x000f2e0000004200 */
[C---:B---3--:R-:W-:Y:S08]  /*4e30*/  HMMA.16816.F32 R88, R4.reuse, R16, R88 ;  /* 0x000000100458723c */ /* 0x048ff00000001858 */
[C---:B------:R-:W-:Y:S01]  /*4e40*/  HMMA.16816.F32 R84, R4.reuse, R18, R84 ;  /* 0x000000120454723c */ /* 0x040fe20000001854 */
[----:B------:R-:W3:Y:S07]  /*4e50*/  LDSM.16.MT88.4 R16, [R236+0x2100] ;  /* 0x00210000ec10783b */ /* 0x000eee0000004200 */
[C---:B------:R-:W-:Y:S08]  /*4e60*/  HMMA.16816.F32 R80, R4.reuse, R28, R80 ;  /* 0x0000001c0450723c */ /* 0x040ff00000001850 */
[C---:B------:R-:W-:Y:S01]  /*4e70*/  HMMA.16816.F32 R76, R4.reuse, R30, R76 ;  /* 0x0000001e044c723c */ /* 0x040fe2000000184c */
[----:B------:R-:W-:Y:S07]  /*4e80*/  LDSM.16.MT88.4 R28, [R240+0x3100] ;  /* 0x00310000f01c783b */ /* 0x000fee0000004200 */
[C---:B--2---:R-:W-:Y:S08]  /*4e90*/  HMMA.16816.F32 R72, R4.reuse, R12, R72 ;  /* 0x0000000c0448723c */ /* 0x044ff00000001848 */
[----:B------:R-:W-:Y:S01]  /*4ea0*/  HMMA.16816.F32 R68, R4, R14, R68 ;  /* 0x0000000e0444723c */ /* 0x000fe20000001844 */
[----:B------:R-:W2:Y:S06]  /*4eb0*/  LDSM.16.MT88.4 R12, [R240+0x6100] ;  /* 0x00610000f00c783b */ /* 0x000eac0000004200 */
[----:B------:R-:W-:Y:S01]  /*4ec0*/  F2FP.PACK_AB R4, R169, R134 ;  /* 0x00000086a904723e */ /* 0x000fe200000000ff */
[----:B------:R-:W-:Y:S01]  /*4ed0*/  FADD.FTZ R134, R134, R147 ;  /* 0x0000009386867221 */ /* 0x000fe20000010000 */
[----:B------:R-:W-:-:S02]  /*4ee0*/  F2FP.PACK_AB R6, R140, R171 ;  /* 0x000000ab8c06723e */ /* 0x000fc400000000ff */
[----:B------:R-:W-:Y:S01]  /*4ef0*/  F2FP.PACK_AB R5, R199, R142 ;  /* 0x0000008ec705723e */ /* 0x000fe200000000ff */
[----:B------:R-:W-:Y:S01]  /*4f00*/  FADD.FTZ R142, R142, R155 ;  /* 0x0000009b8e8e7221 */ /* 0x000fe20000010000 */
[----:B------:R-:W-:Y:S01]  /*4f10*/  F2FP.PACK_AB R7, R203, R144 ;  /* 0x00000090cb07723e */ /* 0x000fe200000000ff */
[----:B------:R-:W-:Y:S02]  /*4f20*/  FADD.FTZ R134, R169, R134 ;  /* 0x00000086a9867221 */ /* 0x000fe40000010000 */
[----:B------:R-:W-:Y:S02]  /*4f30*/  FADD.FTZ R199, R199, R142 ;  /* 0x0000008ec7c77221 */ /* 0x000fe40000010000 */
[----:B------:R-:W-:Y:S02]  /*4f40*/  FADD.FTZ R171, R171, R134 ;  /* 0x00000086abab7221 */ /* 0x000fe40000010000 */
[----:B-1----:R-:W-:Y:S01]  /*4f50*/  HMMA.16816.F32 R112, R4, R8, R112 ;  /* 0x000000080470723c */ /* 0x002fe20000001870 */
[----:B------:R-:W-:-:S02]  /*4f60*/  FADD.FTZ R144, R144, R199 ;  /* 0x000000c790907221 */ /* 0x000fc40000010000 */
[----:B------:R-:W-:Y:S02]  /*4f70*/  FADD.FTZ R140, R140, R171 ;  /* 0x000000ab8c8c7221 */ /* 0x000fe40000010000 */
[----:B------:R-:W-:-:S03]  /*4f80*/  FADD.FTZ R203, R203, R144 ;  /* 0x00000090cbcb7221 */ /* 0x000fc60000010000 */
[C---:B------:R-:W-:Y:S01]  /*4f90*/  HMMA.16816.F32 R108, R4.reuse, R10, R108 ;  /* 0x0000000a046c723c */ /* 0x040fe2000000186c */
[----:B------:R-:W1:Y:S07]  /*4fa0*/  LDSM.16.MT88.4 R8, [R237+0x6100] ;  /* 0x00610000ed08783b */ /* 0x000e6e0000004200 */
[C---:B----4-:R-:W-:Y:S08]  /*4fb0*/  HMMA.16816.F32 R120, R4.reuse, R20, R120 ;  /* 0x000000140478723c */ /* 0x050ff00000001878 */
[C---:B------:R-:W-:Y:S01]  /*4fc0*/  HMMA.16816.F32 R116, R4.reuse, R22, R116 ;  /* 0x000000160474723c */ /* 0x040fe20000001874 */
[----:B------:R-:W4:Y:S07]  /*4fd0*/  LDSM.16.MT88.4 R20, [R238+0x6100] ;  /* 0x00610000ee14783b */ /* 0x000f2e0000004200 */
[C---:B---3--:R-:W-:Y:S08]  /*4fe0*/  HMMA.16816.F32 R104, R4.reuse, R16, R104 ;  /* 0x000000100468723c */ /* 0x048ff00000001868 */
        /* <DEDUP_REMOVED lines=11> */
[C---:B----4-:R-:W-:Y:S08]  /*50a0*/  HMMA.16816.F32 R88, R4.reuse, R20, R88 ;  /* 0x000000140458723c */ /* 0x050ff00000001858 */
[C---:B------:R-:W-:Y:S01]  /*50b0*/  HMMA.16816.F32 R84, R4.reuse, R22, R84 ;  /* 0x000000160454723c */ /* 0x040fe20000001854 */
[----:B------:R-:W4:Y:S07]  /*50c0*/  LDSM.16.MT88.4 R20, [R237+0x2900] ;  /* 0x00290000ed14783b */ /* 0x000f2e0000004200 */
[C---:B---3--:R-:W-:Y:S08]  /*50d0*/  HMMA.16816.F32 R72, R4.reuse, R16, R72 ;  /* 0x000000100448723c */ /* 0x048ff00000001848 */
[----:B------:R-:W-:Y:S01]  /*50e0*/  HMMA.16816.F32 R68, R4, R18, R68 ;  /* 0x000000120444723c */ /* 0x000fe20000001844 */
[----:B------:R-:W3:Y:S06]  /*50f0*/  LDSM.16.MT88.4 R16, [R240+0x6900] ;  /* 0x00690000f010783b */ /* 0x000eec0000004200 */
[----:B-----5:R-:W-:Y:S01]  /*5100*/  F2FP.PACK_AB R4, R146, R219 ;  /* 0x000000db9204723e */ /* 0x020fe200000000ff */
        /* <DEDUP_REMOVED lines=8> */
[----:B--2---:R-:W-:Y:S01]  /*5190*/  HMMA.16816.F32 R120, R4, R12, R120 ;  /* 0x0000000c0478723c */ /* 0x004fe20000001878 */
[----:B------:R-:W-:-:S02]  /*51a0*/  FADD.FTZ R152, R152, R205 ;  /* 0x000000cd98987221 */ /* 0x000fc40000010000 */
[----:B------:R-:W-:Y:S02]  /*51b0*/  FADD.FTZ R209, R209, R148 ;  /* 0x00000094d1d17221 */ /* 0x000fe40000010000 */
[----:B------:R-:W-:-:S03]  /*51c0*/  FADD.FTZ R197, R197, R152 ;  /* 0x00000098c5c57221 */ /* 0x000fc60000010000 */
[C---:B------:R-:W-:Y:S01]  /*51d0*/  HMMA.16816.F32 R116, R4.reuse, R14, R116 ;  /* 0x0000000e0474723c */ /* 0x040fe20000001874 */
[----:B------:R-:W2:Y:S07]  /*51e0*/  LDSM.16.MT88.4 R12, [R238+0x6900] ;  /* 0x00690000ee0c783b */ /* 0x000eae0000004200 */
[C---:B-1----:R-:W-:Y:S08]  /*51f0*/  HMMA.16816.F32 R104, R4.reuse, R8, R104 ;  /* 0x000000080468723c */ /* 0x042ff00000001868 */
[C---:B------:R-:W-:Y:S01]  /*5200*/  HMMA.16816.F32 R100, R4.reuse, R10, R100 ;  /* 0x0000000a0464723c */ /* 0x040fe20000001864 */
[----:B------:R-:W1:Y:S07]  /*5210*/  LDSM.16.MT88.4 R8, [R236+0x6900] ;  /* 0x00690000ec08783b */ /* 0x000e6e0000004200 */
[C---:B----4-:R-:W-:Y:S08]  /*5220*/  HMMA.16816.F32 R112, R4.reuse, R20, R112 ;  /* 0x000000140470723c */ /* 0x050ff00000001870 */
[C---:B------:R-:W-:Y:S01]  /*5230*/  HMMA.16816.F32 R108, R4.reuse, R22, R108 ;  /* 0x00000016046c723c */ /* 0x040fe2000000186c */
[----:B------:R-:W-:Y:S07]  /*5240*/  LDSM.16.MT88.4 R20, [R236+0x3100] ;  /* 0x00310000ec14783b */ /* 0x000fee0000004200 */
        /* <DEDUP_REMOVED lines=9> */
[C---:B------:R-:W-:Y:S01]  /*52e0*/  HMMA.16816.F32 R80, R4.reuse, R32, R80 ;  /* 0x000000200450723c */ /* 0x040fe20000001850 */
[----:B------:R-:W4:Y:S07]  /*52f0*/  MUFU.EX2 R32, R149 ;  /* 0x0000009500207308 */ /* 0x000f2e0000000800 */
[C---:B------:R-:W-:Y:S08]  /*5300*/  HMMA.16816.F32 R128, R4.reuse, R24, R128 ;  /* 0x000000180480723c */ /* 0x040ff00000001880 */
[C---:B------:R-:W-:Y:S01]  /*5310*/  HMMA.16816.F32 R124, R4.reuse, R26, R124 ;  /* 0x0000001a047c723c */ /* 0x040fe2000000187c */
[----:B------:R-:W5:Y:S07]  /*5320*/  LDSM.16.MT88.4 R24, [R238+0x3100] ;  /* 0x00310000ee18783b */ /* 0x000f6e0000004200 */
[----:B------:R-:W-:Y:S07]  /*5330*/  HMMA.16816.F32 R76, R4, R34, R76 ;  /* 0x00000022044c723c */ /* 0x000fee000000184c */
[----:B------:R-:W-:Y:S01]  /*5340*/  F2FP.PACK_AB R4, R165, R154 ;  /* 0x0000009aa504723e */ /* 0x000fe200000000ff */
[----:B------:R-:W-:Y:S01]  /*5350*/  FADD.FTZ R154, R154, R209 ;  /* 0x000000d19a9a7221 */ /* 0x000fe20000010000 */
[----:B------:R-:W-:-:S02]  /*5360*/  F2FP.PACK_AB R6, R161, R156 ;  /* 0x0000009ca106723e */ /* 0x000fc400000000ff */
[----:B------:R-:W-:Y:S01]  /*5370*/  F2FP.PACK_AB R5, R157, R158 ;  /* 0x0000009e9d05723e */ /* 0x000fe200000000ff */
[----:B------:R-:W-:Y:S01]  /*5380*/  FADD.FTZ R158, R158, R197 ;  /* 0x000000c59e9e7221 */ /* 0x000fe20000010000 */
[----:B----4-:R-:W-:Y:S01]  /*5390*/  F2FP.PACK_AB R7, R32, R151 ;  /* 0x000000972007723e */ /* 0x010fe200000000ff */
        /* <DEDUP_REMOVED lines=9> */
[C---:B------:R-:W-:Y:S08]  /*5430*/  HMMA.16816.F32 R104, R4.reuse, R20, R104 ;  /* 0x000000140468723c */ /* 0x040ff00000001868 */
[C---:B------:R-:W-:Y:S01]  /*5440*/  HMMA.16816.F32 R100, R4.reuse, R22, R100 ;  /* 0x000000160464723c */ /* 0x040fe20000001864 */
[----:B------:R-:W4:Y:S07]  /*5450*/  LDSM.16.MT88.4 R20, [R236+0x7100] ;  /* 0x00710000ec14783b */ /* 0x000f2e0000004200 */
[C---:B--2---:R-:W-:Y:S08]  /*5460*/  HMMA.16816.F32 R96, R4.reuse, R12, R96 ;  /* 0x0000000c0460723c */ /* 0x044ff00000001860 */
[C---:B------:R-:W-:Y:S01]  /*5470*/  HMMA.16816.F32 R92, R4.reuse, R14, R92 ;  /* 0x0000000e045c723c */ /* 0x040fe2000000185c */
[----:B------:R-:W2:Y:S07]  /*5480*/  LDSM.16.MT88.4 R12, [R240+0x3900] ;  /* 0x00390000f00c783b */ /* 0x000eae0000004200 */
[C---:B-1----:R-:W-:Y:S08]  /*5490*/  HMMA.16816.F32 R88, R4.reuse, R8, R88 ;  /* 0x000000080458723c */ /* 0x042ff00000001858 */
[C---:B------:R-:W-:Y:S01]  /*54a0*/  HMMA.16816.F32 R84, R4.reuse, R10, R84 ;  /* 0x0000000a0454723c */ /* 0x040fe20000001854 */
[----:B------:R-:W1:Y:S07]  /*54b0*/  LDSM.16.MT88.4 R8, [R238+0x3900] ;  /* 0x00390000ee08783b */ /* 0x000e6e0000004200 */
[C---:B------:R-:W-:Y:S07]  /*54c0*/  HMMA.16816.F32 R128, R4.reuse, R28, R128 ;  /* 0x0000001c0480723c */ /* 0x040fee0000001880 */
[--C-:B------:R-:W-:Y:S01]  /*54d0*/  FFMA.FTZ R28, R67, c[0x0][0x2d0], -R56.reuse ;  /* 0x0000b400431c7a23 */ /* 0x100fe20000010838 */
[----:B------:R-:W-:Y:S01]  /*54e0*/  HMMA.16816.F32 R124, R4, R30, R124 ;  /* 0x0000001e047c723c */ /* 0x000fe2000000187c */
[----:B------:R-:W-:-:S04]  /*54f0*/  FFMA.FTZ R29, R65, c[0x0][0x2d0], -R56 ;  /* 0x0000b400411d7a23 */ /* 0x000fc80000010838 */
[----:B------:R-:W-:Y:S02]  /*5500*/  MUFU.EX2 R28, R28 ;  /* 0x0000001c001c7308 */ /* 0x000fe40000000800 */
[--C-:B------:R-:W-:Y:S01]  /*5510*/  FFMA.FTZ R30, R63, c[0x0][0x2d0], -R56.reuse ;  /* 0x0000b4003f1e7a23 */ /* 0x100fe20000010838 */
[----:B-----5:R-:W-:Y:S01]  /*5520*/  HMMA.16816.F32 R120, R4, R24, R120 ;  /* 0x000000180478723c */ /* 0x020fe20000001878 */
[----:B------:R-:W-:-:S04]  /*5530*/  FFMA.FTZ R31, R61, c[0x0][0x2d0], -R56 ;  /* 0x0000b4003d1f7a23 */ /* 0x000fc80000010838 */
[----:B------:R-:W-:Y:S02]  /*5540*/  MUFU.EX2 R29, R29 ;  /* 0x0000001d001d7308 */ /* 0x000fe40000000800 */
[--C-:B------:R-:W-:Y:S01]  /*5550*/  FFMA.FTZ R24, R143, c[0x0][0x2d0], -R58.reuse ;  /* 0x0000b4008f187a23 */ /* 0x100fe2000001083a */
[----:B------:R-:W-:Y:S01]  /*5560*/  HMMA.16816.F32 R116, R4, R26, R116 ;  /* 0x0000001a0474723c */ /* 0x000fe20000001874 */
[----:B------:R-:W-:-:S04]  /*5570*/  FFMA.FTZ R25, R141, c[0x0][0x2d0], -R58 ;  /* 0x0000b4008d197a23 */ /* 0x000fc8000001083a */
[----:B------:R-:W-:Y:S02]  /*5580*/  MUFU.EX2 R24, R24 ;  /* 0x0000001800187308 */ /* 0x000fe40000000800 */
[--C-:B------:R-:W-:Y:S01]  /*5590*/  FFMA.FTZ R26, R135, c[0x0][0x2d0], -R58.reuse ;  /* 0x0000b400871a7a23 */ /* 0x100fe2000001083a */
[----:B---3--:R-:W-:Y:S01]  /*55a0*/  HMMA.16816.F32 R80, R4, R16, R80 ;  /* 0x000000100450723c */ /* 0x008fe20000001850 */
[----:B------:R-:W-:-:S04]  /*55b0*/  FFMA.FTZ R27, R133, c[0x0][0x2d0], -R58 ;  /* 0x0000b400851b7a23 */ /* 0x000fc8000001083a */
[----:B------:R-:W3:Y:S03]  /*55c0*/  MUFU.EX2 R25, R25 ;  /* 0x0000001900197308 */ /* 0x000ee60000000800 */
[C---:B------:R-:W-:Y:S01]  /*55d0*/  HMMA.16816.F32 R76, R4.reuse, R18, R76 ;  /* 0x00000012044c723c */ /* 0x040fe2000000184c */
[----:B------:R-:W5:Y:S04]  /*55e0*/  LDSM.16.MT88.4 R16, [R237+0x3900] ;  /* 0x00390000ed10783b */ /* 0x000f680000004200 */
[----:B------:R-:W-:Y:S03]  /*55f0*/  MUFU.EX2 R26, R26 ;  /* 0x0000001a001a7308 */ /* 0x000fe60000000800 */
[C---:B----4-:R-:W-:Y:S05]  /*5600*/  HMMA.16816.F32 R72, R4.reuse, R20, R72 ;  /* 0x000000140448723c */ /* 0x050fea0000001848 */
[----:B------:R-:W4:Y:S03]  /*5610*/  MUFU.EX2 R27, R27 ;  /* 0x0000001b001b7308 */ /* 0x000f260000000800 */
[----:B------:R-:W-:Y:S05]  /*5620*/  HMMA.16816.F32 R68, R4, R22, R68 ;  /* 0x000000160444723c */ /* 0x000fea0000001844 */
[----:B------:R-:W-:Y:S02]  /*5630*/  MUFU.EX2 R30, R30 ;  /* 0x0000001e001e7308 */ /* 0x000fe40000000800 */
[----:B---3--:R-:W-:Y:S01]  /*5640*/  F2FP.PACK_AB R4, R25, R24 ;  /* 0x000000181904723e */ /* 0x008fe200000000ff */
[----:B------:R-:W-:Y:S01]  /*5650*/  FADD.FTZ R24, R24, R161 ;  /* 0x000000a118187221 */ /* 0x000fe20000010000 */
[----:B------:R-:W-:Y:S01]  /*5660*/  F2FP.PACK_AB R5, R29, R28 ;  /* 0x0000001c1d05723e */ /* 0x000fe200000000ff */
[----:B------:R-:W-:-:S02]  /*5670*/  FADD.FTZ R28, R28, R151 ;  /* 0x000000971c1c7221 */ /* 0x000fc40000010000 */
[----:B------:R-:W-:Y:S01]  /*5680*/  FADD.FTZ R25, R25, R24 ;  /* 0x0000001819197221 */ /* 0x000fe20000010000 */
[----:B------:R-:W3:Y:S01]  /*5690*/  MUFU.EX2 R31, R31 ;  /* 0x0000001f001f7308 */ /* 0x000ee20000000800 */
[----:B----4-:R-:W-:Y:S01]  /*56a0*/  F2FP.PACK_AB R6, R27, R26 ;  /* 0x0000001a1b06723e */ /* 0x010fe200000000ff */
[----:B------:R-:W-:Y:S02]  /*56b0*/  FADD.FTZ R29, R29, R28 ;  /* 0x0000001c1d1d7221 */ /* 0x000fe40000010000 */
[----:B------:R-:W-:-:S04]  /*56c0*/  FADD.FTZ R26, R26, R25 ;  /* 0x000000191a1a7221 */ /* 0x000fc80000010000 */
[----:B------:R-:W-:Y:S01]  /*56d0*/  FADD.FTZ R2, R27, R26 ;  /* 0x0000001a1b027221 */ /* 0x000fe20000010000 */
[----:B---3--:R-:W-:Y:S01]  /*56e0*/  F2FP.PACK_AB R7, R31, R30 ;  /* 0x0000001e1f07723e */ /* 0x008fe200000000ff */
[----:B------:R-:W-:-:S04]  /*56f0*/  FADD.FTZ R30, R30, R29 ;  /* 0x0000001d1e1e7221 */ /* 0x000fc80000010000 */
[----:B------:R-:W-:Y:S02]  /*5700*/  FADD.FTZ R0, R31, R30 ;  /* 0x0000001e1f007221 */ /* 0x000fe40000010000 */
[C---:B--2---:R-:W-:Y:S03]  /*5710*/  HMMA.16816.F32 R128, R4.reuse, R12, R128 ;  /* 0x0000000c0480723c */ /* 0x044fe60000001880 */
[----:B------:R-:W-:Y:S04]  /*5720*/  STL [R1+0x8], R0 ;  /* 0x0000080001007387 */ /* 0x000fe80000100800 */
[----:B------:R-:W-:Y:S01]  /*5730*/  STL [R1+0xc], R2 ;  /* 0x00000c0201007387 */ /* 0x000fe20000100800 */
[C---:B------:R-:W-:Y:S03]  /*5740*/  HMMA.16816.F32 R124, R4.reuse, R14, R124 ;  /* 0x0000000e047c723c */ /* 0x040fe6000000187c */
[----:B------:R-:W2:Y:S05]  /*5750*/  LDSM.16.MT88.4 R12, [R236+0x3900] ;  /* 0x00390000ec0c783b */ /* 0x000eaa0000004200 */
[C---:B-1----:R-:W-:Y:S08]  /*5760*/  HMMA.16816.F32 R120, R4.reuse, R8, R120 ;  /* 0x000000080478723c */ /* 0x042ff00000001878 */
[C---:B------:R-:W-:Y:S01]  /*5770*/  HMMA.16816.F32 R116, R4.reuse, R10, R116 ;  /* 0x0000000a0474723c */ /* 0x040fe20000001874 */
[----:B------:R-:W1:Y:S07]  /*5780*/  LDSM.16.MT88.4 R8, [R240+0x7900] ;  /* 0x00790000f008783b */ /* 0x000e6e0000004200 */
[C---:B-----5:R-:W-:Y:S08]  /*5790*/  HMMA.16816.F32 R112, R4.reuse, R16, R112 ;  /* 0x000000100470723c */ /* 0x060ff00000001870 */
        /* <DEDUP_REMOVED lines=8> */
[C---:B---3--:R-:W-:Y:S08]  /*5820*/  HMMA.16816.F32 R88, R4.reuse, R16, R88 ;  /* 0x000000100458723c */ /* 0x048ff00000001858 */
[C---:B------:R-:W-:Y:S08]  /*5830*/  HMMA.16816.F32 R84, R4.reuse, R18, R84 ;  /* 0x000000120454723c */ /* 0x040ff00000001854 */
[C---:B--2---:R-:W-:Y:S08]  /*5840*/  HMMA.16816.F32 R80, R4.reuse, R12, R80 ;  /* 0x0000000c0450723c */ /* 0x044ff00000001850 */
[C---:B------:R-:W-:Y:S08]  /*5850*/  HMMA.16816.F32 R76, R4.reuse, R14, R76 ;  /* 0x0000000e044c723c */ /* 0x040ff0000000184c */
[C---:B-1----:R-:W-:Y:S08]  /*5860*/  HMMA.16816.F32 R72, R4.reuse, R8, R72 ;  /* 0x000000080448723c */ /* 0x042ff00000001848 */
[----:B------:R-:W-:Y:S01]  /*5870*/  HMMA.16816.F32 R68, R4, R10, R68 ;  /* 0x0000000a0444723c */ /* 0x000fe20000001844 */
[----:B------:R-:W-:Y:S07]  /*5880*/  @!P1 BRA `(.L_x_5) ;  /* 0x00003ee000009947 */ /* 0x000fee0003800000 */
[----:B------:R-:W-:Y:S01]  /*5890*/  IADD3 R0, P2, R250, 0x40, RZ ;  /* 0x00000040fa007810 */ /* 0x000fe20007f5e0ff */
[----:B------:R-:W-:Y:S01]  /*58a0*/  IMAD.MOV.U32 R135, RZ, RZ, R132 ;  /* 0x000000ffff877224 */ /* 0x000fe200078e0084 */
[----:B------:R-:W-:Y:S01]  /*58b0*/  IADD3 R252, P1, R244, 0x40, RZ ;  /* 0x00000040f4fc7810 */ /* 0x000fe20007f3e0ff */
[----:B------:R-:W-:Y:S01]  /*58c0*/  ULDC.64 UR6, c[0x0][0x208] ;  /* 0x0000820000067ab9 */ /* 0x000fe20000000a00 */
[----:B------:R-:W-:Y:S01]  /*58d0*/  IADD3.X R2, RZ, R248, RZ, P2, !PT ;  /* 0x000000f8ff027210 */ /* 0x000fe200017fe4ff */
[----:B------:R1:W-:Y:S01]  /*58e0*/  STL [R1+0x4], R0 ;  /* 0x0000040001007387 */ /* 0x0003e20000100800 */
[----:B------:R-:W-:Y:S01]  /*58f0*/  ULDC.64 UR4, c[0x0][0x1e0] ;  /* 0x0000780000047ab9 */ /* 0x000fe20000000a00 */
[----:B------:R-:W-:-:S02]  /*5900*/  IMAD.X R249, RZ, RZ, R247, P1 ;  /* 0x000000fffff97224 */ /* 0x000fc400008e06f7 */
[----:B------:R2:W-:Y:S01]  /*5910*/  STL [R1], R2 ;  /* 0x0000000201007387 */ /* 0x0005e20000100800 */
[----:B-1----:R-:W-:-:S06]  /*5920*/  IMAD.MOV.U32 R0, RZ, RZ, R3 ;  /* 0x000000ffff007224 */ /* 0x002fcc00078e0003 */
.L_x_6:
[----:B--2---:R-:W2:Y:S01]  /*5930*/  LDL R2, [R1+0x4] ;  /* 0x0000040001027983 */ /* 0x004ea20000100800 */
[----:B------:R-:W-:Y:S04]  /*5940*/  DEPBAR.LE SB0, 0x0 ;  /* 0x000080000000791a */ /* 0x000fe80000000000 */
[----:B------:R-:W3:Y:S01]  /*5950*/  LDL R133, [R1] ;  /* 0x0000000001857983 */ /* 0x000ee20000100800 */
[----:B------:R-:W-:Y:S02]  /*5960*/  USHF.R.S32.HI UR16, URZ, 0x1f, UR23 ;  /* 0x0000001f3f107899 */ /* 0x000fe40008011417 */
[----:B------:R-:W-:Y:S01]  /*5970*/  UIMAD.WIDE.U32 UR18, UR23, UR6, URZ ;  /* 0x00000006171272a5 */ /* 0x000fe2000f8e003f */
[----:B------:R-:W-:Y:S01]  /*5980*/  BAR.SYNC.DEFER_BLOCKING 0x0 ;  /* 0x0000000000007b1d */ /* 0x000fe20000010000 */
[----:B------:R-:W-:Y:S02]  /*5990*/  UIMAD UR16, UR16, UR6, URZ ;  /* 0x00000006101072a4 */ /* 0x000fe4000f8e023f */
[----:B------:R-:W-:Y:S02]  /*59a0*/  USHF.L.U32 UR17, UR18, 0x7, URZ ;  /* 0x0000000712117899 */ /* 0x000fe4000800063f */
[----:B------:R-:W-:Y:S02]  /*59b0*/  UIMAD UR16, UR23, UR7, UR16 ;  /* 0x00000007171072a4 */ /* 0x000fe4000f8e0210 */
[----:B------:R-:W-:Y:S02]  /*59c0*/  UISETP.GT.AND UP1, UPT, UR23, UR8, UPT ;  /* 0x000000081700728c */ /* 0x000fe4000bf24270 */
[----:B------:R-:W-:Y:S01]  /*59d0*/  UIADD3 UR16, UR19, UR16, URZ ;  /* 0x0000001013107290 */ /* 0x000fe2000fffe03f */
[----:B------:R-:W-:Y:S01]  /*59e0*/  IADD3 R3, P5, R250, UR17, RZ ;  /* 0x00000011fa037c10 */ /* 0x000fe2000ffbe0ff */
[----:B------:R-:W-:Y:S02]  /*59f0*/  UIADD3 UR23, UR23, -0x1, URZ ;  /* 0xffffffff17177890 */ /* 0x000fe4000fffe03f */
[----:B------:R-:W-:Y:S01]  /*5a00*/  USHF.L.U64.HI UR16, UR18, 0x7, UR16 ;  /* 0x0000000712107899 */ /* 0x000fe20008010210 */
[C---:B------:R-:W-:Y:S04]  /*5a10*/  LEA R196, P4, R3.reuse, c[0x0][0x1f8], 0x1 ;  /* 0x00007e0003c47a11 */ /* 0x040fe800078808ff */
[----:B------:R-:W-:Y:S01]  /*5a20*/  @UP1 UIMAD.WIDE.U32 UR18, UR23, UR4, URZ ;  /* 0x00000004171212a5 */ /* 0x000fe2000f8e003f */
[----:B------:R-:W-:Y:S04]  /*5a30*/  IADD3.X R134, R248, UR16, RZ, P5, !PT ;  /* 0x00000010f8867c10 */ /* 0x000fe8000affe4ff */
[----:B------:R-:W-:Y:S01]  /*5a40*/  LEA.HI.X R197, R3, c[0x0][0x1fc], R134, 0x1, P4 ;  /* 0x00007f0003c57a11 */ /* 0x000fe200020f0c86 */
[----:B------:R-:W1:Y:S08]  /*5a50*/  LDSM.16.M88.4 R140, [R242+0x8100] ;  /* 0x00810000f28c783b */ /* 0x000e700000000200 */
[----:B------:R-:W4:Y:S08]  /*5a60*/  LDSM.16.M88.4 R144, [R242+0x8900] ;  /* 0x00890000f290783b */ /* 0x000f300000000200 */
[----:B------:R-:W5:Y:S08]  /*5a70*/  LDSM.16.M88.4 R148, [R242+0x9100] ;  /* 0x00910000f294783b */ /* 0x000f700000000200 */
[----:B------:R-:W5:Y:S08]  /*5a80*/  LDSM.16.M88.4 R152, [R242+0x9900] ;  /* 0x00990000f298783b */ /* 0x000f700000000200 */
[----:B------:R-:W5:Y:S01]  /*5a90*/  LDSM.16.M88.4 R156, [R242+0xa100] ;  /* 0x00a10000f29c783b */ /* 0x000f620000000200 */
[C---:B-1----:R-:W-:Y:S07]  /*5aa0*/  HMMA.16816.F32 R4, R136.reuse, R140, RZ ;  /* 0x0000008c8804723c */ /* 0x042fee00000018ff */
[----:B------:R-:W1:Y:S01]  /*5ab0*/  LDSM.16.M88.4 R160, [R242+0xa900] ;  /* 0x00a90000f2a0783b */ /* 0x000e620000000200 */
[C---:B------:R-:W-:Y:S07]  /*5ac0*/  HMMA.16816.F32 R8, R136.reuse, R142, RZ ;  /* 0x0000008e8808723c */ /* 0x040fee00000018ff */
[----:B------:R-:W1:Y:S01]  /*5ad0*/  LDSM.16.M88.4 R164, [R242+0xb100] ;  /* 0x00b10000f2a4783b */ /* 0x000e620000000200 */
[C---:B----4-:R-:W-:Y:S07]  /*5ae0*/  HMMA.16816.F32 R12, R136.reuse, R144, RZ ;  /* 0x00000090880c723c */ /* 0x050fee00000018ff */
[----:B------:R-:W4:Y:S01]  /*5af0*/  LDSM.16.M88.4 R168, [R242+0xb900] ;  /* 0x00b90000f2a8783b */ /* 0x000f220000000200 */
[C---:B------:R-:W-:Y:S07]  /*5b00*/  HMMA.16816.F32 R16, R136.reuse, R146, RZ ;  /* 0x000000928810723c */ /* 0x040fee00000018ff */
[----:B------:R-:W1:Y:S01]  /*5b10*/  LDSM.16.M88.4 R140, [R241] ;  /* 0x00000000f18c783b */ /* 0x000e620000000200 */
[C---:B-----5:R-:W-:Y:S07]  /*5b20*/  HMMA.16816.F32 R20, R136.reuse, R148, RZ ;  /* 0x000000948814723c */ /* 0x060fee00000018ff */
[----:B------:R-:W5:Y:S01]  /*5b30*/  LDSM.16.M88.4 R144, [R235] ;  /* 0x00000000eb90783b */ /* 0x000f620000000200 */
[C---:B------:R-:W-:Y:S07]  /*5b40*/  HMMA.16816.F32 R24, R136.reuse, R150, RZ ;  /* 0x000000968818723c */ /* 0x040fee00000018ff */
[----:B------:R-:W4:Y:S01]  /*5b50*/  LDSM.16.M88.4 R148, [R234] ;  /* 0x00000000ea94783b */ /* 0x000f220000000200 */
[C---:B------:R-:W-:Y:S08]  /*5b60*/  HMMA.16816.F32 R28, R136.reuse, R152, RZ ;  /* 0x00000098881c723c */ /* 0x040ff000000018ff */
[C---:B------:R-:W-:Y:S01]  /*5b70*/  HMMA.16816.F32 R32, R136.reuse, R154, RZ ;  /* 0x0000009a8820723c */ /* 0x040fe200000018ff */
[----:B------:R-:W-:Y:S07]  /*5b80*/  LDSM.16.M88.4 R152, [R232] ;  /* 0x00000000e898783b */ /* 0x000fee0000000200 */
[C---:B------:R-:W-:Y:S08]  /*5b90*/  HMMA.16816.F32 R36, R136.reuse, R156, RZ ;  /* 0x0000009c8824723c */ /* 0x040ff000000018ff */
[C---:B------:R-:W-:Y:S01]  /*5ba0*/  HMMA.16816.F32 R40, R136.reuse, R158, RZ ;  /* 0x0000009e8828723c */ /* 0x040fe200000018ff */
[----:B------:R-:W-:Y:S07]  /*5bb0*/  LDSM.16.M88.4 R156, [R231] ;  /* 0x00000000e79c783b */ /* 0x000fee0000000200 */
[C---:B-1----:R-:W-:Y:S08]  /*5bc0*/  HMMA.16816.F32 R44, R136.reuse, R160, RZ ;  /* 0x000000a0882c723c */ /* 0x042ff000000018ff */
[C---:B------:R-:W-:Y:S01]  /*5bd0*/  HMMA.16816.F32 R48, R136.reuse, R162, RZ ;  /* 0x000000a28830723c */ /* 0x040fe200000018ff */
[----:B------:R-:W-:Y:S07]  /*5be0*/  LDSM.16.M88.4 R160, [R230] ;  /* 0x00000000e6a0783b */ /* 0x000fee0000000200 */
[C---:B------:R-:W-:Y:S08]  /*5bf0*/  HMMA.16816.F32 R52, R136.reuse, R164, RZ ;  /* 0x000000a48834723c */ /* 0x040ff000000018ff */
[C---:B------:R-:W-:Y:S01]  /*5c00*/  HMMA.16816.F32 R56, R136.reuse, R166, RZ ;  /* 0x000000a68838723c */ /* 0x040fe200000018ff */
[----:B------:R-:W-:Y:S07]  /*5c10*/  LDSM.16.M88.4 R164, [R229] ;  /* 0x00000000e5a4783b */ /* 0x000fee0000000200 */
[C---:B----4-:R-:W-:Y:S08]  /*5c20*/  HMMA.16816.F32 R60, R136.reuse, R168, RZ ;  /* 0x000000a8883c723c */ /* 0x050ff000000018ff */
[----:B------:R-:W-:Y:S08]  /*5c30*/  HMMA.16816.F32 R64, R136, R170, RZ ;  /* 0x000000aa8840723c */ /* 0x000ff000000018ff */
[C---:B------:R-:W-:Y:S08]  /*5c40*/  HMMA.16816.F32 R4, R172.reuse, R140, R4 ;  /* 0x0000008cac04723c */ /* 0x040ff00000001804 */
[C---:B------:R-:W-:Y:S01]  /*5c50*/  HMMA.16816.F32 R8, R172.reuse, R142, R8 ;  /* 0x0000008eac08723c */ /* 0x040fe20000001808 */
[----:B------:R-:W1:Y:S07]  /*5c60*/  LDSM.16.M88.4 R140, [R233] ;  /* 0x00000000e98c783b */ /* 0x000e6e0000000200 */
[C---:B-----5:R-:W-:Y:S01]  /*5c70*/  HMMA.16816.F32 R12, R172.reuse, R144, R12 ;  /* 0x00000090ac0c723c */ /* 0x060fe2000000180c */
[----:B------:R-:W-:Y:S01]  /*5c80*/  @!PT LDS RZ, [RZ] ;  /* 0x00000000fffff984 */ /* 0x000fe20000000800 */
[----:B------:R-:W-:Y:S01]  /*5c90*/  @!PT LDS RZ, [RZ] ;  /* 0x00000000fffff984 */ /* 0x000fe20000000800 */
[----:B------:R-:W-:Y:S01]  /*5ca0*/  @!PT LDS RZ, [RZ] ;  /* 0x00000000fffff984 */ /* 0x000fe20000000800 */
[----:B------:R4:W-:Y:S07]  /*5cb0*/  LDGSTS.E.BYPASS.LTC128B.128 [R243+0x100], [R196.64], !P3 ;  /* 0x00100000c4f37fae */ /* 0x0009ee000d901d4e */
[C---:B------:R-:W-:Y:S08]  /*5cc0*/  HMMA.16816.F32 R16, R172.reuse, R146, R16 ;  /* 0x00000092ac10723c */ /* 0x040ff00000001810 */
[C---:B------:R-:W-:Y:S08]  /*5cd0*/  HMMA.16816.F32 R20, R172.reuse, R148, R20 ;  /* 0x00000094ac14723c */ /* 0x040ff00000001814 */
[C---:B------:R-:W-:Y:S08]  /*5ce0*/  HMMA.16816.F32 R24, R172.reuse, R150, R24 ;  /* 0x00000096ac18723c */ /* 0x040ff00000001818 */
[C---:B-1----:R-:W-:Y:S08]  /*5cf0*/  HMMA.16816.F32 R28, R172.reuse, R140, R28 ;  /* 0x0000008cac1c723c */ /* 0x042ff0000000181c */
[C---:B------:R-:W-:Y:S08]  /*5d00*/  HMMA.16816.F32 R32, R172.reuse, R142, R32 ;  /* 0x0000008eac20723c */ /* 0x040ff00000001820 */
[C---:B------:R-:W-:Y:S08]  /*5d10*/  HMMA.16816.F32 R36, R172.reuse, R152, R36 ;  /* 0x00000098ac24723c */ /* 0x040ff00000001824 */
[C---:B------:R-:W-:Y:S08]  /*5d20*/  HMMA.16816.F32 R40, R172.reuse, R154, R40 ;  /* 0x0000009aac28723c */ /* 0x040ff00000001828 */
[C---:B------:R-:W-:Y:S08]  /*5d30*/  HMMA.16816.F32 R44, R172.reuse, R156, R44 ;  /* 0x0000009cac2c723c */ /* 0x040ff0000000182c */
[C---:B------:R-:W-:Y:S08]  /*5d40*/  HMMA.16816.F32 R48, R172.reuse, R158, R48 ;  /* 0x0000009eac30723c */ /* 0x040ff00000001830 */
[C---:B------:R-:W-:Y:S04]  /*5d50*/  HMMA.16816.F32 R52, R172.reuse, R160, R52 ;  /* 0x000000a0ac34723c */ /* 0x040fe80000001834 */
[----:B--2---:R-:W-:Y:S01]  /*5d60*/  IADD3 R132, P2, R2, UR17, RZ ;  /* 0x0000001102847c10 */ /* 0x004fe2000ff5e0ff */
[----:B------:R-:W-:Y:S03]  /*5d70*/  @UP1 USHF.L.U32 UR17, UR18, 0x7, URZ ;  /* 0x0000000712111899 */ /* 0x000fe6000800063f */
[C---:B------:R-:W-:Y:S04]  /*5d80*/  HMMA.16816.F32 R56, R172.reuse, R162, R56 ;  /* 0x000000a2ac38723c */ /* 0x040fe80000001838 */
[C---:B------:R-:W-:Y:S02]  /*5d90*/  LEA R2, P1, R132.reuse, c[0x0][0x1f8], 0x1 ;  /* 0x00007e0084027a11 */ /* 0x040fe400078208ff */
[----:B---3--:R-:W-:Y:S01]  /*5da0*/  IADD3.X R133, R133, UR16, RZ, P2, !PT ;  /* 0x0000001085857c10 */ /* 0x008fe200097fe4ff */
[----:B------:R-:W-:Y:S01]  /*5db0*/  @UP1 USHF.R.S32.HI UR16, URZ, 0x1f, UR23 ;  /* 0x0000001f3f101899 */ /* 0x000fe20008011417 */
[C---:B------:R-:W-:Y:S03]  /*5dc0*/  HMMA.16816.F32 R60, R172.reuse, R164, R60 ;  /* 0x000000a4ac3c723c */ /* 0x040fe6000000183c */
[----:B------:R-:W-:Y:S01]  /*5dd0*/  @UP1 UIMAD UR16, UR16, UR4, URZ ;  /* 0x00000004101012a4 */ /* 0x000fe2000f8e023f */
[----:B------:R-:W-:Y:S02]  /*5de0*/  LEA.HI.X R3, R132, c[0x0][0x1fc], R133, 0x1, P1 ;  /* 0x00007f0084037a11 */ /* 0x000fe400008f0c85 */
[----:B------:R-:W-:Y:S01]  /*5df0*/  IADD3 R132, P1, R196, UR11, RZ ;  /* 0x0000000bc4847c10 */ /* 0x000fe2000ff3e0ff */
[----:B------:R-:W-:Y:S01]  /*5e00*/  @UP1 UIMAD UR16, UR23, UR5, UR16 ;  /* 0x00000005171012a4 */ /* 0x000fe2000f8e0210 */
[----:B------:R-:W-:Y:S01]  /*5e10*/  HMMA.16816.F32 R64, R172, R166, R64 ;  /* 0x000000a6ac40723c */ /* 0x000fe20000001840 */
[----:B------:R1:W-:Y:S02]  /*5e20*/  LDGSTS.E.BYPASS.LTC128B.128 [R243+0x4100], [R2.64], !P0 ;  /* 0x0410000002f37fae */ /* 0x0003e4000c101d4e */
[----:B------:R-:W-:Y:S01]  /*5e30*/  @UP1 UIADD3 UR16, UR19, UR16, URZ ;  /* 0x0000001013101290 */ /* 0x000fe2000fffe03f */
[----:B------:R-:W-:Y:S02]  /*5e40*/  IADD3.X R133, R197, UR20, RZ, P1, !PT ;  /* 0x00000014c5857c10 */ /* 0x000fe40008ffe4ff */
[C---:B------:R-:W-:Y:S01]  /*5e50*/  IADD3 R198, P1, R132.reuse, UR11, RZ ;  /* 0x0000000b84c67c10 */ /* 0x040fe2000ff3e0ff */
[----:B------:R-:W-:Y:S01]  /*5e60*/  @UP1 USHF.L.U64.HI UR16, UR18, 0x7, UR16 ;  /* 0x0000000712101899 */ /* 0x000fe20008010210 */
[----:B------:R-:W-:Y:S01]  /*5e70*/  IADD3 R200, P4, R132, UR22, RZ ;  /* 0x0000001684c87c10 */ /* 0x000fe2000ff9e0ff */
[----:B------:R2:W-:Y:S01]  /*5e80*/  LDGSTS.E.BYPASS.LTC128B.128 [R243+0x1100], [R132.64], !P3 ;  /* 0x0110000084f37fae */ /* 0x0005e2000d901d4e */
[----:B------:R-:W-:Y:S02]  /*5e90*/  @UP1 USHF.L.U32 UR18, UR4, 0x6, URZ ;  /* 0x0000000604121899 */ /* 0x000fe4000800063f */
[C---:B------:R-:W-:Y:S01]  /*5ea0*/  IADD3.X R199, R133.reuse, UR20, RZ, P1, !PT ;  /* 0x0000001485c77c10 */ /* 0x040fe20008ffe4ff */
[----:B------:R-:W-:Y:S01]  /*5eb0*/  @UP1 UMOV UR19, 0x6 ;  /* 0x0000000600131882 */ /* 0x000fe20000000000 */
[----:B------:R-:W-:Y:S01]  /*5ec0*/  IADD3.X R201, R133, UR21, RZ, P4, !PT ;  /* 0x0000001585c97c10 */ /* 0x000fe2000a7fe4ff */
[----:B------:R-:W-:Y:S01]  /*5ed0*/  @UP1 USHF.L.U64.HI UR19, UR4, UR19, UR5 ;  /* 0x0000001304131299 */ /* 0x000fe20008010205 */
[C---:B------:R-:W-:Y:S01]  /*5ee0*/  IADD3 R202, P2, R198.reuse, UR11, RZ ;  /* 0x0000000bc6ca7c10 */ /* 0x040fe2000ff5e0ff */
[----:B------:R2:W-:Y:S01]  /*5ef0*/  LDGSTS.E.BYPASS.LTC128B.128 [R243+0x5100], [R132.64+0x80], !P0 ;  /* 0x0510008084f37fae */ /* 0x0005e2000c101d4e */
[----:B----4-:R-:W-:Y:S02]  /*5f00*/  IADD3 R196, P1, R198, UR22, RZ ;  /* 0x00000016c6c47c10 */ /* 0x010fe4000ff3e0ff */
[C---:B------:R-:W-:Y:S02]  /*5f10*/  IADD3.X R203, R199.reuse, UR20, RZ, P2, !PT ;  /* 0x00000014c7cb7c10 */ /* 0x040fe400097fe4ff */
[----:B------:R-:W-:Y:S02]  /*5f20*/  IADD3.X R197, R199, UR21, RZ, P1, !PT ;  /* 0x00000015c7c57c10 */ /* 0x000fe40008ffe4ff */
[----:B------:R-:W-:Y:S01]  /*5f30*/  PLOP3.LUT P1, PT, PT, PT, UP1, 0x80, 0x0 ;  /* 0x000000000000781c */ /* 0x000fe20003f2f018 */
[----:B------:R3:W-:Y:S08]  /*5f40*/  LDGSTS.E.BYPASS.LTC128B.128 [R243+0x2100], [R198.64], !P3 ;  /* 0x02100000c6f37fae */ /* 0x0007f0000d901d4e */
[----:B------:R4:W-:Y:S08]  /*5f50*/  LDGSTS.E.BYPASS.LTC128B.128 [R243+0x6100], [R200.64], !P0 ;  /* 0x06100000c8f37fae */ /* 0x0009f0000c101d4e */
[----:B------:R4:W-:Y:S08]  /*5f60*/  LDGSTS.E.BYPASS.LTC128B.128 [R243+0x3100], [R202.64], !P3 ;  /* 0x03100000caf37fae */ /* 0x0009f0000d901d4e */
[----:B------:R3:W-:Y:S08]  /*5f70*/  LDGSTS.E.BYPASS.LTC128B.128 [R243+0x7100], [R196.64], !P0 ;  /* 0x07100000c4f37fae */ /* 0x0007f0000c101d4e */
[----:B------:R-:W5:Y:S08]  /*5f80*/  LDSM.16.M88.4 R144, [R239+0x8100] ;  /* 0x00810000ef90783b */ /* 0x000f700000000200 */
[----:B------:R-:W1:Y:S08]  /*5f90*/  LDSM.16.M88.4 R140, [R239+0x8900] ;  /* 0x00890000ef8c783b */ /* 0x000e700000000200 */
[----:B------:R-:W1:Y:S08]  /*5fa0*/  LDSM.16.M88.4 R148, [R239+0x9100] ;  /* 0x00910000ef94783b */ /* 0x000e700000000200 */
[----:B------:R-:W0:Y:S08]  /*5fb0*/  LDGDEPBAR ;  /* 0x00000000000079af */ /* 0x000e300000000000 */
[----:B------:R-:W2:Y:S01]  /*5fc0*/  LDSM.16.M88.4 R152, [R239+0x9900] ;  /* 0x00990000ef98783b */ /* 0x000ea20000000200 */
[C---:B-----5:R-:W-:Y:S07]  /*5fd0*/  HMMA.16816.F32 R4, R176.reuse, R144, R4 ;  /* 0x00000090b004723c */ /* 0x060fee0000001804 */
[----:B------:R-:W5:Y:S01]  /*5fe0*/  LDSM.16.M88.4 R156, [R239+0xa100] ;  /* 0x00a10000ef9c783b */ /* 0x000f620000000200 */
[C---:B------:R-:W-:Y:S07]  /*5ff0*/  HMMA.16816.F32 R8, R176.reuse, R146, R8 ;  /* 0x00000092b008723c */ /* 0x040fee0000001808 */
[----:B------:R-:W3:Y:S01]  /*6000*/  LDSM.16.M88.4 R144, [R239+0xa900] ;  /* 0x00a90000ef90783b */ /* 0x000ee20000000200 */
[C---:B-1----:R-:W-:Y:S07]  /*6010*/  HMMA.16816.F32 R12, R176.reuse, R140, R12 ;  /* 0x0000008cb00c723c */ /* 0x042fee000000180c */
[----:B------:R-:W-:Y:S01]  /*6020*/  LDSM.16.M88.4 R160, [R242+0xc100] ;  /* 0x00c10000f2a0783b */ /* 0x000fe20000000200 */
[C---:B------:R-:W-:Y:S07]  /*6030*/  HMMA.16816.F32 R16, R176.reuse, R142, R16 ;  /* 0x0000008eb010723c */ /* 0x040fee0000001810 */
[----:B------:R-:W1:Y:S01]  /*6040*/  LDSM.16.M88.4 R140, [R239+0xb100] ;  /* 0x00b10000ef8c783b */ /* 0x000e620000000200 */
[C---:B------:R-:W-:Y:S07]  /*6050*/  HMMA.16816.F32 R20, R176.reuse, R148, R20 ;  /* 0x00000094b014723c */ /* 0x040fee0000001814 */
[----:B------:R-:W-:Y:S01]  /*6060*/  LDSM.16.M88.4 R164, [R225] ;  /* 0x00000000e1a4783b */ /* 0x000fe20000000200 */
[C---:B------:R-:W-:Y:S07]  /*6070*/  HMMA.16816.F32 R24, R176.reuse, R150, R24 ;  /* 0x00000096b018723c */ /* 0x040fee0000001818 */
[----:B------:R-:W1:Y:S01]  /*6080*/  LDSM.16.M88.4 R148, [R239+0xb900] ;  /* 0x00b90000ef94783b */ /* 0x000e620000000200 */
[C---:B--2---:R-:W-:Y:S07]  /*6090*/  HMMA.16816.F32 R28, R176.reuse, R152, R28 ;  /* 0x00000098b01c723c */ /* 0x044fee000000181c */
[----:B------:R-:W-:Y:S01]  /*60a0*/  LDSM.16.M88.4 R168, [R239+0xd100] ;  /* 0x00d10000efa8783b */ /* 0x000fe20000000200 */
[C---:B------:R-:W-:Y:S07]  /*60b0*/  HMMA.16816.F32 R32, R176.reuse, R154, R32 ;  /* 0x0000009ab020723c */ /* 0x040fee0000001820 */
[----:B------:R-:W2:Y:S01]  /*60c0*/  LDSM.16.M88.4 R152, [R228] ;  /* 0x00000000e498783b */ /* 0x000ea20000000200 */
[C---:B-----5:R-:W-:Y:S07]  /*60d0*/  HMMA.16816.F32 R36, R176.reuse, R156, R36 ;  /* 0x0000009cb024723c */ /* 0x060fee0000001824 */
[----:B---3--:R-:W-:Y:S01]  /*60e0*/  LDSM.16.M88.4 R196, [R239+0xd900] ;  /* 0x00d90000efc4783b */ /* 0x008fe20000000200 */
[C---:B------:R-:W-:Y:S07]  /*60f0*/  HMMA.16816.F32 R40, R176.reuse, R158, R40 ;  /* 0x0000009eb028723c */ /* 0x040fee0000001828 */
[----:B------:R-:W3:Y:S01]  /*6100*/  LDSM.16.M88.4 R156, [R228+0x800] ;  /* 0x00080000e49c783b */ /* 0x000ee20000000200 */
[C---:B------:R-:W-:Y:S07]  /*6110*/  HMMA.16816.F32 R44, R176.reuse, R144, R44 ;  /* 0x00000090b02c723c */ /* 0x040fee000000182c */
[----:B----4-:R-:W-:Y:S01]  /*6120*/  LDSM.16.M88.4 R200, [R239+0xe900] ;  /* 0x00e90000efc8783b */ /* 0x010fe20000000200 */
[C---:B------:R-:W-:Y:S07]  /*6130*/  HMMA.16816.F32 R48, R176.reuse, R146, R48 ;  /* 0x00000092b030723c */ /* 0x040fee0000001830 */
[----:B------:R-:W4:Y:S01]  /*6140*/  LDSM.16.M88.4 R144, [R228+0x1000] ;  /* 0x00100000e490783b */ /* 0x000f220000000200 */
[C---:B-1----:R-:W-:Y:S07]  /*6150*/  HMMA.16816.F32 R52, R176.reuse, R140, R52 ;  /* 0x0000008cb034723c */ /* 0x042fee0000001834 */
[----:B------:R-:W-:Y:S01]  /*6160*/  LDSM.16.M88.4 R204, [R239+0xf100] ;  /* 0x00f10000efcc783b */ /* 0x000fe20000000200 */
[C---:B------:R-:W-:Y:S07]  /*6170*/  HMMA.16816.F32 R56, R176.reuse, R142, R56 ;  /* 0x0000008eb038723c */ /* 0x040fee0000001838 */
[----:B------:R-:W1:Y:S01]  /*6180*/  LDSM.16.M88.4 R140, [R228+0x1800] ;  /* 0x00180000e48c783b */ /* 0x000e620000000200 */
[C---:B------:R-:W-:Y:S07]  /*6190*/  HMMA.16816.F32 R60, R176.reuse, R148, R60 ;  /* 0x00000094b03c723c */ /* 0x040fee000000183c */
[----:B------:R-:W-:Y:S01]  /*61a0*/  LDSM.16.M88.4 R208, [R239+0xf900] ;  /* 0x00f90000efd0783b */ /* 0x000fe20000000200 */
[----:B------:R-:W-:Y:S07]  /*61b0*/  HMMA.16816.F32 R64, R176, R150, R64 ;  /* 0x00000096b040723c */ /* 0x000fee0000001840 */
[----:B------:R-:W5:Y:S01]  /*61c0*/  LDSM.16.M88.4 R148, [R228+0x2000] ;  /* 0x00200000e494783b */ /* 0x000f620000000200 */
[C---:B--2---:R-:W-:Y:S07]  /*61d0*/  HMMA.16816.F32 R4, R180.reuse, R152, R4 ;  /* 0x00000098b404723c */ /* 0x044fee0000001804 */
[----:B------:R-:W-:Y:S01]  /*61e0*/  LDSM.16.M88.4 R216, [R228+0x4000] ;  /* 0x00400000e4d8783b */ /* 0x000fe20000000200 */
[C---:B------:R-:W-:Y:S07]  /*61f0*/  HMMA.16816.F32 R8, R180.reuse, R154, R8 ;  /* 0x0000009ab408723c */ /* 0x040fee0000001808 */
[----:B------:R-:W2:Y:S01]  /*6200*/  LDSM.16.M88.4 R152, [R228+0x2800] ;  /* 0x00280000e498783b */ /* 0x000ea20000000200 */
[C---:B---3--:R-:W-:Y:S08]  /*6210*/  HMMA.16816.F32 R12, R180.reuse, R156, R12 ;  /* 0x0000009cb40c723c */ /* 0x048ff0000000180c */
[C---:B------:R-:W-:Y:S01]  /*6220*/  HMMA.16816.F32 R16, R180.reuse, R158, R16 ;  /* 0x0000009eb410723c */ /* 0x040fe20000001810 */
[----:B------:R-:W3:Y:S07]  /*6230*/  LDSM.16.M88.4 R156, [R228+0x3000] ;  /* 0x00300000e49c783b */ /* 0x000eee0000000200 */
[C---:B----4-:R-:W-:Y:S08]  /*6240*/  HMMA.16816.F32 R20, R180.reuse, R144, R20 ;  /* 0x00000090b414723c */ /* 0x050ff00000001814 */
[C---:B------:R-:W-:Y:S01]  /*6250*/  HMMA.16816.F32 R24, R180.reuse, R146, R24 ;  /* 0x00000092b418723c */ /* 0x040fe20000001818 */
[----:B------:R-:W4:Y:S07]  /*6260*/  LDSM.16.M88.4 R144, [R228+0x3800] ;  /* 0x00380000e490783b */ /* 0x000f2e0000000200 */
[C---:B-1----:R-:W-:Y:S08]  /*6270*/  HMMA.16816.F32 R28, R180.reuse, R140, R28 ;  /* 0x0000008cb41c723c */ /* 0x042ff0000000181c */
[C---:B------:R-:W-:Y:S01]  /*6280*/  HMMA.16816.F32 R32, R180.reuse, R142, R32 ;  /* 0x0000008eb420723c */ /* 0x040fe20000001820 */
[----:B------:R-:W1:Y:S07]  /*6290*/  LDSM.16.M88.4 R140, [R242+0xc900] ;  /* 0x00c90000f28c783b */ /* 0x000e6e0000000200 */
[C---:B-----5:R-:W-:Y:S08]  /*62a0*/  HMMA.16816.F32 R36, R180.reuse, R148, R36 ;  /* 0x00000094b424723c */ /* 0x060ff00000001824 */
[C---:B------:R-:W-:Y:S01]  /*62b0*/  HMMA.16816.F32 R40, R180.reuse, R150, R40 ;  /* 0x00000096b428723c */ /* 0x040fe20000001828 */
[----:B------:R-:W5:Y:S07]  /*62c0*/  LDSM.16.M88.4 R148, [R242+0xd100] ;  /* 0x00d10000f294783b */ /* 0x000f6e0000000200 */
[C---:B--2---:R-:W-:Y:S08]  /*62d0*/  HMMA.16816.F32 R44, R180.reuse, R152, R44 ;  /* 0x00000098b42c723c */ /* 0x044ff0000000182c */
[C---:B------:R-:W-:Y:S01]  /*62e0*/  HMMA.16816.F32 R48, R180.reuse, R154, R48 ;  /* 0x0000009ab430723c */ /* 0x040fe20000001830 */
[----:B------:R-:W-:Y:S07]  /*62f0*/  LDSM.16.M88.4 R152, [R242+0xe100] ;  /* 0x00e10000f298783b */ /* 0x000fee0000000200 */
[C---:B---3--:R-:W-:Y:S08]  /*6300*/  HMMA.16816.F32 R52, R180.reuse, R156, R52 ;  /* 0x0000009cb434723c */ /* 0x048ff00000001834 */
[C---:B------:R-:W-:Y:S01]  /*6310*/  HMMA.16816.F32 R56, R180.reuse, R158, R56 ;  /* 0x0000009eb438723c */ /* 0x040fe20000001838 */
[----:B------:R-:W-:Y:S07]  /*6320*/  LDSM.16.M88.4 R156, [R242+0xe900] ;  /* 0x00e90000f29c783b */ /* 0x000fee0000000200 */
[C---:B----4-:R-:W-:Y:S08]  /*6330*/  HMMA.16816.F32 R60, R180.reuse, R144, R60 ;  /* 0x00000090b43c723c */ /* 0x050ff0000000183c */
[----:B------:R-:W-:Y:S01]  /*6340*/  HMMA.16816.F32 R64, R180, R146, R64 ;  /* 0x00000092b440723c */ /* 0x000fe20000001840 */
[----:B------:R-:W2:Y:S07]  /*6350*/  LDSM.16.M88.4 R144, [R242+0xd900] ;  /* 0x00d90000f290783b */ /* 0x000eae0000000200 */
[C---:B------:R-:W-:Y:S08]  /*6360*/  HMMA.16816.F32 R4, R184.reuse, R160, R4 ;  /* 0x000000a0b804723c */ /* 0x040ff00000001804 */
[C---:B------:R-:W-:Y:S01]  /*6370*/  HMMA.16816.F32 R8, R184.reuse, R162, R8 ;  /* 0x000000a2b808723c */ /* 0x040fe20000001808 */
[----:B------:R-:W-:Y:S07]  /*6380*/  LDSM.16.M88.4 R160, [R242+0xf900] ;  /* 0x00f90000f2a0783b */ /* 0x000fee0000000200 */
[C---:B-1----:R-:W-:Y:S08]  /*6390*/  HMMA.16816.F32 R12, R184.reuse, R140, R12 ;  /* 0x0000008cb80c723c */ /* 0x042ff0000000180c */
[C---:B------:R-:W-:Y:S01]  /*63a0*/  HMMA.16816.F32 R16, R184.reuse, R142, R16 ;  /* 0x0000008eb810723c */ /* 0x040fe20000001810 */
[----:B------:R-:W1:Y:S07]  /*63b0*/  LDSM.16.M88.4 R140, [R242+0xf100] ;  /* 0x00f10000f28c783b */ /* 0x000e6e0000000200 */
[C---:B-----5:R-:W-:Y:S08]  /*63c0*/  HMMA.16816.F32 R20, R184.reuse, R148, R20 ;  /* 0x00000094b814723c */ /* 0x060ff00000001814 */
[C---:B------:R-:W-:Y:S01]  /*63d0*/  HMMA.16816.F32 R24, R184.reuse, R150, R24 ;  /* 0x00000096b818723c */ /* 0x040fe20000001818 */
[----:B------:R-:W3:Y:S07]  /*63e0*/  LDSM.16.M88.4 R148, [R227] ;  /* 0x00000000e394783b */ /* 0x000eee0000000200 */
[C---:B--2---:R-:W-:Y:S08]  /*63f0*/  HMMA.16816.F32 R28, R184.reuse, R144, R28 ;  /* 0x00000090b81c723c */ /* 0x044ff0000000181c */
[C---:B------:R-:W-:Y:S01]  /*6400*/  HMMA.16816.F32 R32, R184.reuse, R146, R32 ;  /* 0x00000092b820723c */ /* 0x040fe20000001820 */
[----:B------:R-:W2:Y:S07]  /*6410*/  LDSM.16.M88.4 R144, [R226] ;  /* 0x00000000e290783b */ /* 0x000eae0000000200 */
[C---:B------:R-:W-:Y:S08]  /*6420*/  HMMA.16816.F32 R36, R184.reuse, R152, R36 ;  /* 0x00000098b824723c */ /* 0x040ff00000001824 */
[C---:B------:R-:W-:Y:S01]  /*6430*/  HMMA.16816.F32 R40, R184.reuse, R154, R40 ;  /* 0x0000009ab828723c */ /* 0x040fe20000001828 */
[----:B------:R-:W4:Y:S07]  /*6440*/  LDSM.16.M88.4 R152, [R224] ;  /* 0x00000000e098783b */ /* 0x000f2e0000000200 */
[C---:B------:R-:W-:Y:S08]  /*6450*/  HMMA.16816.F32 R44, R184.reuse, R156, R44 ;  /* 0x0000009cb82c723c */ /* 0x040ff0000000182c */
[C---:B------:R-:W-:Y:S01]  /*6460*/  HMMA.16816.F32 R48, R184.reuse, R158, R48 ;  /* 0x0000009eb830723c */ /* 0x040fe20000001830 */
[----:B------:R-:W-:Y:S07]  /*6470*/  LDSM.16.M88.4 R156, [R220] ;  /* 0x00000000dc9c783b */ /* 0x000fee0000000200 */
[C---:B-1----:R-:W-:Y:S08]  /*6480*/  HMMA.16816.F32 R52, R184.reuse, R140, R52 ;  /* 0x0000008cb834723c */ /* 0x042ff00000001834 */
[C---:B------:R-:W-:Y:S01]  /*6490*/  HMMA.16816.F32 R56, R184.reuse, R142, R56 ;  /* 0x0000008eb838723c */ /* 0x040fe20000001838 */
[----:B------:R-:W1:Y:S07]  /*64a0*/  LDSM.16.M88.4 R140, [R223] ;  /* 0x00000000df8c783b */ /* 0x000e6e0000000200 */
[C---:B------:R-:W-:Y:S08]  /*64b0*/  HMMA.16816.F32 R60, R184.reuse, R160, R60 ;  /* 0x000000a0b83c723c */ /* 0x040ff0000000183c */
[----:B------:R-:W-:Y:S01]  /*64c0*/  HMMA.16816.F32 R64, R184, R162, R64 ;  /* 0x000000a2b840723c */ /* 0x000fe20000001840 */
[----:B------:R-:W-:Y:S07]  /*64d0*/  LDSM.16.M88.4 R160, [R239+0xc100] ;  /* 0x00c10000efa0783b */ /* 0x000fee0000000200 */
[C---:B---3--:R-:W-:Y:S08]  /*64e0*/  HMMA.16816.F32 R4, R188.reuse, R148, R4 ;  /* 0x00000094bc04723c */ /* 0x048ff00000001804 */
[C---:B------:R-:W-:Y:S01]  /*64f0*/  HMMA.16816.F32 R8, R188.reuse, R150, R8 ;  /* 0x00000096bc08723c */ /* 0x040fe20000001808 */
[----:B------:R-:W-:Y:S07]  /*6500*/  LDSM.16.M88.4 R148, [R221] ;  /* 0x00000000dd94783b */ /* 0x000fee0000000200 */
[C---:B--2---:R-:W-:Y:S08]  /*6510*/  HMMA.16816.F32 R12, R188.reuse, R144, R12 ;  /* 0x00000090bc0c723c */ /* 0x044ff0000000180c */
[C---:B------:R-:W-:Y:S01]  /*6520*/  HMMA.16816.F32 R16, R188.reuse, R146, R16 ;  /* 0x00000092bc10723c */ /* 0x040fe20000001810 */
[----:B------:R-:W2:Y:S07]  /*6530*/  LDSM.16.M88.4 R144, [R222] ;  /* 0x00000000de90783b */ /* 0x000eae0000000200 */
[C---:B------:R-:W-:Y:S08]  /*6540*/  HMMA.16816.F32 R20, R188.reuse, R164, R20 ;  /* 0x000000a4bc14723c */ /* 0x040ff00000001814 */
        /* <DEDUP_REMOVED lines=8> */
[C---:B--2---:R-:W-:Y:S08]  /*65d0*/  HMMA.16816.F32 R44, R188.reuse, R144, R44 ;  /* 0x00000090bc2c723c */ /* 0x044ff0000000182c */
[C---:B------:R-:W-:Y:S08]  /*65e0*/  HMMA.16816.F32 R48, R188.reuse, R146, R48 ;  /* 0x00000092bc30723c */ /* 0x040ff00000001830 */
[C---:B------:R-:W-:Y:S08]  /*65f0*/  HMMA.16816.F32 R52, R188.reuse, R148, R52 ;  /* 0x00000094bc34723c */ /* 0x040ff00000001834 */
[C---:B------:R-:W-:Y:S08]  /*6600*/  HMMA.16816.F32 R56, R188.reuse, R150, R56 ;  /* 0x00000096bc38723c */ /* 0x040ff00000001838 */
[C---:B------:R-:W-:Y:S08]  /*6610*/  HMMA.16816.F32 R60, R188.reuse, R156, R60 ;  /* 0x0000009cbc3c723c */ /* 0x040ff0000000183c */
[----:B------:R-:W-:Y:S08]  /*6620*/  HMMA.16816.F32 R64, R188, R158, R64 ;  /* 0x0000009ebc40723c */ /* 0x000ff00000001840 */
[C---:B------:R-:W-:Y:S08]  /*6630*/  HMMA.16816.F32 R4, R192.reuse, R160, R4 ;  /* 0x000000a0c004723c */ /* 0x040ff00000001804 */
[C---:B------:R-:W-:Y:S08]  /*6640*/  HMMA.16816.F32 R8, R192.reuse, R162, R8 ;  /* 0x000000a2c008723c */ /* 0x040ff00000001808 */
[C---:B---3--:R-:W-:Y:S08]  /*6650*/  HMMA.16816.F32 R12, R192.reuse, R164, R12 ;  /* 0x000000a4c00c723c */ /* 0x048ff0000000180c */
[C---:B------:R-:W-:Y:S08]  /*6660*/  HMMA.16816.F32 R16, R192.reuse, R166, R16 ;  /* 0x000000a6c010723c */ /* 0x040ff00000001810 */
[C---:B------:R-:W-:Y:S08]  /*6670*/  HMMA.16816.F32 R20, R192.reuse, R168, R20 ;  /* 0x000000a8c014723c */ /* 0x040ff00000001814 */
[C---:B------:R-:W-:Y:S08]  /*6680*/  HMMA.16816.F32 R24, R192.reuse, R170, R24 ;  /* 0x000000aac018723c */ /* 0x040ff00000001818 */
[C---:B------:R-:W-:Y:S08]  /*6690*/  HMMA.16816.F32 R28, R192.reuse, R196, R28 ;  /* 0x000000c4c01c723c */ /* 0x040ff0000000181c */
[C---:B------:R-:W-:Y:S08]  /*66a0*/  HMMA.16816.F32 R32, R192.reuse, R198, R32 ;  /* 0x000000c6c020723c */ /* 0x040ff00000001820 */
[C---:B----4-:R-:W-:Y:S08]  /*66b0*/  HMMA.16816.F32 R36, R192.reuse, R152, R36 ;  /* 0x00000098c024723c */ /* 0x050ff00000001824 */
[C---:B------:R-:W-:Y:S08]  /*66c0*/  HMMA.16816.F32 R40, R192.reuse, R154, R40 ;  /* 0x0000009ac028723c */ /* 0x040ff00000001828 */
[C---:B------:R-:W-:Y:S08]  /*66d0*/  HMMA.16816.F32 R44, R192.reuse, R200, R44 ;  /* 0x000000c8c02c723c */ /* 0x040ff0000000182c */
[C---:B------:R-:W-:Y:S08]  /*66e0*/  HMMA.16816.F32 R48, R192.reuse, R202, R48 ;  /* 0x000000cac030723c */ /* 0x040ff00000001830 */
[C---:B------:R-:W-:Y:S08]  /*66f0*/  HMMA.16816.F32 R52, R192.reuse, R204, R52 ;  /* 0x000000ccc034723c */ /* 0x040ff00000001834 */
[C---:B------:R-:W-:Y:S08]  /*6700*/  HMMA.16816.F32 R56, R192.reuse, R206, R56 ;  /* 0x000000cec038723c */ /* 0x040ff00000001838 */
[C---:B------:R-:W-:Y:S08]  /*6710*/  HMMA.16816.F32 R60, R192.reuse, R208, R60 ;  /* 0x000000d0c03c723c */ /* 0x040ff0000000183c */
[----:B------:R-:W-:Y:S08]  /*6720*/  HMMA.16816.F32 R64, R192, R210, R64 ;  /* 0x000000d2c040723c */ /* 0x000ff00000001840 */
[C---:B------:R-:W-:Y:S08]  /*6730*/  HMMA.16816.F32 R4, R212.reuse, R216, R4 ;  /* 0x000000d8d404723c */ /* 0x040ff00000001804 */
[C---:B------:R-:W-:Y:S08]  /*6740*/  HMMA.16816.F32 R8, R212.reuse, R218, R8 ;  /* 0x000000dad408723c */ /* 0x040ff00000001808 */
[C---:B-1----:R-:W-:Y:S08]  /*6750*/  HMMA.16816.F32 R12, R212.reuse, R140, R12 ;  /* 0x0000008cd40c723c */ /* 0x042ff0000000180c */
[----:B------:R-:W-:Y:S01]  /*6760*/  FMUL.FTZ R198, R4, c[0x0][0x320] ;  /* 0x0000c80004c67a20 */ /* 0x000fe20000410000 */
[C---:B------:R-:W-:Y:S03]  /*6770*/  HMMA.16816.F32 R16, R212.reuse, R142, R16 ;  /* 0x0000008ed410723c */ /* 0x040fe60000001810 */
[----:B------:R-:W-:Y:S02]  /*6780*/  FMUL.FTZ R199, R5, c[0x0][0x320] ;  /* 0x0000c80005c77a20 */ /* 0x000fe40000410000 */
[----:B------:R-:W-:Y:S01]  /*6790*/  MUFU.TANH R198, R198 ;  /* 0x000000c600c67308 */ /* 0x000fe20000002400 */
[----:B------:R-:W-:Y:S02]  /*67a0*/  FMUL.FTZ R196, R6, c[0x0][0x320] ;  /* 0x0000c80006c47a20 */ /* 0x000fe40000410000 */
[----:B------:R-:W-:Y:S02]  /*67b0*/  FMUL.FTZ R197, R7, c[0x0][0x320] ;  /* 0x0000c80007c57a20 */ /* 0x000fe40000410000 */
[----:B------:R-:W1:Y:S02]  /*67c0*/  LDSM.16.M88.4 R4, [R228+0x5000] ;  /* 0x00500000e404783b */ /* 0x000e640000000200 */
[----:B------:R-:W-:Y:S02]  /*67d0*/  FMUL.FTZ R9, R9, c[0x0][0x320] ;  /* 0x0000c80009097a20 */ /* 0x000fe40000410000 */
[----:B------:R-:W-:Y:S01]  /*67e0*/  FMUL.FTZ R10, R10, c[0x0][0x320] ;  /* 0x0000c8000a0a7a20 */ /* 0x000fe20000410000 */
[----:B------:R-:W-:Y:S01]  /*67f0*/  MUFU.TANH R199, R199 ;  /* 0x000000c700c77308 */ /* 0x000fe20000002400 */
[----:B------:R-:W-:Y:S02]  /*6800*/  FMUL.FTZ R11, R11, c[0x0][0x320] ;  /* 0x0000c8000b0b7a20 */ /* 0x000fe40000410000 */
[----:B------:R-:W-:Y:S02]  /*6810*/  FMUL.FTZ R200, R8, c[0x0][0x320] ;  /* 0x0000c80008c87a20 */ /* 0x000fe40000410000 */
[----:B------:R-:W-:Y:S02]  /*6820*/  FMUL.FTZ R13, R13, c[0x0][0x320] ;  /* 0x0000c8000d0d7a20 */ /* 0x000fe40000410000 */
        /* <DEDUP_REMOVED lines=8> */
[----:B------:R-:W-:Y:S10]  /*68b0*/  MUFU.TANH R134, R17 ;  /* 0x0000001100867308 */ /* 0x000ff40000002400 */
[----:B------:R-:W2:Y:S01]  /*68c0*/  MUFU.TANH R157, R10 ;  /* 0x0000000a009d7308 */ /* 0x000ea20000002400 */
[C---:B-1----:R-:W-:Y:S09]  /*68d0*/  HMMA.16816.F32 R20, R212.reuse, R4, R20 ;  /* 0x00000004d414723c */ /* 0x042ff20000001814 */
[----:B------:R1:W-:Y:S01]  /*68e0*/  MUFU.TANH R201, R11 ;  /* 0x0000000b00c97308 */ /* 0x0003e20000002400 */
[C---:B------:R-:W-:Y:S01]  /*68f0*/  HMMA.16816.F32 R24, R212.reuse, R6, R24 ;  /* 0x00000006d418723c */ /* 0x040fe20000001818 */
[----:B------:R-:W-:Y:S08]  /*6900*/  LDSM.16.M88.4 R4, [R228+0x6000] ;  /* 0x00600000e404783b */ /* 0x000ff00000000200 */
[----:B------:R3:W4:Y:S03]  /*6910*/  MUFU.TANH R202, R2 ;  /* 0x0000000200ca7308 */ /* 0x0007260000002400 */
[----:B--2---:R-:W-:Y:S02]  /*6920*/  MOV R12, R157 ;  /* 0x0000009d000c7202 */ /* 0x004fe40000000f00 */
[----:B------:R-:W-:Y:S05]  /*6930*/  FMUL.FTZ R21, R21, c[0x0][0x320] ;  /* 0x0000c80015157a20 */ /* 0x000fea0000410000 */
[----:B------:R2:W5:Y:S01]  /*6940*/  MUFU.TANH R149, R3 ;  /* 0x0000000300957308 */ /* 0x0005620000002400 */
[----:B------:R-:W-:Y:S02]  /*6950*/  FMUL.FTZ R22, R22, c[0x0][0x320] ;  /* 0x0000c80016167a20 */ /* 0x000fe40000410000 */
[----:B------:R-:W-:Y:S01]  /*6960*/  FMUL.FTZ R23, R23, c[0x0][0x320] ;  /* 0x0000c80017177a20 */ /* 0x000fe20000410000 */
[----:B-1----:R-:W1:Y:S01]  /*6970*/  LDSM.16.M88.4 R8, [R228+0x5800] ;  /* 0x00580000e408783b */ /* 0x002e620000000200 */
[----:B------:R-:W-:Y:S02]  /*6980*/  FMUL.FTZ R25, R25, c[0x0][0x320] ;  /* 0x0000c80019197a20 */ /* 0x000fe40000410000 */
[----:B------:R-:W-:Y:S03]  /*6990*/  FMUL.FTZ R27, R27, c[0x0][0x320] ;  /* 0x0000c8001b1b7a20 */ /* 0x000fe60000410000 */
[----:B------:R-:W-:Y:S01]  /*69a0*/  MUFU.TANH R196, R196 ;  /* 0x000000c400c47308 */ /* 0x000fe20000002400 */
[----:B------:R-:W-:Y:S02]  /*69b0*/  FMUL.FTZ R26, R26, c[0x0][0x320] ;  /* 0x0000c8001a1a7a20 */ /* 0x000fe40000410000 */
[----:B---3--:R-:W-:Y:S07]  /*69c0*/  FMUL.FTZ R2, R20, c[0x0][0x320] ;  /* 0x0000c80014027a20 */ /* 0x008fee0000410000 */
[----:B------:R3:W-:Y:S01]  /*69d0*/  MUFU.TANH R142, R2 ;  /* 0x00000002008e7308 */ /* 0x0007e20000002400 */
[----:B--2---:R-:W-:Y:S09]  /*69e0*/  FMUL.FTZ R3, R24, c[0x0][0x320] ;  /* 0x0000c80018037a20 */ /* 0x004ff20000410000 */
[----:B------:R2:W-:Y:S10]  /*69f0*/  MUFU.TANH R153, R3 ;  /* 0x0000000300997308 */ /* 0x0005f40000002400 */
[----:B------:R-:W2:Y:S01]  /*6a00*/  MUFU.TANH R170, R25 ;  /* 0x0000001900aa7308 */ /* 0x000ea20000002400 */
[C---:B-1----:R-:W-:Y:S09]  /*6a10*/  HMMA.16816.F32 R28, R212.reuse, R8, R28 ;  /* 0x00000008d41c723c */ /* 0x042ff2000000181c */
[----:B------:R-:W-:Y:S01]  /*6a20*/  MUFU.TANH R200, R200 ;  /* 0x000000c800c87308 */ /* 0x000fe20000002400 */
[C---:B------:R-:W-:Y:S01]  /*6a30*/  HMMA.16816.F32 R32, R212.reuse, R10, R32 ;  /* 0x0000000ad420723c */ /* 0x040fe20000001820 */
[----:B------:R-:W1:Y:S08]  /*6a40*/  LDSM.16.M88.4 R8, [R228+0x6800] ;  /* 0x00680000e408783b */ /* 0x000e700000000200 */
[----:B------:R-:W-:Y:S01]  /*6a50*/  MUFU.TANH R197, R197 ;  /* 0x000000c500c57308 */ /* 0x000fe20000002400 */
[C---:B------:R-:W-:Y:S04]  /*6a60*/  HMMA.16816.F32 R36, R212.reuse, R4, R36 ;  /* 0x00000004d424723c */ /* 0x040fe80000001824 */
[----:B---3--:R-:W-:Y:S04]  /*6a70*/  FMUL.FTZ R2, R28, c[0x0][0x320] ;  /* 0x0000c8001c027a20 */ /* 0x008fe80000410000 */
[C---:B------:R-:W-:Y:S01]  /*6a80*/  HMMA.16816.F32 R40, R212.reuse, R6, R40 ;  /* 0x00000006d428723c */ /* 0x040fe20000001828 */
[----:B------:R3:W-:Y:S01]  /*6a90*/  MUFU.TANH R216, R18 ;  /* 0x0000001200d87308 */ /* 0x0007e20000002400 */
[----:B------:R-:W5:Y:S02]  /*6aa0*/  LDSM.16.M88.4 R4, [R228+0x7000] ;  /* 0x00700000e404783b */ /* 0x000f640000000200 */
[----:B------:R-:W-:Y:S02]  /*6ab0*/  FMUL.FTZ R29, R29, c[0x0][0x320] ;  /* 0x0000c8001d1d7a20 */ /* 0x000fe40000410000 */
[----:B------:R-:W-:Y:S02]  /*6ac0*/  FMUL.FTZ R30, R30, c[0x0][0x320] ;  /* 0x0000c8001e1e7a20 */ /* 0x000fe40000410000 */
[----:B------:R-:W-:Y:S03]  /*6ad0*/  FMUL.FTZ R31, R31, c[0x0][0x320] ;  /* 0x0000c8001f1f7a20 */ /* 0x000fe60000410000 */
[----:B------:R5:W-:Y:S01]  /*6ae0*/  MUFU.TANH R158, R2 ;  /* 0x00000002009e7308 */ /* 0x000be20000002400 */
[----:B--2---:R-:W-:Y:S01]  /*6af0*/  FMUL.FTZ R3, R32, c[0x0][0x320] ;  /* 0x0000c80020037a20 */ /* 0x004fe20000410000 */
[----:B----4-:R-:W-:Y:S01]  /*6b00*/  MOV R32, R202 ;  /* 0x000000ca00207202 */ /* 0x010fe20000000f00 */
[----:B------:R-:W-:Y:S02]  /*6b10*/  FMUL.FTZ R34, R34, c[0x0][0x320] ;  /* 0x0000c80022227a20 */ /* 0x000fe40000410000 */
[----:B------:R-:W-:Y:S02]  /*6b20*/  FMUL.FTZ R37, R37, c[0x0][0x320] ;  /* 0x0000c80025257a20 */ /* 0x000fe40000410000 */
[----:B------:R-:W-:Y:S02]  /*6b30*/  FMUL.FTZ R38, R38, c[0x0][0x320] ;  /* 0x0000c80026267a20 */ /* 0x000fe40000410000 */
[----:B------:R-:W-:Y:S01]  /*6b40*/  FMUL.FTZ R39, R39, c[0x0][0x320] ;  /* 0x0000c80027277a20 */ /* 0x000fe20000410000 */
[----:B------:R2:W-:Y:S01]  /*6b50*/  MUFU.TANH R162, R3 ;  /* 0x0000000300a27308 */ /* 0x0005e20000002400 */
[----:B------:R-:W-:Y:S01]  /*6b60*/  FMUL.FTZ R35, R35, c[0x0][0x320] ;  /* 0x0000c80023237a20 */ /* 0x000fe20000410000 */
[C---:B-1----:R-:W-:Y:S03]  /*6b70*/  HMMA.16816.F32 R44, R212.reuse, R8, R44 ;  /* 0x00000008d42c723c */ /* 0x042fe6000000182c */
[----:B---3--:R-:W-:Y:S01]  /*6b80*/  MOV R18, R201 ;  /* 0x000000c900127202 */ /* 0x008fe20000000f00 */
[----:B------:R-:W-:Y:S02]  /*6b90*/  FMUL.FTZ R42, R42, c[0x0][0x320] ;  /* 0x0000c8002a2a7a20 */ /* 0x000fe40000410000 */
[----:B------:R-:W-:Y:S02]  /*6ba0*/  FMUL.FTZ R43, R43, c[0x0][0x320] ;  /* 0x0000c8002b2b7a20 */ /* 0x000fe40000410000 */
[----:B------:R-:W1:Y:S01]  /*6bb0*/  MUFU.TANH R145, R37 ;  /* 0x0000002500917308 */ /* 0x000e620000002400 */
[C---:B------:R-:W-:Y:S01]  /*6bc0*/  HMMA.16816.F32 R48, R212.reuse, R10, R48 ;  /* 0x0000000ad430723c */ /* 0x040fe20000001830 */
[----:B------:R-:W3:Y:S01]  /*6bd0*/  LDSM.16.M88.4 R8, [R228+0x7800] ;  /* 0x00780000e408783b */ /* 0x000ee20000000200 */
[----:B------:R-:W-:Y:S04]  /*6be0*/  DEPBAR.LE SB0, 0x0 ;  /* 0x000080000000791a */ /* 0x000fe80000000000 */
[----:B-----5:R-:W-:Y:S02]  /*6bf0*/  FMUL.FTZ R2, R36, c[0x0][0x320] ;  /* 0x0000c80024027a20 */ /* 0x020fe40000410000 */
[----:B------:R-:W-:Y:S01]  /*6c00*/  FMUL.FTZ R41, R41, c[0x0][0x320] ;  /* 0x0000c80029297a20 */ /* 0x000fe20000410000 */
[----:B------:R-:W4:Y:S01]  /*6c10*/  MUFU.TANH R147, R13 ;  /* 0x0000000d00937308 */ /* 0x000f220000002400 */
[----:B------:R-:W-:Y:S01]  /*6c20*/  BAR.SYNC.DEFER_BLOCKING 0x0 ;  /* 0x0000000000007b1d */ /* 0x000fe20000010000 */
[C---:B------:R-:W-:Y:S05]  /*6c30*/  HMMA.16816.F32 R52, R212.reuse, R4, R52 ;  /* 0x00000004d434723c */ /* 0x040fea0000001834 */
[----:B------:R-:W-:Y:S02]  /*6c40*/  FMUL.FTZ R45, R45, c[0x0][0x320] ;  /* 0x0000c8002d2d7a20 */ /* 0x000fe40000410000 */
[----:B------:R-:W-:Y:S01]  /*6c50*/  FMUL.FTZ R46, R46, c[0x0][0x320] ;  /* 0x0000c8002e2e7a20 */ /* 0x000fe20000410000 */
[----:B------:R5:W-:Y:S01]  /*6c60*/  MUFU.TANH R132, R2 ;  /* 0x0000000200847308 */ /* 0x000be20000002400 */
[----:B--2---:R-:W-:Y:S01]  /*6c70*/  FMUL.FTZ R3, R40, c[0x0][0x320] ;  /* 0x0000c80028037a20 */ /* 0x004fe20000410000 */
[C---:B------:R-:W-:Y:S03]  /*6c80*/  HMMA.16816.F32 R56, R212.reuse, R6, R56 ;  /* 0x00000006d438723c */ /* 0x040fe60000001838 */
[----:B------:R-:W-:Y:S01]  /*6c90*/  FMUL.FTZ R47, R47, c[0x0][0x320] ;  /* 0x0000c8002f2f7a20 */ /* 0x000fe20000410000 */
[----:B------:R-:W-:Y:S01]  /*6ca0*/  MOV R40, R149 ;  /* 0x0000009500287202 */ /* 0x000fe20000000f00 */
[----:B------:R-:W-:Y:S02]  /*6cb0*/  FMUL.FTZ R49, R49, c[0x0][0x320] ;  /* 0x0000c80031317a20 */ /* 0x000fe40000410000 */
[----:B------:R-:W-:Y:S01]  /*6cc0*/  FMUL.FTZ R33, R33, c[0x0][0x320] ;  /* 0x0000c80021217a20 */ /* 0x000fe20000410000 */
[----:B------:R2:W-:Y:S01]  /*6cd0*/  MUFU.TANH R203, R3 ;  /* 0x0000000300cb7308 */ /* 0x0005e20000002400 */
[----:B------:R-:W-:Y:S03]  /*6ce0*/  FMUL.FTZ R51, R51, c[0x0][0x320] ;  /* 0x0000c80033337a20 */ /* 0x000fe60000410000 */
[----:B------:R-:W-:Y:S02]  /*6cf0*/  FMUL.FTZ R50, R50, c[0x0][0x320] ;  /* 0x0000c80032327a20 */ /* 0x000fe40000410000 */
[----:B------:R-:W-:Y:S02]  /*6d00*/  FMUL.FTZ R53, R53, c[0x0][0x320] ;  /* 0x0000c80035357a20 */ /* 0x000fe40000410000 */
[----:B------:R-:W-:Y:S02]  /*6d10*/  FMUL.FTZ R54, R54, c[0x0][0x320] ;  /* 0x0000c80036367a20 */ /* 0x000fe40000410000 */
[----:B------:R4:W-:Y:S01]  /*6d20*/  MUFU.TANH R205, R41 ;  /* 0x0000002900cd7308 */ /* 0x0009e20000002400 */
[----:B------:R-:W-:Y:S01]  /*6d30*/  FMUL.FTZ R55, R55, c[0x0][0x320] ;  /* 0x0000c80037377a20 */ /* 0x000fe20000410000 */
[C---:B---3--:R-:W-:Y:S03]  /*6d40*/  HMMA.16816.F32 R60, R212.reuse, R8, R60 ;  /* 0x00000008d43c723c */ /* 0x048fe6000000183c */
[----:B-----5:R-:W-:Y:S02]  /*6d50*/  FMUL.FTZ R2, R44, c[0x0][0x320] ;  /* 0x0000c8002c027a20 */ /* 0x020fe40000410000 */
[----:B------:R-:W-:Y:S02]  /*6d60*/  FMUL.FTZ R58, R58, c[0x0][0x320] ;  /* 0x0000c8003a3a7a20 */ /* 0x000fe40000410000 */
[----:B------:R-:W-:Y:S01]  /*6d70*/  FMUL.FTZ R59, R59, c[0x0][0x320] ;  /* 0x0000c8003b3b7a20 */ /* 0x000fe20000410000 */
[----:B------:R3:W-:Y:S01]  /*6d80*/  MUFU.TANH R156, R2 ;  /* 0x00000002009c7308 */ /* 0x0007e20000002400 */
[----:B------:R-:W-:Y:S03]  /*6d90*/  HMMA.16816.F32 R64, R212, R10, R64 ;  /* 0x0000000ad440723c */ /* 0x000fe60000001840 */
[----:B--2---:R-:W-:Y:S01]  /*6da0*/  FMUL.FTZ R3, R48, c[0x0][0x320] ;  /* 0x0000c80030037a20 */ /* 0x004fe20000410000 */
[----:B------:R-:W-:Y:S01]  /*6db0*/  MOV R48, R170 ;  /* 0x000000aa00307202 */ /* 0x000fe20000000f00 */
[----:B------:R-:W-:Y:S01]  /*6dc0*/  FMUL.FTZ R4, R56, c[0x0][0x320] ;  /* 0x0000c80038047a20 */ /* 0x000fe20000410000 */
[----:B-1----:R-:W-:Y:S01]  /*6dd0*/  MOV R56, R145 ;  /* 0x0000009100387202 */ /* 0x002fe20000000f00 */
[----:B------:R-:W-:Y:S02]  /*6de0*/  FMUL.FTZ R57, R57, c[0x0][0x320] ;  /* 0x0000c80039397a20 */ /* 0x000fe40000410000 */
[----:B------:R-:W-:Y:S03]  /*6df0*/  MUFU.TANH R170, R3 ;  /* 0x0000000300aa7308 */ /* 0x000fe60000002400 */
[----:B----4-:R-:W-:Y:S03]  /*6e00*/  MOV R41, R147 ;  /* 0x0000009300297202 */ /* 0x010fe60000000f00 */
[----:B------:R-:W-:Y:S02]  /*6e10*/  FMUL.FTZ R60, R60, c[0x0][0x320] ;  /* 0x0000c8003c3c7a20 */ /* 0x000fe40000410000 */
[----:B------:R-:W-:Y:S02]  /*6e20*/  FMUL.FTZ R61, R61, c[0x0][0x320] ;  /* 0x0000c8003d3d7a20 */ /* 0x000fe40000410000 */
[----:B------:R-:W1:Y:S01]  /*6e30*/  MUFU.TANH R133, R14 ;  /* 0x0000000e00857308 */ /* 0x000e620000002400 */
[----:B------:R-:W-:Y:S02]  /*6e40*/  FMUL.FTZ R62, R62, c[0x0][0x320] ;  /* 0x0000c8003e3e7a20 */ /* 0x000fe40000410000 */
[----:B------:R-:W-:Y:S02]  /*6e50*/  FMUL.FTZ R63, R63, c[0x0][0x320] ;  /* 0x0000c8003f3f7a20 */ /* 0x000fe40000410000 */
[----:B---3--:R-:W-:Y:S02]  /*6e60*/  FMUL.FTZ R2, R52, c[0x0][0x320] ;  /* 0x0000c80034027a20 */ /* 0x008fe40000410000 */
[----:B------:R-:W-:Y:S02]  /*6e70*/  FMUL.FTZ R64, R64, c[0x0][0x320] ;  /* 0x0000c80040407a20 */ /* 0x000fe40000410000 */
[----:B------:R-:W-:Y:S01]  /*6e80*/  FMUL.FTZ R65, R65, c[0x0][0x320] ;  /* 0x0000c80041417a20 */ /* 0x000fe20000410000 */
[----:B------:R2:W-:Y:S01]  /*6e90*/  MUFU.TANH R149, R2 ;  /* 0x0000000200957308 */ /* 0x0005e20000002400 */
[----:B------:R-:W-:Y:S09]  /*6ea0*/  FMUL.FTZ R66, R66, c[0x0][0x320] ;  /* 0x0000c80042427a20 */ /* 0x000ff20000410000 */
[----:B------:R-:W-:Y:S10]  /*6eb0*/  MUFU.TANH R207, R64 ;  /* 0x0000004000cf7308 */ /* 0x000ff40000002400 */
[----:B------:R1:W-:Y:S01]  /*6ec0*/  MUFU.TANH R218, R58 ;  /* 0x0000003a00da7308 */ /* 0x0003e20000002400 */
[----:B--2---:R-:W-:Y:S04]  /*6ed0*/  FMNMX.FTZ R2, R198, R135, !PT ;  /* 0x00000087c6027209 */ /* 0x004fe80007810000 */
[----:B------:R-:W-:Y:S05]  /*6ee0*/  FMNMX.FTZ R3, R199, R2, !PT ;  /* 0x00000002c7037209 */ /* 0x000fea0007810000 */
[----:B------:R2:W-:Y:S01]  /*6ef0*/  MUFU.TANH R211, R59 ;  /* 0x0000003b00d37308 */ /* 0x0005e20000002400 */
[----:B------:R-:W-:Y:S02]  /*6f00*/  FMNMX.FTZ R2, R196, R0, !PT ;  /* 0x00000000c4027209 */ /* 0x000fe40007810000 */
[----:B------:R-:W-:Y:S02]  /*6f10*/  FMNMX.FTZ R3, R200, R3, !PT ;  /* 0x00000003c8037209 */ /* 0x000fe40007810000 */
[----:B------:R-:W-:Y:S02]  /*6f20*/  FMNMX.FTZ R5, R197, R2, !PT ;  /* 0x00000002c5057209 */ /* 0x000fe40007810000 */
[----:B------:R-:W-:Y:S02]  /*6f30*/  FMNMX.FTZ R3, R204, R3, !PT ;  /* 0x00000003cc037209 */ /* 0x000fe40007810000 */
[----:B------:R-:W-:Y:S01]  /*6f40*/  FMNMX.FTZ R5, R12, R5, !PT ;  /* 0x000000050c057209 */ /* 0x000fe20007810000 */
[----:B------:R-:W3:Y:S01]  /*6f50*/  MUFU.TANH R146, R15 ;  /* 0x0000000f00927308 */ /* 0x000ee20000002400 */
[----:B------:R-:W-:Y:S02]  /*6f60*/  FMNMX.FTZ R3, R32, R3, !PT ;  /* 0x0000000320037209 */ /* 0x000fe40007810000 */
[----:B------:R-:W-:Y:S02]  /*6f70*/  FMNMX.FTZ R5, R18, R5, !PT ;  /* 0x0000000512057209 */ /* 0x000fe40007810000 */
[----:B-1----:R-:W-:Y:S02]  /*6f80*/  MOV R58, R133 ;  /* 0x00000085003a7202 */ /* 0x002fe40000000f00 */
[----:B------:R-:W-:Y:S02]  /*6f90*/  FMNMX.FTZ R3, R41, R3, !PT ;  /* 0x0000000329037209 */ /* 0x000fe40007810000 */
[----:B------:R-:W-:Y:S01]  /*6fa0*/  FMNMX.FTZ R5, R58, R5, !PT ;  /* 0x000000053a057209 */ /* 0x000fe20007810000 */
[----:B------:R1:W-:Y:S01]  /*6fb0*/  MUFU.TANH R145, R4 ;  /* 0x0000000400917308 */ /* 0x0003e20000002400 */
[----:B------:R-:W-:Y:S02]  /*6fc0*/  FMNMX.FTZ R3, R40, R3, !PT ;  /* 0x0000000328037209 */ /* 0x000fe40007810000 */
[----:B--2---:R-:W-:Y:S04]  /*6fd0*/  MOV R59, R134 ;  /* 0x00000086003b7202 */ /* 0x004fe80000000f00 */
[----:B------:R-:W-:Y:S03]  /*6fe0*/  FMNMX.FTZ R3, R59, R3, !PT ;  /* 0x000000033b037209 */ /* 0x000fe60007810000 */
[----:B------:R-:W2:Y:S01]  /*6ff0*/  MUFU.TANH R141, R19 ;  /* 0x00000013008d7308 */ /* 0x000ea20000002400 */
[----:B------:R-:W-:Y:S02]  /*7000*/  FMNMX.FTZ R2, R142, R3, !PT ;  /* 0x000000038e027209 */ /* 0x000fe40007810000 */
[----:B---3--:R-:W-:Y:S07]  /*7010*/  FMNMX.FTZ R5, R146, R5, !PT ;  /* 0x0000000592057209 */ /* 0x008fee0007810000 */
[----:B------:R-:W3:Y:S01]  /*7020*/  MUFU.TANH R151, R21 ;  /* 0x0000001500977308 */ /* 0x000ee20000002400 */
[----:B-1----:R-:W-:Y:S09]  /*7030*/  FMNMX.FTZ R4, R216, R5, !PT ;  /* 0x00000005d8047209 */ /* 0x002ff20007810000 */
[----:B------:R-:W1:Y:S01]  /*7040*/  MUFU.TANH R150, R22 ;  /* 0x0000001600967308 */ /* 0x000e620000002400 */
[----:B--2---:R-:W-:Y:S09]  /*7050*/  FMNMX.FTZ R3, R141, R4, !PT ;  /* 0x000000048d037209 */ /* 0x004ff20007810000 */
[----:B------:R-:W2:Y:S01]  /*7060*/  MUFU.TANH R155, R23 ;  /* 0x00000017009b7308 */ /* 0x000ea20000002400 */
[----:B---3--:R-:W-:Y:S04]  /*7070*/  FMNMX.FTZ R2, R151, R2, !PT ;  /* 0x0000000297027209 */ /* 0x008fe80007810000 */
[----:B------:R-:W-:Y:S05]  /*7080*/  FMNMX.FTZ R2, R153, R2, !PT ;  /* 0x0000000299027209 */ /* 0x000fea0007810000 */
[----:B------:R-:W3:Y:S01]  /*7090*/  MUFU.TANH R163, R42 ;  /* 0x0000002a00a37308 */ /* 0x000ee20000002400 */
[----:B------:R-:W-:Y:S02]  /*70a0*/  FMNMX.FTZ R5, R48, R2, !PT ;  /* 0x0000000230057209 */ /* 0x000fe40007810000 */
[----:B-1----:R-:W-:Y:S07]  /*70b0*/  FMNMX.FTZ R4, R150, R3, !PT ;  /* 0x0000000396047209 */ /* 0x002fee0007810000 */
[----:B------:R3:W-:Y:S01]  /*70c0*/  MUFU.TANH R140, R49 ;  /* 0x00000031008c7308 */ /* 0x0007e20000002400 */
[----:B--2---:R-:W-:Y:S02]  /*70d0*/  FMNMX.FTZ R3, R155, R4, !PT ;  /* 0x000000049b037209 */ /* 0x004fe40007810000 */
[----:B------:R-:W-:Y:S07]  /*70e0*/  FMNMX.FTZ R4, R158, R5, !PT ;  /* 0x000000059e047209 */ /* 0x000fee0007810000 */
[----:B------:R-:W1:Y:S10]  /*70f0*/  MUFU.TANH R154, R26 ;  /* 0x0000001a009a7308 */ /* 0x000e740000002400 */
[----:B------:R-:W2:Y:S01]  /*7100*/  MUFU.TANH R159, R27 ;  /* 0x0000001b009f7308 */ /* 0x000ea20000002400 */
[----:B---3--:R-:W-:Y:S09]  /*7110*/  MOV R49, R163 ;  /* 0x000000a300317202 */ /* 0x008ff20000000f00 */
        /* <DEDUP_REMOVED lines=8> */
[----:B-1----:R-:W-:Y:S09]  /*71a0*/  FMNMX.FTZ R4, R166, R5, !PT ;  /* 0x00000005a6047209 */ /* 0x002ff20007810000 */
[----:B------:R1:W-:Y:S01]  /*71b0*/  MUFU.TANH R143, R57 ;  /* 0x00000039008f7308 */ /* 0x0003e20000002400 */
[----:B--2---:R-:W-:Y:S09]  /*71c0*/  FMNMX.FTZ R5, R171, R4, !PT ;  /* 0x00000004ab057209 */ /* 0x004ff20007810000 */
[----:B------:R-:W2:Y:S01]  /*71d0*/  MUFU.TANH R144, R34 ;  /* 0x0000002200907308 */ /* 0x000ea20000002400 */
[----:B---3--:R-:W-:Y:S01]  /*71e0*/  FMNMX.FTZ R3, R167, R2, !PT ;  /* 0x00000002a7037209 */ /* 0x008fe20007810000 */
[----:B------:R-:W-:Y:S08]  /*71f0*/  FMUL.FTZ R2, R67, c[0x0][0x320] ;  /* 0x0000c80043027a20 */ /* 0x000ff00000410000 */
[----:B------:R-:W3:Y:S01]  /*7200*/  MUFU.TANH R152, R35 ;  /* 0x0000002300987308 */ /* 0x000ee20000002400 */
[----:B-1----:R-:W-:Y:S04]  /*7210*/  MOV R57, R132 ;  /* 0x0000008400397202 */ /* 0x002fe80000000f00 */
[----:B------:R-:W-:Y:S05]  /*7220*/  FMNMX.FTZ R3, R57, R3, !PT ;  /* 0x0000000339037209 */ /* 0x000fea0007810000 */
[----:B------:R1:W-:Y:S01]  /*7230*/  MUFU.TANH R157, R51 ;  /* 0x00000033009d7308 */ /* 0x0003e20000002400 */
[----:B------:R-:W-:Y:S02]  /*7240*/  FMNMX.FTZ R3, R56, R3, !PT ;  /* 0x0000000338037209 */ /* 0x000fe40007810000 */
[----:B--2---:R-:W-:Y:S07]  /*7250*/  FMNMX.FTZ R5, R144, R5, !PT ;  /* 0x0000000590057209 */ /* 0x004fee0007810000 */
[----:B------:R-:W2:Y:S01]  /*7260*/  MUFU.TANH R168, R38 ;  /* 0x0000002600a87308 */ /* 0x000ea20000002400 */
[----:B---3--:R-:W-:Y:S09]  /*7270*/  FMNMX.FTZ R5, R152, R5, !PT ;  /* 0x0000000598057209 */ /* 0x008ff20007810000 */
[----:B------:R3:W-:Y:S01]  /*7280*/  MUFU.TANH R163, R50 ;  /* 0x0000003200a37308 */ /* 0x0007e20000002400 */
[----:B-1----:R-:W-:Y:S04]  /*7290*/  MOV R51, R203 ;  /* 0x000000cb00337202 */ /* 0x002fe80000000f00 */
[----:B------:R-:W-:Y:S05]  /*72a0*/  FMNMX.FTZ R3, R51, R3, !PT ;  /* 0x0000000333037209 */ /* 0x000fea0007810000 */
[----:B------:R-:W1:Y:S01]  /*72b0*/  MUFU.TANH R164, R39 ;  /* 0x0000002700a47308 */ /* 0x000e620000002400 */
[----:B--2---:R-:W-:Y:S09]  /*72c0*/  FMNMX.FTZ R5, R168, R5, !PT ;  /* 0x00000005a8057209 */ /* 0x004ff20007810000 */
[----:B------:R-:W2:Y:S01]  /*72d0*/  MUFU.TANH R160, R43 ;  /* 0x0000002b00a07308 */ /* 0x000ea20000002400 */
[----:B---3--:R-:W-:Y:S04]  /*72e0*/  MOV R50, R205 ;  /* 0x000000cd00327202 */ /* 0x008fe80000000f00 */
[----:B------:R-:W-:Y:S05]  /*72f0*/  FMNMX.FTZ R3, R50, R3, !PT ;  /* 0x0000000332037209 */ /* 0x000fea0007810000 */
[----:B------:R-:W3:Y:S01]  /*7300*/  MUFU.TANH R148, R45 ;  /* 0x0000002d00947308 */ /* 0x000ee20000002400 */
[----:B------:R-:W-:Y:S02]  /*7310*/  FMNMX.FTZ R3, R156, R3, !PT ;  /* 0x000000039c037209 */ /* 0x000fe40007810000 */
[----:B-1----:R-:W-:Y:S04]  /*7320*/  FMNMX.FTZ R5, R164, R5, !PT ;  /* 0x00000005a4057209 */ /* 0x002fe80007810000 */
[----:B------:R-:W-:Y:S03]  /*7330*/  FMNMX.FTZ R5, R49, R5, !PT ;  /* 0x0000000531057209 */ /* 0x000fe60007810000 */
[----:B------:R-:W1:Y:S01]  /*7340*/  MUFU.TANH R169, R46 ;  /* 0x0000002e00a97308 */ /* 0x000e620000002400 */
[----:B--2---:R-:W-:Y:S09]  /*7350*/  FMNMX.FTZ R6, R160, R5, !PT ;  /* 0x00000005a0067209 */ /* 0x004ff20007810000 */
[----:B------:R-:W2:Y:S01]  /*7360*/  MUFU.TANH R161, R47 ;  /* 0x0000002f00a17308 */ /* 0x000ea20000002400 */
[----:B---3--:R-:W-:Y:S04]  /*7370*/  FMNMX.FTZ R3, R148, R3, !PT ;  /* 0x0000000394037209 */ /* 0x008fe80007810000 */
[----:B------:R-:W-:Y:S05]  /*7380*/  FMNMX.FTZ R3, R170, R3, !PT ;  /* 0x00000003aa037209 */ /* 0x000fea0007810000 */
[----:B------:R-:W3:Y:S01]  /*7390*/  MUFU.TANH R147, R53 ;  /* 0x0000003500937308 */ /* 0x000ee20000002400 */
[----:B------:R-:W-:Y:S02]  /*73a0*/  FMNMX.FTZ R4, R140, R3, !PT ;  /* 0x000000038c047209 */ /* 0x000fe40007810000 */
[----:B-1----:R-:W-:Y:S02]  /*73b0*/  FMNMX.FTZ R6, R169, R6, !PT ;  /* 0x00000006a9067209 */ /* 0x002fe40007810000 */
[----:B------:R-:W-:Y:S05]  /*73c0*/  FMNMX.FTZ R4, R149, R4, !PT ;  /* 0x0000000495047209 */ /* 0x000fea0007810000 */
[----:B------:R-:W1:Y:S01]  /*73d0*/  MUFU.TANH R219, R54 ;  /* 0x0000003600db7308 */ /* 0x000e620000002400 */
[----:B--2---:R-:W-:Y:S04]  /*73e0*/  FMNMX.FTZ R6, R161, R6, !PT ;  /* 0x00000006a1067209 */ /* 0x004fe80007810000 */
[----:B------:R-:W-:Y:S05]  /*73f0*/  FMNMX.FTZ R6, R163, R6, !PT ;  /* 0x00000006a3067209 */ /* 0x000fea0007810000 */
[----:B------:R-:W2:Y:S01]  /*7400*/  MUFU.TANH R217, R55 ;  /* 0x0000003700d97308 */ /* 0x000ea20000002400 */
[----:B------:R-:W-:Y:S02]  /*7410*/  FMNMX.FTZ R6, R157, R6, !PT ;  /* 0x000000069d067209 */ /* 0x000fe40007810000 */
[----:B---3--:R-:W-:Y:S04]  /*7420*/  FMNMX.FTZ R4, R147, R4, !PT ;  /* 0x0000000493047209 */ /* 0x008fe80007810000 */
[----:B------:R-:W-:Y:S03]  /*7430*/  FMNMX.FTZ R4, R145, R4, !PT ;  /* 0x0000000491047209 */ /* 0x000fe60007810000 */
[----:B------:R-:W3:Y:S01]  /*7440*/  MUFU.TANH R208, R60 ;  /* 0x0000003c00d07308 */ /* 0x000ee20000002400 */
[----:B------:R-:W-:Y:S02]  /*7450*/  FMNMX.FTZ R3, R143, R4, !PT ;  /* 0x000000048f037209 */ /* 0x000fe40007810000 */
[----:B-1----:R-:W-:Y:S07]  /*7460*/  FMNMX.FTZ R6, R219, R6, !PT ;  /* 0x00000006db067209 */ /* 0x002fee0007810000 */
[----:B------:R-:W1:Y:S01]  /*7470*/  MUFU.TANH R209, R61 ;  /* 0x0000003d00d17308 */ /* 0x000e620000002400 */
[----:B--2---:R-:W-:Y:S04]  /*7480*/  FMNMX.FTZ R5, R217, R6, !PT ;  /* 0x00000006d9057209 */ /* 0x004fe80007810000 */
[----:B------:R-:W-:Y:S05]  /*7490*/  FMNMX.FTZ R4, R218, R5, !PT ;  /* 0x00000005da047209 */ /* 0x000fea0007810000 */
[----:B------:R-:W2:Y:S01]  /*74a0*/  MUFU.TANH R205, R62 ;  /* 0x0000003e00cd7308 */ /* 0x000ea20000002400 */
[----:B------:R-:W-:Y:S02]  /*74b0*/  FMNMX.FTZ R4, R211, R4, !PT ;  /* 0x00000004d3047209 */ /* 0x000fe40007810000 */
[----:B---3--:R-:W-:Y:S07]  /*74c0*/  FMNMX.FTZ R8, R208, R3, !PT ;  /* 0x00000003d0087209 */ /* 0x008fee0007810000 */
[----:B------:R-:W3:Y:S01]  /*74d0*/  MUFU.TANH R203, R63 ;  /* 0x0000003f00cb7308 */ /* 0x000ee20000002400 */
[----:B-1----:R-:W-:Y:S04]  /*74e0*/  FMNMX.FTZ R8, R209, R8, !PT ;  /* 0x00000008d1087209 */ /* 0x002fe80007810000 */
[----:B------:R-:W-:Y:S05]  /*74f0*/  FMNMX.FTZ R9, R207, R8, !PT ;  /* 0x00000008cf097209 */ /* 0x000fea0007810000 */
[----:B------:R-:W1:Y:S01]  /*7500*/  MUFU.TANH R206, R65 ;  /* 0x0000004100ce7308 */ /* 0x000e620000002400 */
[----:B--2---:R-:W-:Y:S09]  /*7510*/  FMNMX.FTZ R4, R205, R4, !PT ;  /* 0x00000004cd047209 */ /* 0x004ff20007810000 */
[----:B------:R-:W2:Y:S01]  /*7520*/  MUFU.TANH R134, R66 ;  /* 0x0000004200867308 */ /* 0x000ea20000002400 */
[----:B---3--:R-:W-:Y:S09]  /*7530*/  FMNMX.FTZ R3, R203, R4, !PT ;  /* 0x00000004cb037209 */ /* 0x008ff20007810000 */
[----:B------:R2:W3:Y:S01]  /*7540*/  MUFU.TANH R133, R2 ;  /* 0x0000000200857308 */ /* 0x0004e20000002400 */
[----:B-1----:R-:W-:Y:S02]  /*7550*/  FMNMX.FTZ R6, R206, R9, !PT ;  /* 0x00000009ce067209 */ /* 0x002fe40007810000 */
[----:B--2---:R-:W-:Y:S03]  /*7560*/  FMNMX.FTZ R2, R134, R3, !PT ;  /* 0x0000000386027209 */ /* 0x004fe60007810000 */
[----:B------:R-:W1:Y:S01]  /*7570*/  SHFL.BFLY PT, R3, R6, 0x2, 0x1f ;  /* 0x0c401f0006037f89 */ /* 0x000e6200000e0000 */
[----:B---3--:R-:W-:Y:S07]  /*7580*/  FMNMX.FTZ R5, R133, R2, !PT ;  /* 0x0000000285057209 */ /* 0x008fee0007810000 */
[----:B------:R-:W2:Y:S01]  /*7590*/  SHFL.BFLY PT, R2, R5, 0x2, 0x1f ;  /* 0x0c401f0005027f89 */ /* 0x000ea200000e0000 */
[----:B-1----:R-:W-:Y:S07]  /*75a0*/  FMNMX.FTZ R7, R6, R3, !PT ;  /* 0x0000000306077209 */ /* 0x002fee0007810000 */
[----:B------:R-:W1:Y:S01]  /*75b0*/  SHFL.BFLY PT, R132, R7, 0x1, 0x1f ;  /* 0x0c201f0007847f89 */ /* 0x000e6200000e0000 */
[----:B--2---:R-:W-:Y:S07]  /*75c0*/  FMNMX.FTZ R4, R5, R2, !PT ;  /* 0x0000000205047209 */ /* 0x004fee0007810000 */
[----:B------:R-:W2:Y:S01]  /*75d0*/  SHFL.BFLY PT, R3, R4, 0x1, 0x1f ;  /* 0x0c201f0004037f89 */ /* 0x000ea200000e0000 */
[----:B-1----:R-:W-:Y:S02]  /*75e0*/  FMNMX.FTZ R132, R7, R132, !PT ;  /* 0x0000008407847209 */ /* 0x002fe40007810000 */
[----:B------:R-:W-:Y:S03]  /*75f0*/  @P1 IADD3 R7, P4, R252, UR17, RZ ;  /* 0x00000011fc071c10 */ /* 0x000fe6000ff9e0ff */
[C---:B------:R-:W-:Y:S02]  /*7600*/  FADD.FTZ R2, -R132.reuse, R135 ;  /* 0x0000008784027221 */ /* 0x040fe40000010100 */
[----:B------:R-:W-:Y:S01]  /*7610*/  FMUL.FTZ R210, R132, c[0x0][0x2d0] ;  /* 0x0000b40084d27a20 */ /* 0x000fe20000410000 */
[----:B--2---:R-:W-:Y:S01]  /*7620*/  FMNMX.FTZ R3, R4, R3, !PT ;  /* 0x0000000304037209 */ /* 0x004fe20007810000 */
[----:B------:R-:W-:Y:S01]  /*7630*/  FMUL.FTZ R6, R2, c[0x0][0x2d0] ;  /* 0x0000b40002067a20 */ /* 0x000fe20000410000 */
[----:B------:R-:W-:Y:S01]  /*7640*/  @P1 IADD3 R4, P2, R244, UR17, RZ ;  /* 0x00000011f4041c10 */ /* 0x000fe2000ff5e0ff */
[----:B------:R-:W-:Y:S01]  /*7650*/  @UP1 UIADD3 UR17, UP0, UR12, 0x80, URZ ;  /* 0x000000800c111890 */ /* 0x000fe2000ff1e03f */
[----:B------:R-:W-:Y:S01]  /*7660*/  FFMA.FTZ R201, R199, c[0x0][0x2d0], -R210 ;  /* 0x0000b400c7c97a23 */ /* 0x000fe200000108d2 */
[----:B------:R1:W2:Y:S01]  /*7670*/  MUFU.EX2 R2, R6 ;  /* 0x0000000600027308 */ /* 0x0002a20000000800 */
[----:B------:R-:W-:Y:S01]  /*7680*/  FADD.FTZ R5, -R3, R0 ;  /* 0x0000000003057221 */ /* 0x000fe20000010100 */
[----:B------:R-:W-:Y:S01]  /*7690*/  @P1 LEA R10, P5, R4, c[0x0][0x1c8], 0x1 ;  /* 0x00007200040a1a11 */ /* 0x000fe200078a08ff */
[--C-:B------:R-:W-:Y:S02]  /*76a0*/  FFMA.FTZ R199, R204, c[0x0][0x2d0], -R210.reuse ;  /* 0x0000b400ccc77a23 */ /* 0x100fe400000108d2 */
[----:B------:R-:W-:Y:S01]  /*76b0*/  FMUL.FTZ R0, R5, c[0x0][0x2d0] ;  /* 0x0000b40005007a20 */ /* 0x000fe20000410000 */
[----:B------:R-:W-:Y:S01]  /*76c0*/  @P1 IADD3.X R5, R247, UR16, RZ, P2, !PT ;  /* 0x00000010f7051c10 */ /* 0x000fe200097fe4ff */
[----:B------:R-:W-:Y:S01]  /*76d0*/  FMUL.FTZ R204, R3, c[0x0][0x2d0] ;  /* 0x0000b40003cc7a20 */ /* 0x000fe20000410000 */
[----:B------:R-:W-:Y:S01]  /*76e0*/  @P1 LEA R8, P2, R7, c[0x0][0x1c8], 0x1 ;  /* 0x0000720007081a11 */ /* 0x000fe200078408ff */
[----:B------:R-:W-:Y:S01]  /*76f0*/  FFMA.FTZ R202, R198, c[0x0][0x2d0], -R210 ;  /* 0x0000b400c6ca7a23 */ /* 0x000fe200000108d2 */
[----:B------:R-:W-:Y:S01]  /*7700*/  @P1 LEA.HI.X R11, R4, c[0x0][0x1cc], R5, 0x1, P5 ;  /* 0x00007300040b1a11 */ /* 0x000fe200028f0c05 */
[--C-:B------:R-:W-:Y:S01]  /*7710*/  FFMA.FTZ R198, R196, c[0x0][0x2d0], -R204.reuse ;  /* 0x0000b400c4c67a23 */ /* 0x100fe200000108cc */
[----:B------:R-:W3:Y:S01]  /*7720*/  MUFU.EX2 R0, R0 ;  /* 0x0000000000007308 */ /* 0x000ee20000000800 */
[--C-:B------:R-:W-:Y:S02]  /*7730*/  FFMA.FTZ R196, R12, c[0x0][0x2d0], -R204.reuse ;  /* 0x0000b4000cc47a23 */ /* 0x100fe400000108cc */
[----:B------:R4:W-:Y:S01]  /*7740*/  @P1 LDGSTS.E.BYPASS.LTC128B.128 [R243+0x8100], [R10.64], !P3 ;  /* 0x081000000af31fae */ /* 0x0009e2000d901d4e */
[----:B------:R-:W-:Y:S02]  /*7750*/  FFMA.FTZ R135, R18, c[0x0][0x2d0], -R204 ;  /* 0x0000b40012877a23 */ /* 0x000fe400000108cc */
[----:B------:R-:W-:Y:S02]  /*7760*/  FFMA.FTZ R200, R200, c[0x0][0x2d0], -R210 ;  /* 0x0000b400c8c87a23 */ /* 0x000fe400000108d2 */
[--C-:B------:R-:W-:Y:S02]  /*7770*/  FFMA.FTZ R197, R197, c[0x0][0x2d0], -R204.reuse ;  /* 0x0000b400c5c57a23 */ /* 0x100fe400000108cc */
[----:B------:R-:W-:Y:S01]  /*7780*/  MUFU.EX2 R202, R202 ;  /* 0x000000ca00ca7308 */ /* 0x000fe20000000800 */
[----:B------:R-:W-:Y:S01]  /*7790*/  FFMA.FTZ R216, R216, c[0x0][0x2d0], -R204 ;  /* 0x0000b400d8d87a23 */ /* 0x000fe200000108cc */
[----:B-1----:R-:W-:Y:S01]  /*77a0*/  @P1 IADD3.X R6, R249, UR16, RZ, P4, !PT ;  /* 0x00000010f9061c10 */ /* 0x002fe2000a7fe4ff */
[----:B------:R-:W-:Y:S01]  /*77b0*/  @UP1 UIADD3.X UR16, URZ, UR9, URZ, UP0, !UPT ;  /* 0x000000093f101290 */ /* 0x000fe200087fe43f */
[C---:B--2---:R-:W-:Y:S02]  /*77c0*/  FMUL.FTZ R24, R2.reuse, R108 ;  /* 0x0000006c02187220 */ /* 0x044fe40000410000 */
[----:B------:R-:W-:Y:S01]  /*77d0*/  @P1 LEA.HI.X R9, R7, c[0x0][0x1cc], R6, 0x1, P2 ;  /* 0x0000730007091a11 */ /* 0x000fe200010f0c06 */
[----:B------:R-:W-:Y:S01]  /*77e0*/  FMUL.FTZ R25, R2, R109 ;  /* 0x0000006d02197220 */ /* 0x000fe20000410000 */
[----:B------:R-:W-:Y:S01]  /*77f0*/  @P1 IADD3 R4, P2, R10, UR18, RZ ;  /* 0x000000120a041c10 */ /* 0x000fe2000ff5e0ff */
[C---:B------:R-:W-:Y:S01]  /*7800*/  FMUL.FTZ R33, R2.reuse, R101 ;  /* 0x0000006502217220 */ /* 0x040fe20000410000 */
[----:B------:R-:W1:Y:S01]  /*7810*/  MUFU.EX2 R201, R201 ;  /* 0x000000c900c97308 */ /* 0x000e620000000800 */
[----:B------:R2:W-:Y:S01]  /*7820*/  @P1 LDGSTS.E.BYPASS.LTC128B.128 [R243+0xc100], [R8.64], !P0 ;  /* 0x0c10000008f31fae */ /* 0x0005e2000c101d4e */
[----:B------:R-:W-:Y:S01]  /*7830*/  @P1 IADD3.X R5, R11, UR19, RZ, P2, !PT ;  /* 0x000000130b051c10 */ /* 0x000fe200097fe4ff */
[----:B------:R-:W-:Y:S01]  /*7840*/  FMUL.FTZ R64, R2, R68 ;  /* 0x0000004402407220 */ /* 0x000fe20000410000 */
[----:B------:R-:W-:Y:S01]  /*7850*/  @P1 IADD3 R6, P2, R4, UR18, RZ ;  /* 0x0000001204061c10 */ /* 0x000fe2000ff5e0ff */
[----:B---3--:R-:W-:Y:S01]  /*7860*/  FMUL.FTZ R18, R0, R118 ;  /* 0x0000007600127220 */ /* 0x008fe20000410000 */
[----:B------:R-:W-:Y:S01]  /*7870*/  @P1 IADD3 R16, P5, R4, UR17, RZ ;  /* 0x0000001104101c10 */ /* 0x000fe2000ffbe0ff */
[----:B------:R-:W-:Y:S01]  /*7880*/  FMUL.FTZ R19, R0, R119 ;  /* 0x0000007700137220 */ /* 0x000fe20000410000 */
[C---:B------:R-:W-:Y:S01]  /*7890*/  @P1 IADD3.X R7, R5.reuse, UR19, RZ, P2, !PT ;  /* 0x0000001305071c10 */ /* 0x040fe200097fe4ff */
[----:B------:R3:W-:Y:S01]  /*78a0*/  @P1 LDGSTS.E.BYPASS.LTC128B.128 [R243+0x9100], [R4.64], !P3 ;  /* 0x0910000004f31fae */ /* 0x0007e2000d901d4e */
[----:B------:R-:W-:Y:S01]  /*78b0*/  @P1 IADD3.X R17, R5, UR16, RZ, P5, !PT ;  /* 0x0000001005111c10 */ /* 0x000fe2000affe4ff */
[----:B------:R-:W-:Y:S01]  /*78c0*/  MUFU.EX2 R200, R200 ;  /* 0x000000c800c87308 */ /* 0x000fe20000000800 */
[----:B----4-:R-:W-:Y:S01]  /*78d0*/  @P1 IADD3 R10, P4, R6, UR18, RZ ;  /* 0x00000012060a1c10 */ /* 0x010fe2000ff9e0ff */
[C---:B------:R-:W-:Y:S02]  /*78e0*/  FMUL.FTZ R27, R0.reuse, R111 ;  /* 0x0000006f001b7220 */ /* 0x040fe40000410000 */
[C---:B------:R-:W-:Y:S01]  /*78f0*/  FMUL.FTZ R26, R0.reuse, R110 ;  /* 0x0000006e001a7220 */ /* 0x040fe20000410000 */
[C---:B------:R-:W-:Y:S01]  /*7900*/  @P1 IADD3.X R11, R7.reuse, UR19, RZ, P4, !PT ;  /* 0x00000013070b1c10 */ /* 0x040fe2000a7fe4ff */
[----:B------:R3:W-:Y:S01]  /*7910*/  @P1 LDGSTS.E.BYPASS.LTC128B.128 [R243+0xd100], [R4.64+0x80], !P0 ;  /* 0x0d10008004f31fae */ /* 0x0007e2000c101d4e */
[C---:B------:R-:W-:Y:S02]  /*7920*/  FMUL.FTZ R34, R0.reuse, R102 ;  /* 0x0000006600227220 */ /* 0x040fe40000410000 */
[C---:B------:R-:W-:Y:S01]  /*7930*/  FMUL.FTZ R35, R0.reuse, R103 ;  /* 0x0000006700237220 */ /* 0x040fe20000410000 */
[----:B------:R-:W4:Y:S01]  /*7940*/  MUFU.EX2 R199, R199 ;  /* 0x000000c700c77308 */ /* 0x000f220000000800 */
[C---:B------:R-:W-:Y:S02]  /*7950*/  FMUL.FTZ R42, R0.reuse, R94 ;  /* 0x0000005e002a7220 */ /* 0x040fe40000410000 */
[----:B------:R-:W-:Y:S01]  /*7960*/  FMUL.FTZ R43, R0, R95 ;  /* 0x0000005f002b7220 */ /* 0x000fe20000410000 */
[----:B------:R5:W-:Y:S01]  /*7970*/  @P1 LDGSTS.E.BYPASS.LTC128B.128 [R243+0xa100], [R6.64], !P3 ;  /* 0x0a10000006f31fae */ /* 0x000be2000d901d4e */
[----:B------:R-:W-:Y:S01]  /*7980*/  FMUL.FTZ R65, R2, R69 ;  /* 0x0000004502417220 */ /* 0x000fe20000410000 */
[----:B--2---:R-:W-:Y:S01]  /*7990*/  @P1 IADD3 R8, P2, R6, UR17, RZ ;  /* 0x0000001106081c10 */ /* 0x004fe2000ff5e0ff */
[C---:B------:R-:W-:Y:S03]  /*79a0*/  FMUL.FTZ R66, R0.reuse, R70 ;  /* 0x0000004600427220 */ /* 0x040fe60000410000 */
[----:B------:R-:W-:Y:S01]  /*79b0*/  MUFU.EX2 R198, R198 ;  /* 0x000000c600c67308 */ /* 0x000fe20000000800 */
[----:B------:R-:W-:Y:S01]  /*79c0*/  @P1 IADD3.X R9, R7, UR16, RZ, P2, !PT ;  /* 0x0000001007091c10 */ /* 0x000fe200097fe4ff */
[----:B------:R2:W-:Y:S01]  /*79d0*/  @P1 LDGSTS.E.BYPASS.LTC128B.128 [R243+0xe100], [R16.64], !P0 ;  /* 0x0e10000010f31fae */ /* 0x0005e2000c101d4e */
[----:B------:R-:W-:Y:S02]  /*79e0*/  FMUL.FTZ R67, R0, R71 ;  /* 0x0000004700437220 */ /* 0x000fe40000410000 */
[----:B------:R-:W-:Y:S02]  /*79f0*/  FFMA.FTZ R101, R167, c[0x0][0x2d0], -R210 ;  /* 0x0000b400a7657a23 */ /* 0x000fe400000108d2 */
[--C-:B------:R-:W-:Y:S02]  /*7a00*/  FFMA.FTZ R110, R171, c[0x0][0x2d0], -R204.reuse ;  /* 0x0000b400ab6e7a23 */ /* 0x100fe400000108cc */
[--C-:B------:R-:W-:Y:S01]  /*7a10*/  FFMA.FTZ R109, R144, c[0x0][0x2d0], -R204.reuse ;  /* 0x0000b400906d7a23 */ /* 0x100fe200000108cc */
[----:B------:R2:W-:Y:S01]  /*7a20*/  @P1 LDGSTS.E.BYPASS.LTC128B.128 [R243+0xb100], [R10.64], !P3 ;  /* 0x0b1000000af31fae */ /* 0x0005e2000d901d4e */
[----:B------:R-:W2:Y:S01]  /*7a30*/  MUFU.EX2 R197, R197 ;  /* 0x000000c500c57308 */ /* 0x000ea20000000800 */
[--C-:B------:R-:W-:Y:S02]  /*7a40*/  FFMA.FTZ R108, R152, c[0x0][0x2d0], -R204.reuse ;  /* 0x0000b400986c7a23 */ /* 0x100fe400000108cc */
[C---:B---3--:R-:W-:Y:S01]  /*7a50*/  FMUL.FTZ R4, R2.reuse, R128 ;  /* 0x0000008002047220 */ /* 0x048fe20000410000 */
[----:B-1----:R-:W-:Y:S01]  /*7a60*/  F2FP.PACK_AB R128, R201, R202 ;  /* 0x000000cac980723e */ /* 0x002fe200000000ff */
[----:B------:R-:W-:Y:S02]  /*7a70*/  FMUL.FTZ R5, R2, R129 ;  /* 0x0000008102057220 */ /* 0x000fe40000410000 */
[----:B------:R1:W-:Y:S01]  /*7a80*/  @P1 LDGSTS.E.BYPASS.LTC128B.128 [R243+0xf100], [R8.64], !P0 ;  /* 0x0f10000008f31fae */ /* 0x0003e2000c101d4e */
[--C-:B------:R-:W-:Y:S02]  /*7a90*/  FFMA.FTZ R219, R219, c[0x0][0x2d0], -R204.reuse ;  /* 0x0000b400dbdb7a23 */ /* 0x100fe400000108cc */
[----:B------:R-:W-:Y:S01]  /*7aa0*/  MUFU.EX2 R196, R196 ;  /* 0x000000c400c47308 */ /* 0x000fe20000000800 */
[C---:B-----5:R-:W-:Y:S01]  /*7ab0*/  FMUL.FTZ R6, R0.reuse, R130 ;  /* 0x0000008200067220 */ /* 0x060fe20000410000 */
[----:B----4-:R-:W-:Y:S01]  /*7ac0*/  F2FP.PACK_AB R130, R199, R200 ;  /* 0x000000c8c782723e */ /* 0x010fe200000000ff */
[----:B------:R-:W-:Y:S02]  /*7ad0*/  FMUL.FTZ R7, R0, R131 ;  /* 0x0000008300077220 */ /* 0x000fe40000410000 */
[----:B------:R-:W3:Y:S01]  /*7ae0*/  LDSM.16.MT88.4 R12, [R240+0x100] ;  /* 0x00010000f00c783b */ /* 0x000ee20000004200 */
[--C-:B------:R-:W-:Y:S02]  /*7af0*/  FFMA.FTZ R217, R217, c[0x0][0x2d0], -R204.reuse ;  /* 0x0000b400d9d97a23 */ /* 0x100fe400000108cc */
[C---:B--2---:R-:W-:Y:S02]  /*7b00*/  FMUL.FTZ R16, R2.reuse, R116 ;  /* 0x0000007402107220 */ /* 0x044fe40000410000 */
[----:B------:R-:W2:Y:S01]  /*7b10*/  MUFU.EX2 R135, R135 ;  /* 0x0000008700877308 */ /* 0x000ea20000000800 */
[----:B------:R-:W-:Y:S02]  /*7b20*/  FMUL.FTZ R17, R2, R117 ;  /* 0x0000007502117220 */ /* 0x000fe40000410000 */
[----:B------:R-:W4:Y:S01]  /*7b30*/  LDSM.16.MT88.4 R20, [R238+0x100] ;  /* 0x00010000ee14783b */ /* 0x000f220000004200 */
[----:B------:R-:W-:Y:S01]  /*7b40*/  F2FP.PACK_AB R129, R197, R198 ;  /* 0x000000c6c581723e */ /* 0x000fe200000000ff */
[--C-:B------:R-:W-:Y:S02]  /*7b50*/  FFMA.FTZ R218, R218, c[0x0][0x2d0], -R204.reuse ;  /* 0x0000b400dada7a23 */ /* 0x100fe400000108cc */
[C---:B------:R-:W-:Y:S01]  /*7b60*/  FMUL.FTZ R10, R0.reuse, R126 ;  /* 0x0000007e000a7220 */ /* 0x040fe20000410000 */
[----:B------:R-:W-:Y:S01]  /*7b70*/  MOV R126, R51 ;  /* 0x00000033007e7202 */ /* 0x000fe20000000f00 */
[C---:B------:R-:W-:Y:S01]  /*7b80*/  FMUL.FTZ R11, R0.reuse, R127 ;  /* 0x0000007f000b7220 */ /* 0x040fe20000410000 */
[----:B------:R-:W-:Y:S01]  /*7b90*/  MOV R127, R56 ;  /* 0x00000038007f7202 */ /* 0x000fe20000000f00 */
[----:B------:R-:W5:Y:S01]  /*7ba0*/  LDSM.16.MT88.4 R28, [R237+0x100] ;  /* 0x00010000ed1c783b */ /* 0x000f620000004200 */
[----:B------:R-:W-:Y:S01]  /*7bb0*/  FMUL.FTZ R51, R0, R87 ;  /* 0x0000005700337220 */ /* 0x000fe20000410000 */
[----:B------:R-:W-:Y:S01]  /*7bc0*/  MUFU.EX2 R216, R216 ;  /* 0x000000d800d87308 */ /* 0x000fe20000000800 */
[C---:B-1----:R-:W-:Y:S01]  /*7bd0*/  FMUL.FTZ R8, R2.reuse, R124 ;  /* 0x0000007c02087220 */ /* 0x042fe20000410000 */
[----:B------:R-:W-:Y:S01]  /*7be0*/  MOV R124, R49 ;  /* 0x00000031007c7202 */ /* 0x000fe20000000f00 */
[C---:B------:R-:W-:Y:S01]  /*7bf0*/  FMUL.FTZ R9, R2.reuse, R125 ;  /* 0x0000007d02097220 */ /* 0x040fe20000410000 */
[----:B------:R-:W-:Y:S01]  /*7c00*/  MOV R125, R50 ;  /* 0x00000032007d7202 */ /* 0x000fe20000000f00 */
[----:B------:R-:W-:Y:S01]  /*7c10*/  FMUL.FTZ R49, R2, R85 ;  /* 0x0000005502317220 */ /* 0x000fe20000410000 */
[----:B------:R-:W1:Y:S01]  /*7c20*/  LDSM.16.MT88.4 R36, [R236+0x100] ;  /* 0x00010000ec24783b */ /* 0x000e620000004200 */
[----:B------:R-:W-:Y:S02]  /*7c30*/  FMUL.FTZ R50, R0, R86 ;  /* 0x0000005600327220 */ /* 0x000fe40000410000 */
[----:B------:R-:W-:Y:S01]  /*7c40*/  FMUL.FTZ R56, R2, R76 ;  /* 0x0000004c02387220 */ /* 0x000fe20000410000 */
[----:B------:R-:W-:Y:S01]  /*7c50*/  MUFU.EX2 R167, R101 ;  /* 0x0000006500a77308 */ /* 0x000fe20000000800 */
[----:B--2---:R-:W-:Y:S01]  /*7c60*/  F2FP.PACK_AB R131, R135, R196 ;  /* 0x000000c48783723e */ /* 0x004fe200000000ff */
[----:B------:R-:W-:Y:S02]  /*7c70*/  FFMA.FTZ R211, R211, c[0x0][0x2d0], -R204 ;  /* 0x0000b400d3d37a23 */ /* 0x000fe400000108cc */
[----:B------:R-:W2:Y:S01]  /*7c80*/  LDSM.16.MT88.4 R44, [R240+0x4100] ;  /* 0x00410000f02c783b */ /* 0x000ea20000004200 */
[--C-:B------:R-:W-:Y:S02]  /*7c90*/  FFMA.FTZ R208, R208, c[0x0][0x2d0], -R210.reuse ;  /* 0x0000b400d0d07a23 */ /* 0x100fe400000108d2 */
[--C-:B------:R-:W-:Y:S02]  /*7ca0*/  FFMA.FTZ R209, R209, c[0x0][0x2d0], -R210.reuse ;  /* 0x0000b400d1d17a23 */ /* 0x100fe400000108d2 */
[----:B------:R-:W-:Y:S01]  /*7cb0*/  FFMA.FTZ R207, R207, c[0x0][0x2d0], -R210 ;  /* 0x0000b400cfcf7a23 */ /* 0x000fe200000108d2 */
[----:B------:R-:W-:Y:S01]  /*7cc0*/  MUFU.EX2 R171, R110 ;  /* 0x0000006e00ab7308 */ /* 0x000fe20000000800 */
[--C-:B------:R-:W-:Y:S01]  /*7cd0*/  FFMA.FTZ R205, R205, c[0x0][0x2d0], -R204.reuse ;  /* 0x0000b400cdcd7a23 */ /* 0x100fe200000108cc */
[C---:B---3--:R-:W-:Y:S01]  /*7ce0*/  HMMA.16816.F32 R4, R128.reuse, R12, R4 ;  /* 0x0000000c8004723c */ /* 0x048fe20000001804 */
[----:B------:R-:W2:Y:S04]  /*7cf0*/  LDSM.16.MT88.4 R52, [R238+0x4100] ;  /* 0x00410000ee34783b */ /* 0x000ea80000004200 */
[--C-:B------:R-:W-:Y:S02]  /*7d00*/  FFMA.FTZ R134, R134, c[0x0][0x2d0], -R204.reuse ;  /* 0x0000b40086867a23 */ /* 0x100fe400000108cc */
[C---:B------:R-:W-:Y:S01]  /*7d10*/  FMUL.FTZ R12, R2.reuse, R120 ;  /* 0x00000078020c7220 */ /* 0x040fe20000410000 */
[C---:B------:R-:W-:Y:S01]  /*7d20*/  HMMA.16816.F32 R8, R128.reuse, R14, R8 ;  /* 0x0000000e8008723c */ /* 0x040fe20000001808 */
[----:B------:R-:W1:Y:S01]  /*7d30*/  LDSM.16.MT88.4 R60, [R237+0x4100] ;  /* 0x00410000ed3c783b */ /* 0x000e620000004200 */
[----:B------:R-:W-:Y:S02]  /*7d40*/  MUFU.EX2 R144, R109 ;  /* 0x0000006d00907308 */ /* 0x000fe40000000800 */
[C---:B------:R-:W-:Y:S01]  /*7d50*/  FMUL.FTZ R13, R2.reuse, R121 ;  /* 0x00000079020d7220 */ /* 0x040fe20000410000 */
[----:B------:R-:W-:Y:S01]  /*7d60*/  MOV R121, R48 ;  /* 0x0000003000797202 */ /* 0x000fe20000000f00 */
[----:B------:R-:W-:Y:S01]  /*7d70*/  FMUL.FTZ R48, R2, R84 ;  /* 0x0000005402307220 */ /* 0x000fe20000410000 */
[----:B------:R-:W-:Y:S01]  /*7d80*/  MOV R120, R57 ;  /* 0x0000003900787202 */ /* 0x000fe20000000f00 */
[C---:B------:R-:W-:Y:S01]  /*7d90*/  FMUL.FTZ R15, R0.reuse, R123 ;  /* 0x0000007b000f7220 */ /* 0x040fe20000410000 */
[----:B------:R-:W1:Y:S03]  /*7da0*/  LDSM.16.MT88.4 R84, [R236+0x4100] ;  /* 0x00410000ec54783b */ /* 0x000e660000004200 */
[----:B------:R-:W-:Y:S01]  /*7db0*/  FMUL.FTZ R14, R0, R122 ;  /* 0x0000007a000e7220 */ /* 0x000fe20000410000 */
[----:B------:R2:W-:Y:S01]  /*7dc0*/  MUFU.EX2 R152, R108 ;  /* 0x0000006c00987308 */ /* 0x0005e20000000800 */
[C---:B------:R-:W-:Y:S03]  /*7dd0*/  FMUL.FTZ R57, R2.reuse, R77 ;  /* 0x0000004d02397220 */ /* 0x040fe60000410000 */
[----:B------:R-:W3:Y:S02]  /*7de0*/  LDL.LU R123, [R1+0x8] ;  /* 0x00000800017b7983 */ /* 0x000ee40000300800 */
[C---:B----4-:R-:W-:Y:S02]  /*7df0*/  HMMA.16816.F32 R12, R128.reuse, R20, R12 ;  /* 0x00000014800c723c */ /* 0x050fe4000000180c */
[----:B------:R-:W-:Y:S02]  /*7e00*/  LDSM.16.MT88.4 R116, [R238+0x3900] ;  /* 0x00390000ee74783b */ /* 0x000fe40000004200 */
[----:B------:R-:W-:Y:S03]  /*7e10*/  MUFU.EX2 R219, R219 ;  /* 0x000000db00db7308 */ /* 0x000fe60000000800 */
[C---:B------:R-:W-:Y:S01]  /*7e20*/  FMUL.FTZ R20, R2.reuse, R112 ;  /* 0x0000007002147220 */ /* 0x040fe20000410000 */
[C---:B------:R-:W-:Y:S02]  /*7e30*/  HMMA.16816.F32 R16, R128.reuse, R22, R16 ;  /* 0x000000168010723c */ /* 0x040fe40000001810 */
[----:B------:R-:W0:Y:S02]  /*7e40*/  LDGDEPBAR ;  /* 0x00000000000079af */ /* 0x000e240000000000 */
[----:B------:R-:W-:Y:S02]  /*7e50*/  FMUL.FTZ R21, R2, R113 ;  /* 0x0000007102157220 */ /* 0x000fe40000410000 */
[--C-:B------:R-:W-:Y:S01]  /*7e60*/  FFMA.FTZ R112, R58, c[0x0][0x2d0], -R204.reuse ;  /* 0x0000b4003a707a23 */ /* 0x100fe200000108cc */
[----:B------:R-:W-:Y:S01]  /*7e70*/  MUFU.EX2 R217, R217 ;  /* 0x000000d900d97308 */ /* 0x000fe20000000800 */
[C---:B------:R-:W-:Y:S02]  /*7e80*/  FMUL.FTZ R22, R0.reuse, R114 ;  /* 0x0000007200167220 */ /* 0x040fe40000410000 */
[----:B--2---:R-:W-:Y:S02]  /*7e90*/  LDSM.16.MT88.4 R108, [R237+0x3900] ;  /* 0x00390000ed6c783b */ /* 0x004fe40000004200 */
[C---:B------:R-:W-:Y:S02]  /*7ea0*/  FMUL.FTZ R23, R0.reuse, R115 ;  /* 0x0000007300177220 */ /* 0x040fe40000410000 */
[----:B------:R-:W-:Y:S02]  /*7eb0*/  FMUL.FTZ R58, R0, R78 ;  /* 0x0000004e003a7220 */ /* 0x000fe40000410000 */
[----:B------:R-:W-:Y:S01]  /*7ec0*/  FFMA.FTZ R113, R146, c[0x0][0x2d0], -R204 ;  /* 0x0000b40092717a23 */ /* 0x000fe200000108cc */
[----:B------:R-:W-:Y:S02]  /*7ed0*/  MUFU.EX2 R112, R112 ;  /* 0x0000007000707308 */ /* 0x000fe40000000800 */
[C---:B-----5:R-:W-:Y:S07]  /*7ee0*/  HMMA.16816.F32 R20, R128.reuse, R28, R20 ;  /* 0x0000001c8014723c */ /* 0x060fee0000001814 */
[C---:B------:R-:W-:Y:S01]  /*7ef0*/  FMUL.FTZ R28, R2.reuse, R104 ;  /* 0x00000068021c7220 */ /* 0x040fe20000410000 */
[C---:B------:R-:W-:Y:S01]  /*7f00*/  HMMA.16816.F32 R24, R128.reuse, R30, R24 ;  /* 0x0000001e8018723c */ /* 0x040fe20000001818 */
[----:B------:R-:W2:Y:S03]  /*7f10*/  MUFU.EX2 R113, R113 ;  /* 0x0000007100717308 */ /* 0x000ea60000000800 */
[----:B------:R-:W-:Y:S02]  /*7f20*/  FMUL.FTZ R29, R2, R105 ;  /* 0x00000069021d7220 */ /* 0x000fe40000410000 */
[----:B------:R-:W-:Y:S02]  /*7f30*/  FFMA.FTZ R104, R32, c[0x0][0x2d0], -R210 ;  /* 0x0000b40020687a23 */ /* 0x000fe400000108d2 */
[C---:B------:R-:W-:Y:S03]  /*7f40*/  FMUL.FTZ R30, R0.reuse, R106 ;  /* 0x0000006a001e7220 */ /* 0x040fe60000410000 */
[----:B------:R-:W-:Y:S01]  /*7f50*/  MUFU.EX2 R218, R218 ;  /* 0x000000da00da7308 */ /* 0x000fe20000000800 */
[----:B------:R-:W-:Y:S02]  /*7f60*/  FMUL.FTZ R31, R0, R107 ;  /* 0x0000006b001f7220 */ /* 0x000fe40000410000 */
[----:B------:R-:W-:Y:S02]  /*7f70*/  FMUL.FTZ R32, R2, R100 ;  /* 0x0000006402207220 */ /* 0x000fe40000410000 */
[----:B------:R-:W-:Y:S02]  /*7f80*/  FFMA.FTZ R100, R166, c[0x0][0x2d0], -R204 ;  /* 0x0000b400a6647a23 */ /* 0x000fe400000108cc */
[--C-:B------:R-:W-:Y:S01]  /*7f90*/  FFMA.FTZ R105, R41, c[0x0][0x2d0], -R210.reuse ;  /* 0x0000b40029697a23 */ /* 0x100fe200000108d2 */
[C---:B-1----:R-:W-:Y:S02]  /*7fa0*/  HMMA.16816.F32 R28, R128.reuse, R36, R28 ;  /* 0x00000024801c723c */ /* 0x042fe4000000181c */
[----:B------:R1:W-:Y:S01]  /*7fb0*/  MUFU.EX2 R166, R100 ;  /* 0x0000006400a67308 */ /* 0x0003e20000000800 */
[C---:B------:R-:W-:Y:S02]  /*7fc0*/  FMUL.FTZ R41, R2.reuse, R93 ;  /* 0x0000005d02297220 */ /* 0x040fe40000410000 */
[--C-:B------:R-:W-:Y:S01]  /*7fd0*/  FFMA.FTZ R107, R59, c[0x0][0x2d0], -R210.reuse ;  /* 0x0000b4003b6b7a23 */ /* 0x100fe200000108d2 */
[----:B--2---:R-:W-:Y:S01]  /*7fe0*/  F2FP.PACK_AB R69, R113, R112 ;  /* 0x000000707145723e */ /* 0x004fe200000000ff */
[C---:B------:R-:W-:Y:S01]  /*7ff0*/  FMUL.FTZ R37, R2.reuse, R97 ;  /* 0x0000006102257220 */ /* 0x040fe20000410000 */
[C---:B------:R-:W-:Y:S04]  /*8000*/  HMMA.16816.F32 R32, R128.reuse, R38, R32 ;  /* 0x000000268020723c */ /* 0x040fe80000001820 */
[----:B------:R-:W-:Y:S01]  /*8010*/  FMUL.FTZ R36, R2, R96 ;  /* 0x0000006002247220 */ /* 0x000fe20000410000 */
[----:B------:R-:W-:Y:S01]  /*8020*/  MUFU.EX2 R104, R104 ;  /* 0x0000006800687308 */ /* 0x000fe20000000800 */
[--C-:B------:R-:W-:Y:S02]  /*8030*/  FFMA.FTZ R106, R40, c[0x0][0x2d0], -R210.reuse ;  /* 0x0000b400286a7a23 */ /* 0x100fe400000108d2 */
[C---:B------:R-:W-:Y:S04]  /*8040*/  FMUL.FTZ R38, R0.reuse, R98 ;  /* 0x0000006200267220 */ /* 0x040fe80000410000 */
[C---:B------:R-:W-:Y:S02]  /*8050*/  FMUL.FTZ R39, R0.reuse, R99 ;  /* 0x0000006300277220 */ /* 0x040fe40000410000 */
[----:B------:R-:W-:Y:S01]  /*8060*/  FMUL.FTZ R59, R0, R79 ;  /* 0x0000004f003b7220 */ /* 0x000fe20000410000 */
[----:B------:R-:W2:Y:S01]  /*8070*/  MUFU.EX2 R105, R105 ;  /* 0x0000006900697308 */ /* 0x000ea20000000800 */
[----:B------:R-:W4:Y:S01]  /*8080*/  LDSM.16.MT88.4 R76, [R240+0x900] ;  /* 0x00090000f04c783b */ /* 0x000f220000004200 */
[--C-:B------:R-:W-:Y:S02]  /*8090*/  FFMA.FTZ R96, R162, c[0x0][0x2d0], -R210.reuse ;  /* 0x0000b400a2607a23 */ /* 0x100fe400000108d2 */
[C---:B------:R-:W-:Y:S03]  /*80a0*/  HMMA.16816.F32 R36, R128.reuse, R44, R36 ;  /* 0x0000002c8024723c */ /* 0x040fe60000001824 */
[C---:B------:R-:W-:Y:S02]  /*80b0*/  FMUL.FTZ R40, R2.reuse, R92 ;  /* 0x0000005c02287220 */ /* 0x040fe40000410000 */
[----:B-1----:R-:W-:Y:S01]  /*80c0*/  LDSM.16.MT88.4 R100, [R238+0x1900] ;  /* 0x00190000ee64783b */ /* 0x002fe20000004200 */
[----:B------:R-:W-:Y:S01]  /*80d0*/  FFMA.FTZ R92, R151, c[0x0][0x2d0], -R210 ;  /* 0x0000b400975c7a23 */ /* 0x000fe200000108d2 */
[----:B------:R1:W-:Y:S01]  /*80e0*/  MUFU.EX2 R162, R96 ;  /* 0x0000006000a27308 */ /* 0x0003e20000000800 */
[C---:B------:R-:W-:Y:S02]  /*80f0*/  FMUL.FTZ R45, R2.reuse, R89 ;  /* 0x00000059022d7220 */ /* 0x040fe40000410000 */
[C---:B------:R-:W-:Y:S03]  /*8100*/  HMMA.16816.F32 R40, R128.reuse, R46, R40 ;  /* 0x0000002e8028723c */ /* 0x040fe60000001828 */
[----:B------:R-:W-:Y:S02]  /*8110*/  FMUL.FTZ R44, R2, R88 ;  /* 0x00000058022c7220 */ /* 0x000fe40000410000 */
[----:B------:R-:W-:Y:S02]  /*8120*/  FFMA.FTZ R88, R141, c[0x0][0x2d0], -R204 ;  /* 0x0000b4008d587a23 */ /* 0x000fe400000108cc */
[C---:B------:R-:W-:Y:S01]  /*8130*/  FMUL.FTZ R46, R0.reuse, R90 ;  /* 0x0000005a002e7220 */ /* 0x040fe20000410000 */
[----:B------:R-:W-:Y:S01]  /*8140*/  MUFU.EX2 R106, R106 ;  /* 0x0000006a006a7308 */ /* 0x000fe20000000800 */
[----:B------:R-:W-:Y:S03]  /*8150*/  FMUL.FTZ R47, R0, R91 ;  /* 0x0000005b002f7220 */ /* 0x000fe60000410000 */
[----:B--2---:R-:W-:Y:S04]  /*8160*/  F2FP.PACK_AB R68, R105, R104 ;  /* 0x000000686944723e */ /* 0x004fe800000000ff */
[C---:B------:R-:W-:Y:S02]  /*8170*/  HMMA.16816.F32 R44, R128.reuse, R52, R44 ;  /* 0x00000034802c723c */ /* 0x040fe4000000182c */
[----:B------:R2:W5:Y:S01]  /*8180*/  MUFU.EX2 R141, R88 ;  /* 0x00000058008d7308 */ /* 0x0005620000000800 */
[----:B-1----:R-:W-:Y:S04]  /*8190*/  LDSM.16.MT88.4 R96, [R236+0x5100] ;  /* 0x00510000ec60783b */ /* 0x002fe80000004200 */
[C---:B------:R-:W-:Y:S01]  /*81a0*/  FMUL.FTZ R52, R2.reuse, R80 ;  /* 0x0000005002347220 */ /* 0x040fe20000410000 */
[C---:B------:R-:W-:Y:S04]  /*81b0*/  HMMA.16816.F32 R48, R128.reuse, R54, R48 ;  /* 0x000000368030723c */ /* 0x040fe80000001830 */
[----:B------:R-:W-:Y:S01]  /*81c0*/  FMUL.FTZ R53, R2, R81 ;  /* 0x0000005102357220 */ /* 0x000fe20000410000 */
[----:B------:R-:W1:Y:S02]  /*81d0*/  MUFU.EX2 R107, R107 ;  /* 0x0000006b006b7308 */ /* 0x000e640000000800 */
[C---:B------:R-:W-:Y:S02]  /*81e0*/  FMUL.FTZ R54, R0.reuse, R82 ;  /* 0x0000005200367220 */ /* 0x040fe40000410000 */
[----:B------:R-:W-:Y:S02]  /*81f0*/  FMUL.FTZ R55, R0, R83 ;  /* 0x0000005300377220 */ /* 0x000fe40000410000 */
[----:B------:R-:W4:Y:S04]  /*8200*/  LDSM.16.MT88.4 R80, [R238+0x900] ;  /* 0x00090000ee50783b */ /* 0x000f280000004200 */
[----:B------:R4:W-:Y:S01]  /*8210*/  MUFU.EX2 R151, R92 ;  /* 0x0000005c00977308 */ /* 0x0009e20000000800 */
[C---:B------:R-:W-:Y:S03]  /*8220*/  HMMA.16816.F32 R52, R128.reuse, R60, R52 ;  /* 0x0000003c8034723c */ /* 0x040fe60000001834 */
[----:B--2---:R-:W-:Y:S01]  /*8230*/  LDSM.16.MT88.4 R88, [R236+0x900] ;  /* 0x00090000ec58783b */ /* 0x004fe20000004200 */
[----:B-----5:R-:W-:Y:S03]  /*8240*/  F2FP.PACK_AB R71, R141, R216 ;  /* 0x000000d88d47723e */ /* 0x020fe600000000ff */
[C---:B------:R-:W-:Y:S01]  /*8250*/  FMUL.FTZ R60, R2.reuse, R72 ;  /* 0x00000048023c7220 */ /* 0x040fe20000410000 */
[C---:B------:R-:W-:Y:S01]  /*8260*/  HMMA.16816.F32 R56, R128.reuse, R62, R56 ;  /* 0x0000003e8038723c */ /* 0x040fe20000001838 */
[----:B------:R-:W-:Y:S03]  /*8270*/  MUFU.EX2 R211, R211 ;  /* 0x000000d300d37308 */ /* 0x000fe60000000800 */
[----:B------:R-:W-:Y:S01]  /*8280*/  FMUL.FTZ R61, R2, R73 ;  /* 0x00000049023d7220 */ /* 0x000fe20000410000 */
[----:B-1----:R-:W-:Y:S02]  /*8290*/  F2FP.PACK_AB R70, R107, R106 ;  /* 0x0000006a6b46723e */ /* 0x002fe400000000ff */
[C---:B------:R-:W-:Y:S02]  /*82a0*/  FMUL.FTZ R62, R0.reuse, R74 ;  /* 0x0000004a003e7220 */ /* 0x040fe40000410000 */
[----:B------:R-:W-:Y:S02]  /*82b0*/  FMUL.FTZ R63, R0, R75 ;  /* 0x0000004b003f7220 */ /* 0x000fe40000410000 */
[----:B------:R-:W1:Y:S01]  /*82c0*/  LDSM.16.MT88.4 R72, [R237+0x900] ;  /* 0x00090000ed48783b */ /* 0x000e620000004200 */
[----:B------:R-:W-:Y:S04]  /*82d0*/  MUFU.EX2 R208, R208 ;  /* 0x000000d000d07308 */ /* 0x000fe80000000800 */
[C---:B------:R-:W-:Y:S03]  /*82e0*/  HMMA.16816.F32 R60, R128.reuse, R84, R60 ;  /* 0x00000054803c723c */ /* 0x040fe6000000183c */
[----:B----4-:R-:W-:Y:S03]  /*82f0*/  LDSM.16.MT88.4 R92, [R237+0x5100] ;  /* 0x00510000ed5c783b */ /* 0x010fe60000004200 */
[----:B------:R-:W-:Y:S02]  /*8300*/  MUFU.EX2 R209, R209 ;  /* 0x000000d100d17308 */ /* 0x000fe40000000800 */
[----:B------:R-:W-:Y:S03]  /*8310*/  HMMA.16816.F32 R64, R128, R86, R64 ;  /* 0x000000568040723c */ /* 0x000fe60000001840 */
[----:B------:R-:W2:Y:S05]  /*8320*/  LDSM.16.MT88.4 R84, [R240+0x4900] ;  /* 0x00490000f054783b */ /* 0x000eaa0000004200 */
[C---:B------:R-:W-:Y:S01]  /*8330*/  HMMA.16816.F32 R4, R68.reuse, R76, R4 ;  /* 0x0000004c4404723c */ /* 0x040fe20000001804 */
[----:B------:R-:W-:Y:S07]  /*8340*/  MUFU.EX2 R207, R207 ;  /* 0x000000cf00cf7308 */ /* 0x000fee0000000800 */
[C---:B------:R-:W-:Y:S01]  /*8350*/  HMMA.16816.F32 R8, R68.reuse, R78, R8 ;  /* 0x0000004e4408723c */ /* 0x040fe20000001808 */
[----:B------:R-:W4:Y:S02]  /*8360*/  LDSM.16.MT88.4 R76, [R238+0x4900] ;  /* 0x00490000ee4c783b */ /* 0x000f240000004200 */
[----:B------:R-:W-:Y:S05]  /*8370*/  MUFU.EX2 R205, R205 ;  /* 0x000000cd00cd7308 */ /* 0x000fea0000000800 */
[C---:B------:R-:W-:Y:S05]  /*8380*/  HMMA.16816.F32 R12, R68.reuse, R80, R12 ;  /* 0x00000050440c723c */ /* 0x040fea000000180c */
[----:B------:R-:W-:Y:S02]  /*8390*/  MUFU.EX2 R134, R134 ;  /* 0x0000008600867308 */ /* 0x000fe40000000800 */
[--C-:B------:R-:W-:Y:S01]  /*83a0*/  FFMA.FTZ R80, R142, c[0x0][0x2d0], -R210.reuse ;  /* 0x0000b4008e507a23 */ /* 0x100fe200000108d2 */
[C---:B------:R-:W-:Y:S07]  /*83b0*/  HMMA.16816.F32 R16, R68.reuse, R82, R16 ;  /* 0x000000524410723c */ /* 0x040fee0000001810 */
[----:B------:R5:W2:Y:S01]  /*83c0*/  MUFU.EX2 R142, R80 ;  /* 0x00000050008e7308 */ /* 0x000aa20000000800 */
[C---:B-1----:R-:W-:Y:S08]  /*83d0*/  HMMA.16816.F32 R20, R68.reuse, R72, R20 ;  /* 0x000000484414723c */ /* 0x042ff00000001814 */
[C---:B------:R-:W-:Y:S01]  /*83e0*/  HMMA.16816.F32 R24, R68.reuse, R74, R24 ;  /* 0x0000004a4418723c */ /* 0x040fe20000001818 */
[----:B------:R-:W1:Y:S07]  /*83f0*/  LDSM.16.MT88.4 R72, [R237+0x4900] ;  /* 0x00490000ed48783b */ /* 0x000e6e0000004200 */
[C---:B------:R-:W-:Y:S01]  /*8400*/  HMMA.16816.F32 R28, R68.reuse, R88, R28 ;  /* 0x00000058441c723c */ /* 0x040fe2000000181c */
[----:B-----5:R-:W5:Y:S07]  /*8410*/  LDSM.16.MT88.4 R80, [R236+0x4900] ;  /* 0x00490000ec50783b */ /* 0x020f6e0000004200 */
[C---:B------:R-:W-:Y:S04]  /*8420*/  HMMA.16816.F32 R32, R68.reuse, R90, R32 ;  /* 0x0000005a4420723c */ /* 0x040fe80000001820 */
[----:B------:R-:W-:Y:S02]  /*8430*/  FFMA.FTZ R89, R153, c[0x0][0x2d0], -R210 ;  /* 0x0000b40099597a23 */ /* 0x000fe400000108d2 */
[----:B------:R-:W-:Y:S02]  /*8440*/  FFMA.FTZ R88, R150, c[0x0][0x2d0], -R204 ;  /* 0x0000b40096587a23 */ /* 0x000fe400000108cc */
[C---:B--2---:R-:W-:Y:S01]  /*8450*/  HMMA.16816.F32 R36, R68.reuse, R84, R36 ;  /* 0x000000544424723c */ /* 0x044fe20000001824 */
[----:B------:R-:W-:Y:S03]  /*8460*/  MUFU.EX2 R146, R89 ;  /* 0x0000005900927308 */ /* 0x000fe60000000800 */
[----:B------:R-:W-:Y:S03]  /*8470*/  FFMA.FTZ R90, R121, c[0x0][0x2d0], -R210 ;  /* 0x0000b400795a7a23 */ /* 0x000fe600000108d2 */
[--C-:B------:R-:W-:Y:S01]  /*8480*/  FFMA.FTZ R85, R154, c[0x0][0x2d0], -R204.reuse ;  /* 0x0000b4009a557a23 */ /* 0x100fe200000108cc */
[C---:B------:R-:W-:Y:S03]  /*8490*/  HMMA.16816.F32 R40, R68.reuse, R86, R40 ;  /* 0x000000564428723c */ /* 0x040fe60000001828 */
[----:B------:R-:W2:Y:S01]  /*84a0*/  MUFU.EX2 R153, R90 ;  /* 0x0000005a00997308 */ /* 0x000ea20000000800 */
[--C-:B------:R-:W-:Y:S03]  /*84b0*/  FFMA.FTZ R84, R159, c[0x0][0x2d0], -R204.reuse ;  /* 0x0000b4009f547a23 */ /* 0x100fe600000108cc */
[----:B------:R-:W-:Y:S01]  /*84c0*/  FFMA.FTZ R86, R155, c[0x0][0x2d0], -R204 ;  /* 0x0000b4009b567a23 */ /* 0x000fe200000108cc */
[C---:B----4-:R-:W-:Y:S05]  /*84d0*/  HMMA.16816.F32 R44, R68.reuse, R76, R44 ;  /* 0x0000004c442c723c */ /* 0x050fea000000182c */
[----:B------:R-:W-:Y:S03]  /*84e0*/  MUFU.EX2 R154, R85 ;  /* 0x00000055009a7308 */ /* 0x000fe60000000800 */
[C---:B------:R-:W-:Y:S01]  /*84f0*/  HMMA.16816.F32 R48, R68.reuse, R78, R48 ;  /* 0x0000004e4430723c */ /* 0x040fe20000001830 */
[----:B------:R-:W4:Y:S06]  /*8500*/  LDSM.16.MT88.4 R76, [R240+0x1100] ;  /* 0x00110000f04c783b */ /* 0x000f2c0000004200 */
[----:B------:R2:W-:Y:S01]  /*8510*/  MUFU.EX2 R155, R86 ;  /* 0x00000056009b7308 */ /* 0x0005e20000000800 */
[C---:B-1----:R-:W-:Y:S08]  /*8520*/  HMMA.16816.F32 R52, R68.reuse, R72, R52 ;  /* 0x000000484434723c */ /* 0x042ff00000001834 */
[C---:B------:R-:W-:Y:S01]  /*8530*/  HMMA.16816.F32 R56, R68.reuse, R74, R56 ;  /* 0x0000004a4438723c */ /* 0x040fe20000001838 */
[----:B------:R-:W1:Y:S01]  /*8540*/  MUFU.EX2 R159, R84 ;  /* 0x00000054009f7308 */ /* 0x000e620000000800 */
[----:B------:R-:W4:Y:S06]  /*8550*/  LDSM.16.MT88.4 R72, [R238+0x1100] ;  /* 0x00110000ee48783b */ /* 0x000f2c0000004200 */
[C---:B-----5:R-:W-:Y:S03]  /*8560*/  HMMA.16816.F32 R60, R68.reuse, R80, R60 ;  /* 0x00000050443c723c */ /* 0x060fe6000000183c */
[----:B------:R-:W5:Y:S01]  /*8570*/  MUFU.EX2 R150, R88 ;  /* 0x0000005800967308 */ /* 0x000f620000000800 */
[----:B--2---:R-:W-:Y:S04]  /*8580*/  FFMA.FTZ R86, R158, c[0x0][0x2d0], -R210 ;  /* 0x0000b4009e567a23 */ /* 0x004fe800000108d2 */
[----:B------:R-:W-:Y:S01]  /*8590*/  HMMA.16816.F32 R64, R68, R82, R64 ;  /* 0x000000524440723c */ /* 0x000fe20000001840 */
[----:B------:R-:W2:Y:S04]  /*85a0*/  LDSM.16.MT88.4 R80, [R237+0x1100] ;  /* 0x00110000ed50783b */ /* 0x000ea80000004200 */
[----:B------:R4:W-:Y:S02]  /*85b0*/  MUFU.EX2 R158, R86 ;  /* 0x00000056009e7308 */ /* 0x0009e40000000800 */
[----:B------:R-:W-:Y:S01]  /*85c0*/  F2FP.PACK_AB R68, R151, R142 ;  /* 0x0000008e9744723e */ /* 0x000fe200000000ff */
[----:B---3--:R-:W-:Y:S01]  /*85d0*/  FFMA.FTZ R198, R0, R123, R198 ;  /* 0x0000007b00c67223 */ /* 0x008fe200000100c6 */
[----:B------:R-:W-:Y:S03]  /*85e0*/  F2FP.PACK_AB R70, R153, R146 ;  /* 0x000000929946723e */ /* 0x000fe600000000ff */
[----:B-1----:R-:W-:Y:S01]  /*85f0*/  F2FP.PACK_AB R71, R159, R154 ;  /* 0x0000009a9f47723e */ /* 0x002fe200000000ff */
[----:B------:R-:W-:Y:S04]  /*8600*/  FADD.FTZ R197, R197, R198 ;  /* 0x000000c6c5c57221 */ /* 0x000fe80000010000 */
[----:B------:R-:W-:Y:S01]  /*8610*/  FADD.FTZ R196, R196, R197 ;  /* 0x000000c5c4c47221 */ /* 0x000fe20000010000 */
[----:B-----5:R-:W-:Y:S01]  /*8620*/  F2FP.PACK_AB R69, R155, R150 ;  /* 0x000000969b45723e */ /* 0x020fe200000000ff */
[----:B------:R-:W-:Y:S02]  /*8630*/  FFMA.FTZ R88, R165, c[0x0][0x2d0], -R210 ;  /* 0x0000b400a5587a23 */ /* 0x000fe400000108d2 */
[----:B------:R-:W-:Y:S02]  /*8640*/  FADD.FTZ R135, R135, R196 ;  /* 0x000000c487877221 */ /* 0x000fe40000010000 */
[----:B------:R1:W3:Y:S02]  /*8650*/  MUFU.EX2 R165, R88 ;  /* 0x0000005800a57308 */ /* 0x0002e40000000800 */
[C---:B----4-:R-:W-:Y:S01]  /*8660*/  HMMA.16816.F32 R4, R68.reuse, R76, R4 ;  /* 0x0000004c4404723c */ /* 0x050fe20000001804 */
[----:B------:R-:W4:Y:S02]  /*8670*/  LDSM.16.MT88.4 R84, [R236+0x1100] ;  /* 0x00110000ec54783b */ /* 0x000f240000004200 */
[----:B------:R-:W-:Y:S01]  /*8680*/  FADD.FTZ R112, R112, R135 ;  /* 0x0000008770707221 */ /* 0x000fe20000010000 */
[----:B------:R-:W-:Y:S04]  /*8690*/  MOV R135, R132 ;  /* 0x0000008400877202 */ /* 0x000fe80000000f00 */
[C---:B------:R-:W-:Y:S01]  /*86a0*/  HMMA.16816.F32 R8, R68.reuse, R78, R8 ;  /* 0x0000004e4408723c */ /* 0x040fe20000001808 */
[----:B------:R-:W5:Y:S07]  /*86b0*/  LDSM.16.MT88.4 R76, [R240+0x5100] ;  /* 0x00510000f04c783b */ /* 0x000f6e0000004200 */
[C---:B------:R-:W-:Y:S01]  /*86c0*/  HMMA.16816.F32 R12, R68.reuse, R72, R12 ;  /* 0x00000048440c723c */ /* 0x040fe2000000180c */
[----:B-1----:R-:W1:Y:S07]  /*86d0*/  LDSM.16.MT88.4 R88, [R238+0x5100] ;  /* 0x00510000ee58783b */ /* 0x002e6e0000004200 */
[C---:B------:R-:W-:Y:S01]  /*86e0*/  HMMA.16816.F32 R16, R68.reuse, R74, R16 ;  /* 0x0000004a4410723c */ /* 0x040fe20000001810 */
[----:B------:R-:W1:Y:S07]  /*86f0*/  LDSM.16.MT88.4 R72, [R240+0x1900] ;  /* 0x00190000f048783b */ /* 0x000e6e0000004200 */
[C---:B--2---:R-:W-:Y:S08]  /*8700*/  HMMA.16816.F32 R20, R68.reuse, R80, R20 ;  /* 0x000000504414723c */ /* 0x044ff00000001814 */
[C---:B------:R-:W-:Y:S01]  /*8710*/  HMMA.16816.F32 R24, R68.reuse, R82, R24 ;  /* 0x000000524418723c */ /* 0x040fe20000001818 */
[----:B------:R-:W2:Y:S07]  /*8720*/  LDSM.16.MT88.4 R80, [R237+0x1900] ;  /* 0x00190000ed50783b */ /* 0x000eae0000004200 */
[C---:B----4-:R-:W-:Y:S08]  /*8730*/  HMMA.16816.F32 R28, R68.reuse, R84, R28 ;  /* 0x00000054441c723c */ /* 0x050ff0000000181c */
[C---:B------:R-:W-:Y:S01]  /*8740*/  HMMA.16816.F32 R32, R68.reuse, R86, R32 ;  /* 0x000000564420723c */ /* 0x040fe20000001820 */
[----:B------:R-:W-:Y:S07]  /*8750*/  LDSM.16.MT88.4 R84, [R238+0x5900] ;  /* 0x00590000ee54783b */ /* 0x000fee0000004200 */
[C---:B-----5:R-:W-:Y:S08]  /*8760*/  HMMA.16816.F32 R36, R68.reuse, R76, R36 ;  /* 0x0000004c4424723c */ /* 0x060ff00000001824 */
[C---:B------:R-:W-:Y:S01]  /*8770*/  HMMA.16816.F32 R40, R68.reuse, R78, R40 ;  /* 0x0000004e4428723c */ /* 0x040fe20000001828 */
[----:B------:R-:W4:Y:S07]  /*8780*/  LDSM.16.MT88.4 R76, [R236+0x1900] ;  /* 0x00190000ec4c783b */ /* 0x000f2e0000004200 */
[C---:B-1----:R-:W-:Y:S07]  /*8790*/  HMMA.16816.F32 R44, R68.reuse, R88, R44 ;  /* 0x00000058442c723c */ /* 0x042fee000000182c */
[--C-:B------:R-:W-:Y:S01]  /*87a0*/  FFMA.FTZ R88, R127, c[0x0][0x2d0], -R210.reuse ;  /* 0x0000b4007f587a23 */ /* 0x100fe200000108d2 */
[C---:B------:R-:W-:Y:S03]  /*87b0*/  HMMA.16816.F32 R48, R68.reuse, R90, R48 ;  /* 0x0000005a4430723c */ /* 0x040fe60000001830 */
[----:B------:R1:W-:Y:S01]  /*87c0*/  MUFU.EX2 R115, R88 ;  /* 0x0000005800737308 */ /* 0x0003e20000000800 */
[--C-:B------:R-:W-:Y:S03]  /*87d0*/  FFMA.FTZ R89, R120, c[0x0][0x2d0], -R210.reuse ;  /* 0x0000b40078597a23 */ /* 0x100fe600000108d2 */
[----:B------:R-:W-:Y:S01]  /*87e0*/  FFMA.FTZ R91, R125, c[0x0][0x2d0], -R210 ;  /* 0x0000b4007d5b7a23 */ /* 0x000fe200000108d2 */
[C---:B------:R-:W-:Y:S04]  /*87f0*/  HMMA.16816.F32 R52, R68.reuse, R92, R52 ;  /* 0x0000005c4434723c */ /* 0x040fe80000001834 */
[----:B------:R-:W-:Y:S01]  /*8800*/  FFMA.FTZ R90, R164, c[0x0][0x2d0], -R204 ;  /* 0x0000b400a45a7a23 */ /* 0x000fe200000108cc */
[----:B------:R5:W-:Y:S02]  /*8810*/  MUFU.EX2 R122, R91 ;  /* 0x0000005b007a7308 */ /* 0x000be40000000800 */
[----:B------:R-:W-:Y:S01]  /*8820*/  FFMA.FTZ R92, R126, c[0x0][0x2d0], -R210 ;  /* 0x0000b4007e5c7a23 */ /* 0x000fe200000108d2 */
[C---:B------:R-:W-:Y:S07]  /*8830*/  HMMA.16816.F32 R56, R68.reuse, R94, R56 ;  /* 0x0000005e4438723c */ /* 0x040fee0000001838 */
[----:B------:R2:W-:Y:S01]  /*8840*/  MUFU.EX2 R120, R92 ;  /* 0x0000005c00787308 */ /* 0x0005e20000000800 */
[C---:B------:R-:W-:Y:S04]  /*8850*/  HMMA.16816.F32 R60, R68.reuse, R96, R60 ;  /* 0x00000060443c723c */ /* 0x040fe8000000183c */
[----:B-1----:R-:W-:Y:S02]  /*8860*/  FFMA.FTZ R88, R124, c[0x0][0x2d0], -R204 ;  /* 0x0000b4007c587a23 */ /* 0x002fe400000108cc */
[----:B------:R-:W-:Y:S01]  /*8870*/  LDSM.16.MT88.4 R124, [R240+0x3900] ;  /* 0x00390000f07c783b */ /* 0x000fe20000004200 */
[----:B------:R-:W-:Y:S01]  /*8880*/  FFMA.FTZ R97, R170, c[0x0][0x2d0], -R210 ;  /* 0x0000b400aa617a23 */ /* 0x000fe200000108d2 */
[----:B------:R-:W-:Y:S01]  /*8890*/  HMMA.16816.F32 R64, R68, R98, R64 ;  /* 0x000000624440723c */ /* 0x000fe20000001840 */
[----:B------:R1:W1:Y:S03]  /*88a0*/  MUFU.EX2 R114, R89 ;  /* 0x0000005900727308 */ /* 0x0002660000000800 */
[--C-:B------:R-:W-:Y:S02]  /*88b0*/  FFMA.FTZ R96, R169, c[0x0][0x2d0], -R204.reuse ;  /* 0x0000b400a9607a23 */ /* 0x100fe400000108cc */
[----:B-----5:R-:W-:Y:S01]  /*88c0*/  FFMA.FTZ R91, R160, c[0x0][0x2d0], -R204 ;  /* 0x0000b400a05b7a23 */ /* 0x020fe200000108cc */
[----:B---3--:R-:W-:Y:S01]  /*88d0*/  F2FP.PACK_AB R68, R165, R158 ;  /* 0x0000009ea544723e */ /* 0x008fe200000000ff */
[----:B------:R-:W-:Y:S01]  /*88e0*/  FFMA.FTZ R98, R140, c[0x0][0x2d0], -R210 ;  /* 0x0000b4008c627a23 */ /* 0x000fe200000108d2 */
[----:B------:R-:W-:Y:S02]  /*88f0*/  F2FP.PACK_AB R70, R167, R162 ;  /* 0x000000a2a746723e */ /* 0x000fe400000000ff */
[----:B------:R-:W-:Y:S01]  /*8900*/  MUFU.EX2 R164, R90 ;  /* 0x0000005a00a47308 */ /* 0x000fe20000000800 */
[----:B------:R-:W-:Y:S02]  /*8910*/  F2FP.PACK_AB R69, R171, R166 ;  /* 0x000000a6ab45723e */ /* 0x000fe400000000ff */
[----:B------:R-:W-:Y:S01]  /*8920*/  F2FP.PACK_AB R71, R152, R144 ;  /* 0x000000909847723e */ /* 0x000fe200000000ff */
[----:B--2---:R-:W-:Y:S06]  /*8930*/  LDSM.16.MT88.4 R92, [R237+0x6100] ;  /* 0x00610000ed5c783b */ /* 0x004fec0000004200 */
[C---:B------:R-:W-:Y:S01]  /*8940*/  HMMA.16816.F32 R4, R68.reuse, R72, R4 ;  /* 0x000000484404723c */ /* 0x040fe20000001804 */
[----:B------:R-:W-:Y:S02]  /*8950*/  MUFU.EX2 R160, R91 ;  /* 0x0000005b00a07308 */ /* 0x000fe40000000800 */
[--C-:B-1----:R-:W-:Y:S05]  /*8960*/  FFMA.FTZ R89, R168, c[0x0][0x2d0], -R204.reuse ;  /* 0x0000b400a8597a23 */ /* 0x102fea00000108cc */
[C---:B------:R-:W-:Y:S01]  /*8970*/  HMMA.16816.F32 R8, R68.reuse, R74, R8 ;  /* 0x0000004a4408723c */ /* 0x040fe20000001808 */
[----:B------:R-:W1:Y:S02]  /*8980*/  LDSM.16.MT88.4 R72, [R240+0x5900] ;  /* 0x00590000f048783b */ /* 0x000e640000004200 */
[----:B------:R-:W-:Y:S05]  /*8990*/  MUFU.EX2 R170, R97 ;  /* 0x0000006100aa7308 */ /* 0x000fea0000000800 */
[C---:B------:R-:W-:Y:S05]  /*89a0*/  HMMA.16816.F32 R12, R68.reuse, R100, R12 ;  /* 0x00000064440c723c */ /* 0x040fea000000180c */
[----:B------:R-:W-:Y:S02]  /*89b0*/  MUFU.EX2 R140, R98 ;  /* 0x00000062008c7308 */ /* 0x000fe40000000800 */
[--C-:B------:R-:W-:Y:S01]  /*89c0*/  FFMA.FTZ R101, R163, c[0x0][0x2d0], -R204.reuse ;  /* 0x0000b400a3657a23 */ /* 0x100fe200000108cc */
[C---:B------:R-:W-:Y:S04]  /*89d0*/  HMMA.16816.F32 R16, R68.reuse, R102, R16 ;  /* 0x000000664410723c */ /* 0x040fe80000001810 */
[--C-:B------:R-:W-:Y:S03]  /*89e0*/  FFMA.FTZ R100, R157, c[0x0][0x2d0], -R204.reuse ;  /* 0x0000b4009d647a23 */ /* 0x100fe600000108cc */
[----:B------:R2:W-:Y:S01]  /*89f0*/  MUFU.EX2 R169, R96 ;  /* 0x0000006000a97308 */ /* 0x0005e20000000800 */
[C---:B------:R-:W-:Y:S04]  /*8a00*/  HMMA.16816.F32 R20, R68.reuse, R80, R20 ;  /* 0x000000504414723c */ /* 0x040fe80000001814 */
[----:B------:R-:W-:Y:S04]  /*8a10*/  FFMA.FTZ R102, R161, c[0x0][0x2d0], -R204 ;  /* 0x0000b400a1667a23 */ /* 0x000fe800000108cc */
[C---:B------:R-:W-:Y:S01]  /*8a20*/  HMMA.16816.F32 R24, R68.reuse, R82, R24 ;  /* 0x000000524418723c */ /* 0x040fe20000001818 */
[----:B------:R-:W3:Y:S01]  /*8a30*/  LDSM.16.MT88.4 R80, [R237+0x5900] ;  /* 0x00590000ed50783b */ /* 0x000ee20000004200 */
[----:B------:R-:W-:Y:S06]  /*8a40*/  MUFU.EX2 R161, R102 ;  /* 0x0000006600a17308 */ /* 0x000fec0000000800 */
[C---:B----4-:R-:W-:Y:S04]  /*8a50*/  HMMA.16816.F32 R28, R68.reuse, R76, R28 ;  /* 0x0000004c441c723c */ /* 0x050fe8000000181c */
[----:B------:R-:W-:Y:S01]  /*8a60*/  MUFU.EX2 R163, R101 ;  /* 0x0000006500a37308 */ /* 0x000fe20000000800 */
[----:B--2---:R-:W-:Y:S03]  /*8a70*/  LDSM.16.MT88.4 R96, [R238+0x2900] ;  /* 0x00290000ee60783b */ /* 0x004fe60000004200 */
[C---:B------:R-:W-:Y:S06]  /*8a80*/  HMMA.16816.F32 R32, R68.reuse, R78, R32 ;  /* 0x0000004e4420723c */ /* 0x040fec0000001820 */
[----:B------:R2:W-:Y:S01]  /*8a90*/  MUFU.EX2 R157, R100 ;  /* 0x00000064009d7308 */ /* 0x0005e20000000800 */
[----:B------:R-:W4:Y:S01]  /*8aa0*/  LDSM.16.MT88.4 R76, [R236+0x5900] ;  /* 0x00590000ec4c783b */ /* 0x000f220000004200 */
[C---:B-1----:R-:W-:Y:S08]  /*8ab0*/  HMMA.16816.F32 R36, R68.reuse, R72, R36 ;  /* 0x000000484424723c */ /* 0x042ff00000001824 */
[C---:B------:R-:W-:Y:S01]  /*8ac0*/  HMMA.16816.F32 R40, R68.reuse, R74, R40 ;  /* 0x0000004a4428723c */ /* 0x040fe20000001828 */
[----:B------:R-:W1:Y:S01]  /*8ad0*/  LDSM.16.MT88.4 R72, [R240+0x2100] ;  /* 0x00210000f048783b */ /* 0x000e620000004200 */
[----:B------:R5:W1:Y:S06]  /*8ae0*/  MUFU.EX2 R168, R89 ;  /* 0x0000005900a87308 */ /* 0x000a6c0000000800 */
[C---:B------:R-:W-:Y:S04]  /*8af0*/  HMMA.16816.F32 R44, R68.reuse, R84, R44 ;  /* 0x00000054442c723c */ /* 0x040fe8000000182c */
[----:B------:R4:W1:Y:S01]  /*8b00*/  MUFU.EX2 R121, R88 ;  /* 0x0000005800797308 */ /* 0x0008620000000800 */
[----:B--2---:R-:W-:Y:S03]  /*8b10*/  LDSM.16.MT88.4 R100, [R236+0x3900] ;  /* 0x00390000ec64783b */ /* 0x004fe60000004200 */
[C---:B------:R-:W-:Y:S05]  /*8b20*/  HMMA.16816.F32 R48, R68.reuse, R86, R48 ;  /* 0x000000564430723c */ /* 0x040fea0000001830 */
[----:B------:R-:W2:Y:S03]  /*8b30*/  LDSM.16.MT88.4 R84, [R238+0x2100] ;  /* 0x00210000ee54783b */ /* 0x000ea60000004200 */
[C---:B---3--:R-:W-:Y:S04]  /*8b40*/  HMMA.16816.F32 R52, R68.reuse, R80, R52 ;  /* 0x000000504434723c */ /* 0x048fe80000001834 */
[--C-:B-----5:R-:W-:Y:S04]  /*8b50*/  FFMA.FTZ R89, R156, c[0x0][0x2d0], -R210.reuse ;  /* 0x0000b4009c597a23 */ /* 0x120fe800000108d2 */
[C---:B------:R-:W-:Y:S01]  /*8b60*/  HMMA.16816.F32 R56, R68.reuse, R82, R56 ;  /* 0x000000524438723c */ /* 0x040fe20000001838 */
[----:B------:R-:W3:Y:S01]  /*8b70*/  LDSM.16.MT88.4 R80, [R237+0x2100] ;  /* 0x00210000ed50783b */ /* 0x000ee20000004200 */
[----:B------:R-:W-:Y:S02]  /*8b80*/  MUFU.EX2 R156, R89 ;  /* 0x00000059009c7308 */ /* 0x000fe40000000800 */
[--C-:B----4-:R-:W-:Y:S04]  /*8b90*/  FFMA.FTZ R88, R148, c[0x0][0x2d0], -R210.reuse ;  /* 0x0000b40094587a23 */ /* 0x110fe800000108d2 */
[C---:B------:R-:W-:Y:S04]  /*8ba0*/  HMMA.16816.F32 R60, R68.reuse, R76, R60 ;  /* 0x0000004c443c723c */ /* 0x040fe8000000183c */
[----:B------:R4:W5:Y:S04]  /*8bb0*/  MUFU.EX2 R148, R88 ;  /* 0x0000005800947308 */ /* 0x0009680000000800 */
[----:B------:R-:W-:Y:S01]  /*8bc0*/  HMMA.16816.F32 R64, R68, R78, R64 ;  /* 0x0000004e4440723c */ /* 0x000fe20000001840 */
[----:B------:R-:W3:Y:S06]  /*8bd0*/  LDSM.16.MT88.4 R76, [R236+0x2100] ;  /* 0x00210000ec4c783b */ /* 0x000eec0000004200 */
[----:B------:R-:W-:Y:S02]  /*8be0*/  F2FP.PACK_AB R68, R115, R114 ;  /* 0x000000727344723e */ /* 0x000fe400000000ff */
[----:B------:R-:W-:Y:S03]  /*8bf0*/  F2FP.PACK_AB R70, R122, R120 ;  /* 0x000000787a46723e */ /* 0x000fe600000000ff */
[----:B-1----:R-:W-:Y:S02]  /*8c00*/  F2FP.PACK_AB R69, R164, R168 ;  /* 0x000000a8a445723e */ /* 0x002fe400000000ff */
[----:B------:R-:W-:Y:S01]  /*8c10*/  F2FP.PACK_AB R71, R160, R121 ;  /* 0x00000079a047723e */ /* 0x000fe200000000ff */
[----:B----4-:R-:W-:Y:S06]  /*8c20*/  LDSM.16.MT88.4 R88, [R238+0x6100] ;  /* 0x00610000ee58783b */ /* 0x010fec0000004200 */
[C---:B------:R-:W-:Y:S08]  /*8c30*/  HMMA.16816.F32 R4, R68.reuse, R72, R4 ;  /* 0x000000484404723c */ /* 0x040ff00000001804 */
[C---:B------:R-:W-:Y:S01]  /*8c40*/  HMMA.16816.F32 R8, R68.reuse, R74, R8 ;  /* 0x0000004a4408723c */ /* 0x040fe20000001808 */
[----:B------:R-:W1:Y:S07]  /*8c50*/  LDSM.16.MT88.4 R72, [R240+0x6100] ;  /* 0x00610000f048783b */ /* 0x000e6e0000004200 */
[C---:B--2---:R-:W-:Y:S08]  /*8c60*/  HMMA.16816.F32 R12, R68.reuse, R84, R12 ;  /* 0x00000054440c723c */ /* 0x044ff0000000180c */
[C---:B------:R-:W-:Y:S01]  /*8c70*/  HMMA.16816.F32 R16, R68.reuse, R86, R16 ;  /* 0x000000564410723c */ /* 0x040fe20000001810 */
[----:B------:R-:W2:Y:S07]  /*8c80*/  LDSM.16.MT88.4 R84, [R236+0x6100] ;  /* 0x00610000ec54783b */ /* 0x000eae0000004200 */
[C---:B---3--:R-:W-:Y:S08]  /*8c90*/  HMMA.16816.F32 R20, R68.reuse, R80, R20 ;  /* 0x000000504414723c */ /* 0x048ff00000001814 */
[C---:B------:R-:W-:Y:S01]  /*8ca0*/  HMMA.16816.F32 R24, R68.reuse, R82, R24 ;  /* 0x000000524418723c */ /* 0x040fe20000001818 */
[----:B------:R-:W3:Y:S07]  /*8cb0*/  LDSM.16.MT88.4 R80, [R240+0x2900] ;  /* 0x00290000f050783b */ /* 0x000eee0000004200 */
[C---:B------:R-:W-:Y:S08]  /*8cc0*/  HMMA.16816.F32 R28, R68.reuse, R76, R28 ;  /* 0x0000004c441c723c */ /* 0x040ff0000000181c */
[C---:B------:R-:W-:Y:S01]  /*8cd0*/  HMMA.16816.F32 R32, R68.reuse, R78, R32 ;  /* 0x0000004e4420723c */ /* 0x040fe20000001820 */
[----:B------:R-:W4:Y:S07]  /*8ce0*/  LDSM.16.MT88.4 R76, [R237+0x2900] ;  /* 0x00290000ed4c783b */ /* 0x000f2e0000004200 */
[C---:B-1----:R-:W-:Y:S08]  /*8cf0*/  HMMA.16816.F32 R36, R68.reuse, R72, R36 ;  /* 0x000000484424723c */ /* 0x042ff00000001824 */
[C---:B------:R-:W-:Y:S01]  /*8d00*/  HMMA.16816.F32 R40, R68.reuse, R74, R40 ;  /* 0x0000004a4428723c */ /* 0x040fe20000001828 */
[----:B------:R-:W1:Y:S07]  /*8d10*/  LDSM.16.MT88.4 R72, [R236+0x2900] ;  /* 0x00290000ec48783b */ /* 0x000e6e0000004200 */
[C---:B------:R-:W-:Y:S07]  /*8d20*/  HMMA.16816.F32 R44, R68.reuse, R88, R44 ;  /* 0x00000058442c723c */ /* 0x040fee000000182c */
[--C-:B------:R-:W-:Y:S01]  /*8d30*/  FFMA.FTZ R88, R149, c[0x0][0x2d0], -R210.reuse ;  /* 0x0000b40095587a23 */ /* 0x100fe200000108d2 */
[C---:B------:R-:W-:Y:S03]  /*8d40*/  HMMA.16816.F32 R48, R68.reuse, R90, R48 ;  /* 0x0000005a4430723c */ /* 0x040fe60000001830 */
[----:B------:R-:W-:Y:S01]  /*8d50*/  MUFU.EX2 R149, R88 ;  /* 0x0000005800957308 */ /* 0x000fe20000000800 */
[--C-:B------:R-:W-:Y:S03]  /*8d60*/  FFMA.FTZ R89, R145, c[0x0][0x2d0], -R210.reuse ;  /* 0x0000b40091597a23 */ /* 0x100fe600000108d2 */
[--C-:B------:R-:W-:Y:S01]  /*8d70*/  FFMA.FTZ R91, R147, c[0x0][0x2d0], -R210.reuse ;  /* 0x0000b400935b7a23 */ /* 0x100fe200000108d2 */
[C---:B------:R-:W-:Y:S04]  /*8d80*/  HMMA.16816.F32 R52, R68.reuse, R92, R52 ;  /* 0x0000005c4434723c */ /* 0x040fe80000001834 */
[--C-:B------:R-:W-:Y:S01]  /*8d90*/  FFMA.FTZ R90, R143, c[0x0][0x2d0], -R210.reuse ;  /* 0x0000b4008f5a7a23 */ /* 0x100fe200000108d2 */
[----:B------:R-:W1:Y:S01]  /*8da0*/  MUFU.EX2 R147, R91 ;  /* 0x0000005b00937308 */ /* 0x000e620000000800 */
[----:B------:R-:W-:Y:S02]  /*8db0*/  FFMA.FTZ R210, R206, c[0x0][0x2d0], -R210 ;  /* 0x0000b400ced27a23 */ /* 0x000fe400000108d2 */
[C---:B------:R-:W-:Y:S01]  /*8dc0*/  HMMA.16816.F32 R56, R68.reuse, R94, R56 ;  /* 0x0000005e4438723c */ /* 0x040fe20000001838 */
[----:B------:R-:W-:Y:S03]  /*8dd0*/  LDSM.16.MT88.4 R92, [R237+0x7100] ;  /* 0x00710000ed5c783b */ /* 0x000fe60000004200 */
[--C-:B------:R-:W-:Y:S01]  /*8de0*/  FFMA.FTZ R206, R203, c[0x0][0x2d0], -R204.reuse ;  /* 0x0000b400cbce7a23 */ /* 0x100fe200000108cc */
[----:B------:R-:W-:Y:S01]  /*8df0*/  MOV R203, R122 ;  /* 0x0000007a00cb7202 */ /* 0x000fe20000000f00 */
[----:B------:R-:W-:Y:S01]  /*8e00*/  FFMA.FTZ R204, R133, c[0x0][0x2d0], -R204 ;  /* 0x0000b40085cc7a23 */ /* 0x000fe200000108cc */
[----:B------:R-:W-:Y:S01]  /*8e10*/  MUFU.EX2 R145, R89 ;  /* 0x0000005900917308 */ /* 0x000fe20000000800 */
[C---:B--2---:R-:W-:Y:S08]  /*8e20*/  HMMA.16816.F32 R60, R68.reuse, R84, R60 ;  /* 0x00000054443c723c */ /* 0x044ff0000000183c */
[----:B------:R-:W-:Y:S01]  /*8e30*/  HMMA.16816.F32 R64, R68, R86, R64 ;  /* 0x000000564440723c */ /* 0x000fe20000001840 */
[----:B------:R-:W-:Y:S01]  /*8e40*/  LDSM.16.MT88.4 R84, [R238+0x6900] ;  /* 0x00690000ee54783b */ /* 0x000fe20000004200 */
[----:B------:R2:W1:Y:S05]  /*8e50*/  MUFU.EX2 R143, R90 ;  /* 0x0000005a008f7308 */ /* 0x00046a0000000800 */
[----:B-----5:R-:W-:Y:S02]  /*8e60*/  F2FP.PACK_AB R68, R148, R156 ;  /* 0x0000009c9444723e */ /* 0x020fe400000000ff */
[----:B------:R-:W-:Y:S03]  /*8e70*/  F2FP.PACK_AB R70, R140, R170 ;  /* 0x000000aa8c46723e */ /* 0x000fe600000000ff */
[----:B------:R-:W-:Y:S01]  /*8e80*/  F2FP.PACK_AB R69, R161, R169 ;  /* 0x000000a9a145723e */ /* 0x000fe200000000ff */
[----:B------:R-:W5:Y:S01]  /*8e90*/  MUFU.EX2 R210, R210 ;  /* 0x000000d200d27308 */ /* 0x000f620000000800 */
[----:B------:R-:W-:Y:S07]  /*8ea0*/  F2FP.PACK_AB R71, R157, R163 ;  /* 0x000000a39d47723e */ /* 0x000fee00000000ff */
[C---:B---3--:R-:W-:Y:S02]  /*8eb0*/  HMMA.16816.F32 R4, R68.reuse, R80, R4 ;  /* 0x000000504404723c */ /* 0x048fe40000001804 */
[----:B------:R-:W-:Y:S01]  /*8ec0*/  MUFU.EX2 R133, R204 ;  /* 0x000000cc00857308 */ /* 0x000fe20000000800 */
[----:B--2---:R-:W-:Y:S05]  /*8ed0*/  LDSM.16.MT88.4 R88, [R238+0x7100] ;  /* 0x00710000ee58783b */ /* 0x004fea0000004200 */
[C---:B------:R-:W-:Y:S04]  /*8ee0*/  HMMA.16816.F32 R8, R68.reuse, R82, R8 ;  /* 0x000000524408723c */ /* 0x040fe80000001808 */
[----:B------:R-:W2:Y:S01]  /*8ef0*/  MUFU.EX2 R206, R206 ;  /* 0x000000ce00ce7308 */ /* 0x000ea20000000800 */
[----:B------:R-:W3:Y:S03]  /*8f00*/  LDSM.16.MT88.4 R80, [R240+0x6900] ;  /* 0x00690000f050783b */ /* 0x000ee60000004200 */
[C---:B------:R-:W-:Y:S08]  /*8f10*/  HMMA.16816.F32 R12, R68.reuse, R96, R12 ;  /* 0x00000060440c723c */ /* 0x040ff0000000180c */
[C---:B------:R-:W-:Y:S01]  /*8f20*/  HMMA.16816.F32 R16, R68.reuse, R98, R16 ;  /* 0x000000624410723c */ /* 0x040fe20000001810 */
[----:B------:R-:W-:Y:S07]  /*8f30*/  LDSM.16.MT88.4 R96, [R236+0x7100] ;  /* 0x00710000ec60783b */ /* 0x000fee0000004200 */
[C---:B----4-:R-:W-:Y:S08]  /*8f40*/  HMMA.16816.F32 R20, R68.reuse, R76, R20 ;  /* 0x0000004c4414723c */ /* 0x050ff00000001814 */
[C---:B------:R-:W-:Y:S01]  /*8f50*/  HMMA.16816.F32 R24, R68.reuse, R78, R24 ;  /* 0x0000004e4418723c */ /* 0x040fe20000001818 */
[----:B------:R-:W4:Y:S07]  /*8f60*/  LDSM.16.MT88.4 R76, [R237+0x6900] ;  /* 0x00690000ed4c783b */ /* 0x000f2e0000004200 */
[C---:B-1----:R-:W-:Y:S08]  /*8f70*/  HMMA.16816.F32 R28, R68.reuse, R72, R28 ;  /* 0x00000048441c723c */ /* 0x042ff0000000181c */
[C---:B------:R-:W-:Y:S01]  /*8f80*/  HMMA.16816.F32 R32, R68.reuse, R74, R32 ;  /* 0x0000004a4420723c */ /* 0x040fe20000001820 */
[----:B------:R-:W1:Y:S07]  /*8f90*/  LDSM.16.MT88.4 R72, [R236+0x6900] ;  /* 0x00690000ec48783b */ /* 0x000e6e0000004200 */
[C---:B---3--:R-:W-:Y:S08]  /*8fa0*/  HMMA.16816.F32 R36, R68.reuse, R80, R36 ;  /* 0x000000504424723c */ /* 0x048ff00000001824 */
[C---:B------:R-:W-:Y:S01]  /*8fb0*/  HMMA.16816.F32 R40, R68.reuse, R82, R40 ;  /* 0x000000524428723c */ /* 0x040fe20000001828 */
[----:B------:R-:W3:Y:S07]  /*8fc0*/  LDSM.16.MT88.4 R80, [R240+0x3100] ;  /* 0x00310000f050783b */ /* 0x000eee0000004200 */
[C---:B------:R-:W-:Y:S08]  /*8fd0*/  HMMA.16816.F32 R44, R68.reuse, R84, R44 ;  /* 0x00000054442c723c */ /* 0x040ff0000000182c */
[C---:B------:R-:W-:Y:S01]  /*8fe0*/  HMMA.16816.F32 R48, R68.reuse, R86, R48 ;  /* 0x000000564430723c */ /* 0x040fe20000001830 */
[----:B------:R-:W-:Y:S07]  /*8ff0*/  LDSM.16.MT88.4 R84, [R236+0x3100] ;  /* 0x00310000ec54783b */ /* 0x000fee0000004200 */
[C---:B----4-:R-:W-:Y:S08]  /*9000*/  HMMA.16816.F32 R52, R68.reuse, R76, R52 ;  /* 0x0000004c4434723c */ /* 0x050ff00000001834 */
[C---:B------:R-:W-:Y:S01]  /*9010*/  HMMA.16816.F32 R56, R68.reuse, R78, R56 ;  /* 0x0000004e4438723c */ /* 0x040fe20000001838 */
[----:B------:R-:W4:Y:S07]  /*9020*/  LDSM.16.MT88.4 R76, [R238+0x3100] ;  /* 0x00310000ee4c783b */ /* 0x000f2e0000004200 */
[C---:B-1----:R-:W-:Y:S08]  /*9030*/  HMMA.16816.F32 R60, R68.reuse, R72, R60 ;  /* 0x00000048443c723c */ /* 0x042ff0000000183c */
[----:B------:R-:W-:Y:S01]  /*9040*/  HMMA.16816.F32 R64, R68, R74, R64 ;  /* 0x0000004a4440723c */ /* 0x000fe20000001840 */
[----:B------:R-:W1:Y:S06]  /*9050*/  LDSM.16.MT88.4 R72, [R237+0x3100] ;  /* 0x00310000ed48783b */ /* 0x000e6c0000004200 */
[----:B------:R-:W-:Y:S02]  /*9060*/  F2FP.PACK_AB R68, R147, R149 ;  /* 0x000000959344723e */ /* 0x000fe400000000ff */
[----:B------:R-:W-:Y:S03]  /*9070*/  F2FP.PACK_AB R70, R143, R145 ;  /* 0x000000918f46723e */ /* 0x000fe600000000ff */
[----:B------:R-:W-:Y:S02]  /*9080*/  F2FP.PACK_AB R69, R217, R219 ;  /* 0x000000dbd945723e */ /* 0x000fe400000000ff */
[----:B------:R-:W-:Y:S07]  /*9090*/  F2FP.PACK_AB R71, R211, R218 ;  /* 0x000000dad347723e */ /* 0x000fee00000000ff */
[C---:B---3--:R-:W-:Y:S08]  /*90a0*/  HMMA.16816.F32 R4, R68.reuse, R80, R4 ;  /* 0x000000504404723c */ /* 0x048ff00000001804 */
[C---:B------:R-:W-:Y:S01]  /*90b0*/  HMMA.16816.F32 R8, R68.reuse, R82, R8 ;  /* 0x000000524408723c */ /* 0x040fe20000001808 */
[----:B------:R-:W3:Y:S07]  /*90c0*/  LDSM.16.MT88.4 R80, [R240+0x7100] ;  /* 0x00710000f050783b */ /* 0x000eee0000004200 */
[C---:B----4-:R-:W-:Y:S01]  /*90d0*/  HMMA.16816.F32 R12, R68.reuse, R76, R12 ;  /* 0x0000004c440c723c */ /* 0x050fe2000000180c */
[----:B------:R-:W4:Y:S07]  /*90e0*/  LDL.LU R77, [R1+0xc] ;  /* 0x00000c00014d7983 */ /* 0x000f2e0000300800 */
[C---:B------:R-:W-:Y:S08]  /*90f0*/  HMMA.16816.F32 R16, R68.reuse, R78, R16 ;  /* 0x0000004e4410723c */ /* 0x040ff00000001810 */
[C---:B-1----:R-:W-:Y:S07]  /*9100*/  HMMA.16816.F32 R20, R68.reuse, R72, R20 ;  /* 0x000000484414723c */ /* 0x042fee0000001814 */
[----:B------:R-:W-:Y:S01]  /*9110*/  MOV R73, R121 ;  /* 0x0000007900497202 */ /* 0x000fe20000000f00 */
[C---:B------:R-:W-:Y:S04]  /*9120*/  HMMA.16816.F32 R24, R68.reuse, R74, R24 ;  /* 0x0000004a4418723c */ /* 0x040fe80000001818 */
[----:B------:R-:W-:Y:S03]  /*9130*/  MOV R72, R120 ;  /* 0x0000007800487202 */ /* 0x000fe60000000f00 */
[----:B------:R-:W-:Y:S01]  /*9140*/  MOV R75, R115 ;  /* 0x00000073004b7202 */ /* 0x000fe20000000f00 */
[C---:B------:R-:W-:Y:S04]  /*9150*/  HMMA.16816.F32 R28, R68.reuse, R84, R28 ;  /* 0x00000054441c723c */ /* 0x040fe8000000181c */
[----:B------:R-:W-:Y:S04]  /*9160*/  MOV R74, R114 ;  /* 0x00000072004a7202 */ /* 0x000fe80000000f00 */
[C---:B------:R-:W-:Y:S01]  /*9170*/  HMMA.16816.F32 R32, R68.reuse, R86, R32 ;  /* 0x000000564420723c */ /* 0x040fe20000001820 */
[----:B------:R-:W-:Y:S07]  /*9180*/  LDSM.16.MT88.4 R84, [R238+0x7900] ;  /* 0x00790000ee54783b */ /* 0x000fee0000004200 */
[C---:B---3--:R-:W-:Y:S08]  /*9190*/  HMMA.16816.F32 R36, R68.reuse, R80, R36 ;  /* 0x000000504424723c */ /* 0x048ff00000001824 */
[C---:B------:R-:W-:Y:S08]  /*91a0*/  HMMA.16816.F32 R40, R68.reuse, R82, R40 ;  /* 0x000000524428723c */ /* 0x040ff00000001828 */
[C---:B------:R-:W-:Y:S08]  /*91b0*/  HMMA.16816.F32 R44, R68.reuse, R88, R44 ;  /* 0x00000058442c723c */ /* 0x040ff0000000182c */
[C---:B------:R-:W-:Y:S08]  /*91c0*/  HMMA.16816.F32 R48, R68.reuse, R90, R48 ;  /* 0x0000005a4430723c */ /* 0x040ff00000001830 */
[C---:B------:R-:W-:Y:S08]  /*91d0*/  HMMA.16816.F32 R52, R68.reuse, R92, R52 ;  /* 0x0000005c4434723c */ /* 0x040ff00000001834 */
[C---:B------:R-:W-:Y:S01]  /*91e0*/  HMMA.16816.F32 R56, R68.reuse, R94, R56 ;  /* 0x0000005e4438723c */ /* 0x040fe20000001838 */
[----:B------:R-:W1:Y:S07]  /*91f0*/  LDSM.16.MT88.4 R92, [R240+0x7900] ;  /* 0x00790000f05c783b */ /* 0x000e6e0000004200 */
[C---:B------:R-:W-:Y:S08]  /*9200*/  HMMA.16816.F32 R60, R68.reuse, R96, R60 ;  /* 0x00000060443c723c */ /* 0x040ff0000000183c */
[----:B------:R-:W-:Y:S07]  /*9210*/  HMMA.16816.F32 R64, R68, R98, R64 ;  /* 0x000000624440723c */ /* 0x000fee0000001840 */
[----:B------:R-:W-:Y:S02]  /*9220*/  F2FP.PACK_AB R68, R209, R208 ;  /* 0x000000d0d144723e */ /* 0x000fe400000000ff */
[----:B-----5:R-:W-:Y:S03]  /*9230*/  F2FP.PACK_AB R70, R210, R207 ;  /* 0x000000cfd246723e */ /* 0x020fe600000000ff */
[----:B--2---:R-:W-:Y:S02]  /*9240*/  F2FP.PACK_AB R69, R206, R205 ;  /* 0x000000cdce45723e */ /* 0x004fe400000000ff */
[----:B------:R-:W-:Y:S07]  /*9250*/  F2FP.PACK_AB R71, R133, R134 ;  /* 0x000000868547723e */ /* 0x000fee00000000ff */
[C---:B------:R-:W-:Y:S07]  /*9260*/  HMMA.16816.F32 R128, R68.reuse, R124, R4 ;  /* 0x0000007c4480723c */ /* 0x040fee0000001804 */
[----:B------:R-:W-:Y:S01]  /*9270*/  FADD.FTZ R5, R113, R112 ;  /* 0x0000007071057221 */ /* 0x000fe20000010000 */
[C---:B------:R-:W-:Y:S04]  /*9280*/  HMMA.16816.F32 R124, R68.reuse, R126, R8 ;  /* 0x0000007e447c723c */ /* 0x040fe80000001808 */
[----:B------:R-:W-:Y:S04]  /*9290*/  FADD.FTZ R216, R216, R5 ;  /* 0x00000005d8d87221 */ /* 0x000fe80000010000 */
[----:B------:R-:W-:Y:S01]  /*92a0*/  FADD.FTZ R5, R141, R216 ;  /* 0x000000d88d057221 */ /* 0x000fe20000010000 */
[C---:B------:R-:W-:Y:S08]  /*92b0*/  HMMA.16816.F32 R120, R68.reuse, R116, R12 ;  /* 0x000000744478723c */ /* 0x040ff0000000180c */
[C---:B------:R-:W-:Y:S08]  /*92c0*/  HMMA.16816.F32 R116, R68.reuse, R118, R16 ;  /* 0x000000764474723c */ /* 0x040ff00000001810 */
[C---:B------:R-:W-:Y:S08]  /*92d0*/  HMMA.16816.F32 R112, R68.reuse, R108, R20 ;  /* 0x0000006c4470723c */ /* 0x040ff00000001814 */
[C---:B------:R-:W-:Y:S04]  /*92e0*/  HMMA.16816.F32 R108, R68.reuse, R110, R24 ;  /* 0x0000006e446c723c */ /* 0x040fe80000001818 */
[----:B----4-:R-:W-:Y:S02]  /*92f0*/  FFMA.FTZ R202, R2, R77, R202 ;  /* 0x0000004d02ca7223 */ /* 0x010fe400000100ca */
[----:B------:R-:W-:Y:S01]  /*9300*/  FADD.FTZ R2, R150, R5 ;  /* 0x0000000596027221 */ /* 0x000fe20000010000 */
[----:B------:R-:W2:Y:S01]  /*9310*/  LDSM.16.MT88.4 R76, [R237+0x7900] ;  /* 0x00790000ed4c783b */ /* 0x000ea20000004200 */
[----:B------:R-:W-:Y:S04]  /*9320*/  FADD.FTZ R201, R201, R202 ;  /* 0x000000cac9c97221 */ /* 0x000fe80000010000 */
[----:B------:R-:W-:Y:S02]  /*9330*/  FADD.FTZ R7, R155, R2 ;  /* 0x000000029b077221 */ /* 0x000fe40000010000 */
        /* <DEDUP_REMOVED lines=13> */
[C---:B------:R-:W-:Y:S03]  /*9410*/  HMMA.16816.F32 R104, R68.reuse, R100, R28 ;  /* 0x000000644468723c */ /* 0x040fe6000000181c */
[----:B------:R-:W-:Y:S02]  /*9420*/  FADD.FTZ R5, R151, R0 ;  /* 0x0000000097057221 */ /* 0x000fe40000010000 */
[----:B------:R-:W-:Y:S02]  /*9430*/  FADD.FTZ R9, R168, R9 ;  /* 0x00000009a8097221 */ /* 0x000fe40000010000 */
[----:B------:R-:W-:Y:S01]  /*9440*/  FADD.FTZ R0, R146, R5 ;  /* 0x0000000592007221 */ /* 0x000fe20000010000 */
[C---:B------:R-:W-:Y:S04]  /*9450*/  HMMA.16816.F32 R100, R68.reuse, R102, R32 ;  /* 0x000000664464723c */ /* 0x040fe80000001820 */
[----:B------:R-:W-:Y:S02]  /*9460*/  FADD.FTZ R5, R153, R0 ;  /* 0x0000000099057221 */ /* 0x000fe40000010000 */
[----:B------:R-:W-:Y:S02]  /*9470*/  FADD.FTZ R2, R164, R9 ;  /* 0x00000009a4027221 */ /* 0x000fe40000010000 */
[----:B------:R-:W-:Y:S01]  /*9480*/  FADD.FTZ R0, R158, R5 ;  /* 0x000000059e007221 */ /* 0x000fe20000010000 */
[C---:B-1----:R-:W-:Y:S03]  /*9490*/  HMMA.16816.F32 R96, R68.reuse, R92, R36 ;  /* 0x0000005c4460723c */ /* 0x042fe60000001824 */
[----:B------:R-:W-:Y:S02]  /*94a0*/  FADD.FTZ R5, R165, R0 ;  /* 0x00000000a5057221 */ /* 0x000fe40000010000 */
[----:B------:R-:W-:Y:S02]  /*94b0*/  FADD.FTZ R11, R73, R2 ;  /* 0x00000002490b7221 */ /* 0x000fe40000010000 */
[----:B------:R-:W-:Y:S01]  /*94c0*/  FADD.FTZ R0, R162, R5 ;  /* 0x00000005a2007221 */ /* 0x000fe20000010000 */
[C---:B------:R-:W-:Y:S01]  /*94d0*/  HMMA.16816.F32 R92, R68.reuse, R94, R40 ;  /* 0x0000005e445c723c */ /* 0x040fe20000001828 */
[----:B------:R-:W1:Y:S03]  /*94e0*/  LDSM.16.MT88.4 R4, [R236+0x7900] ;  /* 0x00790000ec04783b */ /* 0x000e660000004200 */
[----:B------:R-:W-:Y:S04]  /*94f0*/  FADD.FTZ R0, R167, R0 ;  /* 0x00000000a7007221 */ /* 0x000fe80000010000 */
[----:B------:R-:W-:Y:S01]  /*9500*/  FADD.FTZ R0, R74, R0 ;  /* 0x000000004a007221 */ /* 0x000fe20000010000 */
[C---:B------:R-:W-:Y:S03]  /*9510*/  HMMA.16816.F32 R88, R68.reuse, R84, R44 ;  /* 0x000000544458723c */ /* 0x040fe6000000182c */
[----:B------:R-:W-:Y:S04]  /*9520*/  FADD.FTZ R0, R75, R0 ;  /* 0x000000004b007221 */ /* 0x000fe80000010000 */
[----:B------:R-:W-:Y:S01]  /*9530*/  FADD.FTZ R0, R72, R0 ;  /* 0x0000000048007221 */ /* 0x000fe20000010000 */
[C---:B------:R-:W-:Y:S04]  /*9540*/  HMMA.16816.F32 R84, R68.reuse, R86, R48 ;  /* 0x000000564454723c */ /* 0x040fe80000001830 */
[----:B------:R-:W-:Y:S02]  /*9550*/  FADD.FTZ R9, R203, R0 ;  /* 0x00000000cb097221 */ /* 0x000fe40000010000 */
[----:B------:R-:W-:Y:S02]  /*9560*/  FADD.FTZ R0, R160, R11 ;  /* 0x0000000ba0007221 */ /* 0x000fe40000010000 */
[----:B------:R-:W-:Y:S01]  /*9570*/  FADD.FTZ R9, R156, R9 ;  /* 0x000000099c097221 */ /* 0x000fe20000010000 */
[C---:B--2---:R-:W-:Y:S03]  /*9580*/  HMMA.16816.F32 R80, R68.reuse, R76, R52 ;  /* 0x0000004c4450723c */ /* 0x044fe60000001834 */
        /* <DEDUP_REMOVED lines=11> */
[----:B------:R-:W-:Y:S04]  /*9640*/  HMMA.16816.F32 R68, R68, R6, R64 ;  /* 0x000000064444723c */ /* 0x000fe80000001840 */
[----:B------:R-:W-:Y:S02]  /*9650*/  FADD.FTZ R2, R219, R2 ;  /* 0x00000002db027221 */ /* 0x000fe40000010000 */
[----:B------:R-:W-:Y:S02]  /*9660*/  FADD.FTZ R0, R145, R0 ;  /* 0x0000000091007221 */ /* 0x000fe40000010000 */
        /* <DEDUP_REMOVED lines=10> */
[----:B------:R-:W-:Y:S03]  /*9710*/  FADD.FTZ R134, R134, R205 ;  /* 0x000000cd86867221 */ /* 0x000fe60000010000 */
[----:B------:R1:W-:Y:S01]  /*9720*/  STL [R1+0xc], R0 ;  /* 0x00000c0001007387 */ /* 0x0003e20000100800 */
[----:B------:R-:W-:Y:S05]  /*9730*/  FADD.FTZ R2, R133, R134 ;  /* 0x0000008685027221 */ /* 0x000fea0000010000 */
[----:B------:R2:W-:Y:S01]  /*9740*/  STL [R1+0x8], R2 ;  /* 0x0000080201007387 */ /* 0x0005e20000100800 */
[----:B-1----:R-:W-:Y:S01]  /*9750*/  MOV R0, R3 ;  /* 0x0000000300007202 */ /* 0x002fe20000000f00 */
[----:B------:R-:W-:-:S05]  /*9760*/  @P1 BRA `(.L_x_6) ;  /* 0xffffc1c000001947 */ /* 0x000fca000383ffff */
.L_x_5:
[----:B------:R-:W3:Y:S04]  /*9770*/  LDL.LU R4, [R1+0xc] ;  /* 0x00000c0001047983 */ /* 0x000ee80000300800 */
[----:B--2---:R-:W2:Y:S01]  /*9780*/  LDL.LU R2, [R1+0x8] ;  /* 0x0000080001027983 */ /* 0x004ea20000300800 */
[----:B------:R-:W-:-:S02]  /*9790*/  MOV R7, RZ ;  /* 0x000000ff00077202 */ /* 0x000fc40000000f00 */
[----:B------:R-:W-:Y:S02]  /*97a0*/  MOV R0, RZ ;  /* 0x000000ff00007202 */ /* 0x000fe40000000f00 */
[----:B------:R-:W-:Y:S01]  /*97b0*/  PLOP3.LUT P2, PT, PT, PT, PT, 0x8, 0x0 ;  /* 0x000000000000781c */ /* 0x000fe20003f4e170 */
[----:B---3--:R-:W1:Y:S04]  /*97c0*/  SHFL.BFLY PT, R9, R4, 0x2, 0x1f ;  /* 0x0c401f0004097f89 */ /* 0x008e6800000e0000 */
[----:B--2---:R-:W2:Y:S01]  /*97d0*/  SHFL.BFLY PT, R5, R2, 0x2, 0x1f ;  /* 0x0c401f0002057f89 */ /* 0x004ea200000e0000 */
[----:B-1----:R-:W-:Y:S02]  /*97e0*/  FADD.FTZ R9, R9, R4 ;  /* 0x0000000409097221 */ /* 0x002fe40000010000 */
[----:B--2---:R-:W-:-:S03]  /*97f0*/  FADD.FTZ R5, R5, R2 ;  /* 0x0000000205057221 */ /* 0x004fc60000010000 */
[----:B------:R-:W1:Y:S04]  /*9800*/  SHFL.BFLY PT, R6, R9, 0x1, 0x1f ;  /* 0x0c201f0009067f89 */ /* 0x000e6800000e0000 */
[----:B------:R-:W2:Y:S01]  /*9810*/  SHFL.BFLY PT, R2, R5, 0x1, 0x1f ;  /* 0x0c201f0005027f89 */ /* 0x000ea200000e0000 */
[----:B-1----:R-:W-:Y:S02]  /*9820*/  FADD.FTZ R6, R9, R6 ;  /* 0x0000000609067221 */ /* 0x002fe40000010000 */
[----:B--2---:R-:W-:-:S03]  /*9830*/  FADD.FTZ R2, R2, R5 ;  /* 0x0000000502027221 */ /* 0x004fc60000010000 */
[----:B------:R-:W-:Y:S02]  /*9840*/  FSETP.NE.FTZ.AND P1, PT, R6, RZ, PT ;  /* 0x000000ff0600720b */ /* 0x000fe40003f35000 */
[----:B------:R-:W-:-:S11]  /*9850*/  FSETP.NE.FTZ.AND P0, PT, R2, RZ, PT ;  /* 0x000000ff0200720b */ /* 0x000fd60003f15000 */
[----:B------:R-:W1:Y:S01]  /*9860*/  @P1 MUFU.RCP R7, R6 ;  /* 0x0000000600071308 */ /* 0x000e620000001000 */
[----:B------:R-:W-:Y:S02]  /*9870*/  @P1 MOV R10, 0x3f317218 ;  /* 0x3f317218000a1802 */ /* 0x000fe40000000f00 */
[----:B------:R-:W-:-:S05]  /*9880*/  @P0 MOV R11, 0x3f317218 ;  /* 0x3f317218000b0802 */ /* 0x000fca0000000f00 */
[----:B------:R-:W2:Y:S08]  /*9890*/  @P1 MUFU.LG2 R6, R6 ;  /* 0x0000000600061308 */ /* 0x000eb00000000c00 */
[----:B------:R-:W3:Y:S01]  /*98a0*/  @P0 MUFU.LG2 R8, R2 ;  /* 0x0000000200080308 */ /* 0x000ee20000000c00 */
[C---:B-1----:R-:W-:Y:S02]  /*98b0*/  FMUL.FTZ R128, R7.reuse, R128 ;  /* 0x0000008007807220 */ /* 0x042fe40000410000 */
[----:B------:R-:W-:-:S02]  /*98c0*/  FMUL.FTZ R129, R7, R129 ;  /* 0x0000008107817220 */ /* 0x000fc40000410000 */
[C---:B------:R-:W-:Y:S02]  /*98d0*/  FMUL.FTZ R124, R7.reuse, R124 ;  /* 0x0000007c077c7220 */ /* 0x040fe40000410000 */
[C---:B------:R-:W-:Y:S01]  /*98e0*/  FMUL.FTZ R125, R7.reuse, R125 ;  /* 0x0000007d077d7220 */ /* 0x040fe20000410000 */
[----:B------:R1:W4:Y:S01]  /*98f0*/  @P0 MUFU.RCP R0, R2 ;  /* 0x0000000200000308 */ /* 0x0003220000001000 */
[----:B--2---:R-:W-:Y:S02]  /*9900*/  @P1 FMUL.FTZ R9, R6, 0.69314718246459960938 ;  /* 0x3f31721806091820 */ /* 0x004fe40000410000 */
[----:B------:R-:W-:Y:S02]  /*9910*/  @P1 FMUL.FTZ R6, R10, c[0x0][0x2d0] ;  /* 0x0000b4000a061a20 */ /* 0x000fe40000410000 */
[C---:B------:R-:W-:Y:S02]  /*9920*/  FMUL.FTZ R120, R7.reuse, R120 ;  /* 0x0000007807787220 */ /* 0x040fe40000410000 */
[----:B------:R-:W-:-:S02]  /*9930*/  FMUL.FTZ R121, R7, R121 ;  /* 0x0000007907797220 */ /* 0x000fc40000410000 */
[----:B---3--:R-:W-:Y:S02]  /*9940*/  @P0 FMUL.FTZ R10, R8, 0.69314718246459960938 ;  /* 0x3f317218080a0820 */ /* 0x008fe40000410000 */
[----:B------:R-:W-:Y:S02]  /*9950*/  @P0 FMUL.FTZ R8, R11, c[0x0][0x2d0] ;  /* 0x0000b4000b080a20 */ /* 0x000fe40000410000 */
[C---:B------:R-:W-:Y:S02]  /*9960*/  FMUL.FTZ R116, R7.reuse, R116 ;  /* 0x0000007407747220 */ /* 0x040fe40000410000 */
[C---:B------:R-:W-:Y:S01]  /*9970*/  FMUL.FTZ R117, R7.reuse, R117 ;  /* 0x0000007507757220 */ /* 0x040fe20000410000 */
[----:B-1----:R-:W-:Y:S01]  /*9980*/  MOV R2, 0xff800000 ;  /* 0xff80000000027802 */ /* 0x002fe20000000f00 */
[C---:B------:R-:W-:Y:S02]  /*9990*/  FMUL.FTZ R4, R7.reuse, R112 ;  /* 0x0000007007047220 */ /* 0x040fe40000410000 */
[----:B------:R-:W-:-:S02]  /*99a0*/  FMUL.FTZ R5, R7, R113 ;  /* 0x0000007107057220 */ /* 0x000fc40000410000 */
[C---:B------:R-:W-:Y:S02]  /*99b0*/  FMUL.FTZ R108, R7.reuse, R108 ;  /* 0x0000006c076c7220 */ /* 0x040fe40000410000 */
[C---:B------:R-:W-:Y:S02]  /*99c0*/  FMUL.FTZ R109, R7.reuse, R109 ;  /* 0x0000006d076d7220 */ /* 0x040fe40000410000 */
[C---:B------:R-:W-:Y:S02]  /*99d0*/  FMUL.FTZ R104, R7.reuse, R104 ;  /* 0x0000006807687220 */ /* 0x040fe40000410000 */
[C---:B------:R-:W-:Y:S02]  /*99e0*/  FMUL.FTZ R105, R7.reuse, R105 ;  /* 0x0000006907697220 */ /* 0x040fe40000410000 */
        /* <DEDUP_REMOVED lines=17> */
[----:B------:R-:W-:Y:S01]  /*9b00*/  FMUL.FTZ R69, R7, R69 ;  /* 0x0000004507457220 */ /* 0x000fe20000410000 */
[----:B------:R-:W-:Y:S01]  /*9b10*/  MOV R7, 0xff800000 ;  /* 0xff80000000077802 */ /* 0x000fe20000000f00 */
[C---:B----4-:R-:W-:Y:S02]  /*9b20*/  FMUL.FTZ R130, R0.reuse, R130 ;  /* 0x0000008200827220 */ /* 0x050fe40000410000 */
        /* <DEDUP_REMOVED lines=31> */
[----:B------:R-:W-:Y:S02]  /*9d20*/  @P1 FFMA.FTZ R2, R6, R132, R9 ;  /* 0x0000008406021223 */ /* 0x000fe40000010009 */
[----:B------:R-:W-:Y:S02]  /*9d30*/  @P0 FFMA.FTZ R7, R8, R3, R10 ;  /* 0x0000000308070223 */ /* 0x000fe4000001000a */
.L_x_3:
[----:B------:R-:W-:Y:S05]  /*9d40*/  @P2 BRA `(.L_x_7) ;  /* 0x0000136000002947 */ /* 0x000fea0003800000 */
[----:B------:R-:W1:Y:S01]  /*9d50*/  S2R R13, SR_TID.X ;  /* 0x00000000000d7919 */ /* 0x000e620000002100 */
[----:B------:R-:W-:Y:S01]  /*9d60*/  USHF.R.S32.HI UR6, URZ, 0x1f, UR10 ;  /* 0x0000001f3f067899 */ /* 0x000fe2000801140a */
[----:B------:R-:W-:Y:S01]  /*9d70*/  IMAD R8, RZ, RZ, -UR10 ;  /* 0x8000000aff087e24 */ /* 0x000fe2000f8e02ff */
[----:B------:R-:W-:Y:S01]  /*9d80*/  ULDC.64 UR4, c[0x0][0x4d0] ;  /* 0x0001340000047ab9 */ /* 0x000fe20000000a00 */
[----:B------:R-:W2:Y:S01]  /*9d90*/  S2R R3, SR_CTAID.Y ;  /* 0x0000000000037919 */ /* 0x000ea20000002600 */
[----:B------:R-:W-:Y:S01]  /*9da0*/  UIMAD UR7, UR6, UR4, URZ ;  /* 0x00000004060772a4 */ /* 0x000fe2000f8e023f */
[----:B------:R-:W-:Y:S01]  /*9db0*/  IMAD.MOV.U32 R11, RZ, RZ, c[0x0][0x4e8] ;  /* 0x00013a00ff0b7624 */ /* 0x000fe200078e00ff */
[----:B------:R-:W-:Y:S01]  /*9dc0*/  UIMAD.WIDE.U32 UR8, UR10, UR4, URZ ;  /* 0x000000040a0872a5 */ /* 0x000fe2000f8e003f */
[----:B------:R-:W3:Y:S01]  /*9dd0*/  S2R R10, SR_CTAID.Z ;  /* 0x00000000000a7919 */ /* 0x000ee20000002700 */
[----:B------:R-:W-:Y:S01]  /*9de0*/  UIMAD UR7, UR10, UR5, UR7 ;  /* 0x000000050a0772a4 */ /* 0x000fe2000f8e0207 */
[----:B------:R-:W-:Y:S01]  /*9df0*/  BSSY B0, `(.L_x_8) ;  /* 0x00000c9000007945 */ /* 0x000fe20003800000 */
[C---:B------:R-:W-:Y:S01]  /*9e00*/  ISETP.NE.AND P1, PT, R11.reuse, 0x1, PT ;  /* 0x000000010b00780c */ /* 0x040fe20003f25270 */
[----:B------:R-:W-:Y:S01]  /*9e10*/  ULDC.64 UR4, c[0x0][0x438] ;  /* 0x00010e0000047ab9 */ /* 0x000fe20000000a00 */
[----:B------:R-:W-:Y:S01]  /*9e20*/  MOV R19, UR9 ;  /* 0x0000000900137c02 */ /* 0x000fe20008000f00 */
[----:B------:R-:W-:Y:S01]  /*9e30*/  UIMAD.WIDE.U32 UR12, UR10, UR4, URZ ;  /* 0x000000040a0c72a5 */ /* 0x000fe2000f8e003f */
[----:B------:R-:W-:Y:S01]  /*9e40*/  IMAD.U32 R18, RZ, RZ, UR8 ;  /* 0x00000008ff127e24 */ /* 0x000fe2000f8e00ff */
[----:B------:R-:W-:Y:S01]  /*9e50*/  UIMAD UR4, UR6, UR4, URZ ;  /* 0x00000004060472a4 */ /* 0x000fe2000f8e023f */
[----:B------:R-:W-:Y:S01]  /*9e60*/  IMAD R11, R11, c[0x0][0x388], RZ ;  /* 0x0000e2000b0b7a24 */ /* 0x000fe200078e02ff */
[----:B------:R-:W-:-:S02]  /*9e70*/  UIADD3 UR7, UR9, UR7, URZ ;  /* 0x0000000709077290 */ /* 0x000fc4000fffe03f */
[----:B------:R-:W-:Y:S01]  /*9e80*/  UIMAD UR4, UR10, UR5, UR4 ;  /* 0x000000050a0472a4 */ /* 0x000fe2000f8e0204 */
[----:B------:R-:W-:Y:S01]  /*9e90*/  MOV R16, UR12 ;  /* 0x0000000c00107c02 */ /* 0x000fe20008000f00 */
[----:B------:R-:W-:Y:S01]  /*9ea0*/  IMAD.U32 R17, RZ, RZ, UR13 ;  /* 0x0000000dff117e24 */ /* 0x000fe2000f8e00ff */
[----:B-1----:R-:W-:Y:S01]  /*9eb0*/  SHF.R.S32.HI R0, RZ, 0x1f, R13 ;  /* 0x0000001fff007819 */ /* 0x002fe2000001140d */
[----:B------:R-:W-:Y:S01]  /*9ec0*/  UIADD3 UR4, UR13, UR4, URZ ;  /* 0x000000040d047290 */ /* 0x000fe2000fffe03f */
[----:B------:R-:W-:Y:S02]  /*9ed0*/  IMAD.U32 R19, RZ, RZ, UR7 ;  /* 0x00000007ff137e24 */ /* 0x000fe4000f8e00ff */
[-C--:B------:R-:W-:Y:S01]  /*9ee0*/  LEA.HI R15, R0, R13.reuse, RZ, 0x5 ;  /* 0x0000000d000f7211 */ /* 0x080fe200078f28ff */
[----:B--2---:R-:W-:Y:S01]  /*9ef0*/  IMAD R8, R8, c[0x0][0x550], R3 ;  /* 0x0001540008087a24 */ /* 0x004fe200078e0203 */
[----:B------:R-:W-:Y:S01]  /*9f00*/  LEA.HI R0, R0, R13, RZ, 0x2 ;  /* 0x0000000d00007211 */ /* 0x000fe200078f10ff */
[----:B------:R-:W-:Y:S01]  /*9f10*/  IMAD.U32 R17, RZ, RZ, UR4 ;  /* 0x00000004ff117e24 */ /* 0x000fe2000f8e00ff */
[----:B------:R-:W-:Y:S01]  /*9f20*/  LOP3.LUT R6, R15, 0xffffffe0, RZ, 0xc0, !PT ;  /* 0xffffffe00f067812 */ /* 0x000fe200078ec0ff */
[----:B---3--:R-:W-:Y:S01]  /*9f30*/  IMAD.WIDE.U32 R18, R10, c[0x0][0x4d8], R18 ;  /* 0x000136000a127a25 */ /* 0x008fe200078e0012 */
[----:B------:R-:W-:-:S02]  /*9f40*/  SHF.R.S32.HI R12, RZ, 0x5, R15 ;  /* 0x00000005ff0c7819 */ /* 0x000fc4000001140f */
[----:B------:R-:W-:Y:S01]  /*9f50*/  SHF.R.S32.HI R15, RZ, 0x1f, R15 ;  /* 0x0000001fff0f7819 */ /* 0x000fe2000001140f */
[----:B------:R-:W-:Y:S01]  /*9f60*/  IMAD.IADD R6, R13, 0x1, -R6 ;  /* 0x000000010d067824 */ /* 0x000fe200078e0a06 */
[----:B------:R-:W-:Y:S01]  /*9f70*/  LOP3.LUT R0, R0, 0xfffffffc, RZ, 0xc0, !PT ;  /* 0xfffffffc00007812 */ /* 0x000fe200078ec0ff */
[----:B------:R-:W-:Y:S01]  /*9f80*/  IMAD.WIDE.U32 R16, R10, c[0x0][0x440], R16 ;  /* 0x000110000a107a25 */ /* 0x000fe200078e0010 */
[----:B------:R-:W-:Y:S02]  /*9f90*/  LEA.HI R15, R15, R12, RZ, 0x3 ;  /* 0x0000000c0f0f7211 */ /* 0x000fe400078f18ff */
[----:B------:R-:W-:Y:S01]  /*9fa0*/  IADD3 R13, -R0, R13, RZ ;  /* 0x0000000d000d7210 */ /* 0x000fe20007ffe1ff */
[----:B------:R-:W-:Y:S01]  /*9fb0*/  IMAD.MOV.U32 R22, RZ, RZ, R16 ;  /* 0x000000ffff167224 */ /* 0x000fe200078e0010 */
[----:B------:R-:W-:Y:S01]  /*9fc0*/  LOP3.LUT R15, R15, 0xffffff8, RZ, 0xc0, !PT ;  /* 0x0ffffff80f0f7812 */ /* 0x000fe200078ec0ff */
[----:B------:R-:W1:Y:S01]  /*9fd0*/  S2R R0, SR_CTAID.X ;  /* 0x0000000000007919 */ /* 0x000e620000002500 */
[----:B------:R-:W-:-:S02]  /*9fe0*/  SHF.R.S32.HI R3, RZ, 0x1f, R6 ;  /* 0x0000001fff037819 */ /* 0x000fc40000011406 */
[----:B------:R-:W-:Y:S01]  /*9ff0*/  SHF.R.S32.HI R9, RZ, 0x1f, R10 ;  /* 0x0000001fff097819 */ /* 0x000fe2000001140a */
[----:B------:R-:W-:Y:S01]  /*a000*/  IMAD.IADD R15, R12, 0x1, -R15 ;  /* 0x000000010c0f7824 */ /* 0x000fe200078e0a0f */
[----:B------:R-:W-:Y:S02]  /*a010*/  LEA.HI R12, R13, R13, RZ, 0x1 ;  /* 0x0000000d0d0c7211 */ /* 0x000fe400078f08ff */
[----:B------:R-:W-:Y:S02]  /*a020*/  LEA.HI R3, R3, R6, RZ, 0x2 ;  /* 0x0000000603037211 */ /* 0x000fe400078f10ff */
[----:B------:R-:W-:Y:S02]  /*a030*/  LOP3.LUT R12, R12, 0x1ffffffe, RZ, 0xc0, !PT ;  /* 0x1ffffffe0c0c7812 */ /* 0x000fe400078ec0ff */
[----:B------:R-:W-:Y:S02]  /*a040*/  SHF.R.S32.HI R14, RZ, 0x2, R3 ;  /* 0x00000002ff0e7819 */ /* 0x000fe40000011403 */
[----:B------:R-:W-:Y:S01]  /*a050*/  IADD3 R12, R13, -R12, RZ ;  /* 0x8000000c0d0c7210 */ /* 0x000fe20007ffe0ff */
[----:B------:R-:W-:Y:S01]  /*a060*/  IMAD R13, R9, c[0x0][0x4d8], RZ ;  /* 0x00013600090d7a24 */ /* 0x000fe200078e02ff */
[----:B------:R-:W-:Y:S01]  /*a070*/  LOP3.LUT R3, R3, 0x7ffffffc, RZ, 0xc0, !PT ;  /* 0x7ffffffc03037812 */ /* 0x000fe200078ec0ff */
[----:B------:R-:W-:-:S02]  /*a080*/  IMAD R15, R15, 0x10, R14 ;  /* 0x000000100f0f7824 */ /* 0x000fc400078e020e */
[----:B------:R-:W-:Y:S02]  /*a090*/  IMAD R9, R9, c[0x0][0x440], RZ ;  /* 0x0001100009097a24 */ /* 0x000fe400078e02ff */
[----:B------:R-:W-:Y:S02]  /*a0a0*/  IMAD R21, R12, 0x8, R15 ;  /* 0x000000080c157824 */ /* 0x000fe400078e020f */
[C---:B------:R-:W-:Y:S02]  /*a0b0*/  IMAD R9, R10.reuse, c[0x0][0x444], R9 ;  /* 0x000111000a097a24 */ /* 0x040fe400078e0209 */
[----:B------:R-:W-:Y:S01]  /*a0c0*/  IMAD R13, R10, c[0x0][0x4dc], R13 ;  /* 0x000137000a0d7a24 */ /* 0x000fe200078e020d */
[C---:B-1----:R-:W-:Y:S01]  /*a0d0*/  LEA R21, R0.reuse, R21, 0x7 ;  /* 0x0000001500157211 */ /* 0x042fe200078e38ff */
[----:B------:R-:W-:Y:S01]  /*a0e0*/  IMAD.IADD R23, R17, 0x1, R9 ;  /* 0x0000000111177824 */ /* 0x000fe200078e0209 */
[----:B------:R-:W-:Y:S01]  /*a0f0*/  SHF.R.S32.HI R10, RZ, 0x1f, R8 ;  /* 0x0000001fff0a7819 */ /* 0x000fe20000011408 */
[----:B------:R-:W-:Y:S01]  /*a100*/  IMAD.IADD R19, R19, 0x1, R13 ;  /* 0x0000000113137824 */ /* 0x000fe200078e020d */
[----:B------:R-:W-:Y:S01]  /*a110*/  MOV R12, R21 ;  /* 0x00000015000c7202 */ /* 0x000fe20000000f00 */
[----:B------:R-:W-:Y:S01]  /*a120*/  @P1 IMAD.HI.U32 R9, R21, c[0x0][0x4ec], RZ ;  /* 0x00013b0015091a27 */ /* 0x000fe200078e00ff */
[----:B------:R-:W-:-:S03]  /*a130*/  LEA R0, R0, R15, 0x7 ;  /* 0x0000000f00007211 */ /* 0x000fc600078e38ff */
[C---:B------:R-:W-:Y:S01]  /*a140*/  IMAD R13, R10.reuse, c[0x0][0x4e0], RZ ;  /* 0x000138000a0d7a24 */ /* 0x040fe200078e02ff */
[----:B------:R-:W-:Y:S01]  /*a150*/  @P1 SHF.R.U32.HI R12, RZ, c[0x0][0x4f0], R9 ;  /* 0x00013c00ff0c1a19 */ /* 0x000fe20000011609 */
[----:B------:R-:W-:Y:S01]  /*a160*/  IMAD R17, R10, c[0x0][0x448], RZ ;  /* 0x000112000a117a24 */ /* 0x000fe200078e02ff */
[----:B------:R-:W-:Y:S01]  /*a170*/  MOV R9, R21 ;  /* 0x0000001500097202 */ /* 0x000fe20000000f00 */
[C---:B------:R-:W-:Y:S01]  /*a180*/  IMAD R13, R8.reuse, c[0x0][0x4e4], R13 ;  /* 0x00013900080d7a24 */ /* 0x040fe200078e020d */
[--C-:B------:R-:W-:Y:S01]  /*a190*/  SHF.R.S32.HI R14, RZ, 0x1f, R12.reuse ;  /* 0x0000001fff0e7819 */ /* 0x100fe2000001140c */
[----:B------:R-:W-:Y:S02]  /*a1a0*/  IMAD.MOV R10, RZ, RZ, -R12 ;  /* 0x000000ffff0a7224 */ /* 0x000fe400078e0a0c */
[C---:B------:R-:W-:Y:S02]  /*a1b0*/  IMAD R17, R8.reuse, c[0x0][0x44c], R17 ;  /* 0x0001130008117a24 */ /* 0x040fe400078e0211 */
[----:B------:R-:W-:-:S04]  /*a1c0*/  IMAD.WIDE.U32 R22, R8, c[0x0][0x448], R22 ;  /* 0x0001120008167a25 */ /* 0x000fc800078e0016 */
[----:B------:R-:W-:-:S04]  /*a1d0*/  IMAD.WIDE.U32 R18, R8, c[0x0][0x4e0], R18 ;  /* 0x0001380008127a25 */ /* 0x000fc800078e0012 */
[----:B------:R-:W-:Y:S01]  /*a1e0*/  @P1 IMAD.HI.U32 R8, R21, c[0x0][0x4ec], RZ ;  /* 0x00013b0015081a27 */ /* 0x000fe200078e00ff */
[----:B------:R-:W-:Y:S01]  /*a1f0*/  BAR.SYNC.DEFER_BLOCKING 0x1, 0x100 ;  /* 0x0044000000007b1d */ /* 0x000fe20000010000 */
[----:B------:R-:W-:Y:S02]  /*a200*/  IADD3 R12, P0, R12, R18, RZ ;  /* 0x000000120c0c7210 */ /* 0x000fe40007f1e0ff */
[----:B------:R-:W-:Y:S01]  /*a210*/  IMAD R10, R10, c[0x0][0x4e8], R21 ;  /* 0x00013a000a0a7a24 */ /* 0x000fe200078e0215 */
[----:B------:R-:W-:Y:S01]  /*a220*/  @P1 SHF.R.U32.HI R9, RZ, c[0x0][0x4f0], R8 ;  /* 0x00013c00ff091a19 */ /* 0x000fe20000011608 */
[----:B------:R-:W-:Y:S01]  /*a230*/  IMAD.IADD R23, R23, 0x1, R17 ;  /* 0x0000000117177824 */ /* 0x000fe200078e0211 */
[----:B------:R-:W-:Y:S01]  /*a240*/  IADD3.X R13, R14, R19, R13, P0, !PT ;  /* 0x000000130e0d7210 */ /* 0x000fe200007fe40d */
[----:B------:R-:W-:Y:S01]  /*a250*/  IMAD.IADD R3, R6, 0x1, -R3 ;  /* 0x0000000106037824 */ /* 0x000fe200078e0a03 */
[----:B------:R-:W-:Y:S01]  /*a260*/  SHF.R.S32.HI R8, RZ, 0x1f, R10 ;  /* 0x0000001fff087819 */ /* 0x000fe2000001140a */
[C---:B------:R-:W-:Y:S01]  /*a270*/  IMAD.WIDE.U32 R22, R9.reuse, c[0x0][0x430], R22 ;  /* 0x00010c0009167a25 */ /* 0x040fe200078e0016 */
[----:B------:R-:W-:-:S02]  /*a280*/  IADD3 R14, -R9, RZ, RZ ;  /* 0x000000ff090e7210 */ /* 0x000fc40007ffe1ff */
[----:B------:R-:W-:Y:S01]  /*a290*/  LOP3.LUT P1, RZ, R6, 0x3, RZ, 0xc0, !PT ;  /* 0x0000000306ff7812 */ /* 0x000fe2000782c0ff */
[----:B------:R-:W-:Y:S01]  /*a2a0*/  IMAD R17, R8, c[0x0][0x4c8], RZ ;  /* 0x0001320008117a24 */ /* 0x000fe200078e02ff */
[----:B------:R-:W-:Y:S01]  /*a2b0*/  SHF.R.S32.HI R8, RZ, 0x1f, R9 ;  /* 0x0000001fff087819 */ /* 0x000fe20000011409 */
[----:B------:R-:W-:Y:S01]  /*a2c0*/  IMAD.WIDE.U32 R12, R10, c[0x0][0x4c8], R12 ;  /* 0x000132000a0c7a25 */ /* 0x000fe200078e000c */
[----:B------:R-:W-:-:S03]  /*a2d0*/  ISETP.GE.OR P2, PT, R0, R11, P1 ;  /* 0x0000000b0000720c */ /* 0x000fc60000f46670 */
[----:B------:R-:W-:Y:S01]  /*a2e0*/  IMAD R17, R10, c[0x0][0x4cc], R17 ;  /* 0x000133000a117a24 */ /* 0x000fe200078e0211 */
[----:B------:R-:W-:Y:S01]  /*a2f0*/  LEA R10, P0, R12, c[0x0][0x4a8], 0x2 ;  /* 0x00012a000c0a7a11 */ /* 0x000fe200078010ff */
[----:B------:R-:W-:Y:S02]  /*a300*/  IMAD R14, R14, c[0x0][0x4e8], R21 ;  /* 0x00013a000e0e7a24 */ /* 0x000fe400078e0215 */
[----:B------:R-:W-:Y:S02]  /*a310*/  IMAD.IADD R17, R13, 0x1, R17 ;  /* 0x000000010d117824 */ /* 0x000fe400078e0211 */
[----:B------:R-:W-:Y:S01]  /*a320*/  IMAD R8, R8, c[0x0][0x430], RZ ;  /* 0x00010c0008087a24 */ /* 0x000fe200078e02ff */
[----:B------:R-:W-:Y:S02]  /*a330*/  SHFL.IDX PT, R18, R10, 0x1, 0x1c1f ;  /* 0x003c1f000a127f89 */ /* 0x000fe400000e0000 */
[----:B------:R-:W-:Y:S01]  /*a340*/  LEA.HI.X R17, R12, c[0x0][0x4ac], R17, 0x2, P0 ;  /* 0x00012b000c117a11 */ /* 0x000fe200000f1411 */
[----:B------:R-:W-:Y:S01]  /*a350*/  IMAD R9, R9, c[0x0][0x434], R8 ;  /* 0x00010d0009097a24 */ /* 0x000fe200078e0208 */
[----:B------:R-:W-:Y:S01]  /*a360*/  SHFL.IDX PT, R12, R10, RZ, 0x1c1f ;  /* 0x001c1fff0a0c7589 */ /* 0x000fe200000e0000 */
[----:B------:R-:W-:-:S02]  /*a370*/  SHF.R.S32.HI R8, RZ, 0x1f, R14 ;  /* 0x0000001fff087819 */ /* 0x000fc4000001140e */
[----:B------:R-:W-:Y:S01]  /*a380*/  IMAD.IADD R23, R23, 0x1, R9 ;  /* 0x0000000117177824 */ /* 0x000fe200078e0209 */
[----:B------:R-:W1:Y:S02]  /*a390*/  SHFL.IDX PT, R13, R17, RZ, 0x1c1f ;  /* 0x001c1fff110d7589 */ /* 0x000e6400000e0000 */
[----:B------:R-:W-:Y:S01]  /*a3a0*/  IMAD R9, R8, c[0x0][0x428], RZ ;  /* 0x00010a0008097a24 */ /* 0x000fe200078e02ff */
[----:B------:R-:W-:Y:S01]  /*a3b0*/  IADD3 R8, R0, 0x8, RZ ;  /* 0x0000000800087810 */ /* 0x000fe20007ffe0ff */
[----:B------:R-:W2:Y:S01]  /*a3c0*/  SHFL.IDX PT, R19, R17, 0x1, 0x1c1f ;  /* 0x003c1f0011137f89 */ /* 0x000ea200000e0000 */
[----:B------:R-:W-:Y:S02]  /*a3d0*/  IMAD.WIDE.U32 R22, R14, c[0x0][0x428], R22 ;  /* 0x00010a000e167a25 */ /* 0x000fe400078e0016 */
[----:B------:R-:W-:Y:S02]  /*a3e0*/  ISETP.GE.OR P1, PT, R8, R11, P1 ;  /* 0x0000000b0800720c */ /* 0x000fe40000f26670 */
[----:B------:R-:W-:-:S05]  /*a3f0*/  IMAD R9, R14, c[0x0][0x42c], R9 ;  /* 0x00010b000e097a24 */ /* 0x000fca00078e0209 */
[----:B------:R-:W-:Y:S02]  /*a400*/  IADD3 R14, R23, R9, RZ ;  /* 0x00000009170e7210 */ /* 0x000fe40007ffe0ff */
[----:B------:R-:W-:-:S04]  /*a410*/  LEA R9, P0, R22, c[0x0][0x400], 0x2 ;  /* 0x0001000016097a11 */ /* 0x000fc800078010ff */
[----:B------:R-:W-:Y:S01]  /*a420*/  LEA.HI.X R14, R22, c[0x0][0x404], R14, 0x2, P0 ;  /* 0x00010100160e7a11 */ /* 0x000fe200000f140e */
[----:B------:R3:W4:Y:S01]  /*a430*/  SHFL.IDX PT, R16, R9, RZ, 0x1c1f ;  /* 0x001c1fff09107589 */ /* 0x00072200000e0000 */
[----:B------:R-:W-:-:S03]  /*a440*/  ISETP.GE.AND P0, PT, R8, R11, PT ;  /* 0x0000000b0800720c */ /* 0x000fc60003f06270 */
[----:B-1----:R3:W-:Y:S04]  /*a450*/  @!P2 ST.E [R12.64], R2 ;  /* 0x000000020c00a985 */ /* 0x0027e8000c10190e */
[----:B--2---:R3:W-:Y:S01]  /*a460*/  @!P1 ST.E [R18.64], R7 ;  /* 0x0000000712009985 */ /* 0x0047e2000c10190e */
[----:B------:R-:W-:Y:S02]  /*a470*/  ISETP.GE.AND P1, PT, R0, R11, PT ;  /* 0x0000000b0000720c */ /* 0x000fe40003f26270 */
[----:B------:R-:W-:Y:S01]  /*a480*/  SHF.L.U32 R11, R3, 0x1, RZ ;  /* 0x00000001030b7819 */ /* 0x000fe200000006ff */
[----:B------:R3:W1:Y:S10]  /*a490*/  SHFL.IDX PT, R17, R14, RZ, 0x1c1f ;  /* 0x001c1fff0e117589 */ /* 0x00067400000e0000 */
[----:B------:R-:W-:Y:S05]  /*a4a0*/  @P1 BRA `(.L_x_9) ;  /* 0x000005d000001947 */ /* 0x000fea0003800000 */
[C---:B---3--:R-:W-:Y:S02]  /*a4b0*/  IADD3 R7, R11.reuse, 0x8, RZ ;  /* 0x000000080b077810 */ /* 0x048fe40007ffe0ff */
[----:B------:R-:W-:-:S02]  /*a4c0*/  IADD3 R3, R11, 0x10, RZ ;  /* 0x000000100b037810 */ /* 0x000fc40007ffe0ff */
[----:B------:R-:W-:Y:S02]  /*a4d0*/  IADD3 R2, R11, 0x18, RZ ;  /* 0x000000180b027810 */ /* 0x000fe40007ffe0ff */
[----:B------:R-:W-:Y:S02]  /*a4e0*/  ISETP.GE.AND P3, PT, R7, c[0x0][0x3c8], PT ;  /* 0x0000f20007007a0c */ /* 0x000fe40003f66270 */
[----:B------:R-:W-:Y:S02]  /*a4f0*/  ISETP.GE.AND P2, PT, R3, c[0x0][0x3c8], PT ;  /* 0x0000f20003007a0c */ /* 0x000fe40003f46270 */
[----:B------:R-:W-:Y:S02]  /*a500*/  ISETP.GE.AND P1, PT, R2, c[0x0][0x3c8], PT ;  /* 0x0000f20002007a0c */ /* 0x000fe40003f26270 */
[C---:B------:R-:W-:Y:S02]  /*a510*/  ISETP.GE.AND P4, PT, R11.reuse, c[0x0][0x3c8], PT ;  /* 0x0000f2000b007a0c */ /* 0x040fe40003f86270 */
[----:B------:R-:W-:-:S02]  /*a520*/  IADD3 R0, R11, 0x20, RZ ;  /* 0x000000200b007810 */ /* 0x000fc40007ffe0ff */
[----:B------:R-:W-:Y:S02]  /*a530*/  IADD3 R10, R11, 0x28, RZ ;  /* 0x000000280b0a7810 */ /* 0x000fe40007ffe0ff */
[----:B------:R-:W-:Y:S02]  /*a540*/  ISETP.GE.AND P6, PT, R0, c[0x0][0x3c8], PT ;  /* 0x0000f20000007a0c */ /* 0x000fe40003fc6270 */
[----:B------:R-:W-:Y:S02]  /*a550*/  @!P3 LEA.HI R7, R7, R7, RZ, 0x1 ;  /* 0x000000070707b211 */ /* 0x000fe400078f08ff */
[----:B------:R-:W-:Y:S02]  /*a560*/  @!P2 LEA.HI R3, R3, R3, RZ, 0x1 ;  /* 0x000000030303a211 */ /* 0x000fe400078f08ff */
[----:B------:R-:W-:Y:S01]  /*a570*/  @!P1 LEA.HI R2, R2, R2, RZ, 0x1 ;  /* 0x0000000202029211 */ /* 0x000fe200078f08ff */
[----:B-1--4-:R-:W-:Y:S01]  /*a580*/  @!P4 IMAD.WIDE R12, R11, 0x4, R16 ;  /* 0x000000040b0cc825 */ /* 0x012fe200078e0210 */
[----:B------:R-:W-:-:S02]  /*a590*/  @!P3 LOP3.LUT R7, R7, 0xfffffffe, RZ, 0xc0, !PT ;  /* 0xfffffffe0707b812 */ /* 0x000fc400078ec0ff */
[----:B------:R-:W-:Y:S02]  /*a5a0*/  @!P2 LOP3.LUT R3, R3, 0xfffffffe, RZ, 0xc0, !PT ;  /* 0xfffffffe0303a812 */ /* 0x000fe400078ec0ff */
[----:B------:R-:W-:Y:S01]  /*a5b0*/  @!P1 LOP3.LUT R21, R2, 0xfffffffe, RZ, 0xc0, !PT ;  /* 0xfffffffe02159812 */ /* 0x000fe200078ec0ff */
[--C-:B------:R-:W-:Y:S01]  /*a5c0*/  @!P3 IMAD.WIDE R6, R7, 0x4, R16.reuse ;  /* 0x000000040706b825 */ /* 0x100fe200078e0210 */
[----:B------:R1:W-:Y:S01]  /*a5d0*/  @!P4 ST.E.64 [R12.64], R128 ;  /* 0x000000800c00c985 */ /* 0x0003e2000c101b0e */
[----:B------:R-:W-:Y:S02]  /*a5e0*/  IADD3 R8, R11, 0x30, RZ ;  /* 0x000000300b087810 */ /* 0x000fe40007ffe0ff */
[----:B------:R-:W-:Y:S01]  /*a5f0*/  @!P2 IMAD.WIDE R18, R3, 0x4, R16 ;  /* 0x000000040312a825 */ /* 0x000fe200078e0210 */
[C---:B------:R-:W-:Y:S01]  /*a600*/  IADD3 R3, R11.reuse, 0x38, RZ ;  /* 0x000000380b037810 */ /* 0x040fe20007ffe0ff */
[----:B------:R2:W-:Y:S01]  /*a610*/  @!P3 ST.E.64 [R6.64], R124 ;  /* 0x0000007c0600b985 */ /* 0x0005e2000c101b0e */
[----:B------:R-:W-:-:S02]  /*a620*/  IADD3 R15, R11, 0x40, RZ ;  /* 0x000000400b0f7810 */ /* 0x000fc40007ffe0ff */
[----:B------:R-:W-:Y:S01]  /*a630*/  ISETP.GE.AND P5, PT, R10, c[0x0][0x3c8], PT ;  /* 0x0000f2000a007a0c */ /* 0x000fe20003fa6270 */
[----:B------:R3:W-:Y:S01]  /*a640*/  @!P2 ST.E.64 [R18.64], R120 ;  /* 0x000000781200a985 */ /* 0x0007e2000c101b0e */
[----:B------:R-:W-:Y:S02]  /*a650*/  IADD3 R2, R11, 0x48, RZ ;  /* 0x000000480b027810 */ /* 0x000fe40007ffe0ff */
[----:B------:R-:W-:Y:S02]  /*a660*/  ISETP.GE.AND P4, PT, R8, c[0x0][0x3c8], PT ;  /* 0x0000f20008007a0c */ /* 0x000fe40003f86270 */
[----:B------:R-:W-:Y:S02]  /*a670*/  ISETP.GE.AND P3, PT, R3, c[0x0][0x3c8], PT ;  /* 0x0000f20003007a0c */ /* 0x000fe40003f66270 */
[----:B------:R-:W-:Y:S02]  /*a680*/  ISETP.GE.AND P2, PT, R15, c[0x0][0x3c8], PT ;  /* 0x0000f2000f007a0c */ /* 0x000fe40003f46270 */
[----:B------:R-:W-:-:S02]  /*a690*/  @!P6 LEA.HI R0, R0, R0, RZ, 0x1 ;  /* 0x000000000000e211 */ /* 0x000fc400078f08ff */
[----:B------:R-:W-:Y:S02]  /*a6a0*/  IADD3 R20, R11, 0x60, RZ ;  /* 0x000000600b147810 */ /* 0x000fe40007ffe0ff */
[----:B------:R-:W-:-:S03]  /*a6b0*/  @!P5 LEA.HI R10, R10, R10, RZ, 0x1 ;  /* 0x0000000a0a0ad211 */ /* 0x000fc600078f08ff */
[----:B------:R-:W-:Y:S02]  /*a6c0*/  @!P4 LEA.HI R8, R8, R8, RZ, 0x1 ;  /* 0x000000080808c211 */ /* 0x000fe400078f08ff */
[----:B------:R-:W-:Y:S01]  /*a6d0*/  @!P3 LEA.HI R3, R3, R3, RZ, 0x1 ;  /* 0x000000030303b211 */ /* 0x000fe200078f08ff */
[----:B-1----:R-:W-:Y:S01]  /*a6e0*/  @!P1 IMAD.WIDE R12, R21, 0x4, R16 ;  /* 0x00000004150c9825 */ /* 0x002fe200078e0210 */
[----:B------:R-:W-:Y:S02]  /*a6f0*/  @!P2 LEA.HI R15, R15, R15, RZ, 0x1 ;  /* 0x0000000f0f0fa211 */ /* 0x000fe400078f08ff */
[----:B------:R-:W-:Y:S02]  /*a700*/  @!P4 LOP3.LUT R21, R8, 0xfffffffe, RZ, 0xc0, !PT ;  /* 0xfffffffe0815c812 */ /* 0x000fe400078ec0ff */
[----:B------:R1:W-:Y:S01]  /*a710*/  @!P1 ST.E.64 [R12.64], R116 ;  /* 0x000000740c009985 */ /* 0x0003e2000c101b0e */
[----:B------:R-:W-:Y:S02]  /*a720*/  ISETP.GE.AND P1, PT, R2, c[0x0][0x3c8], PT ;  /* 0x0000f20002007a0c */ /* 0x000fe40003f26270 */
[----:B--2---:R-:W-:-:S02]  /*a730*/  @!P6 LOP3.LUT R7, R0, 0xfffffffe, RZ, 0xc0, !PT ;  /* 0xfffffffe0007e812 */ /* 0x004fc400078ec0ff */
[----:B---3--:R-:W-:Y:S02]  /*a740*/  @!P5 LOP3.LUT R19, R10, 0xfffffffe, RZ, 0xc0, !PT ;  /* 0xfffffffe0a13d812 */ /* 0x008fe400078ec0ff */
[----:B------:R-:W-:Y:S01]  /*a750*/  @!P3 LOP3.LUT R3, R3, 0xfffffffe, RZ, 0xc0, !PT ;  /* 0xfffffffe0303b812 */ /* 0x000fe200078ec0ff */
[----:B------:R-:W-:Y:S01]  /*a760*/  @!P6 IMAD.WIDE R6, R7, 0x4, R16 ;  /* 0x000000040706e825 */ /* 0x000fe200078e0210 */
[----:B------:R-:W-:Y:S02]  /*a770*/  @!P2 LOP3.LUT R15, R15, 0xfffffffe, RZ, 0xc0, !PT ;  /* 0xfffffffe0f0fa812 */ /* 0x000fe400078ec0ff */
[C---:B------:R-:W-:Y:S02]  /*a780*/  IADD3 R0, R11.reuse, 0x50, RZ ;  /* 0x000000500b007810 */ /* 0x040fe40007ffe0ff */
[----:B------:R2:W-:Y:S01]  /*a790*/  @!P6 ST.E.64 [R6.64], R4 ;  /* 0x000000040600e985 */ /* 0x0005e2000c101b0e */
[----:B------:R-:W-:Y:S02]  /*a7a0*/  @!P1 LEA.HI R2, R2, R2, RZ, 0x1 ;  /* 0x0000000202029211 */ /* 0x000fe400078f08ff */
[----:B------:R-:W-:-:S02]  /*a7b0*/  IADD3 R8, R11, 0x58, RZ ;  /* 0x000000580b087810 */ /* 0x000fc40007ffe0ff */
[----:B------:R-:W-:Y:S02]  /*a7c0*/  ISETP.GE.AND P6, PT, R0, c[0x0][0x3c8], PT ;  /* 0x0000f20000007a0c */ /* 0x000fe40003fc6270 */
[----:B------:R-:W-:Y:S01]  /*a7d0*/  IADD3 R10, R11, 0x78, RZ ;  /* 0x000000780b0a7810 */ /* 0x000fe20007ffe0ff */
[----:B-1----:R-:W-:-:S10]  /*a7e0*/  @!P5 IMAD.WIDE R12, R19, 0x4, R16 ;  /* 0x00000004130cd825 */ /* 0x002fd400078e0210 */
[----:B------:R-:W-:Y:S01]  /*a7f0*/  @!P6 LEA.HI R0, R0, R0, RZ, 0x1 ;  /* 0x000000000000e211 */ /* 0x000fe200078f08ff */
[----:B------:R-:W-:Y:S01]  /*a800*/  @!P4 IMAD.WIDE R18, R21, 0x4, R16 ;  /* 0x000000041512c825 */ /* 0x000fe200078e0210 */
[----:B------:R1:W-:Y:S01]  /*a810*/  @!P5 ST.E.64 [R12.64], R108 ;  /* 0x0000006c0c00d985 */ /* 0x0003e2000c101b0e */
[----:B------:R-:W-:-:S03]  /*a820*/  ISETP.GE.AND P5, PT, R8, c[0x0][0x3c8], PT ;  /* 0x0000f20008007a0c */ /* 0x000fc60003fa6270 */
[----:B------:R3:W-:Y:S01]  /*a830*/  @!P4 ST.E.64 [R18.64], R104 ;  /* 0x000000681200c985 */ /* 0x0007e2000c101b0e */
[----:B------:R-:W-:Y:S02]  /*a840*/  ISETP.GE.AND P4, PT, R20, c[0x0][0x3c8], PT ;  /* 0x0000f20014007a0c */ /* 0x000fe40003f86270 */
[----:B--2---:R-:W-:Y:S01]  /*a850*/  @!P1 LOP3.LUT R5, R2, 0xfffffffe, RZ, 0xc0, !PT ;  /* 0xfffffffe02059812 */ /* 0x004fe200078ec0ff */
[----:B------:R-:W-:-:S04]  /*a860*/  @!P3 IMAD.WIDE R2, R3, 0x4, R16 ;  /* 0x000000040302b825 */ /* 0x000fc800078e0210 */
[--C-:B------:R-:W-:Y:S01]  /*a870*/  @!P2 IMAD.WIDE R6, R15, 0x4, R16.reuse ;  /* 0x000000040f06a825 */ /* 0x100fe200078e0210 */
[----:B------:R-:W-:Y:S01]  /*a880*/  IADD3 R15, R11, 0x68, RZ ;  /* 0x000000680b0f7810 */ /* 0x000fe20007ffe0ff */
[----:B------:R2:W-:Y:S01]  /*a890*/  @!P3 ST.E.64 [R2.64], R100 ;  /* 0x000000640200b985 */ /* 0x0005e2000c101b0e */
[----:B------:R-:W-:Y:S01]  /*a8a0*/  @!P5 LEA.HI R8, R8, R8, RZ, 0x1 ;  /* 0x000000080808d211 */ /* 0x000fe200078f08ff */
[----:B------:R-:W-:Y:S01]  /*a8b0*/  @!P1 IMAD.WIDE R4, R5, 0x4, R16 ;  /* 0x0000000405049825 */ /* 0x000fe200078e0210 */
[----:B------:R-:W-:Y:S01]  /*a8c0*/  ISETP.GE.AND P3, PT, R15, c[0x0][0x3c8], PT ;  /* 0x0000f2000f007a0c */ /* 0x000fe20003f66270 */
[----:B------:R4:W-:Y:S01]  /*a8d0*/  @!P2 ST.E.64 [R6.64], R96 ;  /* 0x000000600600a985 */ /* 0x0009e2000c101b0e */
[----:B------:R-:W-:-:S03]  /*a8e0*/  @!P4 LEA.HI R20, R20, R20, RZ, 0x1 ;  /* 0x000000141414c211 */ /* 0x000fc600078f08ff */
[----:B------:R5:W-:Y:S01]  /*a8f0*/  @!P1 ST.E.64 [R4.64], R92 ;  /* 0x0000005c04009985 */ /* 0x000be2000c101b0e */
[----:B------:R-:W-:Y:S02]  /*a900*/  ISETP.GE.AND P1, PT, R10, c[0x0][0x3c8], PT ;  /* 0x0000f2000a007a0c */ /* 0x000fe40003f26270 */
[----:B-1----:R-:W-:-:S05]  /*a910*/  IADD3 R12, R11, 0x70, RZ ;  /* 0x000000700b0c7810 */ /* 0x002fca0007ffe0ff */
[----:B------:R-:W-:Y:S02]  /*a920*/  @!P3 LEA.HI R15, R15, R15, RZ, 0x1 ;  /* 0x0000000f0f0fb211 */ /* 0x000fe400078f08ff */
[----:B------:R-:W-:Y:S02]  /*a930*/  ISETP.GE.AND P2, PT, R12, c[0x0][0x3c8], PT ;  /* 0x0000f2000c007a0c */ /* 0x000fe40003f46270 */
[----:B------:R-:W-:Y:S02]  /*a940*/  @!P3 LOP3.LUT R15, R15, 0xfffffffe, RZ, 0xc0, !PT ;  /* 0xfffffffe0f0fb812 */ /* 0x000fe400078ec0ff */
[----:B------:R-:W-:-:S04]  /*a950*/  @!P1 LEA.HI R10, R10, R10, RZ, 0x1 ;  /* 0x0000000a0a0a9211 */ /* 0x000fc800078f08ff */
[----:B---3--:R-:W-:Y:S02]  /*a960*/  @!P1 LOP3.LUT R19, R10, 0xfffffffe, RZ, 0xc0, !PT ;  /* 0xfffffffe0a139812 */ /* 0x008fe400078ec0ff */
[----:B--2---:R-:W-:-:S03]  /*a970*/  @!P6 LOP3.LUT R3, R0, 0xfffffffe, RZ, 0xc0, !PT ;  /* 0xfffffffe0003e812 */ /* 0x004fc600078ec0ff */
[----:B------:R-:W-:Y:S02]  /*a980*/  @!P2 LEA.HI R12, R12, R12, RZ, 0x1 ;  /* 0x0000000c0c0ca211 */ /* 0x000fe400078f08ff */
[----:B----4-:R-:W-:Y:S01]  /*a990*/  @!P4 LOP3.LUT R7, R20, 0xfffffffe, RZ, 0xc0, !PT ;  /* 0xfffffffe1407c812 */ /* 0x010fe200078ec0ff */
[--C-:B------:R-:W-:Y:S01]  /*a9a0*/  @!P6 IMAD.WIDE R2, R3, 0x4, R16.reuse ;  /* 0x000000040302e825 */ /* 0x100fe200078e0210 */
[----:B------:R-:W-:Y:S02]  /*a9b0*/  @!P2 LOP3.LUT R13, R12, 0xfffffffe, RZ, 0xc0, !PT ;  /* 0xfffffffe0c0da812 */ /* 0x000fe400078ec0ff */
[----:B-----5:R-:W-:Y:S01]  /*a9c0*/  @!P5 LOP3.LUT R5, R8, 0xfffffffe, RZ, 0xc0, !PT ;  /* 0xfffffffe0805d812 */ /* 0x020fe200078ec0ff */
[--C-:B------:R-:W-:Y:S01]  /*a9d0*/  @!P4 IMAD.WIDE R6, R7, 0x4, R16.reuse ;  /* 0x000000040706c825 */ /* 0x100fe200078e0210 */
[----:B------:R1:W-:Y:S03]  /*a9e0*/  @!P6 ST.E.64 [R2.64], R88 ;  /* 0x000000580200e985 */ /* 0x0003e6000c101b0e */
[----:B------:R-:W-:-:S04]  /*a9f0*/  @!P5 IMAD.WIDE R4, R5, 0x4, R16 ;  /* 0x000000040504d825 */ /* 0x000fc800078e0210 */
[--C-:B------:R-:W-:Y:S01]  /*aa00*/  @!P3 IMAD.WIDE R20, R15, 0x4, R16.reuse ;  /* 0x000000040f14b825 */ /* 0x100fe200078e0210 */
[----:B------:R1:W-:Y:S03]  /*aa10*/  @!P5 ST.E.64 [R4.64], R84 ;  /* 0x000000540400d985 */ /* 0x0003e6000c101b0e */
[--C-:B------:R-:W-:Y:S01]  /*aa20*/  @!P2 IMAD.WIDE R12, R13, 0x4, R16.reuse ;  /* 0x000000040d0ca825 */ /* 0x100fe200078e0210 */
[----:B------:R1:W-:Y:S03]  /*aa30*/  @!P4 ST.E.64 [R6.64], R80 ;  /* 0x000000500600c985 */ /* 0x0003e6000c101b0e */
[----:B------:R-:W-:Y:S01]  /*aa40*/  @!P1 IMAD.WIDE R16, R19, 0x4, R16 ;  /* 0x0000000413109825 */ /* 0x000fe200078e0210 */
[----:B------:R1:W-:Y:S04]  /*aa50*/  @!P3 ST.E.64 [R20.64], R76 ;  /* 0x0000004c1400b985 */ /* 0x0003e8000c101b0e */
[----:B------:R1:W-:Y:S04]  /*aa60*/  @!P2 ST.E.64 [R12.64], R72 ;  /* 0x000000480c00a985 */ /* 0x0003e8000c101b0e */
[----:B------:R1:W-:Y:S02]  /*aa70*/  @!P1 ST.E.64 [R16.64], R68 ;  /* 0x0000004410009985 */ /* 0x0003e4000c101b0e */
.L_x_9:
[----:B------:R-:W-:Y:S05]  /*aa80*/  BSYNC B0 ;  /* 0x0000000000007941 */ /* 0x000fea0003800000 */
.L_x_8:
[----:B-1----:R1:W2:Y:S04]  /*aa90*/  SHFL.IDX PT, R5, R14, 0x1, 0x1c1f ;  /* 0x003c1f000e057f89 */ /* 0x0022a800000e0000 */
[----:B------:R1:W3:Y:S01]  /*aaa0*/  SHFL.IDX PT, R4, R9, 0x1, 0x1c1f ;  /* 0x003c1f0009047f89 */ /* 0x0002e200000e0000 */
[----:B------:R-:W-:Y:S05]  /*aab0*/  @P0 EXIT ;  /* 0x000000000000094d */ /* 0x000fea0003800000 */
[C---:B------:R-:W-:Y:S02]  /*aac0*/  ISETP.GE.AND P0, PT, R11.reuse, c[0x0][0x3c8], PT ;  /* 0x0000f2000b007a0c */ /* 0x040fe40003f06270 */
[----:B---3--:R-:W-:-:S02]  /*aad0*/  IADD3 R2, R11, 0x8, RZ ;  /* 0x000000080b027810 */ /* 0x008fc40007ffe0ff */
[C---:B------:R-:W-:Y:S02]  /*aae0*/  IADD3 R0, R11.reuse, 0x10, RZ ;  /* 0x000000100b007810 */ /* 0x040fe40007ffe0ff */
[----:B------:R-:W-:Y:S02]  /*aaf0*/  ISETP.GE.AND P6, PT, R2, c[0x0][0x3c8], PT ;  /* 0x0000f20002007a0c */ /* 0x000fe40003fc6270 */
[----:B------:R-:W-:Y:S02]  /*ab00*/  ISETP.GE.AND P5, PT, R0, c[0x0][0x3c8], PT ;  /* 0x0000f20000007a0c */ /* 0x000fe40003fa6270 */
[C---:B-1----:R-:W-:Y:S02]  /*ab10*/  IADD3 R9, R11.reuse, 0x18, RZ ;  /* 0x000000180b097810 */ /* 0x042fe40007ffe0ff */
[C---:B------:R-:W-:Y:S01]  /*ab20*/  IADD3 R8, R11.reuse, 0x20, RZ ;  /* 0x000000200b087810 */ /* 0x040fe20007ffe0ff */
[C---:B--2---:R-:W-:Y:S01]  /*ab30*/  @!P0 IMAD.WIDE R14, R11.reuse, 0x4, R4 ;  /* 0x000000040b0e8825 */ /* 0x044fe200078e0204 */
[----:B------:R-:W-:-:S02]  /*ab40*/  IADD3 R7, R11, 0x28, RZ ;  /* 0x000000280b077810 */ /* 0x000fc40007ffe0ff */
[C---:B------:R-:W-:Y:S02]  /*ab50*/  IADD3 R6, R11.reuse, 0x30, RZ ;  /* 0x000000300b067810 */ /* 0x040fe40007ffe0ff */
[----:B------:R-:W-:Y:S01]  /*ab60*/  IADD3 R3, R11, 0x38, RZ ;  /* 0x000000380b037810 */ /* 0x000fe20007ffe0ff */
[----:B------:R1:W-:Y:S01]  /*ab70*/  @!P0 ST.E.64 [R14.64], R130 ;  /* 0x000000820e008985 */ /* 0x0003e2000c101b0e */
[----:B------:R-:W-:Y:S02]  /*ab80*/  ISETP.GE.AND P4, PT, R9, c[0x0][0x3c8], PT ;  /* 0x0000f20009007a0c */ /* 0x000fe40003f86270 */
[----:B------:R-:W-:Y:S02]  /*ab90*/  ISETP.GE.AND P3, PT, R8, c[0x0][0x3c8], PT ;  /* 0x0000f20008007a0c */ /* 0x000fe40003f66270 */
[----:B------:R-:W-:Y:S02]  /*aba0*/  ISETP.GE.AND P2, PT, R7, c[0x0][0x3c8], PT ;  /* 0x0000f20007007a0c */ /* 0x000fe40003f46270 */
[----:B------:R-:W-:-:S02]  /*abb0*/  ISETP.GE.AND P1, PT, R6, c[0x0][0x3c8], PT ;  /* 0x0000f20006007a0c */ /* 0x000fc40003f26270 */
[----:B------:R-:W-:Y:S02]  /*abc0*/  ISETP.GE.AND P0, PT, R3, c[0x0][0x3c8], PT ;  /* 0x0000f20003007a0c */ /* 0x000fe40003f06270 */
[----:B------:R-:W-:Y:S02]  /*abd0*/  @!P6 LEA.HI R2, R2, R2, RZ, 0x1 ;  /* 0x000000020202e211 */ /* 0x000fe400078f08ff */
[----:B------:R-:W-:Y:S02]  /*abe0*/  @!P5 LEA.HI R0, R0, R0, RZ, 0x1 ;  /* 0x000000000000d211 */ /* 0x000fe400078f08ff */
[----:B------:R-:W-:Y:S02]  /*abf0*/  @!P6 LOP3.LUT R13, R2, 0xfffffffe, RZ, 0xc0, !PT ;  /* 0xfffffffe020de812 */ /* 0x000fe400078ec0ff */
[----:B------:R-:W-:Y:S02]  /*ac00*/  @!P4 LEA.HI R9, R9, R9, RZ, 0x1 ;  /* 0x000000090909c211 */ /* 0x000fe400078f08ff */
[----:B------:R-:W-:Y:S01]  /*ac10*/  @!P3 LEA.HI R8, R8, R8, RZ, 0x1 ;  /* 0x000000080808b211 */ /* 0x000fe200078f08ff */
[----:B------:R-:W-:Y:S01]  /*ac20*/  @!P6 IMAD.WIDE R12, R13, 0x4, R4 ;  /* 0x000000040d0ce825 */ /* 0x000fe200078e0204 */
[----:B------:R-:W-:-:S02]  /*ac30*/  @!P2 LEA.HI R7, R7, R7, RZ, 0x1 ;  /* 0x000000070707a211 */ /* 0x000fc400078f08ff */
[----:B------:R-:W-:Y:S02]  /*ac40*/  @!P1 LEA.HI R6, R6, R6, RZ, 0x1 ;  /* 0x0000000606069211 */ /* 0x000fe400078f08ff */
[----:B------:R-:W-:Y:S01]  /*ac50*/  @!P0 LEA.HI R3, R3, R3, RZ, 0x1 ;  /* 0x0000000303038211 */ /* 0x000fe200078f08ff */
[----:B------:R2:W-:Y:S01]  /*ac60*/  @!P6 ST.E.64 [R12.64], R126 ;  /* 0x0000007e0c00e985 */ /* 0x0005e2000c101b0e */
[----:B------:R-:W-:Y:S02]  /*ac70*/  @!P4 LOP3.LUT R9, R9, 0xfffffffe, RZ, 0xc0, !PT ;  /* 0xfffffffe0909c812 */ /* 0x000fe400078ec0ff */
[----:B-1----:R-:W-:Y:S02]  /*ac80*/  @!P5 LOP3.LUT R15, R0, 0xfffffffe, RZ, 0xc0, !PT ;  /* 0xfffffffe000fd812 */ /* 0x002fe400078ec0ff */
[----:B------:R-:W-:Y:S02]  /*ac90*/  IADD3 R2, R11, 0x40, RZ ;  /* 0x000000400b027810 */ /* 0x000fe40007ffe0ff */
[----:B------:R-:W-:Y:S01]  /*aca0*/  @!P3 LOP3.LUT R17, R8, 0xfffffffe, RZ, 0xc0, !PT ;  /* 0xfffffffe0811b812 */ /* 0x000fe200078ec0ff */
[----:B------:R-:W-:Y:S01]  /*acb0*/  @!P5 IMAD.WIDE R14, R15, 0x4, R4 ;  /* 0x000000040f0ed825 */ /* 0x000fe200078e0204 */
[----:B------:R-:W-:-:S02]  /*acc0*/  IADD3 R0, R11, 0x48, RZ ;  /* 0x000000480b007810 */ /* 0x000fc40007ffe0ff */
[----:B------:R-:W-:Y:S01]  /*acd0*/  @!P2 LOP3.LUT R7, R7, 0xfffffffe, RZ, 0xc0, !PT ;  /* 0xfffffffe0707a812 */ /* 0x000fe200078ec0ff */
[----:B------:R-:W-:Y:S01]  /*ace0*/  @!P4 IMAD.WIDE R8, R9, 0x4, R4 ;  /* 0x000000040908c825 */ /* 0x000fe200078e0204 */
[----:B------:R-:W-:Y:S01]  /*acf0*/  @!P0 LOP3.LUT R3, R3, 0xfffffffe, RZ, 0xc0, !PT ;  /* 0xfffffffe03038812 */ /* 0x000fe200078ec0ff */
[----:B------:R1:W-:Y:S01]  /*ad00*/  @!P5 ST.E.64 [R14.64], R122 ;  /* 0x0000007a0e00d985 */ /* 0x0003e2000c101b0e */
[----:B------:R-:W-:Y:S02]  /*ad10*/  ISETP.GE.AND P6, PT, R2, c[0x0][0x3c8], PT ;  /* 0x0000f20002007a0c */ /* 0x000fe40003fc6270 */
[----:B------:R-:W-:Y:S01]  /*ad20*/  ISETP.GE.AND P5, PT, R0, c[0x0][0x3c8], PT ;  /* 0x0000f20000007a0c */ /* 0x000fe20003fa6270 */
[----:B------:R3:W-:Y:S01]  /*ad30*/  @!P4 ST.E.64 [R8.64], R118 ;  /* 0x000000760800c985 */ /* 0x0007e2000c101b0e */
[C---:B------:R-:W-:Y:S02]  /*ad40*/  IADD3 R20, R11.reuse, 0x50, RZ ;  /* 0x000000500b147810 */ /* 0x040fe40007ffe0ff */
[----:B------:R-:W-:-:S02]  /*ad50*/  IADD3 R19, R11, 0x58, RZ ;  /* 0x000000580b137810 */ /* 0x000fc40007ffe0ff */
[C---:B------:R-:W-:Y:S02]  /*ad60*/  IADD3 R18, R11.reuse, 0x60, RZ ;  /* 0x000000600b127810 */ /* 0x040fe40007ffe0ff */
[----:B------:R-:W-:Y:S02]  /*ad70*/  IADD3 R10, R11, 0x68, RZ ;  /* 0x000000680b0a7810 */ /* 0x000fe40007ffe0ff */
[----:B------:R-:W-:Y:S02]  /*ad80*/  ISETP.GE.AND P4, PT, R20, c[0x0][0x3c8], PT ;  /* 0x0000f20014007a0c */ /* 0x000fe40003f86270 */
[----:B--2---:R-:W-:Y:S01]  /*ad90*/  @!P1 LOP3.LUT R13, R6, 0xfffffffe, RZ, 0xc0, !PT ;  /* 0xfffffffe060d9812 */ /* 0x004fe200078ec0ff */
[--C-:B------:R-:W-:Y:S01]  /*ada0*/  @!P2 IMAD.WIDE R6, R7, 0x4, R4.reuse ;  /* 0x000000040706a825 */ /* 0x100fe200078e0204 */
[----:B------:R-:W-:Y:S02]  /*adb0*/  @!P6 LEA.HI R2, R2, R2, RZ, 0x1 ;  /* 0x000000020202e211 */ /* 0x000fe400078f08ff */
[----:B------:R-:W-:Y:S01]  /*adc0*/  @!P5 LEA.HI R0, R0, R0, RZ, 0x1 ;  /* 0x000000000000d211 */ /* 0x000fe200078f08ff */
[----:B------:R-:W-:-:S06]  /*add0*/  @!P1 IMAD.WIDE R12, R13, 0x4, R4 ;  /* 0x000000040d0c9825 */ /* 0x000fcc00078e0204 */
[----:B------:R-:W-:Y:S01]  /*ade0*/  @!P4 LEA.HI R20, R20, R20, RZ, 0x1 ;  /* 0x000000141414c211 */ /* 0x000fe200078f08ff */
[----:B-1----:R-:W-:-:S04]  /*adf0*/  @!P3 IMAD.WIDE R14, R17, 0x4, R4 ;  /* 0x00000004110eb825 */ /* 0x002fc800078e0204 */
[----:B----4-:R-:W-:Y:S01]  /*ae00*/  @!P0 IMAD.WIDE R16, R3, 0x4, R4 ;  /* 0x0000000403108825 */ /* 0x010fe200078e0204 */
[----:B------:R1:W-:Y:S01]  /*ae10*/  @!P3 ST.E.64 [R14.64], R114 ;  /* 0x000000720e00b985 */ /* 0x0003e2000c101b0e */
[----:B------:R-:W-:Y:S02]  /*ae20*/  IADD3 R3, R11, 0x70, RZ ;  /* 0x000000700b037810 */ /* 0x000fe40007ffe0ff */
[----:B------:R-:W-:Y:S01]  /*ae30*/  ISETP.GE.AND P3, PT, R19, c[0x0][0x3c8], PT ;  /* 0x0000f20013007a0c */ /* 0x000fe20003f66270 */
[----:B------:R2:W-:Y:S01]  /*ae40*/  @!P2 ST.E.64 [R6.64], R110 ;  /* 0x0000006e0600a985 */ /* 0x0005e2000c101b0e */
[----:B------:R-:W-:Y:S02]  /*ae50*/  ISETP.GE.AND P2, PT, R18, c[0x0][0x3c8], PT ;  /* 0x0000f20012007a0c */ /* 0x000fe40003f46270 */
[----:B---3--:R-:W-:Y:S01]  /*ae60*/  @!P5 LOP3.LUT R9, R0, 0xfffffffe, RZ, 0xc0, !PT ;  /* 0xfffffffe0009d812 */ /* 0x008fe200078ec0ff */
[----:B------:R3:W-:Y:S01]  /*ae70*/  @!P1 ST.E.64 [R12.64], R106 ;  /* 0x0000006a0c009985 */ /* 0x0007e2000c101b0e */
[----:B------:R-:W-:-:S02]  /*ae80*/  ISETP.GE.AND P1, PT, R10, c[0x0][0x3c8], PT ;  /* 0x0000f2000a007a0c */ /* 0x000fc40003f26270 */
[----:B------:R-:W-:Y:S01]  /*ae90*/  IADD3 R11, R11, 0x78, RZ ;  /* 0x000000780b0b7810 */ /* 0x000fe20007ffe0ff */
[----:B------:R4:W-:Y:S01]  /*aea0*/  @!P0 ST.E.64 [R16.64], R102 ;  /* 0x0000006610008985 */ /* 0x0009e2000c101b0e */
[----:B------:R-:W-:Y:S01]  /*aeb0*/  ISETP.GE.AND P0, PT, R3, c[0x0][0x3c8], PT ;  /* 0x0000f20003007a0c */ /* 0x000fe20003f06270 */
[----:B------:R-:W-:Y:S02]  /*aec0*/  @!P5 IMAD.WIDE R8, R9, 0x4, R4 ;  /* 0x000000040908d825 */ /* 0x000fe400078e0204 */
[----:B------:R-:W-:Y:S02]  /*aed0*/  @!P3 LEA.HI R19, R19, R19, RZ, 0x1 ;  /* 0x000000131313b211 */ /* 0x000fe400078f08ff */
[----:B------:R-:W-:Y:S02]  /*aee0*/  @!P2 LEA.HI R18, R18, R18, RZ, 0x1 ;  /* 0x000000121212a211 */ /* 0x000fe400078f08ff */
[----:B------:R-:W-:Y:S02]  /*aef0*/  @!P3 LOP3.LUT R19, R19, 0xfffffffe, RZ, 0xc0, !PT ;  /* 0xfffffffe1313b812 */ /* 0x000fe400078ec0ff */
[----:B------:R-:W-:-:S04]  /*af00*/  @!P1 LEA.HI R10, R10, R10, RZ, 0x1 ;  /* 0x0000000a0a0a9211 */ /* 0x000fc800078f08ff */
[----:B------:R-:W-:Y:S02]  /*af10*/  @!P0 LEA.HI R3, R3, R3, RZ, 0x1 ;  /* 0x0000000303038211 */ /* 0x000fe400078f08ff */
[----:B-1----:R-:W-:Y:S02]  /*af20*/  @!P2 LOP3.LUT R15, R18, 0xfffffffe, RZ, 0xc0, !PT ;  /* 0xfffffffe120fa812 */ /* 0x002fe400078ec0ff */
[----:B------:R-:W-:Y:S02]  /*af30*/  @!P0 LOP3.LUT R3, R3, 0xfffffffe, RZ, 0xc0, !PT ;  /* 0xfffffffe03038812 */ /* 0x000fe400078ec0ff */
[----:B--2---:R-:W-:-:S03]  /*af40*/  @!P6 LOP3.LUT R7, R2, 0xfffffffe, RZ, 0xc0, !PT ;  /* 0xfffffffe0207e812 */ /* 0x004fc600078ec0ff */
[----:B------:R-:W-:Y:S01]  /*af50*/  @!P0 IMAD.WIDE R2, R3, 0x4, R4 ;  /* 0x0000000403028825 */ /* 0x000fe200078e0204 */
[----:B---3--:R-:W-:-:S03]  /*af60*/  @!P4 LOP3.LUT R13, R20, 0xfffffffe, RZ, 0xc0, !PT ;  /* 0xfffffffe140dc812 */ /* 0x008fc600078ec0ff */
[----:B------:R-:W-:Y:S01]  /*af70*/  @!P6 IMAD.WIDE R6, R7, 0x4, R4 ;  /* 0x000000040706e825 */ /* 0x000fe200078e0204 */
[----:B----4-:R-:W-:-:S04]  /*af80*/  @!P1 LOP3.LUT R17, R10, 0xfffffffe, RZ, 0xc0, !PT ;  /* 0xfffffffe0a119812 */ /* 0x010fc800078ec0ff */
[----:B------:R1:W-:Y:S04]  /*af90*/  @!P6 ST.E.64 [R6.64], R98 ;  /* 0x000000620600e985 */ /* 0x0003e8000c101b0e */
[----:B------:R2:W-:Y:S01]  /*afa0*/  @!P5 ST.E.64 [R8.64], R94 ;  /* 0x0000005e0800d985 */ /* 0x0005e2000c101b0e */
[----:B-1----:R-:W-:-:S04]  /*afb0*/  @!P4 IMAD.WIDE R6, R13, 0x4, R4 ;  /* 0x000000040d06c825 */ /* 0x002fc800078e0204 */
[--C-:B--2---:R-:W-:Y:S01]  /*afc0*/  @!P3 IMAD.WIDE R8, R19, 0x4, R4.reuse ;  /* 0x000000041308b825 */ /* 0x104fe200078e0204 */
[----:B------:R1:W-:Y:S03]  /*afd0*/  @!P4 ST.E.64 [R6.64], R90 ;  /* 0x0000005a0600c985 */ /* 0x0003e6000c101b0e */
[--C-:B------:R-:W-:Y:S01]  /*afe0*/  @!P2 IMAD.WIDE R12, R15, 0x4, R4.reuse ;  /* 0x000000040f0ca825 */ /* 0x100fe200078e0204 */
[----:B------:R1:W-:Y:S03]  /*aff0*/  @!P3 ST.E.64 [R8.64], R86 ;  /* 0x000000560800b985 */ /* 0x0003e6000c101b0e */
[----:B------:R-:W-:Y:S01]  /*b000*/  @!P1 IMAD.WIDE R14, R17, 0x4, R4 ;  /* 0x00000004110e9825 */ /* 0x000fe200078e0204 */
[----:B------:R1:W-:Y:S04]  /*b010*/  @!P2 ST.E.64 [R12.64], R82 ;  /* 0x000000520c00a985 */ /* 0x0003e8000c101b0e */
[----:B------:R1:W-:Y:S04]  /*b020*/  @!P1 ST.E.64 [R14.64], R78 ;  /* 0x0000004e0e009985 */ /* 0x0003e8000c101b0e */
[----:B------:R1:W-:Y:S01]  /*b030*/  @!P0 ST.E.64 [R2.64], R74 ;  /* 0x0000004a02008985 */ /* 0x0003e2000c101b0e */
[----:B------:R-:W-:-:S13]  /*b040*/  ISETP.GE.AND P0, PT, R11, c[0x0][0x3c8], PT ;  /* 0x0000f2000b007a0c */ /* 0x000fda0003f06270 */
[----:B------:R-:W-:Y:S05]  /*b050*/  @P0 EXIT ;  /* 0x000000000000094d */ /* 0x000fea0003800000 */
[----:B-1----:R-:W-:-:S04]  /*b060*/  LEA.HI R3, R11, R11, RZ, 0x1 ;  /* 0x0000000b0b037211 */ /* 0x002fc800078f08ff */
[----:B------:R-:W-:-:S05]  /*b070*/  LOP3.LUT R3, R3, 0xfffffffe, RZ, 0xc0, !PT ;  /* 0xfffffffe03037812 */ /* 0x000fca00078ec0ff */
[----:B------:R-:W-:-:S05]  /*b080*/  IMAD.WIDE R4, R3, 0x4, R4 ;  /* 0x0000000403047825 */ /* 0x000fca00078e0204 */
[----:B------:R-:W-:Y:S01]  /*b090*/  ST.E.64 [R4.64], R70 ;  /* 0x0000004604007985 */ /* 0x000fe2000c101b0e */
[----:B------:R-:W-:Y:S05]  /*b0a0*/  EXIT ;  /* 0x000000000000794d */ /* 0x000fea0003800000 */
.L_x_7:
[----:B------:R-:W1:Y:S02]  /*b0b0*/  S2R R4, SR_TID.X ;  /* 0x0000000000047919 */ /* 0x000e640000002100 */
[----:B-1----:R-:W-:-:S13]  /*b0c0*/  ISETP.GT.AND P0, PT, R4, 0x7f, PT ;  /* 0x0000007f0400780c */ /* 0x002fda0003f04270 */
[----:B------:R-:W-:Y:S05]  /*b0d0*/  @P0 EXIT ;  /* 0x000000000000094d */ /* 0x000fea0003800000 */
[----:B------:R-:W1:Y:S01]  /*b0e0*/  S2R R7, SR_CTAID.X ;  /* 0x0000000000077919 */ /* 0x000e620000002500 */
[----:B------:R-:W-:-:S05]  /*b0f0*/  MOV R0, c[0x0][0x4e8] ;  /* 0x00013a0000007a02 */ /* 0x000fca0000000f00 */
[----:B------:R-:W-:Y:S01]  /*b100*/  IMAD R2, R0, c[0x0][0x388], RZ ;  /* 0x0000e20000027a24 */ /* 0x000fe200078e02ff */
[----:B-1----:R-:W-:-:S04]  /*b110*/  LEA R7, R7, R4, 0x7 ;  /* 0x0000000407077211 */ /* 0x002fc800078e38ff */
[----:B------:R-:W-:-:S13]  /*b120*/  ISETP.GE.AND P0, PT, R7, R2, PT ;  /* 0x000000020700720c */ /* 0x000fda0003f06270 */
[----:B------:R-:W-:Y:S05]  /*b130*/  @P0 EXIT ;  /* 0x000000000000094d */ /* 0x000fea0003800000 */
[----:B------:R-:W1:Y:S01]  /*b140*/  S2R R5, SR_CTAID.Z ;  /* 0x0000000000057919 */ /* 0x000e620000002700 */
[----:B------:R-:W-:Y:S01]  /*b150*/  USHF.R.S32.HI UR6, URZ, 0x1f, UR10 ;  /* 0x0000001f3f067899 */ /* 0x000fe2000801140a */
[----:B------:R-:W-:Y:S01]  /*b160*/  ISETP.NE.AND P0, PT, R0, 0x1, PT ;  /* 0x000000010000780c */ /* 0x000fe20003f05270 */
[----:B------:R-:W-:Y:S01]  /*b170*/  ULDC.64 UR4, c[0x0][0x4d0] ;  /* 0x0001340000047ab9 */ /* 0x000fe20000000a00 */
[----:B------:R-:W2:Y:S01]  /*b180*/  S2R R3, SR_CTAID.Y ;  /* 0x0000000000037919 */ /* 0x000ea20000002600 */
[----:B------:R-:W-:Y:S01]  /*b190*/  UIMAD UR6, UR6, UR4, URZ ;  /* 0x00000004060672a4 */ /* 0x000fe2000f8e023f */
[----:B------:R-:W-:Y:S01]  /*b1a0*/  IADD3 R2, RZ, -UR10, RZ ;  /* 0x8000000aff027c10 */ /* 0x000fe2000fffe0ff */
[----:B------:R-:W-:Y:S01]  /*b1b0*/  UIMAD.WIDE.U32 UR8, UR10, UR4, URZ ;  /* 0x000000040a0872a5 */ /* 0x000fe2000f8e003f */
[----:B------:R-:W-:Y:S01]  /*b1c0*/  MOV R6, R7 ;  /* 0x0000000700067202 */ /* 0x000fe20000000f00 */
[----:B------:R-:W-:-:S04]  /*b1d0*/  UIMAD UR4, UR10, UR5, UR6 ;  /* 0x000000050a0472a4 */ /* 0x000fc8000f8e0206 */
[----:B------:R-:W-:Y:S01]  /*b1e0*/  UIADD3 UR4, UR9, UR4, URZ ;  /* 0x0000000409047290 */ /* 0x000fe2000fffe03f */
[----:B------:R-:W-:Y:S01]  /*b1f0*/  MOV R9, UR9 ;  /* 0x0000000900097c02 */ /* 0x000fe20008000f00 */
[----:B------:R-:W-:-:S04]  /*b200*/  @P0 IMAD.HI.U32 R4, R7, c[0x0][0x4ec], RZ ;  /* 0x00013b0007040a27 */ /* 0x000fc800078e00ff */
[----:B------:R-:W-:Y:S01]  /*b210*/  IMAD.U32 R8, RZ, RZ, UR8 ;  /* 0x00000008ff087e24 */ /* 0x000fe2000f8e00ff */
[----:B------:R-:W-:Y:S01]  /*b220*/  @P0 SHF.R.U32.HI R6, RZ, c[0x0][0x4f0], R4 ;  /* 0x00013c00ff060a19 */ /* 0x000fe20000011604 */
[----:B------:R-:W-:Y:S01]  /*b230*/  IMAD.U32 R9, RZ, RZ, UR4 ;  /* 0x00000004ff097e24 */ /* 0x000fe2000f8e00ff */
[----:B-1----:R-:W-:-:S03]  /*b240*/  SHF.R.S32.HI R0, RZ, 0x1f, R5 ;  /* 0x0000001fff007819 */ /* 0x002fc60000011405 */
[----:B------:R-:W-:Y:S01]  /*b250*/  IMAD.WIDE.U32 R8, R5, c[0x0][0x4d8], R8 ;  /* 0x0001360005087a25 */ /* 0x000fe200078e0008 */
[----:B------:R-:W-:-:S03]  /*b260*/  IADD3 R4, -R6, RZ, RZ ;  /* 0x000000ff06047210 */ /* 0x000fc60007ffe1ff */
[----:B------:R-:W-:Y:S02]  /*b270*/  IMAD R0, R0, c[0x0][0x4d8], RZ ;  /* 0x0001360000007a24 */ /* 0x000fe400078e02ff */
[----:B--2---:R-:W-:Y:S02]  /*b280*/  IMAD R2, R2, c[0x0][0x550], R3 ;  /* 0x0001540002027a24 */ /* 0x004fe400078e0203 */
[----:B------:R-:W-:Y:S02]  /*b290*/  IMAD R0, R5, c[0x0][0x4dc], R0 ;  /* 0x0001370005007a24 */ /* 0x000fe400078e0200 */
[----:B------:R-:W-:Y:S01]  /*b2a0*/  IMAD R4, R4, c[0x0][0x4e8], R7 ;  /* 0x00013a0004047a24 */ /* 0x000fe200078e0207 */
[----:B------:R-:W-:Y:S01]  /*b2b0*/  SHF.R.S32.HI R3, RZ, 0x1f, R2 ;  /* 0x0000001fff037819 */ /* 0x000fe20000011402 */
[----:B------:R-:W-:Y:S01]  /*b2c0*/  IMAD.IADD R9, R0, 0x1, R9 ;  /* 0x0000000100097824 */ /* 0x000fe200078e0209 */
[----:B------:R-:W-:-:S03]  /*b2d0*/  SHF.R.S32.HI R0, RZ, 0x1f, R6 ;  /* 0x0000001fff007819 */ /* 0x000fc60000011406 */
[----:B------:R-:W-:Y:S02]  /*b2e0*/  IMAD R3, R3, c[0x0][0x4e0], RZ ;  /* 0x0001380003037a24 */ /* 0x000fe400078e02ff */
[----:B------:R-:W-:-:S04]  /*b2f0*/  IMAD.WIDE.U32 R8, R2, c[0x0][0x4e0], R8 ;  /* 0x0001380002087a25 */ /* 0x000fc800078e0008 */
[----:B------:R-:W-:Y:S01]  /*b300*/  IMAD R3, R2, c[0x0][0x4e4], R3 ;  /* 0x0001390002037a24 */ /* 0x000fe200078e0203 */
[----:B------:R-:W-:Y:S02]  /*b310*/  SHF.R.S32.HI R2, RZ, 0x1f, R4 ;  /* 0x0000001fff027819 */ /* 0x000fe40000011404 */
[----:B------:R-:W-:-:S03]  /*b320*/  IADD3 R6, P0, R6, R8, RZ ;  /* 0x0000000806067210 */ /* 0x000fc60007f1e0ff */
[----:B------:R-:W-:Y:S01]  /*b330*/  IMAD R5, R2, c[0x0][0x4c8], RZ ;  /* 0x0001320002057a24 */ /* 0x000fe200078e02ff */
[----:B------:R-:W-:-:S03]  /*b340*/  IADD3.X R7, R0, R9, R3, P0, !PT ;  /* 0x0000000900077210 */ /* 0x000fc600007fe403 */
[C---:B------:R-:W-:Y:S02]  /*b350*/  IMAD R5, R4.reuse, c[0x0][0x4cc], R5 ;  /* 0x0001330004057a24 */ /* 0x040fe400078e0205 */
[----:B------:R-:W-:-:S05]  /*b360*/  IMAD.WIDE.U32 R6, R4, c[0x0][0x4c8], R6 ;  /* 0x0001320004067a25 */ /* 0x000fca00078e0006 */
[----:B------:R-:W-:Y:S02]  /*b370*/  IADD3 R5, R7, R5, RZ ;  /* 0x0000000507057210 */ /* 0x000fe40007ffe0ff */
[----:B------:R-:W-:-:S04]  /*b380*/  LEA R2, P0, R6, c[0x0][0x4a8], 0x2 ;  /* 0x00012a0006027a11 */ /* 0x000fc800078010ff */
[----:B------:R-:W-:Y:S02]  /*b390*/  LEA.HI.X R3, R6, c[0x0][0x4ac], R5, 0x2, P0 ;  /* 0x00012b0006037a11 */ /* 0x000fe400000f1405 */
[----:B------:R-:W-:-:S05]  /*b3a0*/  MOV R5, 0xff800000 ;  /* 0xff80000000057802 */ /* 0x000fca0000000f00 */
[----:B------:R-:W-:Y:S01]  /*b3b0*/  STG.E [R2.64], R5 ;  /* 0x0000000502007986 */ /* 0x000fe2000c10190e */
[----:B------:R-:W-:Y:S05]  /*b3c0*/  EXIT ;  /* 0x000000000000794d */ /* 0x000fea0003800000 */
.L_x_10:
[----:B------:R-:W-:-:S00]  /*b3d0*/  BRA `(.L_x_10) ;  /* 0xfffffff000007947 */ /* 0x000fc0000383ffff */
[----:B------:R-:W-:-:S00]  /*b3e0*/  NOP ;  /* 0x0000000000007918 */ /* 0x000fc00000000000 */
        /* <DEDUP_REMOVED lines=9> */
.L_x_1336:


//--------------------- .text._ZN7cutlass13device_kernelIN5flash19enable_sm80_to_sm89INS1_16FlashAttnFwdSm80INS1_25CollectiveMainloopFwdSm80ILi8ELi1ELb1EN4cute5tupleIJNS5_1CILi128EEENS7_ILi96EEES8_EEELi128ENS_6half_tEfNS_4arch4Sm80ELb0ELb1ELb1ELb0ELb0ELb0ELb1ELb1EEENS1_21CollectiveEpilogueFwdINS6_IJS8_S8_S9_EEENS6_IJNS7_ILi1EEESH_SH_EEESB_SD_Li256ELb0ELb1ELb1ELb0EEENS1_19SingleTileSchedulerILb0ELb1ELb1ELi128EEEEEEEEEvNT_6ParamsE --------------------------
	.section	.text._ZN7cutlass13device_kernelIN5flash19enable_sm80_to_sm89INS1_16FlashAttnFwdSm80INS1_25CollectiveMainloopFwdSm80ILi8ELi1ELb1EN4cute5tupleIJNS5_1CILi128EEENS7_ILi96EEES8_EEELi128ENS_6half_tEfNS_4arch4Sm80ELb0ELb1ELb1ELb0ELb0ELb0ELb1ELb1EEENS1_21CollectiveEpilogueFwdINS6_IJS8_S8_S9_EEENS6_IJNS7_ILi1EEESH_SH_EEESB_SD_Li256ELb0ELb1ELb1ELb0EEENS1_19SingleTileSchedulerILb0ELb1ELb1ELi128EEEEEEEEEvNT_6ParamsE,"ax",@progbits
	.sectioninfo	@"SHI_REGISTERS=255"
	.align	128
.text._ZN7cutlass13device_kernelIN5flash19enable_sm80_to_sm89INS1_16FlashAttnFwdSm80INS1_25CollectiveMainloopFwdSm80ILi8ELi1ELb1EN4cute5tupleIJNS5_1CILi128EEENS7_ILi96EEES8_EEELi128ENS_6half_tEfNS_4arch4Sm80ELb0ELb1ELb1ELb0ELb0ELb0ELb1ELb1EEENS1_21CollectiveEpilogueFwdINS6_IJS8_S8_S9_EEENS6_IJNS7_ILi1EEESH_SH_EEESB_SD_Li256ELb0ELb1ELb1ELb0EEENS1_19SingleTileSchedulerILb0ELb1ELb1ELi128EEEEEEEEEvNT_6ParamsE:
        .type           _ZN7cutlass13device_kernelIN5flash19enable_sm80_to_sm89INS1_16FlashAttnFwdSm80INS1_25CollectiveMainloopFwdSm80ILi8ELi1ELb1EN4cute5tupleIJNS5_1CILi128EEENS7_ILi96EEES8_EEELi128ENS_6half_tEfNS_4arch4Sm80ELb0ELb1ELb1ELb0ELb0ELb0ELb1ELb1EEENS1_21CollectiveEpilogueFwdINS6_IJS8_S8_S9_EEENS6_IJNS7_ILi1EEESH_SH_EEESB_SD_Li256ELb0ELb1ELb1ELb0EEENS1_19SingleTileSchedulerILb0ELb1ELb1ELi128EEEEEEEEEvNT_6ParamsE,@function
        .size           _ZN7cutlass13device_kernelIN5flash19enable_sm80_to_sm89INS1_16FlashAttnFwdSm80INS1_25CollectiveMainloopFwdSm80ILi8ELi1ELb1EN4cute5tupleIJNS5_1CILi128EEENS7_ILi96EEES8_EEELi128ENS_6half_tEfNS_4arch4Sm80ELb0ELb1ELb1ELb0ELb0ELb0ELb1ELb1EEENS1_21CollectiveEpilogueFwdINS6_IJS8_S8_S9_EEENS6_IJNS7_ILi1EEESH_SH_EEESB_SD_Li256ELb0ELb1ELb1ELb0EEENS1_19SingleTileSchedulerILb0ELb1ELb1ELi128EEEEEEEEEvNT_6ParamsE,(.L_x_1337 - _ZN7cutlass13device_kernelIN5flash19enable_sm80_to_sm89INS1_16FlashAttnFwdSm80INS1_25CollectiveMainloopFwdSm80ILi8ELi1ELb1EN4cute5tupleIJNS5_1CILi128EEENS7_ILi96EEES8_EEELi128ENS_6half_tEfNS_4arch4Sm80ELb0ELb1ELb1ELb0ELb0ELb0ELb1ELb1EEENS1_21CollectiveEpilogueFwdINS6_IJS8_S8_S9_EEENS6_IJNS7_ILi1EEESH_SH_EEESB_SD_Li256ELb0ELb1ELb1ELb0EEENS1_19SingleTileSchedulerILb0ELb1ELb1ELi128EEEEEEEEEvNT_6ParamsE)
        .other          _ZN7cutlass13device_kernelIN5flash19enable_sm80_to_sm89INS1_16FlashAttnFwdSm80INS1_25CollectiveMainloopFwdSm80ILi8ELi1ELb1EN4cute5tupleIJNS5_1CILi128EEENS7_ILi96EEES8_EEELi128ENS_6half_tEfNS_4arch4Sm80ELb0ELb1ELb1ELb0ELb0ELb0ELb1ELb1EEENS1_21CollectiveEpilogueFwdINS6_IJS8_S8_S9_EEENS6_IJNS7_ILi1EEESH_SH_EEESB_SD_Li256ELb0ELb1ELb1ELb0EEENS1_19SingleTileSchedulerILb0ELb1ELb1ELi128EEEEEEEEEvNT_6ParamsE,@"STO_CUDA_ENTRY STV_DEFAULT"
_ZN7cutlass13device_kernelIN5flash19enable_sm80_to_sm89INS1_16FlashAttnFwdSm80INS1_25CollectiveMainloopFwdSm80ILi8ELi1ELb1EN4cute5tupleIJNS5_1CILi128EEENS7_ILi96EEES8_EEELi128ENS_6half_tEfNS_4arch4Sm80ELb0ELb1ELb1ELb0ELb0ELb0ELb1ELb1EEENS1_21CollectiveEpilogueFwdINS6_IJS8_S8_S9_EEENS6_IJNS7_ILi1EEESH_SH_EEESB_SD_Li256ELb0ELb1ELb1ELb0EEENS1_19SingleTileSchedulerILb0ELb1ELb1ELi128EEEEEEEEEvNT_6ParamsE:
[----:B------:R-:W-:Y:S02]  /*0000*/  MOV R1, c[0x0][0x28] ;  /* 0x00000a0000017a02 */ /* 0x000fe40000000f00 */
[----:B------:R-:W1:Y:S01]  /*0010*/  S2R R39, SR_TID.X ;  /* 0x0000000000277919 */ /* 0x000e620000002100 */
[----:B------:R-:W2:Y:S03]  /*0020*/  S2UR UR6, SR_CTAID.Y ;  /* 0x00000000000679c3 */ /* 0x000ea60000002600 */
        /* <DEDUP_REMOVED lines=14> */
.L_x_11:
[----:B---3--:R-:W-:Y:S02]  /*0110*/  ULDC.64 UR4, c[0x0][0x550] ;  /* 0x0001540000047ab9 */ /* 0x008fe40000000a00 */
[----:B------:R-:W-:Y:S02]  /*0120*/  UISETP.NE.AND UP0, UPT, UR4, 0x1, UPT ;  /* 0x000000010400788c */ /* 0x000fe4000bf05270 */
[----:B------:R-:W-:-:S02]  /*0130*/  UIMAD.WIDE.U32 UR10, UR6, UR5, URZ ;  /* 0x00000005060a72a5 */ /* 0x000fc4000f8e003f */
[----:B------:R-:W-:Y:S02]  /*0140*/  ULDC UR4, c[0x0][0x558] ;  /* 0x0001560000047ab9 */ /* 0x000fe40000000800 */
[----:B------:R-:W-:-:S05]  /*0150*/  UMOV UR9, UR6 ;  /* 0x0000000600097c82 */ /* 0x000fca0008000000 */
[----:B------:R-:W-:-:S03]  /*0160*/  @UP0 USHF.R.U32.HI UR9, URZ, UR4, UR11 ;  /* 0x000000043f090299 */ /* 0x000fc6000801160b */
.L_x_12:
[----:B------:R-:W-:Y:S01]  /*0170*/  ISETP.GE.AND P0, PT, R0, RZ, PT ;  /* 0x000000ff0000720c */ /* 0x000fe20003f06270 */
[----:B------:R-:W-:Y:S02]  /*0180*/  UIADD3 UR4, -UR9, URZ, URZ ;  /* 0x0000003f09047290 */ /* 0x000fe4000fffe13f */
[----:B------:R-:W-:Y:S02]  /*0190*/  ULDC UR10, c[0x0][0x550] ;  /* 0x00015400000a7ab9 */ /* 0x000fe40000000800 */
[----:B------:R-:W-:-:S08]  /*01a0*/  UIMAD UR10, UR4, UR10, UR6 ;  /* 0x0000000a040a72a4 */ /* 0x000fd0000f8e0206 */
[----:B------:R-:W-:Y:S05]  /*01b0*/  @!P0 EXIT ;  /* 0x000000000000894d */ /* 0x000fea0003800000 */
[----:B------:R-:W1:Y:S01]  /*01c0*/  S2UR UR16, SR_CTAID.X ;  /* 0x00000000001079c3 */ /* 0x000e620000002500 */
[----:B------:R-:W-:Y:S02]  /*01d0*/  ULDC UR8, c[0x0][0x2c4] ;  /* 0x0000b10000087ab9 */ /* 0x000fe40000000800 */
[----:B------:R-:W-:Y:S02]  /*01e0*/  UISETP.NE.AND UP3, UPT, UR8, 0x1, UPT ;  /* 0x000000010800788c */ /* 0x000fe4000bf65270 */
[----:B------:R-:W-:Y:S02]  /*01f0*/  UMOV UR11, 0x1 ;  /* 0x00000001000b7882 */ /* 0x000fe40000000000 */
[----:B------:R-:W-:Y:S02]  /*0200*/  ULDC.64 UR4, c[0x0][0x328] ;  /* 0x0000ca0000047ab9 */ /* 0x000fe40000000a00 */
[----:B------:R-:W-:Y:S02]  /*0210*/  UISETP.LE.AND UP2, UPT, UR11, UR5, UPT ;  /* 0x000000050b00728c */ /* 0x000fe4000bf43270 */
[----:B------:R-:W-:-:S02]  /*0220*/  ULDC.64 UR6, c[0x0][0x2c8] ;  /* 0x0000b20000067ab9 */ /* 0x000fc40000000a00 */
[----:B------:R-:W-:Y:S02]  /*0230*/  ULDC UR12, c[0x0][0x168] ;  /* 0x00005a00000c7ab9 */ /* 0x000fe40000000800 */
[----:B------:R-:W-:Y:S01]  /*0240*/  PLOP3.LUT P0, PT, PT, PT, UP2, 0x40, 0x0 ;  /* 0x000000000000781c */ /* 0x000fe20003f0e828 */
[----:B------:R-:W-:Y:S02]  /*0250*/  UIADD3 UR12, UR11, -UR12, URZ ;  /* 0x8000000c0b0c7290 */ /* 0x000fe4000fffe03f */
[----:B------:R-:W-:Y:S02]  /*0260*/  ULDC UR5, c[0x0][0x1d0] ;  /* 0x0000740000057ab9 */ /* 0x000fe40000000800 */
[----:B-1----:R-:W-:-:S04]  /*0270*/  USHF.L.U32 UR16, UR16, 0x7, URZ ;  /* 0x0000000710107899 */ /* 0x002fc8000800063f */
[----:B------:R-:W-:-:S04]  /*0280*/  @UP3 UIADD3 UR14, UR16, 0x7f, URZ ;  /* 0x0000007f100e3890 */ /* 0x000fc8000fffe03f */
[----:B------:R-:W-:Y:S02]  /*0290*/  UIMAD.WIDE.U32 UR14, UR14, UR6, URZ ;  /* 0x000000060e0e72a5 */ /* 0x000fe4000f8e003f */
[----:B------:R-:W-:Y:S02]  /*02a0*/  UIADD3 UR6, UR16, 0x7f, URZ ;  /* 0x0000007f10067890 */ /* 0x000fe4000fffe03f */
[----:B------:R-:W-:-:S04]  /*02b0*/  @UP3 USHF.R.U32.HI UR6, URZ, UR7, UR15 ;  /* 0x000000073f063299 */ /* 0x000fc8000801160f */
[----:B------:R-:W-:-:S04]  /*02c0*/  UIADD3 UR5, UR6, UR5, UR12 ;  /* 0x0000000506057290 */ /* 0x000fc8000fffe00c */
[----:B------:R-:W-:Y:S01]  /*02d0*/  UIADD3 UR6, UR5, UR4, URZ ;  /* 0x0000000405067290 */ /* 0x000fe2000fffe03f */
[----:B------:R-:W-:Y:S05]  /*02e0*/  @P0 BRA `(.L_x_13) ;  /* 0x0000014000000947 */ /* 0x000fea0003800000 */
[----:B------:R-:W-:Y:S01]  /*02f0*/  ISETP.LT.AND P0, PT, RZ, UR5, PT ;  /* 0x00000005ff007c0c */ /* 0x000fe2000bf01270 */
[----:B------:R-:W-:-:S12]  /*0300*/  UIADD3 UR7, UR5, -0x1, URZ ;  /* 0xffffffff05077890 */ /* 0x000fd8000fffe03f */
[----:B------:R-:W-:Y:S05]  /*0310*/  @P0 BRA `(.L_x_14) ;  /* 0x0000008000000947 */ /* 0x000fea0003800000 */
[----:B------:R-:W-:Y:S02]  /*0320*/  ULDC UR4, c[0x0][0x32c] ;  /* 0x0000cb0000047ab9 */ /* 0x000fe40000000800 */
[----:B------:R-:W-:Y:S02]  /*0330*/  UISETP.NE.AND UP0, UPT, UR11, UR4, UPT ;  /* 0x000000040b00728c */ /* 0x000fe4000bf05270 */
[----:B------:R-:W-:-:S03]  /*0340*/  UIADD3 UR7, -UR5, URZ, URZ ;  /* 0x0000003f05077290 */ /* 0x000fc6000fffe13f */
[----:B------:R-:W-:Y:S02]  /*0350*/  ULDC.64 UR4, c[0x0][0x330] ;  /* 0x0000cc0000047ab9 */ /* 0x000fe40000000a00 */
[----:B------:R-:W-:-:S04]  /*0360*/  UIMAD.WIDE.U32 UR12, UR7, UR4, URZ ;  /* 0x00000004070c72a5 */ /* 0x000fc8000f8e003f */
[----:B------:R-:W-:-:S04]  /*0370*/  @UP0 USHF.R.U32.HI UR7, URZ, UR5, UR13 ;  /* 0x000000053f070299 */ /* 0x000fc8000801160d */
[----:B------:R-:W-:Y:S01]  /*0380*/  ULOP3.LUT UR7, URZ, UR7, URZ, 0x33, !UPT ;  /* 0x000000073f077292 */ /* 0x000fe2000f8e333f */
[----:B------:R-:W-:Y:S05]  /*0390*/  BRA `(.L_x_15) ;  /* 0x0000005000007947 */ /* 0x000fea0003800000 */
.L_x_14:
[----:B------:R-:W-:Y:S02]  /*03a0*/  ULDC UR4, c[0x0][0x32c] ;  /* 0x0000cb0000047ab9 */ /* 0x000fe40000000800 */
[----:B------:R-:W-:-:S03]  /*03b0*/  UISETP.NE.AND UP0, UPT, UR11, UR4, UPT ;  /* 0x000000040b00728c */ /* 0x000fc6000bf05270 */
[----:B------:R-:W-:Y:S02]  /*03c0*/  ULDC.64 UR4, c[0x0][0x330] ;  /* 0x0000cc0000047ab9 */ /* 0x000fe40000000a00 */
[----:B------:R-:W-:-:S06]  /*03d0*/  UIMAD.WIDE.U32 UR12, UR7, UR4, URZ ;  /* 0x00000004070c72a5 */ /* 0x000fcc000f8e003f */
[----:B------:R-:W-:Y:S02]  /*03e0*/  @UP0 USHF.R.U32.HI UR7, URZ, UR5, UR13 ;  /* 0x000000053f070299 */ /* 0x000fe4000801160d */
.L_x_15:
[----:B------:R-:W-:Y:S02]  /*03f0*/  ULDC UR4, c[0x0][0x32c] ;  /* 0x0000cb0000047ab9 */ /* 0x000fe40000000800 */
[----:B------:R-:W-:-:S04]  /*0400*/  UIMAD UR4, UR7, UR4, UR4 ;  /* 0x00000004070472a4 */ /* 0x000fc8000f8e0204 */
[----:B------:R-:W-:-:S04]  /*0410*/  UISETP.LT.AND UP0, UPT, UR6, UR4, UPT ;  /* 0x000000040600728c */ /* 0x000fc8000bf01270 */
[----:B------:R-:W-:-:S03]  /*0420*/  USEL UR6, UR6, UR4, UP0 ;  /* 0x0000000406067287 */ /* 0x000fc60008000000 */
.L_x_13:
[----:B------:R-:W-:Y:S01]  /*0430*/  ULDC.64 UR4, c[0x0][0x2c8] ;  /* 0x0000b20000047ab9 */ /* 0x000fe20000000a00 */
[----:B------:R-:W-:Y:S01]  /*0440*/  PLOP3.LUT P0, PT, PT, PT, UP2, 0x40, 0x0 ;  /* 0x000000000000781c */ /* 0x000fe20003f0e828 */
[----:B------:R-:W-:Y:S02]  /*0450*/  UIMAD.WIDE.U32 UR18, UR16, UR4, URZ ;  /* 0x00000004101272a5 */ /* 0x000fe4000f8e003f */
[----:B------:R-:W-:Y:S02]  /*0460*/  UMOV UR14, 0x5f ;  /* 0x0000005f000e7882 */ /* 0x000fe40000000000 */
[----:B------:R-:W-:Y:S02]  /*0470*/  ULDC UR13, c[0x0][0x1d0] ;  /* 0x00007400000d7ab9 */ /* 0x000fe40000000800 */
[----:B------:R-:W-:Y:S02]  /*0480*/  UIADD3 UR6, UR6, 0x5f, URZ ;  /* 0x0000005f06067890 */ /* 0x000fe4000fffe03f */
[----:B------:R-:W-:-:S02]  /*0490*/  UIADD3 UR14, UR14, UR13, URZ ;  /* 0x0000000d0e0e7290 */ /* 0x000fc4000fffe03f */
[----:B------:R-:W-:Y:S02]  /*04a0*/  UIMAD.WIDE UR6, UR6, 0x2aaaaaab, URZ ;  /* 0x2aaaaaab060678a5 */ /* 0x000fe4000f8e023f */
[----:B------:R-:W-:Y:S02]  /*04b0*/  UIMAD.WIDE UR14, UR14, 0x2aaaaaab, URZ ;  /* 0x2aaaaaab0e0e78a5 */ /* 0x000fe4000f8e023f */
[----:B------:R-:W-:Y:S02]  /*04c0*/  @UP3 UMOV UR11, UR19 ;  /* 0x00000013000b3c82 */ /* 0x000fe40008000000 */
[----:B------:R-:W-:Y:S02]  /*04d0*/  ULDC UR12, c[0x0][0x168] ;  /* 0x00005a00000c7ab9 */ /* 0x000fe40000000800 */
[----:B------:R-:W-:Y:S02]  /*04e0*/  UMOV UR4, UR16 ;  /* 0x0000001000047c82 */ /* 0x000fe40008000000 */
[----:B------:R-:W-:-:S02]  /*04f0*/  @UP3 USHF.R.U32.HI UR4, URZ, UR5, UR11 ;  /* 0x000000053f043299 */ /* 0x000fc4000801160b */
[----:B------:R-:W-:Y:S02]  /*0500*/  UIADD3 UR13, UR13, -UR12, URZ ;  /* 0x8000000c0d0d7290 */ /* 0x000fe4000fffe03f */
[----:B------:R-:W-:Y:S02]  /*0510*/  USHF.R.U32.HI UR6, URZ, 0x1f, UR7 ;  /* 0x0000001f3f067899 */ /* 0x000fe40008011607 */
[----:B------:R-:W-:Y:S02]  /*0520*/  USHF.R.U32.HI UR11, URZ, 0x1f, UR15 ;  /* 0x0000001f3f0b7899 */ /* 0x000fe4000801160f */
[----:B------:R-:W-:Y:S02]  /*0530*/  UIADD3 UR4, UR13, UR4, URZ ;  /* 0x000000040d047290 */ /* 0x000fe4000fffe03f */
[----:B------:R-:W-:Y:S02]  /*0540*/  ULDC UR5, c[0x0][0x324] ;  /* 0x0000c90000057ab9 */ /* 0x000fe40000000800 */
[----:B------:R-:W-:-:S02]  /*0550*/  ULEA.HI.SX32 UR6, UR7, UR6, 0x1c ;  /* 0x0000000607067291 */ /* 0x000fc4000f8fe23f */
[----:B------:R-:W-:Y:S02]  /*0560*/  ULEA.HI.SX32 UR11, UR15, UR11, 0x1c ;  /* 0x0000000b0f0b7291 */ /* 0x000fe4000f8fe23f */
[----:B------:R-:W-:Y:S02]  /*0570*/  UIADD3 UR5, UR4, -UR5, URZ ;  /* 0x8000000504057290 */ /* 0x000fe4000fffe03f */
[----:B------:R-:W-:-:S04]  /*0580*/  UISETP.LT.AND UP0, UPT, UR11, UR6, UPT ;  /* 0x000000060b00728c */ /* 0x000fc8000bf01270 */
[----:B------:R-:W-:Y:S01]  /*0590*/  USEL UR6, UR11, UR6, UP0 ;  /* 0x000000060b067287 */ /* 0x000fe20008000000 */
[----:B------:R-:W-:Y:S01]  /*05a0*/  MOV R3, UR5 ;  /* 0x0000000500037c02 */ /* 0x000fe20008000f00 */
[----:B------:R-:W-:Y:S05]  /*05b0*/  @P0 BRA `(.L_x_16) ;  /* 0x0000010000000947 */ /* 0x000fea0003800000 */
[----:B------:R-:W-:-:S04]  /*05c0*/  MOV R4, UR4 ;  /* 0x0000000400047c02 */ /* 0x000fc80008000f00 */
[----:B------:R-:W-:-:S13]  /*05d0*/  ISETP.GT.AND P0, PT, R4, -0x1, PT ;  /* 0xffffffff0400780c */ /* 0x000fda0003f04270 */
[----:B------:R-:W-:Y:S05]  /*05e0*/  @P0 BRA `(.L_x_17) ;  /* 0x0000007000000947 */ /* 0x000fea0003800000 */
[----:B------:R-:W-:Y:S01]  /*05f0*/  IMAD.MOV.U32 R2, RZ, RZ, c[0x0][0x32c] ;  /* 0x0000cb00ff027624 */ /* 0x000fe200078e00ff */
[----:B------:R-:W-:-:S04]  /*0600*/  LOP3.LUT R4, RZ, R4, RZ, 0x33, !PT ;  /* 0x00000004ff047212 */ /* 0x000fc800078e33ff */
[----:B------:R-:W-:-:S13]  /*0610*/  ISETP.NE.AND P0, PT, R2, 0x1, PT ;  /* 0x000000010200780c */ /* 0x000fda0003f05270 */
[----:B------:R-:W-:-:S05]  /*0620*/  @P0 IMAD.HI.U32 R2, R4, c[0x0][0x330], RZ ;  /* 0x0000cc0004020a27 */ /* 0x000fca00078e00ff */
[----:B------:R-:W-:-:S04]  /*0630*/  @P0 SHF.R.U32.HI R4, RZ, c[0x0][0x334], R2 ;  /* 0x0000cd00ff040a19 */ /* 0x000fc80000011602 */
[----:B------:R-:W-:Y:S01]  /*0640*/  LOP3.LUT R4, RZ, R4, RZ, 0x33, !PT ;  /* 0x00000004ff047212 */ /* 0x000fe200078e33ff */
[----:B------:R-:W-:Y:S05]  /*0650*/  BRA `(.L_x_18) ;  /* 0x0000004000007947 */ /* 0x000fea0003800000 */
.L_x_17:
[----:B------:R-:W-:-:S04]  /*0660*/  MOV R2, c[0x0][0x32c] ;  /* 0x0000cb0000027a02 */ /* 0x000fc80000000f00 */
[----:B------:R-:W-:-:S13]  /*0670*/  ISETP.NE.AND P0, PT, R2, 0x1, PT ;  /* 0x000000010200780c */ /* 0x000fda0003f05270 */
[----:B------:R-:W-:-:S05]  /*0680*/  @P0 IMAD.HI.U32 R2, R4, c[0x0][0x330], RZ ;  /* 0x0000cc0004020a27 */ /* 0x000fca00078e00ff */
[----:B------:R-:W-:-:S05]  /*0690*/  @P0 SHF.R.U32.HI R4, RZ, c[0x0][0x334], R2 ;  /* 0x0000cd00ff040a19 */ /* 0x000fca0000011602 */
.L_x_18:
[----:B------:R-:W-:-:S05]  /*06a0*/  IMAD R4, R4, c[0x0][0x32c], RZ ;  /* 0x0000cb0004047a24 */ /* 0x000fca00078e02ff */
[----:B------:R-:W-:-:S05]  /*06b0*/  IMNMX R3, R3, R4, !PT ;  /* 0x0000000403037217 */ /* 0x000fca0007800200 */
.L_x_16:
[----:B------:R-:W-:Y:S01]  /*06c0*/  IMAD.HI R3, R3, 0x2aaaaaab, RZ ;  /* 0x2aaaaaab03037827 */ /* 0x000fe200078e02ff */
[----:B------:R-:W-:Y:S02]  /*06d0*/  USHF.R.U32.HI UR5, URZ, 0x10, UR10 ;  /* 0x000000103f057899 */ /* 0x000fe4000801160a */
[----:B------:R-:W-:Y:S01]  /*06e0*/  ULDC UR4, c[0x0][0x338] ;  /* 0x0000ce0000047ab9 */ /* 0x000fe20000000800 */
[----:B------:R-:W-:Y:S01]  /*06f0*/  IMAD.MOV.U32 R36, RZ, RZ, RZ ;  /* 0x000000ffff247224 */ /* 0x000fe200078e00ff */
[----:B------:R-:W-:Y:S01]  /*0700*/  SHF.R.U32.HI R2, RZ, 0x1f, R3 ;  /* 0x0000001fff027819 */ /* 0x000fe20000011603 */
[----:B------:R-:W-:-:S03]  /*0710*/  UISETP.NE.AND UP0, UPT, UR5, URZ, UPT ;  /* 0x0000003f0500728c */ /* 0x000fc6000bf05270 */
[----:B------:R-:W-:Y:S01]  /*0720*/  LEA.HI.SX32 R2, R3, R2, 0x1c ;  /* 0x0000000203027211 */ /* 0x000fe200078fe2ff */
[----:B------:R-:W-:-:S03]  /*0730*/  USEL UR4, UR5, UR4, UP0 ;  /* 0x0000000405047287 */ /* 0x000fc60008000000 */
[----:B------:R-:W-:-:S04]  /*0740*/  IMNMX R215, RZ, R2, !PT ;  /* 0x00000002ffd77217 */ /* 0x000fc80007800200 */
[----:B------:R-:W-:-:S13]  /*0750*/  ISETP.LT.AND P0, PT, R215, UR6, PT ;  /* 0x00000006d7007c0c */ /* 0x000fda000bf01270 */
[----:B------:R-:W-:Y:S05]  /*0760*/  @!P0 BRA `(.L_x_19) ;  /* 0x000001c000008947 */ /* 0x000fea0003800000 */
[----:B------:R-:W-:Y:S01]  /*0770*/  IMAD.U32 R2, RZ, RZ, UR4 ;  /* 0x00000004ff027e24 */ /* 0x000fe2000f8e00ff */
[----:B------:R-:W-:-:S04]  /*0780*/  UIADD3 UR5, UR4, -0x1, UR6 ;  /* 0xffffffff04057890 */ /* 0x000fc8000fffe006 */
[-C--:B------:R-:W-:Y:S02]  /*0790*/  IABS R5, R2.reuse ;  /* 0x0000000200057213 */ /* 0x080fe40000000000 */
[----:B------:R-:W-:Y:S02]  /*07a0*/  IADD3 R6, -R215, UR5, RZ ;  /* 0x00000005d7067c10 */ /* 0x000fe4000fffe1ff */
[----:B------:R-:W1:Y:S01]  /*07b0*/  I2F.RP R7, R5 ;  /* 0x0000000500077306 */ /* 0x000e620000209400 */
[----:B------:R-:W-:Y:S02]  /*07c0*/  IABS R2, R2 ;  /* 0x0000000200027213 */ /* 0x000fe40000000000 */
[----:B------:R-:W-:Y:S02]  /*07d0*/  IABS R3, R6 ;  /* 0x0000000600037213 */ /* 0x000fe40000000000 */
[----:B------:R-:W-:Y:S01]  /*07e0*/  LOP3.LUT R6, R6, UR4, RZ, 0x3c, !PT ;  /* 0x0000000406067c12 */ /* 0x000fe2000f8e3cff */
[----:B------:R-:W-:-:S03]  /*07f0*/  IMAD.MOV R2, RZ, RZ, -R2 ;  /* 0x000000ffff027224 */ /* 0x000fc600078e0a02 */
[----:B------:R-:W-:Y:S01]  /*0800*/  ISETP.GE.AND P0, PT, R6, RZ, PT ;  /* 0x000000ff0600720c */ /* 0x000fe20003f06270 */
[----:B-1----:R-:W1:Y:S02]  /*0810*/  MUFU.RCP R8, R7 ;  /* 0x0000000700087308 */ /* 0x002e640000001000 */
[----:B-1----:R-:W-:-:S06]  /*0820*/  IADD3 R8, R8, 0xffffffe, RZ ;  /* 0x0ffffffe08087810 */ /* 0x002fcc0007ffe0ff */
[----:B------:R-:W1:Y:S02]  /*0830*/  F2I.FTZ.U32.TRUNC.NTZ R9, R8 ;  /* 0x0000000800097305 */ /* 0x000e64000021f000 */
[----:B-1----:R-:W-:Y:S02]  /*0840*/  IMAD.MOV R4, RZ, RZ, -R9 ;  /* 0x000000ffff047224 */ /* 0x002fe400078e0a09 */
[----:B------:R-:W-:Y:S02]  /*0850*/  IMAD.MOV.U32 R8, RZ, RZ, RZ ;  /* 0x000000ffff087224 */ /* 0x000fe400078e00ff */
[----:B------:R-:W-:-:S04]  /*0860*/  IMAD R4, R4, R5, RZ ;  /* 0x0000000504047224 */ /* 0x000fc800078e02ff */
[----:B------:R-:W-:-:S06]  /*0870*/  IMAD.HI.U32 R4, R9, R4, R8 ;  /* 0x0000000409047227 */ /* 0x000fcc00078e0008 */
[----:B------:R-:W-:-:S04]  /*0880*/  IMAD.HI.U32 R4, R4, R3, RZ ;  /* 0x0000000304047227 */ /* 0x000fc800078e00ff */
[----:B------:R-:W-:-:S05]  /*0890*/  IMAD R2, R4, R2, R3 ;  /* 0x0000000204027224 */ /* 0x000fca00078e0203 */
[----:B------:R-:W-:-:S13]  /*08a0*/  ISETP.GT.U32.AND P1, PT, R5, R2, PT ;  /* 0x000000020500720c */ /* 0x000fda0003f24070 */
[----:B------:R-:W-:Y:S01]  /*08b0*/  @!P1 IMAD.IADD R2, R2, 0x1, -R5 ;  /* 0x0000000102029824 */ /* 0x000fe200078e0a05 */
[----:B------:R-:W-:Y:S02]  /*08c0*/  @!P1 IADD3 R4, R4, 0x1, RZ ;  /* 0x0000000104049810 */ /* 0x000fe40007ffe0ff */
[----:B------:R-:W-:Y:S02]  /*08d0*/  ISETP.NE.AND P1, PT, RZ, UR4, PT ;  /* 0x00000004ff007c0c */ /* 0x000fe4000bf25270 */
[----:B------:R-:W-:-:S13]  /*08e0*/  ISETP.GE.U32.AND P2, PT, R2, R5, PT ;  /* 0x000000050200720c */ /* 0x000fda0003f46070 */
[----:B------:R-:W-:-:S05]  /*08f0*/  @P2 IADD3 R4, R4, 0x1, RZ ;  /* 0x0000000104042810 */ /* 0x000fca0007ffe0ff */
[----:B------:R-:W-:Y:S01]  /*0900*/  @!P0 IMAD.MOV R4, RZ, RZ, -R4 ;  /* 0x000000ffff048224 */ /* 0x000fe200078e0a04 */
[----:B------:R-:W-:-:S05]  /*0910*/  @!P1 LOP3.LUT R4, RZ, UR4, RZ, 0x33, !PT ;  /* 0x00000004ff049c12 */ /* 0x000fca000f8e33ff */
[----:B------:R-:W-:Y:S02]  /*0920*/  IMAD.MOV.U32 R36, RZ, RZ, R4 ;  /* 0x000000ffff247224 */ /* 0x000fe400078e0004 */
.L_x_19:
[----:B------:R-:W-:Y:S01]  /*0930*/  ULOP3.LUT UR10, UR10, 0xffff, URZ, 0xc0, !UPT ;  /* 0x0000ffff0a0a7892 */ /* 0x000fe2000f8ec03f */
[----:B------:R-:W-:Y:S01]  /*0940*/  PLOP3.LUT P2, PT, PT, PT, PT, 0x80, 0x0 ;  /* 0x000000000000781c */ /* 0x000fe20003f4f070 */
[----:B------:R-:W-:Y:S01]  /*0950*/  ULDC.64 UR14, c[0x0][0x118] ;  /* 0x00004600000e7ab9 */ /* 0x000fe20000000a00 */
[----:B------:R-:W-:Y:S01]  /*0960*/  IMAD.MOV.U32 R5, RZ, RZ, RZ ;  /* 0x000000ffff057224 */ /* 0x000fe200078e00ff */
[----:B------:R-:W-:Y:S01]  /*0970*/  MOV R3, RZ ;  /* 0x000000ff00037202 */ /* 0x000fe20000000f00 */
[----:B------:R-:W-:Y:S01]  /*0980*/  CS2R R66, SRZ ;  /* 0x0000000000427805 */ /* 0x000fe2000001ff00 */
[----:B------:R-:W-:Y:S01]  /*0990*/  IMAD R215, R36, UR10, R215 ;  /* 0x0000000a24d77c24 */ /* 0x000fe2000f8e02d7 */
[----:B------:R-:W-:Y:S01]  /*09a0*/  CS2R R64, SRZ ;  /* 0x0000000000407805 */ /* 0x000fe2000001ff00 */
[----:B------:R-:W-:Y:S01]  /*09b0*/  CS2R R62, SRZ ;  /* 0x00000000003e7805 */ /* 0x000fe2000001ff00 */
[----:B------:R-:W-:Y:S01]  /*09c0*/  CS2R R60, SRZ ;  /* 0x00000000003c7805 */ /* 0x000fe2000001ff00 */
[----:B------:R-:W-:Y:S01]  /*09d0*/  IMAD.IADD R36, R215, 0x1, R36 ;  /* 0x00000001d7247824 */ /* 0x000fe200078e0224 */
[----:B------:R-:W-:Y:S01]  /*09e0*/  CS2R R58, SRZ ;  /* 0x00000000003a7805 */ /* 0x000fe2000001ff00 */
[----:B------:R-:W-:Y:S01]  /*09f0*/  CS2R R56, SRZ ;  /* 0x0000000000387805 */ /* 0x000fe2000001ff00 */
[----:B------:R-:W-:Y:S01]  /*0a00*/  CS2R R54, SRZ ;  /* 0x0000000000367805 */ /* 0x000fe2000001ff00 */
[----:B------:R-:W-:Y:S01]  /*0a10*/  CS2R R52, SRZ ;  /* 0x0000000000347805 */ /* 0x000fe2000001ff00 */
[----:B------:R-:W-:Y:S01]  /*0a20*/  IMNMX R36, R36, UR6, PT ;  /* 0x0000000624247c17 */ /* 0x000fe2000b800200 */
[----:B------:R-:W-:Y:S01]  /*0a30*/  CS2R R70, SRZ ;  /* 0x0000000000467805 */ /* 0x000fe2000001ff00 */
[----:B------:R-:W-:Y:S01]  /*0a40*/  CS2R R68, SRZ ;  /* 0x0000000000447805 */ /* 0x000fe2000001ff00 */
[----:B------:R-:W-:Y:S01]  /*0a50*/  CS2R R74, SRZ ;  /* 0x00000000004a7805 */ /* 0x000fe2000001ff00 */
[----:B------:R-:W-:Y:S01]  /*0a60*/  ISETP.GT.AND P0, PT, R36, R215, PT ;  /* 0x000000d72400720c */ /* 0x000fe20003f04270 */
        /* <DEDUP_REMOVED lines=30> */
[-C--:B------:R-:W-:Y:S01]  /*0c50*/  LEA.HI R26, R106, R39.reuse, RZ, 0x3 ;  /* 0x000000276a1a7211 */ /* 0x080fe200078f18ff */
[----:B------:R-:W-:Y:S01]  /*0c60*/  UIMAD.WIDE.U32 UR6, UR9, UR4, URZ ;  /* 0x00000004090672a5 */ /* 0x000fe2000f8e003f */
[----:B------:R-:W-:Y:S01]  /*0c70*/  PLOP3.LUT P2, PT, PT, PT, UP3, 0x80, 0x0 ;  /* 0x000000000000781c */ /* 0x000fe20003f4f038 */
[----:B------:R-:W-:Y:S01]  /*0c80*/  UIMAD UR4, UR12, UR4, URZ ;  /* 0x000000040c0472a4 */ /* 0x000fe2000f8e023f */
[----:B------:R-:W-:Y:S01]  /*0c90*/  LOP3.LUT R2, R26, 0xfffffff8, RZ, 0xc0, !PT ;  /* 0xfffffff81a027812 */ /* 0x000fe200078ec0ff */
[----:B------:R-:W-:Y:S01]  /*0ca0*/  IMAD.U32 R218, RZ, RZ, UR9 ;  /* 0x00000009ffda7e24 */ /* 0x000fe2000f8e00ff */
[----:B------:R-:W-:Y:S01]  /*0cb0*/  SHF.R.S32.HI R26, RZ, 0x3, R26 ;  /* 0x00000003ff1a7819 */ /* 0x000fe2000001141a */
[----:B------:R-:W-:Y:S01]  /*0cc0*/  UIMAD UR4, UR9, UR5, UR4 ;  /* 0x00000005090472a4 */ /* 0x000fe2000f8e0204 */
[----:B------:R-:W-:Y:S01]  /*0cd0*/  PLOP3.LUT P1, PT, PT, PT, UP3, 0x80, 0x0 ;  /* 0x000000000000781c */ /* 0x000fe20003f2f038 */
[----:B------:R-:W-:Y:S01]  /*0ce0*/  IMAD.IADD R25, R39, 0x1, -R2 ;  /* 0x0000000127197824 */ /* 0x000fe200078e0a02 */
[----:B------:R-:W-:Y:S01]  /*0cf0*/  SHF.R.S32.HI R9, RZ, 0x1f, R0 ;  /* 0x0000001fff097819 */ /* 0x000fe20000011400 */
[----:B------:R-:W-:Y:S01]  /*0d00*/  UIADD3 UR4, UR7, UR4, URZ ;  /* 0x0000000407047290 */ /* 0x000fe2000fffe03f */
[----:B------:R-:W-:Y:S01]  /*0d10*/  IMAD.U32 R13, RZ, RZ, UR7 ;  /* 0x00000007ff0d7e24 */ /* 0x000fe2000f8e00ff */
[--C-:B------:R-:W-:Y:S01]  /*0d20*/  SHF.R.S32.HI R28, RZ, 0x1f, R26.reuse ;  /* 0x0000001fff1c7819 */ /* 0x100fe2000001141a */
[----:B------:R-:W-:Y:S01]  /*0d30*/  IMAD R2, R25, 0x20, R26 ;  /* 0x0000002019027824 */ /* 0x000fe200078e021a */
[----:B------:R-:W-:Y:S01]  /*0d40*/  IADD3 R107, R36, -0x1, RZ ;  /* 0xffffffff246b7810 */ /* 0x000fe20007ffe0ff */
[----:B------:R-:W-:Y:S01]  /*0d50*/  IMAD.U32 R12, RZ, RZ, UR6 ;  /* 0x00000006ff0c7e24 */ /* 0x000fe2000f8e00ff */
[-C--:B------:R-:W-:Y:S01]  /*0d60*/  LEA.HI R214, R106, R39.reuse, RZ, 0x4 ;  /* 0x000000276ad67211 */ /* 0x080fe200078f20ff */
[----:B------:R-:W-:Y:S01]  /*0d70*/  IMAD.U32 R13, RZ, RZ, UR4 ;  /* 0x00000004ff0d7e24 */ /* 0x000fe2000f8e00ff */
[----:B------:R-:W-:Y:S01]  /*0d80*/  IADD3 R2, R2, UR16, RZ ;  /* 0x0000001002027c10 */ /* 0x000fe2000fffe0ff */
[----:B------:R-:W-:Y:S01]  /*0d90*/  IMAD R3, R9, c[0x0][0x1c0], RZ ;  /* 0x0000700009037a24 */ /* 0x000fe200078e02ff */
[----:B------:R-:W-:Y:S01]  /*0da0*/  ULDC UR4, c[0x0][0x168] ;  /* 0x00005a0000047ab9 */ /* 0x000fe20000000800 */
[----:B------:R-:W-:Y:S01]  /*0db0*/  IMAD.WIDE.U32 R12, R0, c[0x0][0x1c0], R12 ;  /* 0x00007000000c7a25 */ /* 0x000fe200078e000c */
[----:B------:R-:W-:Y:S01]  /*0dc0*/  UIMAD UR4, UR8, UR4, URZ ;  /* 0x00000004080472a4 */ /* 0x000fe2000f8e023f */
[----:B------:R-:W-:Y:S01]  /*0dd0*/  SHF.R.S32.HI R27, RZ, 0x1f, R107 ;  /* 0x0000001fff1b7819 */ /* 0x000fe2000001146b */
[----:B------:R-:W-:Y:S01]  /*0de0*/  ULDC.64 UR6, c[0x0][0x1e0] ;  /* 0x0000780000067ab9 */ /* 0x000fe20000000a00 */
[----:B------:R-:W-:Y:S01]  /*0df0*/  @P2 IMAD.HI.U32 R5, R2, c[0x0][0x2c8], RZ ;  /* 0x0000b20002052a27 */ /* 0x000fe200078e00ff */
[----:B------:R-:W-:Y:S01]  /*0e00*/  UIMAD.WIDE.U32 UR10, UR6, 0x40, URZ ;  /* 0x00000040060a78a5 */ /* 0x000fe2000f8e003f */
[----:B------:R-:W-:Y:S01]  /*0e10*/  LEA.HI R104, R106, R39, RZ, 0x5 ;  /* 0x000000276a687211 */ /* 0x000fe200078f28ff */
[----:B------:R-:W-:Y:S01]  /*0e20*/  USHF.L.U32 UR8, UR7, 0x6, URZ ;  /* 0x0000000607087899 */ /* 0x000fe2000800063f */
[----:B------:R-:W-:Y:S01]  /*0e30*/  IMAD.MOV.U32 R4, RZ, RZ, R2 ;  /* 0x000000ffff047224 */ /* 0x000fe200078e0002 */
[----:B------:R-:W-:Y:S01]  /*0e40*/  @P1 SHF.R.U32.HI R4, RZ, c[0x0][0x2cc], R5 ;  /* 0x0000b300ff041a19 */ /* 0x000fe20000011605 */
[----:B------:R-:W-:Y:S01]  /*0e50*/  IMAD R3, R0, c[0x0][0x1c4], R3 ;  /* 0x0000710000037a24 */ /* 0x000fe200078e0203 */
[----:B------:R-:W-:Y:S01]  /*0e60*/  IADD3 R5, R26, UR16, RZ ;  /* 0x000000101a057c10 */ /* 0x000fe2000fffe0ff */
[----:B------:R-:W-:Y:S01]  /*0e70*/  IMAD.SHL.U32 R30, R25, 0x8, RZ ;  /* 0x00000008191e7824 */ /* 0x000fe200078e00ff */
[--C-:B------:R-:W-:Y:S01]  /*0e80*/  SHF.R.S32.HI R7, RZ, 0x1f, R4.reuse ;  /* 0x0000001fff077819 */ /* 0x100fe20000011404 */
[----:B------:R-:W-:Y:S01]  /*0e90*/  IMAD.IADD R13, R13, 0x1, R3 ;  /* 0x000000010d0d7824 */ /* 0x000fe200078e0203 */
[----:B------:R-:W-:Y:S01]  /*0ea0*/  UIADD3 UR8, UR11, UR8, URZ ;  /* 0x000000080b087290 */ /* 0x000fe2000fffe03f */
[----:B------:R-:W-:Y:S01]  /*0eb0*/  IMAD.MOV R3, RZ, RZ, -R4 ;  /* 0x000000ffff037224 */ /* 0x000fe200078e0a04 */
[----:B------:R-:W-:Y:S01]  /*0ec0*/  SHF.R.S32.HI R31, RZ, 0x1f, R30 ;  /* 0x0000001fff1f7819 */ /* 0x000fe2000001141e */
[----:B------:R-:W-:Y:S01]  /*0ed0*/  IMAD R7, R7, c[0x0][0x1b0], RZ ;  /* 0x00006c0007077a24 */ /* 0x000fe200078e02ff */
[----:B------:R-:W-:Y:S01]  /*0ee0*/  ISETP.GE.AND P4, PT, R30, c[0x0][0x198], PT ;  /* 0x000066001e007a0c */ /* 0x000fe20003f86270 */
[----:B------:R-:W-:Y:S01]  /*0ef0*/  IMAD R2, R3, c[0x0][0x2c4], R2 ;  /* 0x0000b10003027a24 */ /* 0x000fe200078e0202 */
[----:B------:R-:W-:Y:S01]  /*0f00*/  IADD3 R3, R5, 0x20, RZ ;  /* 0x0000002005037810 */ /* 0x000fe20007ffe0ff */
[C---:B------:R-:W-:Y:S01]  /*0f10*/  IMAD.WIDE.U32 R12, R4.reuse, c[0x0][0x1b0], R12 ;  /* 0x00006c00040c7a25 */ /* 0x040fe200078e000c */
[----:B------:R-:W-:Y:S01]  /*0f20*/  SHF.R.S32.HI R105, RZ, 0x5, R104 ;  /* 0x00000005ff697819 */ /* 0x000fe20000011468 */
[----:B------:R-:W-:Y:S01]  /*0f30*/  UMOV UR17, 0x6 ;  /* 0x0000000600117882 */ /* 0x000fe20000000000 */
[----:B------:R-:W-:Y:S01]  /*0f40*/  SHF.R.S32.HI R11, RZ, 0x1f, R2 ;  /* 0x0000001fff0b7819 */ /* 0x000fe20000011402 */
[----:B------:R-:W-:Y:S01]  /*0f50*/  IMAD R7, R4, c[0x0][0x1b4], R7 ;  /* 0x00006d0004077a24 */ /* 0x000fe200078e0207 */
[----:B------:R-:W-:Y:S01]  /*0f60*/  BAR.SYNC.DEFER_BLOCKING 0x0 ;  /* 0x0000000000007b1d */ /* 0x000fe20000010000 */
[----:B------:R-:W-:Y:S01]  /*0f70*/  ISETP.GE.AND P3, PT, R3, UR4, PT ;  /* 0x0000000403007c0c */ /* 0x000fe2000bf66270 */
[----:B------:R-:W-:Y:S01]  /*0f80*/  IMAD.MOV.U32 R37, RZ, RZ, 0x60 ;  /* 0x00000060ff257424 */ /* 0x000fe200078e00ff */
[----:B------:R-:W-:Y:S01]  /*0f90*/  IADD3 R4, R5, 0x40, RZ ;  /* 0x0000004005047810 */ /* 0x000fe20007ffe0ff */
[----:B------:R-:W-:-:S02]  /*0fa0*/  IMAD R11, R11, c[0x0][0x1a8], RZ ;  /* 0x00006a000b0b7a24 */ /* 0x000fc400078e02ff */
[----:B------:R-:W-:Y:S01]  /*0fb0*/  IMAD.IADD R13, R13, 0x1, R7 ;  /* 0x000000010d0d7824 */ /* 0x000fe200078e0207 */
[----:B------:R-:W-:Y:S01]  /*0fc0*/  ISETP.GE.AND P2, PT, R4, UR4, PT ;  /* 0x0000000404007c0c */ /* 0x000fe2000bf46270 */
[C---:B------:R-:W-:Y:S02]  /*0fd0*/  IMAD R11, R2.reuse, c[0x0][0x1ac], R11 ;  /* 0x00006b00020b7a24 */ /* 0x040fe400078e020b */
[----:B------:R-:W-:-:S04]  /*0fe0*/  IMAD.WIDE.U32 R2, R2, c[0x0][0x1a8], R12 ;  /* 0x00006a0002027a25 */ /* 0x000fc800078e000c */
[----:B------:R-:W-:Y:S01]  /*0ff0*/  IMAD.SHL.U32 R7, R26, 0x40, RZ ;  /* 0x000000401a077824 */ /* 0x000fe200078e00ff */
[----:B------:R-:W-:Y:S01]  /*1000*/  LEA R6, P1, R2, c[0x0][0x160], 0x1 ;  /* 0x0000580002067a11 */ /* 0x000fe200078208ff */
[----:B------:R-:W-:Y:S02]  /*1010*/  IMAD.IADD R3, R3, 0x1, R11 ;  /* 0x0000000103037824 */ /* 0x000fe400078e020b */
[----:B------:R-:W-:Y:S01]  /*1020*/  IMAD R11, R28, c[0x0][0x1e0], RZ ;  /* 0x000078001c0b7a24 */ /* 0x000fe200078e02ff */
[----:B------:R-:W-:Y:S01]  /*1030*/  LOP3.LUT R7, R7, 0x1c0, RZ, 0xc0, !PT ;  /* 0x000001c007077812 */ /* 0x000fe200078ec0ff */
[----:B------:R-:W1:Y:S01]  /*1040*/  SHFL.IDX PT, R4, R6, RZ, 0x181f ;  /* 0x00181fff06047589 */ /* 0x000e6200000e0000 */
[----:B------:R-:W-:Y:S01]  /*1050*/  LEA.HI.X R3, R2, c[0x0][0x164], R3, 0x1, P1 ;  /* 0x0000590002037a11 */ /* 0x000fe200008f0c03 */
[C---:B------:R-:W-:Y:S01]  /*1060*/  IMAD R2, R26.reuse, c[0x0][0x1e4], R11 ;  /* 0x000079001a027a24 */ /* 0x040fe200078e020b */
[C---:B------:R-:W-:Y:S01]  /*1070*/  ISETP.GE.AND P1, PT, R5.reuse, UR4, PT ;  /* 0x0000000405007c0c */ /* 0x040fe2000bf26270 */
[----:B------:R-:W-:Y:S01]  /*1080*/  IMAD.WIDE.U32 R10, R26, c[0x0][0x1e0], R30 ;  /* 0x000078001a0a7a25 */ /* 0x000fe200078e001e */
[----:B------:R-:W-:Y:S01]  /*1090*/  SHF.R.U32.HI R216, RZ, 0x3, R7 ;  /* 0x00000003ffd87819 */ /* 0x000fe20000011607 */
[----:B------:R-:W-:Y:S01]  /*10a0*/  SHFL.IDX PT, R12, R6, 0x1, 0x181f ;  /* 0x00381f00060c7f89 */ /* 0x000fe200000e0000 */
[----:B------:R-:W-:Y:S01]  /*10b0*/  IADD3 R5, R5, 0x60, RZ ;  /* 0x0000006005057810 */ /* 0x000fe20007ffe0ff */
[----:B------:R-:W-:Y:S01]  /*10c0*/  IMAD.IADD R11, R11, 0x1, R2 ;  /* 0x000000010b0b7824 */ /* 0x000fe200078e0202 */
[----:B------:R-:W-:Y:S01]  /*10d0*/  LOP3.LUT R7, R7, 0x38, R30, 0xf8, !PT ;  /* 0x0000003807077812 */ /* 0x000fe200078ef81e */
[----:B------:R-:W-:Y:S01]  /*10e0*/  SHFL.IDX PT, R8, R6, 0x2, 0x181f ;  /* 0x00581f0006087f89 */ /* 0x000fe200000e0000 */
[----:B------:R-:W-:Y:S01]  /*10f0*/  ISETP.GE.AND P5, PT, R5, UR4, PT ;  /* 0x0000000405007c0c */ /* 0x000fe2000bfa6270 */
[----:B------:R-:W-:Y:S01]  /*1100*/  IMAD.WIDE.U32 R218, R218, c[0x0][0x1e8], R10 ;  /* 0x00007a00dada7a25 */ /* 0x000fe200078e000a */
[----:B------:R-:W-:Y:S01]  /*1110*/  LOP3.LUT R216, R7, R216, RZ, 0x3c, !PT ;  /* 0x000000d807d87212 */ /* 0x000fe200078e3cff */
[----:B------:R-:W3:Y:S01]  /*1120*/  SHFL.IDX PT, R5, R3, RZ, 0x181f ;  /* 0x00181fff03057589 */ /* 0x000ee200000e0000 */
[----:B------:R-:W-:Y:S01]  /*1130*/  LEA.HI R7, R106, R39, RZ, 0x6 ;  /* 0x000000276a077211 */ /* 0x000fe200078f30ff */
[----:B------:R-:W-:Y:S01]  /*1140*/  ULDC.64 UR4, c[0x0][0x1e8] ;  /* 0x00007a0000047ab9 */ /* 0x000fe20000000a00 */
[----:B------:R-:W-:Y:S01]  /*1150*/  IADD3 R2, R30, 0x40, RZ ;  /* 0x000000401e027810 */ /* 0x000fe20007ffe0ff */
[----:B------:R-:W4:Y:S01]  /*1160*/  SHFL.IDX PT, R13, R3, 0x1, 0x181f ;  /* 0x00381f00030d7f89 */ /* 0x000f2200000e0000 */
[----:B------:R-:W-:Y:S01]  /*1170*/  UIMAD UR4, UR12, UR4, URZ ;  /* 0x000000040c0472a4 */ /* 0x000fe2000f8e023f */
[----:B------:R-:W-:Y:S01]  /*1180*/  IMAD.SHL.U32 R7, R7, 0x8, RZ ;  /* 0x0000000807077824 */ /* 0x000fe200078e00ff */
[----:B------:R-:W-:Y:S01]  /*1190*/  ISETP.GE.AND P6, PT, R2, c[0x0][0x198], PT ;  /* 0x0000660002007a0c */ /* 0x000fe20003fc6270 */
[----:B------:R-:W-:Y:S01]  /*11a0*/  SHFL.IDX PT, R10, R6, 0x3, 0x181f ;  /* 0x00781f00060a7f89 */ /* 0x000fe200000e0000 */
[----:B------:R-:W-:Y:S01]  /*11b0*/  UIMAD UR4, UR9, UR5, UR4 ;  /* 0x00000005090472a4 */ /* 0x000fe2000f8e0204 */
[----:B------:R-:W-:Y:S01]  /*11c0*/  IMAD.WIDE.U32 R108, R37, c[0x0][0x1e0], RZ ;  /* 0x00007800256c7a25 */ /* 0x000fe200078e00ff */
[----:B------:R-:W-:Y:S01]  /*11d0*/  LOP3.LUT R216, R216, 0xfffffe00, R7, 0xf8, !PT ;  /* 0xfffffe00d8d87812 */ /* 0x000fe200078ef807 */
[----:B------:R-:W-:Y:S01]  /*11e0*/  SHFL.IDX PT, R11, R3, 0x3, 0x181f ;  /* 0x00781f00030b7f89 */ /* 0x000fe200000e0000 */
[----:B------:R-:W-:-:S02]  /*11f0*/  @!P1 SHF.R.S32.HI R7, RZ, 0x1f, R2 ;  /* 0x0000001fff079819 */ /* 0x000fc40000011402 */
[----:B------:R-:W-:Y:S01]  /*1200*/  IADD3 R219, R219, UR4, RZ ;  /* 0x00000004dbdb7c10 */ /* 0x000fe2000fffe0ff */
[----:B------:R-:W-:Y:S01]  /*1210*/  IMAD.SHL.U32 R216, R216, 0x2, RZ ;  /* 0x00000002d8d87824 */ /* 0x000fe200078e00ff */
[----:B------:R-:W-:Y:S02]  /*1220*/  ULDC.64 UR4, c[0x0][0x210] ;  /* 0x0000840000047ab9 */ /* 0x000fe40000000a00 */
[----:B------:R-:W-:-:S04]  /*1230*/  UIMAD UR4, UR12, UR4, URZ ;  /* 0x000000040c0472a4 */ /* 0x000fc8000f8e023f */
[----:B------:R-:W-:Y:S01]  /*1240*/  UIMAD UR4, UR9, UR5, UR4 ;  /* 0x00000005090472a4 */ /* 0x000fe2000f8e0204 */
[----:B--2---:R-:W-:Y:S01]  /*1250*/  @P0 SHF.R.S32.HI R227, RZ, 0x1f, R226 ;  /* 0x0000001fffe30819 */ /* 0x004fe200000114e2 */
[----:B------:R-:W-:Y:S02]  /*1260*/  @!P0 IMAD.MOV.U32 R227, RZ, RZ, R9 ;  /* 0x000000ffffe38224 */ /* 0x000fe400078e0009 */
[----:B------:R2:W5:Y:S01]  /*1270*/  SHFL.IDX PT, R9, R3, 0x2, 0x181f ;  /* 0x00581f0003097f89 */ /* 0x00056200000e0000 */
[----:B------:R-:W-:Y:S01]  /*1280*/  @!P0 IMAD.MOV.U32 R226, RZ, RZ, R0 ;  /* 0x000000ffffe28224 */ /* 0x000fe200078e0000 */
[----:B------:R-:W-:Y:S01]  /*1290*/  @!P1 LEA.HI R0, R7, R2, RZ, 0x3 ;  /* 0x0000000207009211 */ /* 0x000fe200078f18ff */
[----:B------:R-:W-:Y:S01]  /*12a0*/  IMAD R221, R227, c[0x0][0x1f0], RZ ;  /* 0x00007c00e3dd7a24 */ /* 0x000fe200078e02ff */
[----:B-1----:R-:W-:Y:S01]  /*12b0*/  @!P1 LEA R14, P0, R30, R4, 0x1 ;  /* 0x000000041e0e9211 */ /* 0x002fe200078008ff */
[----:B------:R-:W-:Y:S01]  /*12c0*/  IMAD.WIDE.U32 R218, R226, c[0x0][0x1f0], R218 ;  /* 0x00007c00e2da7a25 */ /* 0x000fe200078e00da */
[----:B------:R-:W-:-:S02]  /*12d0*/  @!P1 LOP3.LUT R0, R0, 0xfffffff8, RZ, 0xc0, !PT ;  /* 0xfffffff800009812 */ /* 0x000fc400078ec0ff */
[----:B------:R-:W-:Y:S01]  /*12e0*/  @!P3 SHF.R.S32.HI R7, RZ, 0x1f, R2 ;  /* 0x0000001fff07b819 */ /* 0x000fe20000011402 */
[----:B------:R-:W-:Y:S01]  /*12f0*/  IMAD R221, R226, c[0x0][0x1f4], R221 ;  /* 0x00007d00e2dd7a24 */ /* 0x000fe200078e02dd */
[----:B---3--:R-:W-:Y:S01]  /*1300*/  @!P1 LEA.HI.X R15, R30, R5, R31, 0x1, P0 ;  /* 0x000000051e0f9211 */ /* 0x008fe200000f0c1f */
[----:B------:R-:W-:Y:S01]  /*1310*/  @!P1 IMAD.WIDE R16, R0, 0x2, R4 ;  /* 0x0000000200109825 */ /* 0x000fe200078e0204 */
[----:B------:R-:W-:Y:S02]  /*1320*/  @!P2 SHF.R.S32.HI R5, RZ, 0x1f, R2 ;  /* 0x0000001fff05a819 */ /* 0x000fe40000011402 */
[-C--:B------:R-:W-:Y:S01]  /*1330*/  @!P3 LEA.HI R4, R7, R2.reuse, RZ, 0x3 ;  /* 0x000000020704b211 */ /* 0x080fe200078f18ff */
[----:B------:R1:W-:Y:S01]  /*1340*/  @!P1 LDGSTS.E.BYPASS.LTC128B.128 [R216+0x100], [R14.64], !P4 ;  /* 0x001000000ed89fae */ /* 0x0003e2000e101d4e */
[----:B------:R-:W-:Y:S01]  /*1350*/  @!P2 LEA.HI R0, R5, R2, RZ, 0x3 ;  /* 0x000000020500a211 */ /* 0x000fe200078f18ff */
[----:B------:R-:W-:Y:S01]  /*1360*/  IMAD.IADD R221, R219, 0x1, R221 ;  /* 0x00000001dbdd7824 */ /* 0x000fe200078e02dd */
[----:B------:R-:W-:Y:S01]  /*1370*/  @!P3 LOP3.LUT R4, R4, 0xfffffff8, RZ, 0xc0, !PT ;  /* 0xfffffff80404b812 */ /* 0x000fe200078ec0ff */
[----:B------:R3:W-:Y:S01]  /*1380*/  @!P1 LDGSTS.E.BYPASS.LTC128B.128 [R216+0x4100], [R16.64], !P6 ;  /* 0x0410000010d89fae */ /* 0x0007e2000f101d4e */
[----:B------:R-:W-:Y:S01]  /*1390*/  @!P3 LEA R18, P1, R30, R12, 0x1 ;  /* 0x0000000c1e12b211 */ /* 0x000fe200078208ff */
[----:B------:R-:W-:Y:S01]  /*13a0*/  IMAD.MOV.U32 R220, RZ, RZ, R218 ;  /* 0x000000ffffdc7224 */ /* 0x000fe200078e00da */
[----:B------:R-:W-:Y:S01]  /*13b0*/  @!P2 LOP3.LUT R5, R0, 0xfffffff8, RZ, 0xc0, !PT ;  /* 0xfffffff80005a812 */ /* 0x000fe200078ec0ff */
[----:B--2---:R-:W-:Y:S01]  /*13c0*/  IMAD R3, R37, c[0x0][0x1e4], RZ ;  /* 0x0000790025037a24 */ /* 0x004fe200078e02ff */
[----:B----4-:R-:W-:Y:S01]  /*13d0*/  @!P3 LEA.HI.X R19, R30, R13, R31, 0x1, P1 ;  /* 0x0000000d1e13b211 */ /* 0x010fe200008f0c1f */
[----:B------:R-:W-:-:S02]  /*13e0*/  IMAD R37, R36, -0x60, R37 ;  /* 0xffffffa024257824 */ /* 0x000fc400078e0225 */
[----:B------:R-:W-:Y:S02]  /*13f0*/  @!P3 IMAD.WIDE R12, R4, 0x2, R12 ;  /* 0x00000002040cb825 */ /* 0x000fe400078e020c */
[----:B------:R3:W-:Y:S01]  /*1400*/  @!P3 LDGSTS.E.BYPASS.LTC128B.128 [R216+0x1100], [R18.64], !P4 ;  /* 0x0110000012d8bfae */ /* 0x0007e2000e101d4e */
[----:B------:R-:W-:Y:S01]  /*1410*/  IADD3 R24, R37, c[0x0][0x1d0], -R26 ;  /* 0x0000740025187a10 */ /* 0x000fe20007ffe81a */
[----:B-----5:R-:W-:Y:S02]  /*1420*/  @!P2 IMAD.WIDE R4, R5, 0x2, R8 ;  /* 0x000000020504a825 */ /* 0x020fe400078e0208 */
[----:B------:R2:W-:Y:S01]  /*1430*/  @!P3 LDGSTS.E.BYPASS.LTC128B.128 [R216+0x5100], [R12.64], !P6 ;  /* 0x051000000cd8bfae */ /* 0x0005e2000f101d4e */
[----:B------:R-:W-:Y:S01]  /*1440*/  ISETP.GE.AND P1, PT, R24, 0x21, PT ;  /* 0x000000211800780c */ /* 0x000fe20003f26270 */
[----:B------:R-:W-:Y:S02]  /*1450*/  IMAD.IADD R38, R109, 0x1, R3 ;  /* 0x000000016d267824 */ /* 0x000fe400078e0203 */
[----:B------:R-:W-:-:S04]  /*1460*/  IMAD.WIDE.U32 R6, R107, R108, R220 ;  /* 0x0000006c6b067225 */ /* 0x000fc800078e00dc */
[----:B------:R-:W-:Y:S01]  /*1470*/  IMAD.U32 R3, RZ, RZ, UR6 ;  /* 0x00000006ff037e24 */ /* 0x000fe2000f8e00ff */
[C---:B-1----:R-:W-:Y:S01]  /*1480*/  @!P2 LEA R14, P0, R30.reuse, R8, 0x1 ;  /* 0x000000081e0ea211 */ /* 0x042fe200078008ff */
[----:B------:R-:W-:Y:S02]  /*1490*/  IMAD.U32 R0, RZ, RZ, UR7 ;  /* 0x00000007ff007e24 */ /* 0x000fe4000f8e00ff */
[----:B------:R-:W-:Y:S01]  /*14a0*/  IMAD R229, R227, c[0x0][0x218], RZ ;  /* 0x00008600e3e57a24 */ /* 0x000fe200078e02ff */
[C---:B------:R-:W-:Y:S02]  /*14b0*/  @!P2 LEA.HI.X R15, R30.reuse, R9, R31, 0x1, P0 ;  /* 0x000000091e0fa211 */ /* 0x040fe400000f0c1f */
[----:B------:R-:W-:Y:S01]  /*14c0*/  @!P5 LEA R8, P0, R30, R10, 0x1 ;  /* 0x0000000a1e08d211 */ /* 0x000fe200078008ff */
[----:B------:R-:W-:Y:S02]  /*14d0*/  IMAD R229, R226, c[0x0][0x21c], R229 ;  /* 0x00008700e2e57a24 */ /* 0x000fe400078e02e5 */
[----:B------:R1:W-:Y:S01]  /*14e0*/  @!P2 LDGSTS.E.BYPASS.LTC128B.128 [R216+0x2100], [R14.64], !P4 ;  /* 0x021000000ed8afae */ /* 0x0003e2000e101d4e */
[----:B------:R-:W-:-:S02]  /*14f0*/  @!P5 LEA.HI.X R9, R30, R11, R31, 0x1, P0 ;  /* 0x0000000b1e09d211 */ /* 0x000fc400000f0c1f */
[C---:B------:R-:W-:Y:S01]  /*1500*/  ISETP.GE.AND P0, PT, R24.reuse, 0x41, PT ;  /* 0x000000411800780c */ /* 0x040fe20003f06270 */
[----:B------:R4:W-:Y:S01]  /*1510*/  @!P2 LDGSTS.E.BYPASS.LTC128B.128 [R216+0x6100], [R4.64], !P6 ;  /* 0x0610000004d8afae */ /* 0x0009e2000f101d4e */
[----:B------:R-:W-:-:S03]  /*1520*/  ISETP.GE.AND P2, PT, R24, 0x1, PT ;  /* 0x000000011800780c */ /* 0x000fc60003f46270 */
[----:B------:R5:W-:Y:S01]  /*1530*/  @!P5 LDGSTS.E.BYPASS.LTC128B.128 [R216+0x3100], [R8.64], !P4 ;  /* 0x0310000008d8dfae */ /* 0x000be2000e101d4e */
[----:B--2---:R-:W-:-:S05]  /*1540*/  IMAD.U32 R13, RZ, RZ, UR6 ;  /* 0x00000006ff0d7e24 */ /* 0x004fca000f8e00ff */
[----:B------:R-:W-:-:S04]  /*1550*/  @P1 LEA R13, P3, R13, R6, 0x5 ;  /* 0x000000060d0d1211 */ /* 0x000fc800078628ff */
[----:B-1----:R-:W-:Y:S01]  /*1560*/  @P2 LEA R14, P4, R6, c[0x0][0x1c8], 0x1 ;  /* 0x00007200060e2a11 */ /* 0x002fe200078808ff */
[----:B----4-:R-:W-:Y:S01]  /*1570*/  IMAD R5, R38, R107, RZ ;  /* 0x0000006b26057224 */ /* 0x010fe200078e02ff */
[----:B------:R-:W-:-:S03]  /*1580*/  LOP3.LUT R4, R214, 0xfffffff0, RZ, 0xc0, !PT ;  /* 0xfffffff0d6047812 */ /* 0x000fc600078ec0ff */
[----:B------:R-:W-:Y:S02]  /*1590*/  IMAD R5, R27, R108, R5 ;  /* 0x0000006c1b057224 */ /* 0x000fe400078e0205 */
[----:B-----5:R-:W-:Y:S02]  /*15a0*/  IMAD.IADD R9, R39, 0x1, -R4 ;  /* 0x0000000127097824 */ /* 0x020fe400078e0a04 */
[----:B------:R-:W-:Y:S01]  /*15b0*/  IMAD.IADD R5, R7, 0x1, R5 ;  /* 0x0000000107057824 */ /* 0x000fe200078e0205 */
[----:B------:R-:W-:Y:S02]  /*15c0*/  SHF.R.S32.HI R7, RZ, 0x4, R214 ;  /* 0x00000004ff077819 */ /* 0x000fe400000114d6 */
[----:B------:R-:W-:Y:S02]  /*15d0*/  SHF.R.S32.HI R4, RZ, 0x1f, R9 ;  /* 0x0000001fff047819 */ /* 0x000fe40000011409 */
[----:B------:R-:W-:Y:S02]  /*15e0*/  @P1 LEA.HI.X R0, R3, R5, R0, 0x5, P3 ;  /* 0x0000000503001211 */ /* 0x000fe400018f2c00 */
[----:B------:R-:W-:-:S02]  /*15f0*/  @P1 LEA R12, P3, R13, c[0x0][0x1c8], 0x1 ;  /* 0x000072000d0c1a11 */ /* 0x000fc400078608ff */
[----:B------:R-:W-:Y:S02]  /*1600*/  LEA.HI R3, R4, R9, RZ, 0x3 ;  /* 0x0000000904037211 */ /* 0x000fe400078f18ff */
[----:B------:R-:W-:Y:S02]  /*1610*/  @P1 LEA.HI.X R13, R13, c[0x0][0x1cc], R0, 0x1, P3 ;  /* 0x000073000d0d1a11 */ /* 0x000fe400018f0c00 */
[----:B------:R-:W-:Y:S02]  /*1620*/  LOP3.LUT R0, R3, 0xfffffff8, RZ, 0xc0, !PT ;  /* 0xfffffff803007812 */ /* 0x000fe400078ec0ff */
[C---:B------:R-:W-:Y:S02]  /*1630*/  @P2 LEA.HI.X R15, R6.reuse, c[0x0][0x1cc], R5, 0x1, P4 ;  /* 0x00007300060f2a11 */ /* 0x040fe400020f0c05 */
[----:B------:R-:W-:Y:S01]  /*1640*/  @P0 IADD3 R6, P3, R6, UR10, RZ ;  /* 0x0000000a06060c10 */ /* 0x000fe2000ff7e0ff */
[----:B------:R-:W-:Y:S01]  /*1650*/  IMAD.IADD R0, R9, 0x1, -R0 ;  /* 0x0000000109007824 */ /* 0x000fe200078e0a00 */
[----:B------:R-:W-:-:S02]  /*1660*/  @!P5 SHF.R.S32.HI R9, RZ, 0x1f, R2 ;  /* 0x0000001fff09d819 */ /* 0x000fc40000011402 */
[----:B------:R-:W-:Y:S02]  /*1670*/  @P0 IADD3.X R5, R5, UR8, RZ, P3, !PT ;  /* 0x0000000805050c10 */ /* 0x000fe40009ffe4ff */
[----:B------:R-:W-:Y:S02]  /*1680*/  @P0 LEA R8, P3, R6, c[0x0][0x1c8], 0x1 ;  /* 0x0000720006080a11 */ /* 0x000fe400078608ff */
[----:B------:R-:W-:Y:S02]  /*1690*/  @!P5 LEA.HI R4, R9, R2, RZ, 0x3 ;  /* 0x000000020904d211 */ /* 0x000fe400078f18ff */
[----:B------:R-:W-:Y:S02]  /*16a0*/  ISETP.GE.AND P4, PT, R30, c[0x0][0x1d4], PT ;  /* 0x000075001e007a0c */ /* 0x000fe40003f86270 */
[----:B------:R-:W-:Y:S02]  /*16b0*/  @P0 LEA.HI.X R9, R6, c[0x0][0x1cc], R5, 0x1, P3 ;  /* 0x0000730006090a11 */ /* 0x000fe400018f0c05 */
[----:B------:R-:W-:-:S02]  /*16c0*/  @!P5 LOP3.LUT R5, R4, 0xfffffff8, RZ, 0xc0, !PT ;  /* 0xfffffff80405d812 */ /* 0x000fc400078ec0ff */
[----:B------:R-:W-:Y:S02]  /*16d0*/  ISETP.GE.AND P3, PT, R2, c[0x0][0x1d4], PT ;  /* 0x0000750002007a0c */ /* 0x000fe40003f66270 */
[----:B------:R-:W-:Y:S01]  /*16e0*/  LEA.HI R214, R214, R7, RZ, 0x1 ;  /* 0x00000007d6d67211 */ /* 0x000fe200078f08ff */
[----:B------:R-:W-:-:S03]  /*16f0*/  @!P5 IMAD.WIDE R10, R5, 0x2, R10 ;  /* 0x00000002050ad825 */ /* 0x000fc600078e020a */
[----:B------:R-:W-:Y:S01]  /*1700*/  LOP3.LUT R214, R214, 0xfffffffe, RZ, 0xc0, !PT ;  /* 0xfffffffed6d67812 */ /* 0x000fe200078ec0ff */
[----:B------:R-:W-:Y:S01]  /*1710*/  IMAD.SHL.U32 R5, R25, 0x40, RZ ;  /* 0x0000004019057824 */ /* 0x000fe200078e00ff */
[----:B------:R1:W-:Y:S03]  /*1720*/  @!P5 LDGSTS.E.BYPASS.LTC128B.128 [R216+0x7100], [R10.64], !P6 ;  /* 0x071000000ad8dfae */ /* 0x0003e6000f101d4e */
[----:B------:R-:W-:Y:S01]  /*1730*/  IMAD.IADD R214, R7, 0x1, -R214 ;  /* 0x0000000107d67824 */ /* 0x000fe200078e0ad6 */
[----:B------:R-:W0:Y:S01]  /*1740*/  LDGDEPBAR ;  /* 0x00000000000079af */ /* 0x000e220000000000 */
[----:B------:R-:W-:Y:S02]  /*1750*/  IMAD.SHL.U32 R7, R0, 0x40, RZ ;  /* 0x0000004000077824 */ /* 0x000fe400078e00ff */
[----:B------:R-:W-:Y:S01]  /*1760*/  IMAD.SHL.U32 R4, R214, 0x8, RZ ;  /* 0x00000008d6047824 */ /* 0x000fe200078e00ff */
[----:B------:R2:W-:Y:S02]  /*1770*/  @P2 LDGSTS.E.BYPASS.LTC128B.128 [R216+0x8100], [R14.64], !P4 ;  /* 0x081000000ed82fae */ /* 0x0005e4000e101d4e */
[----:B------:R-:W-:-:S02]  /*1780*/  LOP3.LUT R7, R7, 0x1c0, RZ, 0xc0, !PT ;  /* 0x000001c007077812 */ /* 0x000fc400078ec0ff */
[----:B------:R2:W-:Y:S02]  /*1790*/  @P2 LDGSTS.E.BYPASS.LTC128B.128 [R216+0xb100], [R14.64+0x80], !P3 ;  /* 0x0b1000800ed82fae */ /* 0x0005e4000d901d4e */
[----:B------:R-:W-:Y:S01]  /*17a0*/  LOP3.LUT R2, R7, 0x8, R4, 0xf8, !PT ;  /* 0x0000000807027812 */ /* 0x000fe200078ef804 */
[----:B------:R-:W-:Y:S01]  /*17b0*/  IMAD.SHL.U32 R4, R26, 0x8, RZ ;  /* 0x000000081a047824 */ /* 0x000fe200078e00ff */
[----:B------:R2:W-:Y:S01]  /*17c0*/  @P1 LDGSTS.E.BYPASS.LTC128B.128 [R216+0x9100], [R12.64], !P4 ;  /* 0x091000000cd81fae */ /* 0x0005e2000e101d4e */
[----:B------:R-:W-:-:S03]  /*17d0*/  SHF.R.U32.HI R7, RZ, 0x3, R7 ;  /* 0x00000003ff077819 */ /* 0x000fc60000011607 */
[----:B------:R2:W-:Y:S01]  /*17e0*/  @P1 LDGSTS.E.BYPASS.LTC128B.128 [R216+0xc100], [R12.64+0x80], !P3 ;  /* 0x0c1000800cd81fae */ /* 0x0005e2000d901d4e */
[----:B------:R-:W-:Y:S01]  /*17f0*/  LOP3.LUT R2, R2, R7, RZ, 0x3c, !PT ;  /* 0x0000000702027212 */ /* 0x000fe200078e3cff */
[----:B------:R-:W-:Y:S01]  /*1800*/  IMAD.SHL.U32 R7, R3, 0x40, RZ ;  /* 0x0000004003077824 */ /* 0x000fe200078e00ff */
[----:B------:R-:W-:Y:S01]  /*1810*/  LOP3.LUT R3, R5, 0x1c0, RZ, 0xc0, !PT ;  /* 0x000001c005037812 */ /* 0x000fe200078ec0ff */
[----:B------:R4:W-:Y:S01]  /*1820*/  @P0 LDGSTS.E.BYPASS.LTC128B.128 [R216+0xa100], [R8.64], !P4 ;  /* 0x0a10000008d80fae */ /* 0x0009e2000e101d4e */
[----:B------:R-:W-:Y:S01]  /*1830*/  R2P PR, R0, 0x6 ;  /* 0x0000000600007804 */ /* 0x000fe20000000000 */
[----:B------:R-:W-:Y:S01]  /*1840*/  IMAD.MOV.U32 R5, RZ, RZ, 0x10 ;  /* 0x00000010ff057424 */ /* 0x000fe200078e00ff */
[----:B------:R-:W-:Y:S01]  /*1850*/  LOP3.LUT R2, R2, 0xfffffe00, R7, 0xf8, !PT ;  /* 0xfffffe0002027812 */ /* 0x000fe200078ef807 */
[----:B------:R4:W-:Y:S01]  /*1860*/  @P0 LDGSTS.E.BYPASS.LTC128B.128 [R216+0xd100], [R8.64+0x80], !P3 ;  /* 0x0d10008008d80fae */ /* 0x0009e2000d901d4e */
[----:B------:R-:W-:Y:S02]  /*1870*/  LOP3.LUT R4, R3, 0x8, R4, 0xf8, !PT ;  /* 0x0000000803047812 */ /* 0x000fe400078ef804 */
[----:B------:R-:W-:Y:S01]  /*1880*/  SHF.R.U32.HI R3, RZ, 0x3, R3 ;  /* 0x00000003ff037819 */ /* 0x000fe20000011603 */
[----:B------:R-:W0:Y:S01]  /*1890*/  LDGDEPBAR ;  /* 0x00000000000079af */ /* 0x000e220000000000 */
[----:B------:R-:W-:Y:S01]  /*18a0*/  IMAD R7, R105, 0x400, R2 ;  /* 0x0000040069077824 */ /* 0x000fe200078e0202 */
[----:B------:R-:W-:-:S02]  /*18b0*/  SEL R5, R5, 0xfffffff0, !P1 ;  /* 0xfffffff005057807 */ /* 0x000fc40004800000 */
[----:B------:R-:W-:Y:S02]  /*18c0*/  LOP3.LUT P0, RZ, R25, 0x2, RZ, 0xc0, !PT ;  /* 0x0000000219ff7812 */ /* 0x000fe4000780c0ff */
[C---:B------:R-:W-:Y:S02]  /*18d0*/  ISETP.LT.OR P6, PT, R24.reuse, 0x1, P4 ;  /* 0x000000011800780c */ /* 0x040fe400027c1670 */
[----:B------:R-:W-:Y:S02]  /*18e0*/  ISETP.LT.OR P5, PT, R24, 0x1, P3 ;  /* 0x000000011800780c */ /* 0x000fe40001fa1670 */
[----:B----4-:R-:W-:Y:S01]  /*18f0*/  LOP3.LUT R9, R4, R3, RZ, 0x3c, !PT ;  /* 0x0000000304097212 */ /* 0x010fe200078e3cff */
[----:B------:R-:W-:-:S04]  /*1900*/  DEPBAR.LE SB0, 0x1 ;  /* 0x000080400000791a */ /* 0x000fc80000000000 */
[----:B------:R-:W-:Y:S01]  /*1910*/  IMAD.MOV.U32 R3, RZ, RZ, 0x20 ;  /* 0x00000020ff037424 */ /* 0x000fe200078e00ff */
[C---:B------:R-:W-:Y:S01]  /*1920*/  LEA R4, R7.reuse, 0x100, 0x1 ;  /* 0x0000010007047811 */ /* 0x040fe200078e08ff */
[----:B------:R-:W-:Y:S01]  /*1930*/  IMAD.SHL.U32 R7, R7, 0x2, RZ ;  /* 0x0000000207077824 */ /* 0x000fe200078e00ff */
[----:B------:R-:W-:Y:S01]  /*1940*/  BAR.SYNC.DEFER_BLOCKING 0x0 ;  /* 0x0000000000007b1d */ /* 0x000fe20000010000 */
[----:B------:R-:W-:Y:S01]  /*1950*/  IMAD R214, R214, 0x200, R9 ;  /* 0x00000200d6d67824 */ /* 0x000fe200078e0209 */
[----:B------:R-:W-:Y:S01]  /*1960*/  SEL R3, R3, 0xffffffe0, !P2 ;  /* 0xffffffe003037807 */ /* 0x000fe20005000000 */
[--C-:B------:R-:W-:Y:S02]  /*1970*/  IMAD R6, R5, 0x2, R4.reuse ;  /* 0x0000000205067824 */ /* 0x100fe400078e0204 */
[----:B------:R-:W-:Y:S02]  /*1980*/  IMAD.SHL.U32 R214, R214, 0x2, RZ ;  /* 0x00000002d6d67824 */ /* 0x000fe400078e00ff */
[----:B------:R-:W-:-:S02]  /*1990*/  IMAD R4, R3, 0x2, R4 ;  /* 0x0000000203047824 */ /* 0x000fc400078e0204 */
[----:B------:R-:W-:Y:S01]  /*19a0*/  IMAD R0, R3, 0x2, R6 ;  /* 0x0000000203007824 */ /* 0x000fe200078e0206 */
[----:B------:R-:W-:Y:S01]  /*19b0*/  IADD3 R213, R214, 0x8120, RZ ;  /* 0x00008120d6d57810 */ /* 0x000fe20007ffe0ff */
[----:B------:R-:W-:Y:S04]  /*19c0*/  LDSM.16.M88.4 R120, [R7+0x100] ;  /* 0x000100000778783b */ /* 0x000fe80000000200 */
[----:B------:R4:W-:Y:S04]  /*19d0*/  LDSM.16.M88.4 R172, [R7+0x4100] ;  /* 0x0041000007ac783b */ /* 0x0009e80000000200 */
[----:B------:R-:W-:Y:S04]  /*19e0*/  LDSM.16.M88.4 R140, [R6] ;  /* 0x00000000068c783b */ /* 0x000fe80000000200 */
[----:B------:R5:W-:Y:S04]  /*19f0*/  LDSM.16.M88.4 R176, [R6+0x4000] ;  /* 0x0040000006b0783b */ /* 0x000be80000000200 */
[----:B------:R-:W-:Y:S04]  /*1a00*/  LDSM.16.M88.4 R152, [R4] ;  /* 0x000000000498783b */ /* 0x000fe80000000200 */
[----:B------:R-:W-:Y:S04]  /*1a10*/  LDSM.16.M88.4 R180, [R4+0x4000] ;  /* 0x0040000004b4783b */ /* 0x000fe80000000200 */
[----:B------:R-:W-:Y:S01]  /*1a20*/  LDSM.16.M88.4 R168, [R0] ;  /* 0x0000000000a8783b */ /* 0x000fe20000000200 */
[----:B----4-:R-:W-:-:S03]  /*1a30*/  IMAD R7, R28, c[0x0][0x208], RZ ;  /* 0x000082001c077a24 */ /* 0x010fc600078e02ff */
[----:B------:R4:W-:Y:S04]  /*1a40*/  LDSM.16.M88.4 R188, [R0+0x4000] ;  /* 0x0040000000bc783b */ /* 0x0009e80000000200 */
[----:B------:R-:W-:Y:S01]  /*1a50*/  BAR.SYNC.DEFER_BLOCKING 0x0 ;  /* 0x0000000000007b1d */ /* 0x000fe20000010000 */
[----:B-----5:R-:W-:-:S04]  /*1a60*/  IADD3 R6, R214, 0x8100, RZ ;  /* 0x00008100d6067810 */ /* 0x020fc80007ffe0ff */
[----:B------:R-:W-:-:S04]  /*1a70*/  @P0 IADD3 R213, R6, -0x20, RZ ;  /* 0xffffffe006d50810 */ /* 0x000fc80007ffe0ff */
[C---:B------:R-:W-:Y:S02]  /*1a80*/  IADD3 R207, R213.reuse, 0x800, RZ ;  /* 0x00000800d5cf7810 */ /* 0x040fe40007ffe0ff */
[C---:B------:R-:W-:Y:S02]  /*1a90*/  IADD3 R206, R213.reuse, 0x1000, RZ ;  /* 0x00001000d5ce7810 */ /* 0x040fe40007ffe0ff */
[C---:B------:R-:W-:Y:S02]  /*1aa0*/  IADD3 R205, R213.reuse, 0x1800, RZ ;  /* 0x00001800d5cd7810 */ /* 0x040fe40007ffe0ff */
[C---:B------:R-:W-:Y:S01]  /*1ab0*/  IADD3 R204, R213.reuse, 0x2000, RZ ;  /* 0x00002000d5cc7810 */ /* 0x040fe20007ffe0ff */
[C---:B----4-:R-:W-:Y:S01]  /*1ac0*/  IMAD R0, R26.reuse, c[0x0][0x20c], R7 ;  /* 0x000083001a007a24 */ /* 0x050fe200078e0207 */
[C---:B------:R-:W-:Y:S01]  /*1ad0*/  IADD3 R203, R213.reuse, 0x2800, RZ ;  /* 0x00002800d5cb7810 */ /* 0x040fe20007ffe0ff */
[----:B------:R-:W-:Y:S01]  /*1ae0*/  IMAD.WIDE.U32 R6, R26, c[0x0][0x208], R30 ;  /* 0x000082001a067a25 */ /* 0x000fe200078e001e */
[----:B------:R-:W-:Y:S01]  /*1af0*/  IADD3 R201, R213, 0x3000, RZ ;  /* 0x00003000d5c97810 */ /* 0x000fe20007ffe0ff */
[----:B------:R-:W-:-:S04]  /*1b00*/  DEPBAR.LE SB0, 0x0 ;  /* 0x000080000000791a */ /* 0x000fc80000000000 */
[----:B------:R-:W-:Y:S01]  /*1b10*/  BAR.SYNC.DEFER_BLOCKING 0x0 ;  /* 0x0000000000007b1d */ /* 0x000fe20000010000 */
[----:B------:R-:W-:Y:S01]  /*1b20*/  IMAD.IADD R7, R7, 0x1, R0 ;  /* 0x0000000107077824 */ /* 0x000fe200078e0200 */
[C---:B------:R-:W-:Y:S01]  /*1b30*/  IADD3 R200, R213.reuse, 0x3800, RZ ;  /* 0x00003800d5c87810 */ /* 0x040fe20007ffe0ff */
[----:B------:R-:W-:Y:S01]  /*1b40*/  IMAD.U32 R0, RZ, RZ, UR9 ;  /* 0x00000009ff007e24 */ /* 0x000fe2000f8e00ff */
[C---:B------:R-:W-:Y:S02]  /*1b50*/  IADD3 R199, R213.reuse, 0x4000, RZ ;  /* 0x00004000d5c77810 */ /* 0x040fe40007ffe0ff */
[C---:B------:R-:W-:Y:S01]  /*1b60*/  IADD3 R198, R213.reuse, 0x4800, RZ ;  /* 0x00004800d5c67810 */ /* 0x040fe20007ffe0ff */
[----:B------:R-:W-:Y:S01]  /*1b70*/  IMAD.WIDE.U32 R6, R0, c[0x0][0x210], R6 ;  /* 0x0000840000067a25 */ /* 0x000fe200078e0006 */
[C---:B------:R-:W-:Y:S02]  /*1b80*/  IADD3 R197, R213.reuse, 0x5000, RZ ;  /* 0x00005000d5c57810 */ /* 0x040fe40007ffe0ff */
[----:B------:R-:W-:Y:S01]  /*1b90*/  IADD3 R196, R213, 0x5800, RZ ;  /* 0x00005800d5c47810 */ /* 0x000fe20007ffe0ff */
[----:B------:R-:W-:Y:S01]  /*1ba0*/  IMAD R0, R27, c[0x0][0x208], RZ ;  /* 0x000082001b007a24 */ /* 0x000fe200078e02ff */
[----:B------:R-:W-:Y:S01]  /*1bb0*/  IADD3 R7, R7, UR4, RZ ;  /* 0x0000000407077c10 */ /* 0x000fe2000fffe0ff */
[----:B------:R-:W-:-:S02]  /*1bc0*/  ULDC.64 UR4, c[0x0][0x208] ;  /* 0x0000820000047ab9 */ /* 0x000fc40000000a00 */
[----:B------:R-:W-:Y:S02]  /*1bd0*/  USHF.L.U32 UR12, UR4, 0x6, URZ ;  /* 0x00000006040c7899 */ /* 0x000fe4000800063f */
[----:B------:R-:W-:Y:S01]  /*1be0*/  IMAD.WIDE.U32 R226, R226, c[0x0][0x218], R6 ;  /* 0x00008600e2e27a25 */ /* 0x000fe200078e0006 */
[----:B------:R-:W-:-:S03]  /*1bf0*/  USHF.L.U64.HI UR17, UR4, UR17, UR5 ;  /* 0x0000001104117299 */ /* 0x000fc60008010205 */
[----:B------:R-:W-:Y:S02]  /*1c00*/  IMAD R7, R107, c[0x0][0x20c], R0 ;  /* 0x000083006b077a24 */ /* 0x000fe400078e0200 */
[----:B------:R-:W-:Y:S01]  /*1c10*/  IMAD.IADD R229, R227, 0x1, R229 ;  /* 0x00000001e3e57824 */ /* 0x000fe200078e02e5 */
[----:B-1----:R-:W2:Y:S01]  /*1c20*/  LDSM.16.M88.4 R8, [R214+0x8100] ;  /* 0x00810000d608783b */ /* 0x002ea20000000200 */
[----:B------:R-:W-:-:S03]  /*1c30*/  IMAD.MOV.U32 R228, RZ, RZ, R226 ;  /* 0x000000ffffe47224 */ /* 0x000fc600078e00e2 */
[----:B------:R-:W1:Y:S04]  /*1c40*/  LDSM.16.M88.4 R76, [R214+0x8900] ;  /* 0x00890000d64c783b */ /* 0x000e680000000200 */
[----:B------:R-:W4:Y:S04]  /*1c50*/  LDSM.16.M88.4 R20, [R213] ;  /* 0x00000000d514783b */ /* 0x000f280000000200 */
[----:B---3--:R-:W3:Y:S04]  /*1c60*/  LDSM.16.M88.4 R16, [R213+0x800] ;  /* 0x00080000d510783b */ /* 0x008ee80000000200 */
[----:B------:R-:W5:Y:S04]  /*1c70*/  LDSM.16.M88.4 R68, [R214+0x9100] ;  /* 0x00910000d644783b */ /* 0x000f680000000200 */
[----:B------:R-:W3:Y:S04]  /*1c80*/  LDSM.16.M88.4 R60, [R214+0x9900] ;  /* 0x00990000d63c783b */ /* 0x000ee80000000200 */
[----:B------:R-:W-:Y:S04]  /*1c90*/  LDSM.16.M88.4 R52, [R214+0xa100] ;  /* 0x00a10000d634783b */ /* 0x000fe80000000200 */
[----:B------:R-:W-:Y:S04]  /*1ca0*/  LDSM.16.M88.4 R44, [R214+0xa900] ;  /* 0x00a90000d62c783b */ /* 0x000fe80000000200 */
[----:B------:R-:W-:Y:S01]  /*1cb0*/  LDSM.16.M88.4 R40, [R213+0x2800] ;  /* 0x00280000d528783b */ /* 0x000fe20000000200 */
[C---:B--2---:R-:W-:Y:S08]  /*1cc0*/  HMMA.16816.F32 R12, R120.reuse, R8, RZ ;  /* 0x00000008780c723c */ /* 0x044ff000000018ff */
[C---:B------:R-:W-:Y:S08]  /*1cd0*/  HMMA.16816.F32 R8, R120.reuse, R10, RZ ;  /* 0x0000000a7808723c */ /* 0x040ff000000018ff */
[C---:B-1----:R-:W-:Y:S08]  /*1ce0*/  HMMA.16816.F32 R80, R120.reuse, R76, RZ ;  /* 0x0000004c7850723c */ /* 0x042ff000000018ff */
[----:B------:R-:W-:Y:S08]  /*1cf0*/  HMMA.16816.F32 R76, R120, R78, RZ ;  /* 0x0000004e784c723c */ /* 0x000ff000000018ff */
[C---:B----4-:R-:W-:Y:S08]  /*1d00*/  HMMA.16816.F32 R12, R140.reuse, R20, R12 ;  /* 0x000000148c0c723c */ /* 0x050ff0000000180c */
[C---:B------:R-:W-:Y:S01]  /*1d10*/  HMMA.16816.F32 R8, R140.reuse, R22, R8 ;  /* 0x000000168c08723c */ /* 0x040fe20000001808 */
[----:B------:R-:W1:Y:S07]  /*1d20*/  LDSM.16.M88.4 R20, [R213+0x1000] ;  /* 0x00100000d514783b */ /* 0x000e6e0000000200 */
[C---:B---3--:R-:W-:Y:S08]  /*1d30*/  HMMA.16816.F32 R80, R140.reuse, R16, R80 ;  /* 0x000000108c50723c */ /* 0x048ff00000001850 */
[----:B------:R-:W-:Y:S01]  /*1d40*/  HMMA.16816.F32 R76, R140, R18, R76 ;  /* 0x000000128c4c723c */ /* 0x000fe2000000184c */
[----:B------:R-:W2:Y:S07]  /*1d50*/  LDSM.16.M88.4 R16, [R213+0x1800] ;  /* 0x00180000d510783b */ /* 0x000eae0000000200 */
[C---:B-----5:R-:W-:Y:S08]  /*1d60*/  HMMA.16816.F32 R72, R120.reuse, R68, RZ ;  /* 0x000000447848723c */ /* 0x060ff000000018ff */
[C---:B------:R-:W-:Y:S08]  /*1d70*/  HMMA.16816.F32 R64, R120.reuse, R60, RZ ;  /* 0x0000003c7840723c */ /* 0x040ff000000018ff */
[C---:B------:R-:W-:Y:S08]  /*1d80*/  HMMA.16816.F32 R60, R120.reuse, R62, RZ ;  /* 0x0000003e783c723c */ /* 0x040ff000000018ff */
[----:B------:R-:W-:Y:S08]  /*1d90*/  HMMA.16816.F32 R68, R120, R70, RZ ;  /* 0x000000467844723c */ /* 0x000ff000000018ff */
[C---:B-1----:R-:W-:Y:S07]  /*1da0*/  HMMA.16816.F32 R72, R140.reuse, R20, R72 ;  /* 0x000000148c48723c */ /* 0x042fee0000001848 */
[----:B------:R-:W-:Y:S01]  /*1db0*/  IMAD.WIDE.U32 R20, R107, c[0x0][0x208], RZ ;  /* 0x000082006b147a25 */ /* 0x000fe200078e00ff */
[----:B--2---:R-:W-:Y:S03]  /*1dc0*/  HMMA.16816.F32 R64, R140, R16, R64 ;  /* 0x000000108c40723c */ /* 0x004fe60000001840 */
[----:B------:R-:W-:-:S02]  /*1dd0*/  IMAD.IADD R0, R21, 0x1, R7 ;  /* 0x0000000115007824 */ /* 0x000fc400078e0207 */
[----:B------:R-:W-:-:S03]  /*1de0*/  IMAD.WIDE.U32 R20, R20, 0x60, R228 ;  /* 0x0000006014147825 */ /* 0x000fc600078e00e4 */
[C---:B------:R-:W-:Y:S01]  /*1df0*/  HMMA.16816.F32 R60, R140.reuse, R18, R60 ;  /* 0x000000128c3c723c */ /* 0x040fe2000000183c */
[----:B------:R-:W-:Y:S01]  /*1e00*/  IMAD R0, R0, 0x60, RZ ;  /* 0x0000006000007824 */ /* 0x000fe200078e02ff */
[C---:B------:R-:W-:Y:S01]  /*1e10*/  LEA R6, P0, R20.reuse, c[0x0][0x1f8], 0x1 ;  /* 0x00007e0014067a11 */ /* 0x040fe200078008ff */
[----:B------:R-:W1:Y:S02]  /*1e20*/  LDSM.16.M88.4 R16, [R213+0x2000] ;  /* 0x00200000d510783b */ /* 0x000e640000000200 */
[----:B------:R-:W-:Y:S02]  /*1e30*/  IMAD.IADD R7, R21, 0x1, R0 ;  /* 0x0000000115077824 */ /* 0x000fe400078e0200 */
[----:B------:R-:W-:Y:S01]  /*1e40*/  IMAD.U32 R21, RZ, RZ, UR12 ;  /* 0x0000000cff157e24 */ /* 0x000fe2000f8e00ff */
[----:B------:R-:W-:Y:S01]  /*1e50*/  HMMA.16816.F32 R68, R140, R22, R68 ;  /* 0x000000168c44723c */ /* 0x000fe20000001844 */
[----:B------:R-:W-:Y:S01]  /*1e60*/  IMAD.MOV.U32 R0, RZ, RZ, 0x40 ;  /* 0x00000040ff007424 */ /* 0x000fe200078e00ff */
[----:B------:R-:W-:-:S02]  /*1e70*/  LEA.HI.X R7, R20, c[0x0][0x1fc], R7, 0x1, P0 ;  /* 0x00007f0014077a11 */ /* 0x000fc400000f0c07 */
[----:B------:R-:W-:-:S03]  /*1e80*/  IADD3 R20, P2, P1, R21, 0x80, R6 ;  /* 0x0000008015147810 */ /* 0x000fc6000795e006 */
[----:B------:R-:W-:Y:S01]  /*1e90*/  IADD3 R22, P0, R6, UR12, RZ ;  /* 0x0000000c06167c10 */ /* 0x000fe2000ff1e0ff */
[----:B------:R-:W-:Y:S01]  /*1ea0*/  @!PT LDS RZ, [RZ] ;  /* 0x00000000fffff984 */ /* 0x000fe20000000800 */
[----:B------:R-:W-:Y:S01]  /*1eb0*/  @!PT LDS RZ, [RZ] ;  /* 0x00000000fffff984 */ /* 0x000fe20000000800 */
[----:B------:R-:W-:Y:S01]  /*1ec0*/  @!PT LDS RZ, [RZ] ;  /* 0x00000000fffff984 */ /* 0x000fe20000000800 */
[----:B------:R2:W-:Y:S01]  /*1ed0*/  LDGSTS.E.BYPASS.LTC128B.128 [R216+0x100], [R6.64], !P6 ;  /* 0x0010000006d87fae */ /* 0x0005e2000f101d4e */
[----:B------:R-:W-:Y:S01]  /*1ee0*/  IADD3.X R21, RZ, UR17, R7, P2, P1 ;  /* 0x00000011ff157c10 */ /* 0x000fe200097e2407 */
[C---:B------:R-:W-:Y:S01]  /*1ef0*/  HMMA.16816.F32 R56, R120.reuse, R52, RZ ;  /* 0x000000347838723c */ /* 0x040fe200000018ff */
[----:B------:R-:W-:Y:S01]  /*1f00*/  IADD3.X R23, R7, UR17, RZ, P0, !PT ;  /* 0x0000001107177c10 */ /* 0x000fe200087fe4ff */
[----:B------:R2:W-:Y:S01]  /*1f10*/  LDGSTS.E.BYPASS.LTC128B.128 [R216+0x3100], [R6.64+0x80], !P5 ;  /* 0x0310008006d87fae */ /* 0x0005e2000e901d4e */
[----:B------:R-:W-:Y:S02]  /*1f20*/  IADD3 R84, P0, R22, UR12, RZ ;  /* 0x0000000c16547c10 */ /* 0x000fe4000ff1e0ff */
[C---:B------:R-:W-:Y:S02]  /*1f30*/  ISETP.LT.OR P2, PT, R24.reuse, 0x21, P4 ;  /* 0x000000211800780c */ /* 0x040fe40002741670 */
[----:B------:R-:W-:Y:S01]  /*1f40*/  ISETP.LT.OR P6, PT, R24, 0x21, P3 ;  /* 0x000000211800780c */ /* 0x000fe20001fc1670 */
[----:B------:R-:W-:Y:S01]  /*1f50*/  HMMA.16816.F32 R52, R120, R54, RZ ;  /* 0x000000367834723c */ /* 0x000fe200000018ff */
[----:B------:R-:W-:-:S02]  /*1f60*/  IADD3.X R85, R23, UR17, RZ, P0, !PT ;  /* 0x0000001117557c10 */ /* 0x000fc400087fe4ff */
[C---:B------:R-:W-:Y:S02]  /*1f70*/  ISETP.LT.OR P5, PT, R24.reuse, 0x41, P4 ;  /* 0x000000411800780c */ /* 0x040fe400027a1670 */
[----:B------:R-:W-:Y:S02]  /*1f80*/  LOP3.LUT P1, RZ, R25, 0x4, RZ, 0xc0, !PT ;  /* 0x0000000419ff7812 */ /* 0x000fe4000782c0ff */
[----:B------:R-:W-:Y:S01]  /*1f90*/  ISETP.LT.OR P0, PT, R24, 0x41, P3 ;  /* 0x000000411800780c */ /* 0x000fe20001f01670 */
[C---:B------:R-:W-:Y:S01]  /*1fa0*/  HMMA.16816.F32 R48, R120.reuse, R44, RZ ;  /* 0x0000002c7830723c */ /* 0x040fe200000018ff */
[----:B------:R-:W-:Y:S01]  /*1fb0*/  SEL R0, R0, 0xffffffc0, !P1 ;  /* 0xffffffc000007807 */ /* 0x000fe20004800000 */
[----:B------:R3:W-:Y:S04]  /*1fc0*/  LDGSTS.E.BYPASS.LTC128B.128 [R216+0x1100], [R22.64], !P2 ;  /* 0x0110000016d87fae */ /* 0x0007e8000d101d4e */
[----:B------:R-:W-:Y:S01]  /*1fd0*/  IMAD.IADD R211, R214, 0x1, R0 ;  /* 0x00000001d6d37824 */ /* 0x000fe200078e0200 */
[----:B------:R3:W-:Y:S01]  /*1fe0*/  LDGSTS.E.BYPASS.LTC128B.128 [R216+0x4100], [R20.64], !P6 ;  /* 0x0410000014d87fae */ /* 0x0007e2000f101d4e */
[----:B------:R-:W-:Y:S01]  /*1ff0*/  HMMA.16816.F32 R44, R120, R46, RZ ;  /* 0x0000002e782c723c */ /* 0x000fe200000018ff */
[----:B------:R-:W-:-:S02]  /*2000*/  IMAD.IADD R202, R0, 0x1, R213 ;  /* 0x0000000100ca7824 */ /* 0x000fc400078e02d5 */
[----:B------:R4:W-:Y:S04]  /*2010*/  LDGSTS.E.BYPASS.LTC128B.128 [R216+0x2100], [R84.64], !P5 ;  /* 0x0210000054d87fae */ /* 0x0009e8000e901d4e */
[----:B------:R4:W-:Y:S01]  /*2020*/  LDGSTS.E.BYPASS.LTC128B.128 [R216+0x5100], [R84.64+0x80], !P0 ;  /* 0x0510008054d87fae */ /* 0x0009e2000c101d4e */
[C---:B-1----:R-:W-:Y:S01]  /*2030*/  HMMA.16816.F32 R56, R140.reuse, R16, R56 ;  /* 0x000000108c38723c */ /* 0x042fe20000001838 */
[----:B------:R-:W-:Y:S02]  /*2040*/  ISETP.GT.AND P0, PT, R107, R215, PT ;  /* 0x000000d76b00720c */ /* 0x000fe40003f04270 */
[----:B------:R-:W1:Y:S04]  /*2050*/  LDSM.16.M88.4 R32, [R211+0x8100] ;  /* 0x00810000d320783b */ /* 0x000e680000000200 */
[----:B------:R-:W5:Y:S01]  /*2060*/  LDSM.16.M88.4 R96, [R211+0x8900] ;  /* 0x00890000d360783b */ /* 0x000f620000000200 */
[C---:B------:R-:W-:Y:S03]  /*2070*/  HMMA.16816.F32 R52, R140.reuse, R18, R52 ;  /* 0x000000128c34723c */ /* 0x040fe60000001834 */
[----:B------:R-:W2:Y:S04]  /*2080*/  LDSM.16.M88.4 R28, [R211+0x9100] ;  /* 0x00910000d31c783b */ /* 0x000ea80000000200 */
[----:B------:R-:W2:Y:S01]  /*2090*/  LDSM.16.M88.4 R24, [R211+0x9900] ;  /* 0x00990000d318783b */ /* 0x000ea20000000200 */
[C---:B------:R-:W-:Y:S03]  /*20a0*/  HMMA.16816.F32 R48, R140.reuse, R40, R48 ;  /* 0x000000288c30723c */ /* 0x040fe60000001830 */
[----:B---3--:R-:W3:Y:S04]  /*20b0*/  LDSM.16.M88.4 R20, [R211+0xa100] ;  /* 0x00a10000d314783b */ /* 0x008ee80000000200 */
[----:B------:R-:W2:Y:S01]  /*20c0*/  LDSM.16.M88.4 R16, [R211+0xa900] ;  /* 0x00a90000d310783b */ /* 0x000ea20000000200 */
[----:B------:R-:W-:Y:S03]  /*20d0*/  HMMA.16816.F32 R44, R140, R42, R44 ;  /* 0x0000002a8c2c723c */ /* 0x000fe6000000182c */
[----:B------:R-:W2:Y:S04]  /*20e0*/  LDSM.16.M88.4 R92, [R202] ;  /* 0x00000000ca5c783b */ /* 0x000ea80000000200 */
[----:B------:R-:W2:Y:S04]  /*20f0*/  LDSM.16.M88.4 R88, [R202+0x800] ;  /* 0x00080000ca58783b */ /* 0x000ea80000000200 */
[----:B----4-:R-:W4:Y:S04]  /*2100*/  LDSM.16.M88.4 R84, [R202+0x1000] ;  /* 0x00100000ca54783b */ /* 0x010f280000000200 */
[----:B------:R-:W3:Y:S01]  /*2110*/  LDSM.16.M88.4 R40, [R202+0x1800] ;  /* 0x00180000ca28783b */ /* 0x000ee20000000200 */
[C---:B-1----:R-:W-:Y:S03]  /*2120*/  HMMA.16816.F32 R12, R152.reuse, R32, R12 ;  /* 0x00000020980c723c */ /* 0x042fe6000000180c */
[----:B------:R-:W-:Y:S04]  /*2130*/  LDSM.16.M88.4 R100, [R211+0xb900] ;  /* 0x00b90000d364783b */ /* 0x000fe80000000200 */
[----:B------:R-:W0:Y:S01]  /*2140*/  LDGDEPBAR ;  /* 0x00000000000079af */ /* 0x000e220000000000 */
[C---:B------:R-:W-:Y:S03]  /*2150*/  HMMA.16816.F32 R8, R152.reuse, R34, R8 ;  /* 0x000000229808723c */ /* 0x040fe60000001808 */
[----:B------:R-:W1:Y:S05]  /*2160*/  LDSM.16.M88.4 R32, [R202+0x2000] ;  /* 0x00200000ca20783b */ /* 0x000e6a0000000200 */
[C---:B-----5:R-:W-:Y:S08]  /*2170*/  HMMA.16816.F32 R80, R152.reuse, R96, R80 ;  /* 0x000000609850723c */ /* 0x060ff00000001850 */
[C---:B------:R-:W-:Y:S01]  /*2180*/  HMMA.16816.F32 R76, R152.reuse, R98, R76 ;  /* 0x00000062984c723c */ /* 0x040fe2000000184c */
[----:B------:R-:W5:Y:S07]  /*2190*/  LDSM.16.M88.4 R96, [R202+0x2800] ;  /* 0x00280000ca60783b */ /* 0x000f6e0000000200 */
        /* <DEDUP_REMOVED lines=9> */
[C---:B------:R-:W-:Y:S08]  /*2230*/  HMMA.16816.F32 R48, R152.reuse, R16, R48 ;  /* 0x000000109830723c */ /* 0x040ff00000001830 */
[----:B------:R-:W-:Y:S01]  /*2240*/  HMMA.16816.F32 R44, R152, R18, R44 ;  /* 0x00000012982c723c */ /* 0x000fe2000000182c */
[----:B------:R-:W1:Y:S07]  /*2250*/  LDSM.16.M88.4 R16, [R214+0xc900] ;  /* 0x00c90000d610783b */ /* 0x000e6e0000000200 */
[C---:B------:R-:W-:Y:S08]  /*2260*/  HMMA.16816.F32 R12, R168.reuse, R92, R12 ;  /* 0x0000005ca80c723c */ /* 0x040ff0000000180c */
[C---:B------:R-:W-:Y:S01]  /*2270*/  HMMA.16816.F32 R8, R168.reuse, R94, R8 ;  /* 0x0000005ea808723c */ /* 0x040fe20000001808 */
[----:B------:R-:W1:Y:S07]  /*2280*/  LDSM.16.M88.4 R92, [R214+0xd100] ;  /* 0x00d10000d65c783b */ /* 0x000e6e0000000200 */
[C---:B------:R-:W-:Y:S08]  /*2290*/  HMMA.16816.F32 R80, R168.reuse, R88, R80 ;  /* 0x00000058a850723c */ /* 0x040ff00000001850 */
[C---:B------:R-:W-:Y:S01]  /*22a0*/  HMMA.16816.F32 R76, R168.reuse, R90, R76 ;  /* 0x0000005aa84c723c */ /* 0x040fe2000000184c */
[----:B------:R-:W2:Y:S07]  /*22b0*/  LDSM.16.M88.4 R88, [R214+0xd900] ;  /* 0x00d90000d658783b */ /* 0x000eae0000000200 */
[C---:B----4-:R-:W-:Y:S08]  /*22c0*/  HMMA.16816.F32 R72, R168.reuse, R84, R72 ;  /* 0x00000054a848723c */ /* 0x050ff00000001848 */
[C---:B------:R-:W-:Y:S01]  /*22d0*/  HMMA.16816.F32 R68, R168.reuse, R86, R68 ;  /* 0x00000056a844723c */ /* 0x040fe20000001844 */
[----:B------:R-:W4:Y:S07]  /*22e0*/  LDSM.16.M88.4 R84, [R213+0x3000] ;  /* 0x00300000d554783b */ /* 0x000f2e0000000200 */
[C---:B------:R-:W-:Y:S08]  /*22f0*/  HMMA.16816.F32 R64, R168.reuse, R40, R64 ;  /* 0x00000028a840723c */ /* 0x040ff00000001840 */
[C---:B------:R-:W-:Y:S01]  /*2300*/  HMMA.16816.F32 R60, R168.reuse, R42, R60 ;  /* 0x0000002aa83c723c */ /* 0x040fe2000000183c */
[----:B------:R-:W3:Y:S07]  /*2310*/  LDSM.16.M88.4 R40, [R213+0x3800] ;  /* 0x00380000d528783b */ /* 0x000eee0000000200 */
[C---:B-1----:R-:W-:Y:S08]  /*2320*/  HMMA.16816.F32 R56, R168.reuse, R32, R56 ;  /* 0x00000020a838723c */ /* 0x042ff00000001838 */
[C---:B------:R-:W-:Y:S01]  /*2330*/  HMMA.16816.F32 R52, R168.reuse, R34, R52 ;  /* 0x00000022a834723c */ /* 0x040fe20000001834 */
[----:B------:R-:W1:Y:S07]  /*2340*/  LDSM.16.M88.4 R32, [R213+0x4000] ;  /* 0x00400000d520783b */ /* 0x000e6e0000000200 */
[C---:B-----5:R-:W-:Y:S08]  /*2350*/  HMMA.16816.F32 R48, R168.reuse, R96, R48 ;  /* 0x00000060a830723c */ /* 0x060ff00000001830 */
[----:B------:R-:W-:Y:S01]  /*2360*/  HMMA.16816.F32 R44, R168, R98, R44 ;  /* 0x00000062a82c723c */ /* 0x000fe2000000182c */
[----:B------:R-:W-:Y:S07]  /*2370*/  LDSM.16.M88.4 R96, [R211+0xc100] ;  /* 0x00c10000d360783b */ /* 0x000fee0000000200 */
[C---:B--2---:R-:W-:Y:S08]  /*2380*/  HMMA.16816.F32 R12, R172.reuse, R28, R12 ;  /* 0x0000001cac0c723c */ /* 0x044ff0000000180c */
[C---:B------:R-:W-:Y:S01]  /*2390*/  HMMA.16816.F32 R8, R172.reuse, R30, R8 ;  /* 0x0000001eac08723c */ /* 0x040fe20000001808 */
[----:B------:R-:W2:Y:S07]  /*23a0*/  LDSM.16.M88.4 R28, [R213+0x4800] ;  /* 0x00480000d51c783b */ /* 0x000eae0000000200 */
[C---:B------:R-:W-:Y:S08]  /*23b0*/  HMMA.16816.F32 R80, R172.reuse, R24, R80 ;  /* 0x00000018ac50723c */ /* 0x040ff00000001850 */
[C---:B------:R-:W-:Y:S01]  /*23c0*/  HMMA.16816.F32 R76, R172.reuse, R26, R76 ;  /* 0x0000001aac4c723c */ /* 0x040fe2000000184c */
[----:B------:R-:W5:Y:S07]  /*23d0*/  LDSM.16.M88.4 R24, [R213+0x5000] ;  /* 0x00500000d518783b */ /* 0x000f6e0000000200 */
[C---:B---3--:R-:W-:Y:S08]  /*23e0*/  HMMA.16816.F32 R72, R172.reuse, R20, R72 ;  /* 0x00000014ac48723c */ /* 0x048ff00000001848 */
[C---:B------:R-:W-:Y:S01]  /*23f0*/  HMMA.16816.F32 R68, R172.reuse, R22, R68 ;  /* 0x00000016ac44723c */ /* 0x040fe20000001844 */
[----:B------:R-:W3:Y:S07]  /*2400*/  LDSM.16.M88.4 R20, [R213+0x5800] ;  /* 0x00580000d514783b */ /* 0x000eee0000000200 */
[C---:B------:R-:W-:Y:S08]  /*2410*/  HMMA.16816.F32 R64, R172.reuse, R16, R64 ;  /* 0x00000010ac40723c */ /* 0x040ff00000001840 */
[C---:B------:R-:W-:Y:S01]  /*2420*/  HMMA.16816.F32 R60, R172.reuse, R18, R60 ;  /* 0x00000012ac3c723c */ /* 0x040fe2000000183c */
[----:B------:R-:W1:Y:S07]  /*2430*/  LDSM.16.M88.4 R16, [R211+0xb100] ;  /* 0x00b10000d310783b */ /* 0x000e6e0000000200 */
[C---:B------:R-:W-:Y:S08]  /*2440*/  HMMA.16816.F32 R56, R172.reuse, R92, R56 ;  /* 0x0000005cac38723c */ /* 0x040ff00000001838 */
[C---:B------:R-:W-:Y:S01]  /*2450*/  HMMA.16816.F32 R52, R172.reuse, R94, R52 ;  /* 0x0000005eac34723c */ /* 0x040fe20000001834 */
[----:B------:R-:W1:Y:S07]  /*2460*/  LDSM.16.M88.4 R92, [R211+0xc900] ;  /* 0x00c90000d35c783b */ /* 0x000e6e0000000200 */
[C---:B------:R-:W-:Y:S08]  /*2470*/  HMMA.16816.F32 R48, R172.reuse, R88, R48 ;  /* 0x00000058ac30723c */ /* 0x040ff00000001830 */
[----:B------:R-:W-:Y:S01]  /*2480*/  HMMA.16816.F32 R44, R172, R90, R44 ;  /* 0x0000005aac2c723c */ /* 0x000fe2000000182c */
        /* <DEDUP_REMOVED lines=10> */
[C---:B--2---:R-:W-:Y:S08]  /*2530*/  HMMA.16816.F32 R64, R176.reuse, R28, R64 ;  /* 0x0000001cb040723c */ /* 0x044ff00000001840 */
[C---:B------:R-:W-:Y:S01]  /*2540*/  HMMA.16816.F32 R60, R176.reuse, R30, R60 ;  /* 0x0000001eb03c723c */ /* 0x040fe2000000183c */
[----:B------:R-:W2:Y:S07]  /*2550*/  LDSM.16.M88.4 R28, [R202+0x4000] ;  /* 0x00400000ca1c783b */ /* 0x000eae0000000200 */
[C---:B-----5:R-:W-:Y:S08]  /*2560*/  HMMA.16816.F32 R56, R176.reuse, R24, R56 ;  /* 0x00000018b038723c */ /* 0x060ff00000001838 */
[C---:B------:R-:W-:Y:S01]  /*2570*/  HMMA.16816.F32 R52, R176.reuse, R26, R52 ;  /* 0x0000001ab034723c */ /* 0x040fe20000001834 */
[----:B------:R-:W5:Y:S07]  /*2580*/  LDSM.16.M88.4 R24, [R202+0x4800] ;  /* 0x00480000ca18783b */ /* 0x000f6e0000000200 */
[C---:B---3--:R-:W-:Y:S08]  /*2590*/  HMMA.16816.F32 R48, R176.reuse, R20, R48 ;  /* 0x00000014b030723c */ /* 0x048ff00000001830 */
[----:B------:R-:W-:Y:S01]  /*25a0*/  HMMA.16816.F32 R44, R176, R22, R44 ;  /* 0x00000016b02c723c */ /* 0x000fe2000000182c */
[----:B------:R-:W3:Y:S07]  /*25b0*/  LDSM.16.M88.4 R20, [R202+0x5000] ;  /* 0x00500000ca14783b */ /* 0x000eee0000000200 */
[C---:B------:R-:W-:Y:S08]  /*25c0*/  HMMA.16816.F32 R12, R180.reuse, R16, R12 ;  /* 0x00000010b40c723c */ /* 0x040ff0000000180c */
[----:B------:R-:W-:Y:S01]  /*25d0*/  HMMA.16816.F32 R8, R180, R18, R8 ;  /* 0x00000012b408723c */ /* 0x000fe20000001808 */
[----:B------:R-:W1:Y:S01]  /*25e0*/  LDSM.16.M88.4 R16, [R202+0x5800] ;  /* 0x00580000ca10783b */ /* 0x000e620000000200 */
[----:B------:R-:W-:-:S06]  /*25f0*/  DEPBAR.LE SB0, 0x0 ;  /* 0x000080000000791a */ /* 0x000fcc0000000000 */
[C---:B------:R-:W-:Y:S08]  /*2600*/  HMMA.16816.F32 R80, R180.reuse, R100, R80 ;  /* 0x00000064b450723c */ /* 0x040ff00000001850 */
[C---:B------:R-:W-:Y:S08]  /*2610*/  HMMA.16816.F32 R76, R180.reuse, R102, R76 ;  /* 0x00000066b44c723c */ /* 0x040ff0000000184c */
[C---:B------:R-:W-:Y:S08]  /*2620*/  HMMA.16816.F32 R72, R180.reuse, R96, R72 ;  /* 0x00000060b448723c */ /* 0x040ff00000001848 */
[C---:B------:R-:W-:Y:S08]  /*2630*/  HMMA.16816.F32 R68, R180.reuse, R98, R68 ;  /* 0x00000062b444723c */ /* 0x040ff00000001844 */
[C---:B------:R-:W-:Y:S08]  /*2640*/  HMMA.16816.F32 R64, R180.reuse, R92, R64 ;  /* 0x0000005cb440723c */ /* 0x040ff00000001840 */
[C---:B------:R-:W-:Y:S08]  /*2650*/  HMMA.16816.F32 R60, R180.reuse, R94, R60 ;  /* 0x0000005eb43c723c */ /* 0x040ff0000000183c */
[C---:B------:R-:W-:Y:S08]  /*2660*/  HMMA.16816.F32 R56, R180.reuse, R88, R56 ;  /* 0x00000058b438723c */ /* 0x040ff00000001838 */
[C---:B------:R-:W-:Y:S08]  /*2670*/  HMMA.16816.F32 R52, R180.reuse, R90, R52 ;  /* 0x0000005ab434723c */ /* 0x040ff00000001834 */
[C---:B----4-:R-:W-:Y:S08]  /*2680*/  HMMA.16816.F32 R48, R180.reuse, R84, R48 ;  /* 0x00000054b430723c */ /* 0x050ff00000001830 */
[----:B------:R-:W-:Y:S08]  /*2690*/  HMMA.16816.F32 R44, R180, R86, R44 ;  /* 0x00000056b42c723c */ /* 0x000ff0000000182c */
[C---:B------:R-:W-:Y:S08]  /*26a0*/  HMMA.16816.F32 R12, R188.reuse, R40, R12 ;  /* 0x00000028bc0c723c */ /* 0x040ff0000000180c */
[C---:B------:R-:W-:Y:S08]  /*26b0*/  HMMA.16816.F32 R8, R188.reuse, R42, R8 ;  /* 0x0000002abc08723c */ /* 0x040ff00000001808 */
[C---:B-1----:R-:W-:Y:S08]  /*26c0*/  HMMA.16816.F32 R80, R188.reuse, R32, R80 ;  /* 0x00000020bc50723c */ /* 0x042ff00000001850 */
[C---:B------:R-:W-:Y:S08]  /*26d0*/  HMMA.16816.F32 R76, R188.reuse, R34, R76 ;  /* 0x00000022bc4c723c */ /* 0x040ff0000000184c */
[C---:B--2---:R-:W-:Y:S08]  /*26e0*/  HMMA.16816.F32 R72, R188.reuse, R28, R72 ;  /* 0x0000001cbc48723c */ /* 0x044ff00000001848 */
[C---:B------:R-:W-:Y:S08]  /*26f0*/  HMMA.16816.F32 R68, R188.reuse, R30, R68 ;  /* 0x0000001ebc44723c */ /* 0x040ff00000001844 */
[C---:B-----5:R-:W-:Y:S08]  /*2700*/  HMMA.16816.F32 R64, R188.reuse, R24, R64 ;  /* 0x00000018bc40723c */ /* 0x060ff00000001840 */
[C---:B------:R-:W-:Y:S08]  /*2710*/  HMMA.16816.F32 R60, R188.reuse, R26, R60 ;  /* 0x0000001abc3c723c */ /* 0x040ff0000000183c */
[C---:B---3--:R-:W-:Y:S08]  /*2720*/  HMMA.16816.F32 R56, R188.reuse, R20, R56 ;  /* 0x00000014bc38723c */ /* 0x048ff00000001838 */
[C---:B------:R-:W-:Y:S08]  /*2730*/  HMMA.16816.F32 R52, R188.reuse, R22, R52 ;  /* 0x00000016bc34723c */ /* 0x040ff00000001834 */
[C---:B------:R-:W-:Y:S08]  /*2740*/  HMMA.16816.F32 R48, R188.reuse, R16, R48 ;  /* 0x00000010bc30723c */ /* 0x040ff00000001830 */
[----:B------:R-:W-:Y:S01]  /*2750*/  HMMA.16816.F32 R44, R188, R18, R44 ;  /* 0x00000012bc2c723c */ /* 0x000fe2000000182c */
[----:B------:R-:W-:Y:S06]  /*2760*/  BAR.SYNC.DEFER_BLOCKING 0x0 ;  /* 0x0000000000007b1d */ /* 0x000fec0000010000 */
[----:B------:R-:W-:Y:S10]  /*2770*/  @!P0 BRA `(.L_x_21) ;  /* 0x000001a000008947 */ /* 0x000ff40003800000 */
[----:B------:R-:W-:Y:S01]  /*2780*/  IADD3 R17, R36, -0x2, RZ ;  /* 0xfffffffe24117810 */ /* 0x000fe20007ffe0ff */
[----:B------:R-:W-:-:S02]  /*2790*/  USHF.L.U32 UR4, UR6, 0x6, URZ ;  /* 0x0000000606047899 */ /* 0x000fc4000800063f */
[----:B------:R-:W-:Y:S01]  /*27a0*/  USHF.L.U64.HI UR6, UR6, 0x6, UR7 ;  /* 0x0000000606067899 */ /* 0x000fe20008010207 */
[----:B------:R-:W-:Y:S01]  /*27b0*/  SHF.R.S32.HI R7, RZ, 0x1f, R17 ;  /* 0x0000001fff077819 */ /* 0x000fe20000011411 */
[----:B------:R-:W-:Y:S02]  /*27c0*/  IMAD R38, R38, R17, RZ ;  /* 0x0000001126267224 */ /* 0x000fe400078e02ff */
[----:B------:R-:W-:-:S04]  /*27d0*/  IMAD.WIDE.U32 R16, R17, R108, R220 ;  /* 0x0000006c11107225 */ /* 0x000fc800078e00dc */
[----:B------:R-:W-:Y:S01]  /*27e0*/  IMAD R4, R7, R108, R38 ;  /* 0x0000006c07047224 */ /* 0x000fe200078e0226 */
[----:B------:R-:W-:Y:S01]  /*27f0*/  LEA R6, P0, R16, c[0x0][0x1c8], 0x1 ;  /* 0x0000720010067a11 */ /* 0x000fe200078008ff */
[----:B------:R-:W-:Y:S02]  /*2800*/  IMAD.U32 R0, RZ, RZ, UR4 ;  /* 0x00000004ff007e24 */ /* 0x000fe4000f8e00ff */
[----:B------:R-:W-:Y:S01]  /*2810*/  IMAD.IADD R4, R17, 0x1, R4 ;  /* 0x0000000111047824 */ /* 0x000fe200078e0204 */
[----:B------:R-:W-:-:S04]  /*2820*/  IADD3 R18, P5, R6, UR4, RZ ;  /* 0x0000000406127c10 */ /* 0x000fc8000ffbe0ff */
[----:B------:R-:W-:Y:S02]  /*2830*/  LEA.HI.X R7, R16, c[0x0][0x1cc], R4, 0x1, P0 ;  /* 0x0000730010077a11 */ /* 0x000fe400000f0c04 */
[----:B------:R-:W-:Y:S02]  /*2840*/  IADD3 R16, P2, P1, R0, 0x80, R6 ;  /* 0x0000008000107810 */ /* 0x000fe4000795e006 */
[----:B------:R-:W-:Y:S01]  /*2850*/  IADD3 R20, P0, R18, UR4, RZ ;  /* 0x0000000412147c10 */ /* 0x000fe2000ff1e0ff */
[----:B------:R-:W-:Y:S01]  /*2860*/  @!PT LDS RZ, [RZ] ;  /* 0x00000000fffff984 */ /* 0x000fe20000000800 */
[----:B------:R-:W-:Y:S01]  /*2870*/  @!PT LDS RZ, [RZ] ;  /* 0x00000000fffff984 */ /* 0x000fe20000000800 */
[----:B------:R-:W-:Y:S01]  /*2880*/  @!PT LDS RZ, [RZ] ;  /* 0x00000000fffff984 */ /* 0x000fe20000000800 */
[----:B------:R1:W-:Y:S01]  /*2890*/  LDGSTS.E.BYPASS.LTC128B.128 [R216+0x8100], [R6.64], !P4 ;  /* 0x0810000006d87fae */ /* 0x0003e2000e101d4e */
[----:B------:R-:W-:Y:S02]  /*28a0*/  IADD3.X R19, R7, UR6, RZ, P5, !PT ;  /* 0x0000000607137c10 */ /* 0x000fe4000affe4ff */
[----:B------:R-:W-:Y:S01]  /*28b0*/  IADD3.X R17, RZ, UR6, R7, P2, P1 ;  /* 0x00000006ff117c10 */ /* 0x000fe200097e2407 */
[----:B------:R1:W-:Y:S01]  /*28c0*/  LDGSTS.E.BYPASS.LTC128B.128 [R216+0xb100], [R6.64+0x80], !P3 ;  /* 0x0b10008006d87fae */ /* 0x0003e2000d901d4e */
[----:B------:R-:W-:-:S03]  /*28d0*/  IADD3.X R21, R19, UR6, RZ, P0, !PT ;  /* 0x0000000613157c10 */ /* 0x000fc600087fe4ff */
[----:B------:R1:W-:Y:S04]  /*28e0*/  LDGSTS.E.BYPASS.LTC128B.128 [R216+0x9100], [R18.64], !P4 ;  /* 0x0910000012d87fae */ /* 0x0003e8000e101d4e */
[----:B------:R1:W-:Y:S04]  /*28f0*/  LDGSTS.E.BYPASS.LTC128B.128 [R216+0xc100], [R16.64], !P3 ;  /* 0x0c10000010d87fae */ /* 0x0003e8000d901d4e */
[----:B------:R1:W-:Y:S04]  /*2900*/  LDGSTS.E.BYPASS.LTC128B.128 [R216+0xa100], [R20.64], !P4 ;  /* 0x0a10000014d87fae */ /* 0x0003e8000e101d4e */
[----:B------:R1:W-:Y:S02]  /*2910*/  LDGSTS.E.BYPASS.LTC128B.128 [R216+0xd100], [R20.64+0x80], !P3 ;  /* 0x0d10008014d87fae */ /* 0x0003e4000d901d4e */
.L_x_21:
[----:B------:R-:W-:Y:S01]  /*2920*/  LEA.HI R106, R106, R39, RZ, 0x2 ;  /* 0x000000276a6a7211 */ /* 0x000fe200078f10ff */
[----:B------:R-:W-:Y:S01]  /*2930*/  FMUL.FTZ R8, R8, c[0x0][0x320] ;  /* 0x0000c80008087a20 */ /* 0x000fe20000410000 */
[----:B------:R-:W-:Y:S01]  /*2940*/  SHF.R.S32.HI R4, RZ, 0x1f, R105 ;  /* 0x0000001fff047819 */ /* 0x000fe20000011469 */
[----:B-1----:R-:W-:Y:S01]  /*2950*/  FMUL.FTZ R19, R9, c[0x0][0x320] ;  /* 0x0000c80009137a20 */ /* 0x002fe20000410000 */
[----:B------:R-:W-:Y:S01]  /*2960*/  LOP3.LUT R104, R104, 0xffffffe0, RZ, 0xc0, !PT ;  /* 0xffffffe068687812 */ /* 0x000fe200078ec0ff */
[----:B------:R1:W2:Y:S01]  /*2970*/  MUFU.TANH R21, R8 ;  /* 0x0000000800157308 */ /* 0x0002a20000002400 */
[----:B------:R-:W-:Y:S01]  /*2980*/  LOP3.LUT R106, R106, 0xfffffffc, RZ, 0xc0, !PT ;  /* 0xfffffffc6a6a7812 */ /* 0x000fe200078ec0ff */
[----:B------:R-:W-:Y:S01]  /*2990*/  FMUL.FTZ R129, R45, c[0x0][0x320] ;  /* 0x0000c8002d817a20 */ /* 0x000fe20000410000 */
[----:B------:R-:W-:Y:S01]  /*29a0*/  LEA.HI R6, R4, R105, RZ, 0x3 ;  /* 0x0000006904067211 */ /* 0x000fe200078f18ff */
[----:B------:R-:W-:Y:S01]  /*29b0*/  FMUL.FTZ R17, R80, c[0x0][0x320] ;  /* 0x0000c80050117a20 */ /* 0x000fe20000410000 */
[-C--:B------:R-:W-:Y:S01]  /*29c0*/  IADD3 R4, -R104, R39.reuse, RZ ;  /* 0x0000002768047210 */ /* 0x080fe20007ffe1ff */
[----:B------:R-:W-:Y:S01]  /*29d0*/  FMUL.FTZ R0, R81, c[0x0][0x320] ;  /* 0x0000c80051007a20 */ /* 0x000fe20000410000 */
[----:B------:R-:W-:Y:S01]  /*29e0*/  IADD3 R106, -R106, R39, RZ ;  /* 0x000000276a6a7210 */ /* 0x000fe20007ffe1ff */
[----:B------:R-:W-:Y:S01]  /*29f0*/  FMUL.FTZ R7, R76, c[0x0][0x320] ;  /* 0x0000c8004c077a20 */ /* 0x000fe20000410000 */
[----:B------:R-:W-:Y:S01]  /*2a00*/  SHF.R.S32.HI R23, RZ, 0x1f, R4 ;  /* 0x0000001fff177819 */ /* 0x000fe20000011404 */
[----:B------:R-:W-:Y:S01]  /*2a10*/  FMUL.FTZ R9, R77, c[0x0][0x320] ;  /* 0x0000c8004d097a20 */ /* 0x000fe20000410000 */
[----:B------:R-:W-:Y:S01]  /*2a20*/  LOP3.LUT R6, R6, 0xffffff8, RZ, 0xc0, !PT ;  /* 0x0ffffff806067812 */ /* 0x000fe200078ec0ff */
[----:B------:R-:W-:Y:S01]  /*2a30*/  FMUL.FTZ R33, R72, c[0x0][0x320] ;  /* 0x0000c80048217a20 */ /* 0x000fe20000410000 */
[----:B------:R-:W-:Y:S01]  /*2a40*/  LEA.HI R16, R23, R4, RZ, 0x2 ;  /* 0x0000000417107211 */ /* 0x000fe200078f10ff */
[----:B------:R-:W-:Y:S01]  /*2a50*/  FMUL.FTZ R31, R73, c[0x0][0x320] ;  /* 0x0000c800491f7a20 */ /* 0x000fe20000410000 */
[----:B------:R-:W-:Y:S01]  /*2a60*/  PLOP3.LUT P1, PT, PT, PT, UP3, 0x80, 0x0 ;  /* 0x000000000000781c */ /* 0x000fe20003f2f038 */
[----:B------:R-:W-:Y:S01]  /*2a70*/  IMAD.IADD R6, R105, 0x1, -R6 ;  /* 0x0000000169067824 */ /* 0x000fe200078e0a06 */
[----:B-1----:R-:W-:Y:S01]  /*2a80*/  LEA.HI R8, R106, R106, RZ, 0x1 ;  /* 0x0000006a6a087211 */ /* 0x002fe200078f08ff */
[----:B------:R-:W-:Y:S01]  /*2a90*/  FMUL.FTZ R29, R68, c[0x0][0x320] ;  /* 0x0000c800441d7a20 */ /* 0x000fe20000410000 */
[----:B------:R-:W-:Y:S01]  /*2aa0*/  LEA.HI.SX32 R23, R16, UR16, 0x1e ;  /* 0x0000001010177c11 */ /* 0x000fe2000f8ff2ff */
[----:B------:R-:W-:Y:S01]  /*2ab0*/  FMUL.FTZ R69, R69, c[0x0][0x320] ;  /* 0x0000c80045457a20 */ /* 0x000fe20000410000 */
[----:B------:R-:W-:Y:S01]  /*2ac0*/  LOP3.LUT R25, R8, 0x1ffffffe, RZ, 0xc0, !PT ;  /* 0x1ffffffe08197812 */ /* 0x000fe200078ec0ff */
[----:B------:R-:W-:Y:S01]  /*2ad0*/  FMUL.FTZ R64, R64, c[0x0][0x320] ;  /* 0x0000c80040407a20 */ /* 0x000fe20000410000 */
[----:B------:R-:W-:Y:S01]  /*2ae0*/  LEA R6, R6, R23, 0x4 ;  /* 0x0000001706067211 */ /* 0x000fe200078e20ff */
[----:B------:R-:W-:Y:S01]  /*2af0*/  FMUL.FTZ R65, R65, c[0x0][0x320] ;  /* 0x0000c80041417a20 */ /* 0x000fe20000410000 */
[----:B------:R-:W-:Y:S01]  /*2b00*/  PLOP3.LUT P0, PT, PT, PT, UP3, 0x80, 0x0 ;  /* 0x000000000000781c */ /* 0x000fe20003f0f038 */
[----:B------:R-:W-:Y:S01]  /*2b10*/  IMAD.IADD R25, R106, 0x1, -R25 ;  /* 0x000000016a197824 */ /* 0x000fe200078e0a19 */
[----:B------:R-:W-:Y:S01]  /*2b20*/  LOP3.LUT R23, R16, 0x7ffffffc, RZ, 0xc0, !PT ;  /* 0x7ffffffc10177812 */ /* 0x000fe200078ec0ff */
[----:B------:R-:W-:Y:S01]  /*2b30*/  FMUL.FTZ R60, R60, c[0x0][0x320] ;  /* 0x0000c8003c3c7a20 */ /* 0x000fe20000410000 */
[----:B------:R-:W-:Y:S01]  /*2b40*/  IADD3.X R45, R37, c[0x0][0x1d0], RZ, PT, !PT ;  /* 0x00007400252d7a10 */ /* 0x000fe20003ffe4ff */
[----:B------:R-:W-:Y:S01]  /*2b50*/  FMUL.FTZ R61, R61, c[0x0][0x320] ;  /* 0x0000c8003d3d7a20 */ /* 0x000fe20000410000 */
[----:B------:R-:W-:Y:S01]  /*2b60*/  LEA R217, R25, R6, 0x3 ;  /* 0x0000000619d97211 */ /* 0x000fe200078e18ff */
[----:B------:R-:W-:Y:S01]  /*2b70*/  FMUL.FTZ R56, R56, c[0x0][0x320] ;  /* 0x0000c80038387a20 */ /* 0x000fe20000410000 */
[----:B------:R-:W-:Y:S01]  /*2b80*/  IADD3 R222, R4, -R23, RZ ;  /* 0x8000001704de7210 */ /* 0x000fe20007ffe0ff */
[----:B------:R-:W-:Y:S01]  /*2b90*/  FMUL.FTZ R4, R12, c[0x0][0x320] ;  /* 0x0000c8000c047a20 */ /* 0x000fe20000410000 */
[----:B------:R-:W1:Y:S01]  /*2ba0*/  MUFU.TANH R19, R19 ;  /* 0x0000001300137308 */ /* 0x000e620000002400 */
[----:B------:R-:W-:Y:S01]  /*2bb0*/  @P1 IMAD.HI.U32 R8, R217, c[0x0][0x2c8], RZ ;  /* 0x0000b200d9081a27 */ /* 0x000fe200078e00ff */
[----:B------:R-:W-:Y:S01]  /*2bc0*/  SHF.L.U32 R222, R222, 0x1, RZ ;  /* 0x00000001dede7819 */ /* 0x000fe200000006ff */
[----:B------:R-:W-:Y:S01]  /*2bd0*/  ULDC UR6, c[0x0][0x324] ;  /* 0x0000c90000067ab9 */ /* 0x000fe20000000800 */
[----:B------:R-:W0:Y:S01]  /*2be0*/  LDGDEPBAR ;  /* 0x00000000000079af */ /* 0x000e220000000000 */
[----:B------:R-:W-:Y:S01]  /*2bf0*/  IMAD.MOV.U32 R6, RZ, RZ, R217 ;  /* 0x000000ffff067224 */ /* 0x000fe200078e00d9 */
[----:B------:R-:W-:Y:S01]  /*2c00*/  @P0 SHF.R.U32.HI R6, RZ, c[0x0][0x2cc], R8 ;  /* 0x0000b300ff060a19 */ /* 0x000fe20000011608 */
[----:B------:R-:W-:Y:S01]  /*2c10*/  FMUL.FTZ R57, R57, c[0x0][0x320] ;  /* 0x0000c80039397a20 */ /* 0x000fe20000410000 */
[----:B------:R-:W-:Y:S01]  /*2c20*/  PLOP3.LUT P0, PT, PT, PT, UP2, 0x40, 0x0 ;  /* 0x000000000000781c */ /* 0x000fe20003f0e828 */
[----:B------:R-:W-:Y:S01]  /*2c30*/  FMUL.FTZ R52, R52, c[0x0][0x320] ;  /* 0x0000c80034347a20 */ /* 0x000fe20000410000 */
[----:B------:R-:W-:Y:S01]  /*2c40*/  IADD3 R45, R45, -c[0x0][0x168], -R222 ;  /* 0x80005a002d2d7a10 */ /* 0x000fe20007ffe8de */
[----:B------:R-:W3:Y:S01]  /*2c50*/  SHFL.IDX PT, R8, R6, RZ, 0x1c1f ;  /* 0x001c1fff06087589 */ /* 0x000ee200000e0000 */
[----:B------:R-:W-:Y:S01]  /*2c60*/  FMUL.FTZ R53, R53, c[0x0][0x320] ;  /* 0x0000c80035357a20 */ /* 0x000fe20000410000 */
[----:B------:R-:W4:Y:S01]  /*2c70*/  MUFU.TANH R17, R17 ;  /* 0x0000001100117308 */ /* 0x000f220000002400 */
[----:B------:R-:W-:Y:S01]  /*2c80*/  FMUL.FTZ R49, R49, c[0x0][0x320] ;  /* 0x0000c80031317a20 */ /* 0x000fe20000410000 */
[----:B------:R-:W-:Y:S01]  /*2c90*/  ULOP3.LUT UR6, URZ, UR6, URZ, 0x33, !UPT ;  /* 0x000000063f067292 */ /* 0x000fe2000f8e333f */
[----:B------:R-:W-:Y:S01]  /*2ca0*/  FMUL.FTZ R48, R48, c[0x0][0x320] ;  /* 0x0000c80030307a20 */ /* 0x000fe20000410000 */
[----:B------:R-:W-:Y:S01]  /*2cb0*/  IADD3 R34, R37, -R222, RZ ;  /* 0x800000de25227210 */ /* 0x000fe20007ffe0ff */
[----:B------:R-:W-:-:S02]  /*2cc0*/  FMUL.FTZ R13, R13, c[0x0][0x320] ;  /* 0x0000c8000d0d7a20 */ /* 0x000fc40000410000 */
[----:B------:R-:W-:Y:S01]  /*2cd0*/  FMUL.FTZ R44, R44, c[0x0][0x320] ;  /* 0x0000c8002c2c7a20 */ /* 0x000fe20000410000 */
[----:B------:R-:W1:Y:S08]  /*2ce0*/  MUFU.TANH R0, R0 ;  /* 0x0000000000007308 */ /* 0x000e700000002400 */
        /* <DEDUP_REMOVED lines=17> */
[----:B------:R5:W1:Y:S08]  /*2e00*/  MUFU.TANH R135, R48 ;  /* 0x0000003000877308 */ /* 0x000a700000002400 */
[----:B------:R1:W1:Y:S01]  /*2e10*/  MUFU.TANH R23, R13 ;  /* 0x0000000d00177308 */ /* 0x0002620000002400 */
[----:B-----5:R-:W-:-:S07]  /*2e20*/  IADD3 R48, R45, c[0x0][0x328], RZ ;  /* 0x0000ca002d307a10 */ /* 0x020fce0007ffe0ff */
[----:B------:R5:W2:Y:S01]  /*2e30*/  MUFU.TANH R131, R44 ;  /* 0x0000002c00837308 */ /* 0x000aa20000002400 */
[----:B------:R-:W-:-:S04]  /*2e40*/  IADD3 R45, R45, UR6, RZ ;  /* 0x000000062d2d7c10 */ /* 0x000fc8000fffe0ff */
[----:B---3--:R-:W-:Y:S01]  /*2e50*/  IADD3 R28, R45, R8, RZ ;  /* 0x000000082d1c7210 */ /* 0x008fe20007ffe0ff */
[----:B-1----:R-:W-:Y:S01]  /*2e60*/  IMAD.IADD R13, R48, 0x1, R8 ;  /* 0x00000001300d7824 */ /* 0x002fe200078e0208 */
[----:B-----5:R-:W-:-:S04]  /*2e70*/  IADD3 R44, -R222, c[0x0][0x1d0], R37 ;  /* 0x00007400de2c7a10 */ /* 0x020fc80007ffe125 */
[----:B------:R-:W-:Y:S01]  /*2e80*/  IMNMX R42, R13, R44, PT ;  /* 0x0000002c0d2a7217 */ /* 0x000fe20003800200 */
[----:B------:R-:W-:Y:S05]  /*2e90*/  @P0 BRA `(.L_x_22) ;  /* 0x0000015000000947 */ /* 0x000fea0003800000 */
[----:B--2-4-:R-:W-:Y:S01]  /*2ea0*/  IADD3 R8, R8, c[0x0][0x1d0], RZ ;  /* 0x0000740008087a10 */ /* 0x014fe20007ffe0ff */
[----:B------:R-:W-:Y:S03]  /*2eb0*/  BSSY B0, `(.L_x_23) ;  /* 0x000000f000007945 */ /* 0x000fe60003800000 */
[----:B------:R-:W-:-:S04]  /*2ec0*/  IADD3 R13, R8, -c[0x0][0x168], RZ ;  /* 0x80005a00080d7a10 */ /* 0x000fc80007ffe0ff */
        /* <DEDUP_REMOVED lines=9> */
.L_x_24:
[----:B------:R-:W-:-:S04]  /*2f60*/  MOV R8, c[0x0][0x32c] ;  /* 0x0000cb0000087a02 */ /* 0x000fc80000000f00 */
[----:B------:R-:W-:-:S13]  /*2f70*/  ISETP.NE.AND P0, PT, R8, 0x1, PT ;  /* 0x000000010800780c */ /* 0x000fda0003f05270 */
[----:B------:R-:W-:-:S05]  /*2f80*/  @P0 IMAD.HI.U32 R8, R13, c[0x0][0x330], RZ ;  /* 0x0000cc000d080a27 */ /* 0x000fca00078e00ff */
[----:B------:R-:W-:Y:S02]  /*2f90*/  @P0 SHF.R.U32.HI R13, RZ, c[0x0][0x334], R8 ;  /* 0x0000cd00ff0d0a19 */ /* 0x000fe40000011608 */
.L_x_25:
[----:B------:R-:W-:Y:S05]  /*2fa0*/  BSYNC B0 ;  /* 0x0000000000007941 */ /* 0x000fea0003800000 */
.L_x_23:
[----:B------:R-:W-:-:S05]  /*2fb0*/  IMAD R25, R13, c[0x0][0x32c], R34 ;  /* 0x0000cb000d197a24 */ /* 0x000fca00078e0222 */
[----:B------:R-:W-:Y:S02]  /*2fc0*/  IADD3 R13, R25, c[0x0][0x32c], RZ ;  /* 0x0000cb00190d7a10 */ /* 0x000fe40007ffe0ff */
[----:B------:R-:W-:Y:S02]  /*2fd0*/  IMNMX R28, R28, R25, !PT ;  /* 0x000000191c1c7217 */ /* 0x000fe40007800200 */
[----:B------:R-:W-:Y:S02]  /*2fe0*/  IMNMX R42, R42, R13, PT ;  /* 0x0000000d2a2a7217 */ /* 0x000fe40003800200 */
.L_x_22:
[C---:B--2-4-:R-:W-:Y:S01]  /*2ff0*/  ISETP.GE.AND P0, PT, R37.reuse, 0x2, PT ;  /* 0x000000022500780c */ /* 0x054fe20003f06270 */
[----:B------:R-:W1:Y:S01]  /*3000*/  SHFL.IDX PT, R6, R6, 0x1, 0x1c1f ;  /* 0x003c1f0006067f89 */ /* 0x000e6200000e0000 */
[C---:B------:R-:W-:Y:S01]  /*3010*/  ISETP.GE.AND P2, PT, R37.reuse, 0xa, PT ;  /* 0x0000000a2500780c */ /* 0x040fe20003f46270 */
[----:B------:R-:W-:Y:S01]  /*3020*/  FMUL.FTZ R130, R46, c[0x0][0x320] ;  /* 0x0000c8002e827a20 */ /* 0x000fe20000410000 */
[----:B------:R-:W-:Y:S01]  /*3030*/  P2R R49, PR, RZ, 0x1 ;  /* 0x00000001ff317803 */ /* 0x000fe20000000000 */
[----:B------:R-:W-:Y:S01]  /*3040*/  FMUL.FTZ R46, R10, c[0x0][0x320] ;  /* 0x0000c8000a2e7a20 */ /* 0x000fe20000410000 */
[----:B------:R-:W-:Y:S01]  /*3050*/  ISETP.GT.AND P0, PT, R28, 0x1, !P0 ;  /* 0x000000011c00780c */ /* 0x000fe20004704270 */
[----:B------:R-:W-:Y:S01]  /*3060*/  FMUL.FTZ R52, R82, c[0x0][0x320] ;  /* 0x0000c80052347a20 */ /* 0x000fe20000410000 */
[----:B------:R-:W-:Y:S01]  /*3070*/  ISETP.GE.AND P1, PT, R37, 0x9, PT ;  /* 0x000000092500780c */ /* 0x000fe20003f26270 */
[----:B------:R-:W-:Y:S01]  /*3080*/  FMUL.FTZ R10, R11, c[0x0][0x320] ;  /* 0x0000c8000b0a7a20 */ /* 0x000fe20000410000 */
[----:B------:R-:W-:Y:S01]  /*3090*/  ISETP.LT.OR P0, PT, R42, 0x2, P0 ;  /* 0x000000022a00780c */ /* 0x000fe20000701670 */
[----:B------:R-:W-:Y:S01]  /*30a0*/  FMUL.FTZ R67, R67, c[0x0][0x320] ;  /* 0x0000c80043437a20 */ /* 0x000fe20000410000 */
[----:B------:R-:W-:Y:S01]  /*30b0*/  P2R R16, PR, RZ, 0x2 ;  /* 0x00000002ff107803 */ /* 0x000fe20000000000 */
[----:B------:R-:W-:Y:S01]  /*30c0*/  FMUL.FTZ R62, R62, c[0x0][0x320] ;  /* 0x0000c8003e3e7a20 */ /* 0x000fe20000410000 */
[----:B------:R-:W-:Y:S01]  /*30d0*/  FSEL R23, R23, -INF , !P0 ;  /* 0xff80000017177808 */ /* 0x000fe20004000000 */
[----:B------:R-:W-:Y:S01]  /*30e0*/  FMUL.FTZ R63, R63, c[0x0][0x320] ;  /* 0x0000c8003f3f7a20 */ /* 0x000fe20000410000 */
[----:B------:R-:W-:Y:S01]  /*30f0*/  ISETP.GT.AND P0, PT, R28, 0x9, !P2 ;  /* 0x000000091c00780c */ /* 0x000fe20005704270 */
[----:B------:R-:W-:Y:S01]  /*3100*/  FMUL.FTZ R58, R58, c[0x0][0x320] ;  /* 0x0000c8003a3a7a20 */ /* 0x000fe20000410000 */
[----:B------:R-:W-:Y:S01]  /*3110*/  P2R R43, PR, RZ, 0x4 ;  /* 0x00000004ff2b7803 */ /* 0x000fe20000000000 */
[----:B------:R-:W-:Y:S01]  /*3120*/  FMUL.FTZ R59, R59, c[0x0][0x320] ;  /* 0x0000c8003b3b7a20 */ /* 0x000fe20000410000 */
[----:B------:R-:W-:Y:S01]  /*3130*/  ISETP.LT.OR P0, PT, R42, 0xa, P0 ;  /* 0x0000000a2a00780c */ /* 0x000fe20000701670 */
[----:B------:R-:W-:Y:S01]  /*3140*/  FMUL.FTZ R74, R74, c[0x0][0x320] ;  /* 0x0000c8004a4a7a20 */ /* 0x000fe20000410000 */
[----:B------:R-:W-:Y:S01]  /*3150*/  ISETP.GT.AND P1, PT, R28, 0x8, !P1 ;  /* 0x000000081c00780c */ /* 0x000fe20004f24270 */
[----:B------:R-:W-:Y:S01]  /*3160*/  FMUL.FTZ R75, R75, c[0x0][0x320] ;  /* 0x0000c8004b4b7a20 */ /* 0x000fe20000410000 */
[----:B------:R-:W-:Y:S01]  /*3170*/  ISETP.GE.AND P2, PT, R37, 0x11, PT ;  /* 0x000000112500780c */ /* 0x000fe20003f46270 */
[----:B------:R-:W-:Y:S01]  /*3180*/  FMUL.FTZ R54, R54, c[0x0][0x320] ;  /* 0x0000c80036367a20 */ /* 0x000fe20000410000 */
[----:B------:R-:W-:Y:S01]  /*3190*/  FSEL R19, R19, -INF , !P0 ;  /* 0xff80000013137808 */ /* 0x000fe20004000000 */
[----:B------:R-:W-:Y:S01]  /*31a0*/  FMUL.FTZ R55, R55, c[0x0][0x320] ;  /* 0x0000c80037377a20 */ /* 0x000fe20000410000 */
[----:B------:R-:W-:Y:S01]  /*31b0*/  ISETP.LT.OR P1, PT, R42, 0x9, P1 ;  /* 0x000000092a00780c */ /* 0x000fe20000f21670 */
[----:B------:R-:W-:Y:S01]  /*31c0*/  FMUL.FTZ R50, R50, c[0x0][0x320] ;  /* 0x0000c80032327a20 */ /* 0x000fe20000410000 */
[----:B------:R-:W-:Y:S01]  /*31d0*/  ISETP.GT.AND P0, PT, R28, 0x10, !P2 ;  /* 0x000000101c00780c */ /* 0x000fe20005704270 */
[----:B------:R-:W-:Y:S01]  /*31e0*/  FMUL.FTZ R51, R51, c[0x0][0x320] ;  /* 0x0000c80033337a20 */ /* 0x000fe20000410000 */
[----:B------:R-:W-:Y:S01]  /*31f0*/  FSEL R21, R21, -INF , !P1 ;  /* 0xff80000015157808 */ /* 0x000fe20004800000 */
[----:B------:R-:W-:Y:S01]  /*3200*/  FMUL.FTZ R70, R70, c[0x0][0x320] ;  /* 0x0000c80046467a20 */ /* 0x000fe20000410000 */
[----:B------:R-:W-:Y:S01]  /*3210*/  ISETP.LT.OR P0, PT, R42, 0x11, P0 ;  /* 0x000000112a00780c */ /* 0x000fe20000701670 */
[----:B------:R-:W-:Y:S01]  /*3220*/  FMUL.FTZ R71, R71, c[0x0][0x320] ;  /* 0x0000c80047477a20 */ /* 0x000fe20000410000 */
[----:B------:R-:W-:Y:S01]  /*3230*/  ISETP.GE.AND P1, PT, R37, 0x12, PT ;  /* 0x000000122500780c */ /* 0x000fe20003f26270 */
[----:B------:R-:W-:Y:S01]  /*3240*/  FMUL.FTZ R47, R47, c[0x0][0x320] ;  /* 0x0000c8002f2f7a20 */ /* 0x000fe20000410000 */
[----:B------:R-:W-:Y:S01]  /*3250*/  FSEL R17, R17, -INF , !P0 ;  /* 0xff80000011117808 */ /* 0x000fe20004000000 */
[----:B------:R-:W-:Y:S01]  /*3260*/  FMUL.FTZ R66, R66, c[0x0][0x320] ;  /* 0x0000c80042427a20 */ /* 0x000fe20000410000 */
[----:B------:R-:W-:Y:S01]  /*3270*/  ISETP.GT.AND P0, PT, R28, 0x11, !P1 ;  /* 0x000000111c00780c */ /* 0x000fe20004f04270 */
[----:B------:R2:W3:Y:S01]  /*3280*/  MUFU.TANH R148, R67 ;  /* 0x0000004300947308 */ /* 0x0004e20000002400 */
[----:B------:R-:W-:Y:S01]  /*3290*/  P2R R12, PR, RZ, 0x2 ;  /* 0x00000002ff0c7803 */ /* 0x000fe20000000000 */
[--C-:B-1----:R-:W-:Y:S01]  /*32a0*/  IMAD.IADD R11, R48, 0x1, R6.reuse ;  /* 0x00000001300b7824 */ /* 0x102fe200078e0206 */
[----:B------:R-:W-:Y:S01]  /*32b0*/  ISETP.LT.OR P0, PT, R42, 0x12, P0 ;  /* 0x000000122a00780c */ /* 0x000fe20000701670 */
[----:B------:R-:W-:Y:S01]  /*32c0*/  IMAD.IADD R45, R45, 0x1, R6 ;  /* 0x000000012d2d7824 */ /* 0x000fe200078e0206 */
[----:B------:R-:W-:-:S02]  /*32d0*/  ISETP.GE.AND P1, PT, R37, 0x19, PT ;  /* 0x000000192500780c */ /* 0x000fc40003f26270 */
[----:B------:R-:W-:Y:S01]  /*32e0*/  FSEL R13, R0, -INF , !P0 ;  /* 0xff800000000d7808 */ /* 0x000fe20004000000 */
[----:B------:R2:W1:Y:S01]  /*32f0*/  MUFU.TANH R164, R62 ;  /* 0x0000003e00a47308 */ /* 0x0004620000002400 */
[----:B------:R-:W-:Y:S02]  /*3300*/  ISETP.GT.AND P0, PT, R28, 0x18, !P1 ;  /* 0x000000181c00780c */ /* 0x000fe40004f04270 */
[----:B------:R-:W-:Y:S02]  /*3310*/  P2R R40, PR, RZ, 0x2 ;  /* 0x00000002ff287803 */ /* 0x000fe40000000000 */
[----:B------:R-:W-:Y:S02]  /*3320*/  ISETP.LT.OR P0, PT, R42, 0x19, P0 ;  /* 0x000000192a00780c */ /* 0x000fe40000701670 */
[----:B------:R-:W-:Y:S01]  /*3330*/  ISETP.GE.AND P1, PT, R37, 0x1a, PT ;  /* 0x0000001a2500780c */ /* 0x000fe20003f26270 */
[----:B------:R2:W4:Y:S01]  /*3340*/  MUFU.TANH R158, R63 ;  /* 0x0000003f009e7308 */ /* 0x0005220000002400 */
[----:B------:R-:W-:-:S02]  /*3350*/  FSEL R7, R7, -INF , !P0 ;  /* 0xff80000007077808 */ /* 0x000fc40004000000 */
[----:B------:R-:W-:Y:S02]  /*3360*/  ISETP.GT.AND P0, PT, R28, 0x19, !P1 ;  /* 0x000000191c00780c */ /* 0x000fe40004f04270 */
[----:B------:R-:W-:Y:S02]  /*3370*/  P2R R8, PR, RZ, 0x2 ;  /* 0x00000002ff087803 */ /* 0x000fe40000000000 */
[----:B------:R-:W-:Y:S01]  /*3380*/  ISETP.LT.OR P0, PT, R42, 0x1a, P0 ;  /* 0x0000001a2a00780c */ /* 0x000fe20000701670 */
[----:B------:R2:W1:Y:S01]  /*3390*/  MUFU.TANH R162, R58 ;  /* 0x0000003a00a27308 */ /* 0x0004620000002400 */
[----:B------:R-:W-:Y:S02]  /*33a0*/  ISETP.GE.AND P1, PT, R37, 0x21, PT ;  /* 0x000000212500780c */ /* 0x000fe40003f26270 */
[----:B------:R-:W-:Y:S02]  /*33b0*/  FSEL R9, R9, -INF , !P0 ;  /* 0xff80000009097808 */ /* 0x000fe40004000000 */
[----:B------:R-:W-:-:S02]  /*33c0*/  ISETP.GT.AND P0, PT, R28, 0x20, !P1 ;  /* 0x000000201c00780c */ /* 0x000fc40004f04270 */
[----:B------:R-:W-:Y:S01]  /*33d0*/  P2R R39, PR, RZ, 0x2 ;  /* 0x00000002ff277803 */ /* 0x000fe20000000000 */
[----:B------:R2:W1:Y:S01]  /*33e0*/  MUFU.TANH R160, R59 ;  /* 0x0000003b00a07308 */ /* 0x0004620000002400 */
[----:B------:R-:W-:Y:S02]  /*33f0*/  ISETP.LT.OR P0, PT, R42, 0x21, P0 ;  /* 0x000000212a00780c */ /* 0x000fe40000701670 */
[----:B------:R-:W-:Y:S02]  /*3400*/  ISETP.GE.AND P1, PT, R37, 0x22, PT ;  /* 0x000000222500780c */ /* 0x000fe40003f26270 */
[----:B------:R-:W-:Y:S02]  /*3410*/  FSEL R33, R33, -INF , !P0 ;  /* 0xff80000021217808 */ /* 0x000fe40004000000 */
[----:B------:R-:W-:Y:S01]  /*3420*/  ISETP.GT.AND P0, PT, R28, 0x21, !P1 ;  /* 0x000000211c00780c */ /* 0x000fe20004f04270 */
[----:B------:R2:W1:Y:S01]  /*3430*/  MUFU.TANH R146, R74 ;  /* 0x0000004a00927308 */ /* 0x0004620000002400 */
[----:B------:R-:W-:-:S02]  /*3440*/  P2R R38, PR, RZ, 0x2 ;  /* 0x00000002ff267803 */ /* 0x000fc40000000000 */
[----:B------:R-:W-:Y:S02]  /*3450*/  ISETP.LT.OR P0, PT, R42, 0x22, P0 ;  /* 0x000000222a00780c */ /* 0x000fe40000701670 */
[----:B------:R-:W-:Y:S02]  /*3460*/  ISETP.GE.AND P1, PT, R37, 0x29, PT ;  /* 0x000000292500780c */ /* 0x000fe40003f26270 */
[----:B------:R-:W-:Y:S01]  /*3470*/  FSEL R31, R31, -INF , !P0 ;  /* 0xff8000001f1f7808 */ /* 0x000fe20004000000 */
[----:B------:R2:W1:Y:S01]  /*3480*/  MUFU.TANH R126, R75 ;  /* 0x0000004b007e7308 */ /* 0x0004620000002400 */
[----:B------:R-:W-:Y:S02]  /*3490*/  ISETP.GT.AND P0, PT, R28, 0x28, !P1 ;  /* 0x000000281c00780c */ /* 0x000fe40004f04270 */
[----:B------:R-:W-:Y:S02]  /*34a0*/  P2R R35, PR, RZ, 0x2 ;  /* 0x00000002ff237803 */ /* 0x000fe40000000000 */
[----:B------:R-:W-:-:S02]  /*34b0*/  ISETP.LT.OR P0, PT, R42, 0x29, P0 ;  /* 0x000000292a00780c */ /* 0x000fc40000701670 */
[----:B------:R-:W-:Y:S01]  /*34c0*/  ISETP.GE.AND P1, PT, R37, 0x2a, PT ;  /* 0x0000002a2500780c */ /* 0x000fe20003f26270 */
[----:B------:R2:W1:Y:S01]  /*34d0*/  MUFU.TANH R156, R54 ;  /* 0x00000036009c7308 */ /* 0x0004620000002400 */
[----:B------:R-:W-:Y:S02]  /*34e0*/  FSEL R29, R29, -INF , !P0 ;  /* 0xff8000001d1d7808 */ /* 0x000fe40004000000 */
[----:B------:R-:W-:Y:S02]  /*34f0*/  ISETP.GT.AND P0, PT, R28, 0x29, !P1 ;  /* 0x000000291c00780c */ /* 0x000fe40004f04270 */
[----:B------:R-:W-:Y:S02]  /*3500*/  P2R R32, PR, RZ, 0x2 ;  /* 0x00000002ff207803 */ /* 0x000fe40000000000 */
[----:B------:R-:W-:Y:S01]  /*3510*/  ISETP.LT.OR P0, PT, R42, 0x2a, P0 ;  /* 0x0000002a2a00780c */ /* 0x000fe20000701670 */
[----:B------:R2:W1:Y:S01]  /*3520*/  MUFU.TANH R150, R55 ;  /* 0x0000003700967308 */ /* 0x0004620000002400 */
[----:B------:R-:W-:-:S02]  /*3530*/  ISETP.GE.AND P1, PT, R37, 0x31, PT ;  /* 0x000000312500780c */ /* 0x000fc40003f26270 */
[----:B------:R-:W-:Y:S02]  /*3540*/  FSEL R117, R117, -INF , !P0 ;  /* 0xff80000075757808 */ /* 0x000fe40004000000 */
[----:B------:R-:W-:Y:S02]  /*3550*/  ISETP.GT.AND P0, PT, R28, 0x30, !P1 ;  /* 0x000000301c00780c */ /* 0x000fe40004f04270 */
[----:B------:R-:W-:Y:S01]  /*3560*/  P2R R30, PR, RZ, 0x2 ;  /* 0x00000002ff1e7803 */ /* 0x000fe20000000000 */
[----:B------:R-:W1:Y:S01]  /*3570*/  MUFU.TANH R52, R52 ;  /* 0x0000003400347308 */ /* 0x000e620000002400 */
[----:B------:R-:W-:Y:S02]  /*3580*/  ISETP.LT.OR P0, PT, R42, 0x31, P0 ;  /* 0x000000312a00780c */ /* 0x000fe40000701670 */
[----:B------:R-:W-:Y:S02]  /*3590*/  ISETP.GE.AND P1, PT, R37, 0x32, PT ;  /* 0x000000322500780c */ /* 0x000fe40003f26270 */
[----:B------:R-:W-:-:S02]  /*35a0*/  FSEL R137, R137, -INF , !P0 ;  /* 0xff80000089897808 */ /* 0x000fc40004000000 */
[----:B------:R-:W-:Y:S01]  /*35b0*/  ISETP.GT.AND P0, PT, R28, 0x31, !P1 ;  /* 0x000000311c00780c */ /* 0x000fe20004f04270 */
[----:B------:R2:W1:Y:S01]  /*35c0*/  MUFU.TANH R136, R50 ;  /* 0x0000003200887308 */ /* 0x0004620000002400 */
[----:B------:R-:W-:Y:S02]  /*35d0*/  P2R R27, PR, RZ, 0x2 ;  /* 0x00000002ff1b7803 */ /* 0x000fe40000000000 */
[----:B------:R-:W-:Y:S02]  /*35e0*/  ISETP.LT.OR P0, PT, R42, 0x32, P0 ;  /* 0x000000322a00780c */ /* 0x000fe40000701670 */
[----:B------:R-:W-:Y:S02]  /*35f0*/  ISETP.GE.AND P1, PT, R37, 0x39, PT ;  /* 0x000000392500780c */ /* 0x000fe40003f26270 */
[----:B------:R-:W-:Y:S01]  /*3600*/  FSEL R149, R149, -INF , !P0 ;  /* 0xff80000095957808 */ /* 0x000fe20004000000 */
[----:B------:R2:W1:Y:S01]  /*3610*/  MUFU.TANH R134, R51 ;  /* 0x0000003300867308 */ /* 0x0004620000002400 */
[----:B------:R-:W-:-:S02]  /*3620*/  ISETP.GT.AND P0, PT, R28, 0x38, !P1 ;  /* 0x000000381c00780c */ /* 0x000fc40004f04270 */
[----:B------:R-:W-:Y:S02]  /*3630*/  P2R R26, PR, RZ, 0x2 ;  /* 0x00000002ff1a7803 */ /* 0x000fe40000000000 */
[----:B------:R-:W-:Y:S02]  /*3640*/  ISETP.LT.OR P0, PT, R42, 0x39, P0 ;  /* 0x000000392a00780c */ /* 0x000fe40000701670 */
[----:B------:R-:W-:Y:S01]  /*3650*/  ISETP.GE.AND P1, PT, R37, 0x3a, PT ;  /* 0x0000003a2500780c */ /* 0x000fe20003f26270 */
[----:B------:R2:W1:Y:S01]  /*3660*/  MUFU.TANH R144, R70 ;  /* 0x0000004600907308 */ /* 0x0004620000002400 */
[----:B------:R-:W-:Y:S02]  /*3670*/  FSEL R145, R145, -INF , !P0 ;  /* 0xff80000091917808 */ /* 0x000fe40004000000 */
[----:B------:R-:W-:Y:S02]  /*3680*/  ISETP.GT.AND P0, PT, R28, 0x39, !P1 ;  /* 0x000000391c00780c */ /* 0x000fe40004f04270 */
[----:B------:R-:W-:-:S02]  /*3690*/  P2R R25, PR, RZ, 0x2 ;  /* 0x00000002ff197803 */ /* 0x000fc40000000000 */
[----:B------:R-:W-:Y:S01]  /*36a0*/  ISETP.LT.OR P0, PT, R42, 0x3a, P0 ;  /* 0x0000003a2a00780c */ /* 0x000fe20000701670 */
[----:B------:R2:W1:Y:S01]  /*36b0*/  MUFU.TANH R132, R71 ;  /* 0x0000004700847308 */ /* 0x0004620000002400 */
[----:B------:R-:W-:Y:S02]  /*36c0*/  ISETP.GE.AND P1, PT, R37, 0x41, PT ;  /* 0x000000412500780c */ /* 0x000fe40003f26270 */
[----:B------:R-:W-:Y:S02]  /*36d0*/  FSEL R139, R139, -INF , !P0 ;  /* 0xff8000008b8b7808 */ /* 0x000fe40004000000 */
[----:B------:R-:W-:Y:S02]  /*36e0*/  ISETP.GT.AND P0, PT, R28, 0x40, !P1 ;  /* 0x000000401c00780c */ /* 0x000fe40004f04270 */
[----:B------:R-:W-:Y:S01]  /*36f0*/  P2R R24, PR, RZ, 0x2 ;  /* 0x00000002ff187803 */ /* 0x000fe20000000000 */
[----:B------:R-:W1:Y:S01]  /*3700*/  MUFU.TANH R130, R130 ;  /* 0x0000008200827308 */ /* 0x000e620000002400 */
[----:B------:R-:W-:-:S02]  /*3710*/  ISETP.LT.OR P0, PT, R42, 0x41, P0 ;  /* 0x000000412a00780c */ /* 0x000fc40000701670 */
[----:B------:R-:W-:Y:S02]  /*3720*/  ISETP.GE.AND P1, PT, R37, 0x42, PT ;  /* 0x000000422500780c */ /* 0x000fe40003f26270 */
[----:B------:R-:W-:Y:S02]  /*3730*/  FSEL R159, R159, -INF , !P0 ;  /* 0xff8000009f9f7808 */ /* 0x000fe40004000000 */
[----:B------:R-:W-:Y:S01]  /*3740*/  ISETP.GT.AND P0, PT, R28, 0x41, !P1 ;  /* 0x000000411c00780c */ /* 0x000fe20004f04270 */
[----:B------:R2:W1:Y:S01]  /*3750*/  MUFU.TANH R128, R47 ;  /* 0x0000002f00807308 */ /* 0x0004620000002400 */
[----:B------:R-:W-:Y:S02]  /*3760*/  P2R R22, PR, RZ, 0x2 ;  /* 0x00000002ff167803 */ /* 0x000fe40000000000 */
[----:B------:R-:W-:Y:S02]  /*3770*/  ISETP.LT.OR P0, PT, R42, 0x42, P0 ;  /* 0x000000422a00780c */ /* 0x000fe40000701670 */
[----:B------:R-:W-:-:S02]  /*3780*/  ISETP.GE.AND P1, PT, R37, 0x49, PT ;  /* 0x000000492500780c */ /* 0x000fc40003f26270 */
[----:B------:R-:W-:Y:S01]  /*3790*/  FSEL R157, R157, -INF , !P0 ;  /* 0xff8000009d9d7808 */ /* 0x000fe20004000000 */
[----:B------:R-:W1:Y:S01]  /*37a0*/  MUFU.TANH R46, R46 ;  /* 0x0000002e002e7308 */ /* 0x000e620000002400 */
[----:B------:R-:W-:Y:S02]  /*37b0*/  ISETP.GT.AND P0, PT, R28, 0x48, !P1 ;  /* 0x000000481c00780c */ /* 0x000fe40004f04270 */
[----:B------:R-:W-:Y:S02]  /*37c0*/  P2R R20, PR, RZ, 0x2 ;  /* 0x00000002ff147803 */ /* 0x000fe40000000000 */
[----:B------:R-:W-:Y:S02]  /*37d0*/  ISETP.LT.OR P0, PT, R42, 0x49, P0 ;  /* 0x000000492a00780c */ /* 0x000fe40000701670 */
[----:B------:R-:W-:Y:S01]  /*37e0*/  ISETP.GE.AND P1, PT, R37, 0x4a, PT ;  /* 0x0000004a2500780c */ /* 0x000fe20003f26270 */
[----:B------:R-:W1:Y:S01]  /*37f0*/  MUFU.TANH R10, R10 ;  /* 0x0000000a000a7308 */ /* 0x000e620000002400 */
[----:B------:R-:W-:-:S02]  /*3800*/  FSEL R151, R151, -INF , !P0 ;  /* 0xff80000097977808 */ /* 0x000fc40004000000 */
[----:B------:R-:W-:Y:S02]  /*3810*/  ISETP.GT.AND P0, PT, R28, 0x49, !P1 ;  /* 0x000000491c00780c */ /* 0x000fe40004f04270 */
[C---:B------:R-:W-:Y:S02]  /*3820*/  ISETP.GE.AND P6, PT, R37.reuse, 0x51, PT ;  /* 0x000000512500780c */ /* 0x040fe40003fc6270 */
[----:B------:R-:W-:Y:S01]  /*3830*/  ISETP.LT.OR P0, PT, R42, 0x4a, P0 ;  /* 0x0000004a2a00780c */ /* 0x000fe20000701670 */
[----:B------:R2:W1:Y:S01]  /*3840*/  MUFU.TANH R166, R66 ;  /* 0x0000004200a67308 */ /* 0x0004620000002400 */
[----:B------:R-:W-:Y:S02]  /*3850*/  ISETP.GE.AND P5, PT, R37, 0x52, PT ;  /* 0x000000522500780c */ /* 0x000fe40003fa6270 */
[----:B------:R-:W-:Y:S02]  /*3860*/  FSEL R147, R147, -INF , !P0 ;  /* 0xff80000093937808 */ /* 0x000fe40004000000 */
[----:B------:R-:W-:-:S02]  /*3870*/  ISETP.GT.AND P0, PT, R28, 0x50, !P6 ;  /* 0x000000501c00780c */ /* 0x000fc40007704270 */
[----:B------:R-:W-:Y:S02]  /*3880*/  P2R R41, PR, RZ, 0x4 ;  /* 0x00000004ff297803 */ /* 0x000fe40000000000 */
[----:B------:R-:W-:Y:S02]  /*3890*/  ISETP.LT.OR P0, PT, R42, 0x51, P0 ;  /* 0x000000512a00780c */ /* 0x000fe40000701670 */
[----:B------:R-:W-:Y:S02]  /*38a0*/  ISETP.GE.AND P2, PT, R37, 0x59, PT ;  /* 0x000000592500780c */ /* 0x000fe40003f46270 */
[----:B------:R-:W-:Y:S02]  /*38b0*/  FSEL R135, R135, -INF , !P0 ;  /* 0xff80000087877808 */ /* 0x000fe40004000000 */
[----:B------:R-:W-:Y:S02]  /*38c0*/  ISETP.GT.AND P0, PT, R28, 0x51, !P5 ;  /* 0x000000511c00780c */ /* 0x000fe40006f04270 */
[----:B------:R-:W-:-:S02]  /*38d0*/  P2R R0, PR, RZ, 0x2 ;  /* 0x00000002ff007803 */ /* 0x000fc40000000000 */
[----:B------:R-:W-:Y:S02]  /*38e0*/  ISETP.LT.OR P0, PT, R42, 0x52, P0 ;  /* 0x000000522a00780c */ /* 0x000fe40000701670 */
[----:B------:R-:W-:Y:S02]  /*38f0*/  ISETP.GE.AND P1, PT, R37, 0x1, PT ;  /* 0x000000012500780c */ /* 0x000fe40003f26270 */
[----:B------:R-:W-:Y:S02]  /*3900*/  FSEL R133, R133, -INF , !P0 ;  /* 0xff80000085857808 */ /* 0x000fe40004000000 */
[----:B------:R-:W-:Y:S02]  /*3910*/  ISETP.GT.AND P0, PT, R28, 0x58, !P2 ;  /* 0x000000581c00780c */ /* 0x000fe40005704270 */
[----:B------:R-:W-:Y:S02]  /*3920*/  P2R R18, PR, RZ, 0x2 ;  /* 0x00000002ff127803 */ /* 0x000fe40000000000 */
[----:B------:R-:W-:-:S02]  /*3930*/  ISETP.LT.OR P0, PT, R42, 0x59, P0 ;  /* 0x000000592a00780c */ /* 0x000fc40000701670 */
[----:B------:R-:W-:Y:S02]  /*3940*/  IMNMX R44, R11, R44, PT ;  /* 0x0000002c0b2c7217 */ /* 0x000fe40003800200 */
[----:B------:R-:W-:Y:S02]  /*3950*/  FSEL R131, R131, -INF , !P0 ;  /* 0xff80000083837808 */ /* 0x000fe40004000000 */
[----:B------:R-:W-:Y:S02]  /*3960*/  ISETP.GT.AND P0, PT, R28, RZ, !P1 ;  /* 0x000000ff1c00720c */ /* 0x000fe40004f04270 */
[----:B------:R-:W-:Y:S01]  /*3970*/  ISETP.GE.AND P1, PT, R37, 0x5a, PT ;  /* 0x0000005a2500780c */ /* 0x000fe20003f26270 */
[----:B------:R-:W-:Y:S01]  /*3980*/  FMUL.FTZ R37, R79, c[0x0][0x320] ;  /* 0x0000c8004f257a20 */ /* 0x000fe20000410000 */
[----:B------:R-:W-:-:S04]  /*3990*/  ISETP.LT.OR P0, PT, R42, 0x1, P0 ;  /* 0x000000012a00780c */ /* 0x000fc80000701670 */
[----:B------:R-:W-:Y:S01]  /*39a0*/  FSEL R4, R4, -INF , !P0 ;  /* 0xff80000004047808 */ /* 0x000fe20004000000 */
[----:B------:R-:W1:Y:S01]  /*39b0*/  MUFU.TANH R37, R37 ;  /* 0x0000002500257308 */ /* 0x000e620000002400 */
[----:B------:R-:W-:Y:S01]  /*39c0*/  ISETP.GT.AND P0, PT, R28, 0x59, !P1 ;  /* 0x000000591c00780c */ /* 0x000fe20004f04270 */
[----:B------:R-:W-:Y:S02]  /*39d0*/  FMUL.FTZ R28, R14, c[0x0][0x320] ;  /* 0x0000c8000e1c7a20 */ /* 0x000fe40000410000 */
[----:B------:R-:W-:Y:S01]  /*39e0*/  FMUL.FTZ R14, R15, c[0x0][0x320] ;  /* 0x0000c8000f0e7a20 */ /* 0x000fe20000410000 */
[----:B------:R-:W-:Y:S01]  /*39f0*/  ISETP.LT.OR P0, PT, R42, 0x5a, P0 ;  /* 0x0000005a2a00780c */ /* 0x000fe20000701670 */
[----:B------:R-:W-:Y:S02]  /*3a00*/  FMUL.FTZ R42, R78, c[0x0][0x320] ;  /* 0x0000c8004e2a7a20 */ /* 0x000fe40000410000 */
[----:B------:R-:W-:Y:S01]  /*3a10*/  FMUL.FTZ R15, R83, c[0x0][0x320] ;  /* 0x0000c800530f7a20 */ /* 0x000fe20000410000 */
[----:B------:R-:W-:Y:S01]  /*3a20*/  FSEL R129, R129, -INF , !P0 ;  /* 0xff80000081817808 */ /* 0x000fe20004000000 */
[----:B------:R-:W1:Y:S01]  /*3a30*/  MUFU.TANH R28, R28 ;  /* 0x0000001c001c7308 */ /* 0x000e620000002400 */
[----:B------:R-:W-:-:S07]  /*3a40*/  PLOP3.LUT P0, PT, PT, PT, UP2, 0x40, 0x0 ;  /* 0x000000000000781c */ /* 0x000fce0003f0e828 */
[----:B------:R-:W1:Y:S08]  /*3a50*/  MUFU.TANH R42, R42 ;  /* 0x0000002a002a7308 */ /* 0x000e700000002400 */
[----:B------:R-:W1:Y:S08]  /*3a60*/  MUFU.TANH R14, R14 ;  /* 0x0000000e000e7308 */ /* 0x000e700000002400 */
[----:B------:R-:W1:Y:S01]  /*3a70*/  MUFU.TANH R15, R15 ;  /* 0x0000000f000f7308 */ /* 0x000e620000002400 */
[----:B------:R-:W-:Y:S05]  /*3a80*/  @P0 BRA `(.L_x_26) ;  /* 0x0000015000000947 */ /* 0x000fea0003800000 */
[----:B--234-:R-:W-:Y:S01]  /*3a90*/  IADD3 R6, R6, c[0x0][0x1d0], RZ ;  /* 0x0000740006067a10 */ /* 0x01cfe20007ffe0ff */
        /* <DEDUP_REMOVED lines=11> */
.L_x_28:
[----:B------:R-:W-:-:S04]  /*3b50*/  MOV R6, c[0x0][0x32c] ;  /* 0x0000cb0000067a02 */ /* 0x000fc80000000f00 */
[----:B------:R-:W-:-:S13]  /*3b60*/  ISETP.NE.AND P0, PT, R6, 0x1, PT ;  /* 0x000000010600780c */ /* 0x000fda0003f05270 */
[----:B------:R-:W-:-:S05]  /*3b70*/  @P0 IMAD.HI.U32 R6, R11, c[0x0][0x330], RZ ;  /* 0x0000cc000b060a27 */ /* 0x000fca00078e00ff */
[----:B------:R-:W-:Y:S02]  /*3b80*/  @P0 SHF.R.U32.HI R11, RZ, c[0x0][0x334], R6 ;  /* 0x0000cd00ff0b0a19 */ /* 0x000fe40000011606 */
.L_x_29:
[----:B------:R-:W-:Y:S05]  /*3b90*/  BSYNC B0 ;  /* 0x0000000000007941 */ /* 0x000fea0003800000 */
.L_x_27:
[----:B------:R-:W-:-:S05]  /*3ba0*/  IMAD R34, R11, c[0x0][0x32c], R34 ;  /* 0x0000cb000b227a24 */ /* 0x000fca00078e0222 */
[----:B------:R-:W-:Y:S02]  /*3bb0*/  IADD3 R11, R34, c[0x0][0x32c], RZ ;  /* 0x0000cb00220b7a10 */ /* 0x000fe40007ffe0ff */
[----:B------:R-:W-:Y:S02]  /*3bc0*/  IMNMX R45, R45, R34, !PT ;  /* 0x000000222d2d7217 */ /* 0x000fe40007800200 */
[----:B------:R-:W-:Y:S02]  /*3bd0*/  IMNMX R44, R44, R11, PT ;  /* 0x0000000b2c2c7217 */ /* 0x000fe40003800200 */
.L_x_26:
[----:B--234-:R-:W-:Y:S01]  /*3be0*/  ISETP.NE.AND P0, PT, R49, RZ, PT ;  /* 0x000000ff3100720c */ /* 0x01cfe20003f05270 */
[----:B------:R-:W-:Y:S01]  /*3bf0*/  IMAD.SHL.U32 R212, R2, 0x2, RZ ;  /* 0x0000000202d47824 */ /* 0x000fe200078e00ff */
[C---:B------:R-:W-:Y:S01]  /*3c00*/  ISETP.GT.AND P6, PT, R45.reuse, 0x50, !P6 ;  /* 0x000000502d00780c */ /* 0x040fe200077c4270 */
[----:B------:R-:W-:Y:S01]  /*3c10*/  ULDC.64 UR4, c[0x0][0x2c8] ;  /* 0x0000b20000047ab9 */ /* 0x000fe20000000a00 */
[----:B------:R-:W-:Y:S01]  /*3c20*/  ISETP.GT.AND P0, PT, R45, 0x1, !P0 ;  /* 0x000000012d00780c */ /* 0x000fe20004704270 */
[----:B------:R-:W-:Y:S01]  /*3c30*/  IMAD R210, R5, 0x2, R212 ;  /* 0x0000000205d27824 */ /* 0x000fe200078e02d4 */
[----:B------:R-:W-:Y:S01]  /*3c40*/  ISETP.GT.AND P5, PT, R45, 0x51, !P5 ;  /* 0x000000512d00780c */ /* 0x000fe20006fa4270 */
[----:B------:R-:W-:Y:S01]  /*3c50*/  LDSM.16.MT88.4 R76, [R212+0x3100] ;  /* 0x00310000d44c783b */ /* 0x000fe20000004200 */
[C---:B------:R-:W-:Y:S01]  /*3c60*/  ISETP.LT.OR P0, PT, R44.reuse, 0x2, P0 ;  /* 0x000000022c00780c */ /* 0x040fe20000701670 */
[C---:B------:R-:W-:Y:S01]  /*3c70*/  IMAD R208, R3.reuse, 0x2, R210 ;  /* 0x0000000203d07824 */ /* 0x040fe200078e02d2 */
[----:B------:R-:W-:Y:S01]  /*3c80*/  ISETP.LT.OR P6, PT, R44, 0x51, P6 ;  /* 0x000000512c00780c */ /* 0x000fe200037c1670 */
[----:B------:R-:W-:Y:S01]  /*3c90*/  IMAD R209, R3, 0x2, R212 ;  /* 0x0000000203d17824 */ /* 0x000fe200078e02d4 */
[----:B-1----:R-:W-:Y:S01]  /*3ca0*/  FSEL R34, R14, -INF , !P0 ;  /* 0xff8000000e227808 */ /* 0x002fe20004000000 */
[----:B------:R-:W-:Y:S01]  /*3cb0*/  LDSM.16.MT88.4 R108, [R212+0x100] ;  /* 0x00010000d46c783b */ /* 0x000fe20000004200 */
[----:B------:R-:W-:Y:S01]  /*3cc0*/  ISETP.NE.AND P0, PT, R16, RZ, PT ;  /* 0x000000ff1000720c */ /* 0x000fe20003f05270 */
[----:B------:R-:W-:Y:S01]  /*3cd0*/  UIMAD.WIDE.U32 UR18, UR16, UR4, URZ ;  /* 0x00000004101272a5 */ /* 0x000fe2000f8e003f */
[C---:B------:R-:W-:Y:S01]  /*3ce0*/  ISETP.GT.AND P2, PT, R45.reuse, 0x58, !P2 ;  /* 0x000000582d00780c */ /* 0x040fe20005744270 */
[----:B------:R-:W-:Y:S01]  /*3cf0*/  LDSM.16.MT88.4 R84, [R208+0x100] ;  /* 0x00010000d054783b */ /* 0x000fe20000004200 */
[----:B------:R-:W-:Y:S01]  /*3d00*/  ISETP.GT.AND P0, PT, R45, 0x8, !P0 ;  /* 0x000000082d00780c */ /* 0x000fe20004704270 */
[----:B------:R-:W-:Y:S01]  /*3d10*/  ULDC UR4, c[0x0][0x328] ;  /* 0x0000ca0000047ab9 */ /* 0x000fe20000000800 */
[C---:B------:R-:W-:Y:S01]  /*3d20*/  ISETP.LT.OR P5, PT, R44.reuse, 0x52, P5 ;  /* 0x000000522c00780c */ /* 0x040fe20002fa1670 */
[----:B------:R-:W-:Y:S01]  /*3d30*/  LDSM.16.MT88.4 R100, [R210+0x100] ;  /* 0x00010000d264783b */ /* 0x000fe20000004200 */
[----:B------:R-:W-:Y:S01]  /*3d40*/  ISETP.LT.OR P0, PT, R44, 0x9, P0 ;  /* 0x000000092c00780c */ /* 0x000fe20000701670 */
[----:B------:R-:W-:Y:S01]  /*3d50*/  @UP3 UMOV UR7, UR19 ;  /* 0x0000001300073c82 */ /* 0x000fe20008000000 */
[----:B------:R-:W-:Y:S01]  /*3d60*/  FSEL R136, R136, -INF , !P6 ;  /* 0xff80000088887808 */ /* 0x000fe20007000000 */
[----:B------:R-:W-:Y:S01]  /*3d70*/  LDSM.16.MT88.4 R92, [R209+0x100] ;  /* 0x00010000d15c783b */ /* 0x000fe20000004200 */
[----:B------:R-:W-:Y:S01]  /*3d80*/  FSEL R16, R46, -INF , !P0 ;  /* 0xff8000002e107808 */ /* 0x000fe20004000000 */
[----:B------:R-:W-:Y:S01]  /*3d90*/  @UP3 USHF.R.U32.HI UR16, URZ, UR5, UR7 ;  /* 0x000000053f103299 */ /* 0x000fe20008011607 */
[----:B------:R-:W-:Y:S01]  /*3da0*/  ISETP.NE.AND P0, PT, R43, RZ, PT ;  /* 0x000000ff2b00720c */ /* 0x000fe20003f05270 */
[----:B------:R-:W-:Y:S01]  /*3db0*/  LDSM.16.MT88.4 R68, [R210+0x3100] ;  /* 0x00310000d244783b */ /* 0x000fe20000004200 */
[C---:B------:R-:W-:Y:S01]  /*3dc0*/  ISETP.GT.AND P1, PT, R45.reuse, 0x59, !P1 ;  /* 0x000000592d00780c */ /* 0x040fe20004f24270 */
[----:B------:R-:W-:Y:S01]  /*3dd0*/  UIADD3 UR13, UR13, UR16, URZ ;  /* 0x000000100d0d7290 */ /* 0x000fe2000fffe03f */
[----:B------:R-:W-:Y:S01]  /*3de0*/  ISETP.GT.AND P0, PT, R45, 0x9, !P0 ;  /* 0x000000092d00780c */ /* 0x000fe20004704270 */
[----:B------:R-:W-:Y:S01]  /*3df0*/  LDSM.16.MT88.4 R56, [R209+0x3100] ;  /* 0x00310000d138783b */ /* 0x000fe20000004200 */
[C---:B------:R-:W-:Y:S01]  /*3e00*/  ISETP.LT.OR P2, PT, R44.reuse, 0x59, P2 ;  /* 0x000000592c00780c */ /* 0x040fe20001741670 */
[----:B------:R-:W-:Y:S01]  /*3e10*/  UIADD3 UR4, UR13, UR4, URZ ;  /* 0x000000040d047290 */ /* 0x000fe2000fffe03f */
[----:B------:R-:W-:-:S02]  /*3e20*/  ISETP.LT.OR P0, PT, R44, 0xa, P0 ;  /* 0x0000000a2c00780c */ /* 0x000fc40000701670 */
[----:B------:R-:W-:Y:S02]  /*3e30*/  FSEL R134, R134, -INF , !P5 ;  /* 0xff80000086867808 */ /* 0x000fe40006800000 */
[----:B------:R-:W-:Y:S02]  /*3e40*/  FSEL R6, R10, -INF , !P0 ;  /* 0xff8000000a067808 */ /* 0x000fe40004000000 */
[----:B------:R-:W-:Y:S02]  /*3e50*/  ISETP.NE.AND P0, PT, R41, RZ, PT ;  /* 0x000000ff2900720c */ /* 0x000fe40003f05270 */
[----:B------:R-:W-:Y:S02]  /*3e60*/  ISETP.LT.OR P1, PT, R44, 0x5a, P1 ;  /* 0x0000005a2c00780c */ /* 0x000fe40000f21670 */
[----:B------:R-:W-:Y:S02]  /*3e70*/  ISETP.GT.AND P0, PT, R45, 0x10, !P0 ;  /* 0x000000102d00780c */ /* 0x000fe40004704270 */
[----:B------:R-:W-:-:S02]  /*3e80*/  FSEL R130, R130, -INF , !P2 ;  /* 0xff80000082827808 */ /* 0x000fc40005000000 */
[----:B------:R-:W-:Y:S02]  /*3e90*/  ISETP.LT.OR P0, PT, R44, 0x11, P0 ;  /* 0x000000112c00780c */ /* 0x000fe40000701670 */
[----:B------:R-:W-:Y:S02]  /*3ea0*/  FSEL R128, R128, -INF , !P1 ;  /* 0xff80000080807808 */ /* 0x000fe40004800000 */
[----:B------:R-:W-:Y:S02]  /*3eb0*/  FSEL R14, R52, -INF , !P0 ;  /* 0xff800000340e7808 */ /* 0x000fe40004000000 */
[----:B------:R-:W-:Y:S02]  /*3ec0*/  ISETP.NE.AND P0, PT, R12, RZ, PT ;  /* 0x000000ff0c00720c */ /* 0x000fe40003f05270 */
[----:B------:R-:W-:Y:S02]  /*3ed0*/  IADD3 R192, R36, -0x2, RZ ;  /* 0xfffffffe24c07810 */ /* 0x000fe40007ffe0ff */
[----:B------:R-:W-:-:S04]  /*3ee0*/  ISETP.GT.AND P0, PT, R45, 0x11, !P0 ;  /* 0x000000112d00780c */ /* 0x000fc80004704270 */
[----:B------:R-:W-:-:S04]  /*3ef0*/  ISETP.LT.OR P0, PT, R44, 0x12, P0 ;  /* 0x000000122c00780c */ /* 0x000fc80000701670 */
[----:B------:R-:W-:Y:S02]  /*3f00*/  FSEL R12, R15, -INF , !P0 ;  /* 0xff8000000f0c7808 */ /* 0x000fe40004000000 */
[----:B------:R-:W-:-:S04]  /*3f10*/  ISETP.NE.AND P0, PT, R40, RZ, PT ;  /* 0x000000ff2800720c */ /* 0x000fc80003f05270 */
        /* <DEDUP_REMOVED lines=52> */
[----:B------:R-:W-:-:S04]  /*4260*/  ISETP.GT.AND P0, PT, R45, RZ, !P0 ;  /* 0x000000ff2d00720c */ /* 0x000fc80004704270 */
[----:B------:R-:W-:-:S04]  /*4270*/  ISETP.LT.OR P0, PT, R44, 0x1, P0 ;  /* 0x000000012c00780c */ /* 0x000fc80000701670 */
[----:B------:R-:W-:Y:S02]  /*4280*/  FSEL R28, R28, -INF , !P0 ;  /* 0xff8000001c1c7808 */ /* 0x000fe40004000000 */
[----:B------:R-:W-:Y:S02]  /*4290*/  ISETP.NE.AND P0, PT, R0, RZ, PT ;  /* 0x000000ff0000720c */ /* 0x000fe40003f05270 */
[----:B------:R-:W-:Y:S02]  /*42a0*/  FMNMX.FTZ R0, R4, R23, !PT ;  /* 0x0000001704007209 */ /* 0x000fe40007810000 */
[----:B------:R-:W-:Y:S02]  /*42b0*/  FMNMX.FTZ R15, R28, R34, !PT ;  /* 0x000000221c0f7209 */ /* 0x000fe40007810000 */
[----:B------:R-:W-:Y:S02]  /*42c0*/  FMNMX.FTZ R0, R21, R0, !PT ;  /* 0x0000000015007209 */ /* 0x000fe40007810000 */
[----:B------:R-:W-:-:S02]  /*42d0*/  FMNMX.FTZ R15, R16, R15, !PT ;  /* 0x0000000f100f7209 */ /* 0x000fc40007810000 */
[----:B------:R-:W-:Y:S02]  /*42e0*/  FMNMX.FTZ R0, R19, R0, !PT ;  /* 0x0000000013007209 */ /* 0x000fe40007810000 */
[----:B------:R-:W-:Y:S02]  /*42f0*/  FMNMX.FTZ R15, R6, R15, !PT ;  /* 0x0000000f060f7209 */ /* 0x000fe40007810000 */
        /* <DEDUP_REMOVED lines=25> */
[----:B------:R-:W-:Y:S02]  /*4490*/  ISETP.GT.AND P0, PT, R45, 0x49, !P0 ;  /* 0x000000492d00780c */ /* 0x000fe40004704270 */
[----:B------:R-:W-:Y:S02]  /*44a0*/  FMNMX.FTZ R0, R157, R0, !PT ;  /* 0x000000009d007209 */ /* 0x000fe40007810000 */
[----:B------:R-:W-:-:S02]  /*44b0*/  FMNMX.FTZ R15, R162, R15, !PT ;  /* 0x0000000fa20f7209 */ /* 0x000fc40007810000 */
[----:B------:R-:W-:Y:S02]  /*44c0*/  FMNMX.FTZ R0, R151, R0, !PT ;  /* 0x0000000097007209 */ /* 0x000fe40007810000 */
[----:B------:R-:W-:Y:S02]  /*44d0*/  ISETP.LT.OR P0, PT, R44, 0x4a, P0 ;  /* 0x0000004a2c00780c */ /* 0x000fe40000701670 */
[----:B------:R-:W-:Y:S02]  /*44e0*/  FMNMX.FTZ R15, R160, R15, !PT ;  /* 0x0000000fa00f7209 */ /* 0x000fe40007810000 */
[----:B------:R-:W-:Y:S02]  /*44f0*/  FMNMX.FTZ R0, R147, R0, !PT ;  /* 0x0000000093007209 */ /* 0x000fe40007810000 */
[----:B------:R-:W-:Y:S02]  /*4500*/  FSEL R150, R150, -INF , !P0 ;  /* 0xff80000096967808 */ /* 0x000fe40004000000 */
        /* <DEDUP_REMOVED lines=8> */
[----:B------:R-:W-:-:S03]  /*4590*/  FMNMX.FTZ R15, R130, R15, !PT ;  /* 0x0000000f820f7209 */ /* 0x000fc60007810000 */
[----:B------:R-:W1:Y:S01]  /*45a0*/  SHFL.BFLY PT, R11, R0, 0x2, 0x1f ;  /* 0x0c401f00000b7f89 */ /* 0x000e6200000e0000 */
[----:B------:R-:W-:-:S05]  /*45b0*/  FMNMX.FTZ R15, R128, R15, !PT ;  /* 0x0000000f800f7209 */ /* 0x000fca0007810000 */
[----:B------:R-:W2:Y:S01]  /*45c0*/  SHFL.BFLY PT, R18, R15, 0x2, 0x1f ;  /* 0x0c401f000f127f89 */ /* 0x000ea200000e0000 */
[----:B-1----:R-:W-:-:S05]  /*45d0*/  FMNMX.FTZ R25, R0, R11, !PT ;  /* 0x0000000b00197209 */ /* 0x002fca0007810000 */
[----:B------:R-:W1:Y:S01]  /*45e0*/  SHFL.BFLY PT, R0, R25, 0x1, 0x1f ;  /* 0x0c201f0019007f89 */ /* 0x000e6200000e0000 */
[----:B--2---:R-:W-:-:S05]  /*45f0*/  FMNMX.FTZ R11, R15, R18, !PT ;  /* 0x000000120f0b7209 */ /* 0x004fca0007810000 */
[----:B------:R-:W2:Y:S01]  /*4600*/  SHFL.BFLY PT, R116, R11, 0x1, 0x1f ;  /* 0x0c201f000b747f89 */ /* 0x000ea200000e0000 */
[----:B-1----:R-:W-:-:S03]  /*4610*/  FMNMX.FTZ R0, R25, R0, !PT ;  /* 0x0000000019007209 */ /* 0x002fc60007810000 */
[----:B------:R-:W-:Y:S01]  /*4620*/  LDSM.16.MT88.4 R24, [R212+0x900] ;  /* 0x00090000d418783b */ /* 0x000fe20000004200 */
[C---:B------:R-:W-:Y:S01]  /*4630*/  FSETP.NEU.FTZ.AND P0, PT, R0.reuse, -INF , PT ;  /* 0xff8000000000780b */ /* 0x040fe20003f1d000 */
[----:B------:R-:W-:Y:S01]  /*4640*/  FMUL.FTZ R138, R0, c[0x0][0x2d0] ;  /* 0x0000b400008a7a20 */ /* 0x000fe20000410000 */
[----:B--2---:R-:W-:-:S04]  /*4650*/  FMNMX.FTZ R116, R11, R116, !PT ;  /* 0x000000740b747209 */ /* 0x004fc80007810000 */
[----:B------:R-:W-:Y:S01]  /*4660*/  FSEL R138, R138, RZ, P0 ;  /* 0x000000ff8a8a7208 */ /* 0x000fe20000000000 */
[C---:B------:R-:W-:Y:S01]  /*4670*/  FMUL.FTZ R125, R116.reuse, c[0x0][0x2d0] ;  /* 0x0000b400747d7a20 */ /* 0x040fe20000410000 */
[----:B------:R-:W-:-:S03]  /*4680*/  FSETP.NEU.FTZ.AND P0, PT, R116, -INF , PT ;  /* 0xff8000007400780b */ /* 0x000fc60003f1d000 */
[--C-:B------:R-:W-:Y:S01]  /*4690*/  FFMA.FTZ R48, R4, c[0x0][0x2d0], -R138.reuse ;  /* 0x0000b40004307a23 */ /* 0x100fe2000001088a */
[----:B------:R-:W-:Y:S01]  /*46a0*/  FSEL R125, R125, RZ, P0 ;  /* 0x000000ff7d7d7208 */ /* 0x000fe20000000000 */
[--C-:B------:R-:W-:Y:S01]  /*46b0*/  FFMA.FTZ R47, R23, c[0x0][0x2d0], -R138.reuse ;  /* 0x0000b400172f7a23 */ /* 0x100fe2000001088a */
[----:B------:R-:W-:Y:S01]  /*46c0*/  PLOP3.LUT P0, PT, PT, PT, UP2, 0x40, 0x0 ;  /* 0x000000000000781c */ /* 0x000fe20003f0e828 */
[--C-:B------:R-:W-:Y:S02]  /*46d0*/  FFMA.FTZ R45, R21, c[0x0][0x2d0], -R138.reuse ;  /* 0x0000b400152d7a23 */ /* 0x100fe4000001088a */
[----:B------:R-:W-:Y:S01]  /*46e0*/  FFMA.FTZ R42, R19, c[0x0][0x2d0], -R138 ;  /* 0x0000b400132a7a23 */ /* 0x000fe2000001088a */
[----:B------:R-:W-:Y:S01]  /*46f0*/  MUFU.EX2 R48, R48 ;  /* 0x0000003000307308 */ /* 0x000fe20000000800 */
[--C-:B------:R-:W-:Y:S01]  /*4700*/  FFMA.FTZ R49, R28, c[0x0][0x2d0], -R125.reuse ;  /* 0x0000b4001c317a23 */ /* 0x100fe2000001087d */
[----:B------:R-:W-:Y:S01]  /*4710*/  LDSM.16.MT88.4 R20, [R210+0x900] ;  /* 0x00090000d214783b */ /* 0x000fe20000004200 */
[----:B------:R-:W-:-:S02]  /*4720*/  FFMA.FTZ R50, R34, c[0x0][0x2d0], -R125 ;  /* 0x0000b40022327a23 */ /* 0x000fc4000001087d */
[--C-:B------:R-:W-:Y:S02]  /*4730*/  FFMA.FTZ R44, R16, c[0x0][0x2d0], -R125.reuse ;  /* 0x0000b400102c7a23 */ /* 0x100fe4000001087d */
[--C-:B------:R-:W-:Y:S01]  /*4740*/  FFMA.FTZ R43, R6, c[0x0][0x2d0], -R125.reuse ;  /* 0x0000b400062b7a23 */ /* 0x100fe2000001087d */
[----:B------:R-:W1:Y:S01]  /*4750*/  MUFU.EX2 R47, R47 ;  /* 0x0000002f002f7308 */ /* 0x000e620000000800 */
[--C-:B------:R-:W-:Y:S02]  /*4760*/  FFMA.FTZ R40, R7, c[0x0][0x2d0], -R138.reuse ;  /* 0x0000b40007287a23 */ /* 0x100fe4000001088a */
[----:B------:R-:W2:Y:S01]  /*4770*/  LDSM.16.MT88.4 R4, [R208+0x3100] ;  /* 0x00310000d004783b */ /* 0x000ea20000004200 */
[----:B------:R-:W-:Y:S02]  /*4780*/  FFMA.FTZ R41, R13, c[0x0][0x2d0], -R138 ;  /* 0x0000b4000d297a23 */ /* 0x000fe4000001088a */
[--C-:B------:R-:W-:Y:S02]  /*4790*/  FFMA.FTZ R39, R14, c[0x0][0x2d0], -R125.reuse ;  /* 0x0000b4000e277a23 */ /* 0x100fe4000001087d */
[----:B------:R-:W-:Y:S01]  /*47a0*/  MUFU.EX2 R45, R45 ;  /* 0x0000002d002d7308 */ /* 0x000fe20000000800 */
[----:B------:R-:W-:-:S02]  /*47b0*/  FFMA.FTZ R38, R12, c[0x0][0x2d0], -R125 ;  /* 0x0000b4000c267a23 */ /* 0x000fc4000001087d */
[----:B------:R-:W3:Y:S01]  /*47c0*/  LDSM.16.MT88.4 R12, [R208+0x900] ;  /* 0x00090000d00c783b */ /* 0x000ee20000004200 */
[--C-:B------:R-:W-:Y:S02]  /*47d0*/  FFMA.FTZ R37, R9, c[0x0][0x2d0], -R138.reuse ;  /* 0x0000b40009257a23 */ /* 0x100fe4000001088a */
[--C-:B------:R-:W-:Y:S02]  /*47e0*/  FFMA.FTZ R3, R10, c[0x0][0x2d0], -R125.reuse ;  /* 0x0000b4000a037a23 */ /* 0x100fe4000001087d */
[----:B------:R-:W4:Y:S01]  /*47f0*/  MUFU.EX2 R42, R42 ;  /* 0x0000002a002a7308 */ /* 0x000f220000000800 */
[----:B------:R-:W-:Y:S01]  /*4800*/  FFMA.FTZ R2, R8, c[0x0][0x2d0], -R125 ;  /* 0x0000b40008027a23 */ /* 0x000fe2000001087d */
[----:B-1----:R-:W-:Y:S01]  /*4810*/  F2FP.PACK_AB R64, R47, R48 ;  /* 0x000000302f40723e */ /* 0x002fe200000000ff */
[----:B------:R-:W1:Y:S01]  /*4820*/  LDSM.16.MT88.4 R8, [R212+0x3900] ;  /* 0x00390000d408783b */ /* 0x000e620000004200 */
[--C-:B------:R-:W-:Y:S02]  /*4830*/  FFMA.FTZ R46, R17, c[0x0][0x2d0], -R138.reuse ;  /* 0x0000b400112e7a23 */ /* 0x100fe4000001088a */
[--C-:B------:R-:W-:Y:S01]  /*4840*/  FFMA.FTZ R118, R33, c[0x0][0x2d0], -R138.reuse ;  /* 0x0000b40021767a23 */ /* 0x100fe2000001088a */
[----:B------:R-:W5:Y:S01]  /*4850*/  LDSM.16.MT88.4 R16, [R209+0x900] ;  /* 0x00090000d110783b */ /* 0x000f620000004200 */
[----:B------:R-:W-:Y:S01]  /*4860*/  MUFU.EX2 R49, R49 ;  /* 0x0000003100317308 */ /* 0x000fe20000000800 */
[----:B------:R-:W-:-:S02]  /*4870*/  FFMA.FTZ R51, R31, c[0x0][0x2d0], -R138 ;  /* 0x0000b4001f337a23 */ /* 0x000fc4000001088a */
[--C-:B------:R-:W-:Y:S01]  /*4880*/  FFMA.FTZ R124, R29, c[0x0][0x2d0], -R138.reuse ;  /* 0x0000b4001d7c7a23 */ /* 0x100fe2000001088a */
[----:B------:R-:W1:Y:S01]  /*4890*/  LDSM.16.MT88.4 R32, [R210+0x3900] ;  /* 0x00390000d220783b */ /* 0x000e620000004200 */
[----:B------:R-:W-:Y:S02]  /*48a0*/  FFMA.FTZ R117, R117, c[0x0][0x2d0], -R138 ;  /* 0x0000b40075757a23 */ /* 0x000fe4000001088a */
[--C-:B------:R-:W-:Y:S01]  /*48b0*/  FFMA.FTZ R119, R146, c[0x0][0x2d0], -R125.reuse ;  /* 0x0000b40092777a23 */ /* 0x100fe2000001087d */
[----:B------:R-:W2:Y:S01]  /*48c0*/  MUFU.EX2 R50, R50 ;  /* 0x0000003200327308 */ /* 0x000ea20000000800 */
[----:B----4-:R-:W-:Y:S01]  /*48d0*/  F2FP.PACK_AB R66, R42, R45 ;  /* 0x0000002d2a42723e */ /* 0x010fe200000000ff */
[----:B------:R-:W4:Y:S01]  /*48e0*/  LDSM.16.MT88.4 R28, [R209+0x3900] ;  /* 0x00390000d11c783b */ /* 0x000f220000004200 */
[--C-:B------:R-:W-:Y:S02]  /*48f0*/  FFMA.FTZ R126, R126, c[0x0][0x2d0], -R125.reuse ;  /* 0x0000b4007e7e7a23 */ /* 0x100fe4000001087d */
[----:B------:R-:W-:-:S02]  /*4900*/  FFMA.FTZ R127, R144, c[0x0][0x2d0], -R125 ;  /* 0x0000b400907f7a23 */ /* 0x000fc4000001087d */
[--C-:B------:R-:W-:Y:S01]  /*4910*/  FFMA.FTZ R132, R132, c[0x0][0x2d0], -R125.reuse ;  /* 0x0000b40084847a23 */ /* 0x100fe2000001087d */
[----:B------:R-:W-:Y:S01]  /*4920*/  MUFU.EX2 R44, R44 ;  /* 0x0000002c002c7308 */ /* 0x000fe20000000800 */
[--C-:B------:R-:W-:Y:S02]  /*4930*/  FFMA.FTZ R144, R149, c[0x0][0x2d0], -R138.reuse ;  /* 0x0000b40095907a23 */ /* 0x100fe4000001088a */
[--C-:B------:R-:W-:Y:S02]  /*4940*/  FFMA.FTZ R146, R145, c[0x0][0x2d0], -R138.reuse ;  /* 0x0000b40091927a23 */ /* 0x100fe4000001088a */
[--C-:B------:R-:W-:Y:S02]  /*4950*/  FFMA.FTZ R137, R137, c[0x0][0x2d0], -R138.reuse ;  /* 0x0000b40089897a23 */ /* 0x100fe4000001088a */
[----:B------:R-:W-:Y:S01]  /*4960*/  FFMA.FTZ R139, R139, c[0x0][0x2d0], -R138 ;  /* 0x0000b4008b8b7a23 */ /* 0x000fe2000001088a */
[----:B------:R-:W3:Y:S01]  /*4970*/  MUFU.EX2 R43, R43 ;  /* 0x0000002b002b7308 */ /* 0x000ee20000000800 */
[----:B--2---:R-:W-:Y:S01]  /*4980*/  F2FP.PACK_AB R65, R50, R49 ;  /* 0x000000313241723e */ /* 0x004fe200000000ff */
[----:B------:R-:W-:-:S02]  /*4990*/  FFMA.FTZ R145, R166, c[0x0][0x2d0], -R125 ;  /* 0x0000b400a6917a23 */ /* 0x000fc4000001087d */
[--C-:B------:R-:W-:Y:S02]  /*49a0*/  FFMA.FTZ R148, R148, c[0x0][0x2d0], -R125.reuse ;  /* 0x0000b40094947a23 */ /* 0x100fe4000001087d */
[--C-:B------:R-:W-:Y:S02]  /*49b0*/  FFMA.FTZ R149, R164, c[0x0][0x2d0], -R125.reuse ;  /* 0x0000b400a4957a23 */ /* 0x100fe4000001087d */
[----:B------:R-:W-:Y:S01]  /*49c0*/  MUFU.EX2 R46, R46 ;  /* 0x0000002e002e7308 */ /* 0x000fe20000000800 */
[----:B------:R-:W-:Y:S02]  /*49d0*/  FFMA.FTZ R158, R158, c[0x0][0x2d0], -R125 ;  /* 0x0000b4009e9e7a23 */ /* 0x000fe4000001087d */
[--C-:B------:R-:W-:Y:S02]  /*49e0*/  FFMA.FTZ R164, R157, c[0x0][0x2d0], -R138.reuse ;  /* 0x0000b4009da47a23 */ /* 0x100fe4000001088a */
[--C-:B------:R-:W-:Y:S02]  /*49f0*/  FFMA.FTZ R166, R151, c[0x0][0x2d0], -R138.reuse ;  /* 0x0000b40097a67a23 */ /* 0x100fe4000001088a */
[--C-:B------:R-:W-:Y:S01]  /*4a00*/  FFMA.FTZ R159, R159, c[0x0][0x2d0], -R138.reuse ;  /* 0x0000b4009f9f7a23 */ /* 0x100fe2000001088a */
[----:B---3--:R-:W-:Y:S01]  /*4a10*/  F2FP.PACK_AB R67, R43, R44 ;  /* 0x0000002c2b43723e */ /* 0x008fe200000000ff */
[----:B------:R-:W2:Y:S01]  /*4a20*/  MUFU.EX2 R41, R41 ;  /* 0x0000002900297308 */ /* 0x000ea20000000800 */
[----:B------:R-:W-:-:S02]  /*4a30*/  FFMA.FTZ R147, R147, c[0x0][0x2d0], -R138 ;  /* 0x0000b40093937a23 */ /* 0x000fc4000001088a */
[--C-:B------:R-:W-:Y:S02]  /*4a40*/  FFMA.FTZ R151, R162, c[0x0][0x2d0], -R125.reuse ;  /* 0x0000b400a2977a23 */ /* 0x100fe4000001087d */
[--C-:B------:R-:W-:Y:S01]  /*4a50*/  FFMA.FTZ R160, R160, c[0x0][0x2d0], -R125.reuse ;  /* 0x0000b400a0a07a23 */ /* 0x100fe2000001087d */
[C---:B------:R-:W-:Y:S01]  /*4a60*/  HMMA.16816.F32 R88, R64.reuse, R84, RZ ;  /* 0x000000544058723c */ /* 0x040fe200000018ff */
[--C-:B------:R-:W-:Y:S01]  /*4a70*/  FFMA.FTZ R156, R156, c[0x0][0x2d0], -R125.reuse ;  /* 0x0000b4009c9c7a23 */ /* 0x100fe2000001087d */
[----:B------:R-:W-:Y:S01]  /*4a80*/  MUFU.EX2 R40, R40 ;  /* 0x0000002800287308 */ /* 0x000fe20000000800 */
[----:B------:R-:W-:Y:S02]  /*4a90*/  FFMA.FTZ R157, R150, c[0x0][0x2d0], -R125 ;  /* 0x0000b400969d7a23 */ /* 0x000fe4000001087d */
[--C-:B------:R-:W-:Y:S02]  /*4aa0*/  FFMA.FTZ R224, R129, c[0x0][0x2d0], -R138.reuse ;  /* 0x0000b40081e07a23 */ /* 0x100fe4000001088a */
[--C-:B------:R-:W-:Y:S01]  /*4ab0*/  FFMA.FTZ R135, R135, c[0x0][0x2d0], -R138.reuse ;  /* 0x0000b40087877a23 */ /* 0x100fe2000001088a */
[----:B------:R-:W-:Y:S01]  /*4ac0*/  HMMA.16816.F32 R84, R64, R86, RZ ;  /* 0x000000564054723c */ /* 0x000fe200000018ff */
[--C-:B------:R-:W-:Y:S01]  /*4ad0*/  FFMA.FTZ R150, R133, c[0x0][0x2d0], -R138.reuse ;  /* 0x0000b40085967a23 */ /* 0x100fe2000001088a */
[----:B------:R-:W-:Y:S01]  /*4ae0*/  MUFU.EX2 R37, R37 ;  /* 0x0000002500257308 */ /* 0x000fe20000000800 */
        /* <DEDUP_REMOVED lines=9> */
[----:B------:R-:W-:Y:S02]  /*4b80*/  HMMA.16816.F32 R76, R64, R78, RZ ;  /* 0x0000004e404c723c */ /* 0x000fe400000018ff */
[----:B------:R-:W3:Y:S01]  /*4b90*/  MUFU.EX2 R38, R38 ;  /* 0x0000002600267308 */ /* 0x000ee20000000800 */
[----:B------:R-:W-:-:S05]  /*4ba0*/  FADD.FTZ R45, R42, R45 ;  /* 0x0000002d2a2d7221 */ /* 0x000fca0000010000 */
        /* <DEDUP_REMOVED lines=24> */
[----:B---3--:R-:W-:Y:S01]  /*4d30*/  F2FP.PACK_AB R5, R38, R39 ;  /* 0x000000272605723e */ /* 0x008fe200000000ff */
[----:B------:R-:W2:Y:S01]  /*4d40*/  MUFU.EX2 R144, R144 ;  /* 0x0000009000907308 */ /* 0x000ea20000000800 */
[----:B------:R-:W-:-:S04]  /*4d50*/  FADD.FTZ R46, R46, R45 ;  /* 0x0000002d2e2e7221 */ /* 0x000fc80000010000 */
[----:B------:R-:W-:Y:S01]  /*4d60*/  F2FP.PACK_AB R6, R37, R40 ;  /* 0x000000282506723e */ /* 0x000fe200000000ff */
[----:B------:R-:W-:Y:S01]  /*4d70*/  FADD.FTZ R41, R41, R46 ;  /* 0x0000002e29297221 */ /* 0x000fe20000010000 */
[----:B-1----:R-:W-:Y:S01]  /*4d80*/  F2FP.PACK_AB R7, R2, R3 ;  /* 0x000000030207723e */ /* 0x002fe200000000ff */
[----:B------:R-:W-:Y:S02]  /*4d90*/  MUFU.EX2 R146, R146 ;  /* 0x0000009200927308 */ /* 0x000fe40000000800 */
[----:B------:R-:W-:-:S04]  /*4da0*/  FADD.FTZ R40, R40, R41 ;  /* 0x0000002928287221 */ /* 0x000fc80000010000 */
[C---:B------:R-:W-:Y:S01]  /*4db0*/  HMMA.16816.F32 R88, R4.reuse, R12, R88 ;  /* 0x0000000c0458723c */ /* 0x040fe20000001858 */
[----:B------:R-:W-:Y:S01]  /*4dc0*/  FADD.FTZ R37, R37, R40 ;  /* 0x0000002825257221 */ /* 0x000fe20000010000 */
[----:B------:R-:W1:Y:S06]  /*4dd0*/  MUFU.EX2 R139, R139 ;  /* 0x0000008b008b7308 */ /* 0x000e6c0000000800 */
[C---:B------:R-:W-:Y:S01]  /*4de0*/  HMMA.16816.F32 R84, R4.reuse, R14, R84 ;  /* 0x0000000e0454723c */ /* 0x040fe20000001854 */
[----:B------:R-:W3:Y:S01]  /*4df0*/  LDSM.16.MT88.4 R12, [R208+0x3900] ;  /* 0x00390000d00c783b */ /* 0x000ee20000004200 */
        /* <DEDUP_REMOVED lines=16> */
[C---:B-----5:R-:W-:Y:S02]  /*4f00*/  HMMA.16816.F32 R96, R4.reuse, R16, R96 ;  /* 0x000000100460723c */ /* 0x060fe40000001860 */
[----:B------:R-:W5:Y:S06]  /*4f10*/  MUFU.EX2 R147, R147 ;  /* 0x0000009300937308 */ /* 0x000f6c0000000800 */
        /* <DEDUP_REMOVED lines=8> */
[C---:B----4-:R-:W-:Y:S02]  /*4fa0*/  HMMA.16816.F32 R52, R4.reuse, R28, R52 ;  /* 0x0000001c0434723c */ /* 0x050fe40000001834 */
[----:B------:R-:W4:Y:S06]  /*4fb0*/  MUFU.EX2 R157, R157 ;  /* 0x0000009d009d7308 */ /* 0x000f2c0000000800 */
[C---:B------:R-:W-:Y:S01]  /*4fc0*/  HMMA.16816.F32 R56, R4.reuse, R30, R56 ;  /* 0x0000001e0438723c */ /* 0x040fe20000001838 */
[----:B------:R-:W-:Y:S01]  /*4fd0*/  LDSM.16.MT88.4 R28, [R209+0x4100] ;  /* 0x00410000d11c783b */ /* 0x000fe20000004200 */
[----:B------:R-:W-:Y:S06]  /*4fe0*/  MUFU.EX2 R135, R135 ;  /* 0x0000008700877308 */ /* 0x000fec0000000800 */
[C---:B---3--:R-:W-:Y:S02]  /*4ff0*/  HMMA.16816.F32 R60, R4.reuse, R12, R60 ;  /* 0x0000000c043c723c */ /* 0x048fe4000000183c */
[----:B------:R-:W3:Y:S06]  /*5000*/  MUFU.EX2 R150, R150 ;  /* 0x0000009600967308 */ /* 0x000eec0000000800 */
        /* <DEDUP_REMOVED lines=9> */
[----:B------:R-:W-:-:S03]  /*50a0*/  F2FP.PACK_AB R7, R132, R127 ;  /* 0x0000007f8407723e */ /* 0x000fc600000000ff */
[----:B------:R-:W-:Y:S02]  /*50b0*/  FADD.FTZ R124, R124, R51 ;  /* 0x000000337c7c7221 */ /* 0x000fe40000010000 */
[----:B------:R-:W-:Y:S02]  /*50c0*/  MUFU.EX2 R129, R129 ;  /* 0x0000008100817308 */ /* 0x000fe40000000800 */
[----:B-1----:R-:W-:Y:S01]  /*50d0*/  HMMA.16816.F32 R88, R4, R8, R88 ;  /* 0x000000080458723c */ /* 0x002fe20000001858 */
[----:B------:R-:W-:-:S05]  /*50e0*/  FADD.FTZ R124, R117, R124 ;  /* 0x0000007c757c7221 */ /* 0x000fca0000010000 */
[----:B------:R-:W1:Y:S02]  /*50f0*/  MUFU.EX2 R134, R134 ;  /* 0x0000008600867308 */ /* 0x000e640000000800 */
[C---:B------:R-:W-:Y:S01]  /*5100*/  HMMA.16816.F32 R84, R4.reuse, R10, R84 ;  /* 0x0000000a0454723c */ /* 0x040fe20000001854 */
[----:B------:R-:W1:Y:S05]  /*5110*/  LDSM.16.MT88.4 R8, [R208+0x4100] ;  /* 0x00410000d008783b */ /* 0x000e6a0000004200 */
[----:B------:R-:W-:Y:S02]  /*5120*/  MUFU.EX2 R225, R225 ;  /* 0x000000e100e17308 */ /* 0x000fe40000000800 */
[C---:B------:R-:W-:Y:S08]  /*5130*/  HMMA.16816.F32 R104, R4.reuse, R20, R104 ;  /* 0x000000140468723c */ /* 0x040ff00000001868 */
[C---:B--2---:R-:W-:Y:S08]  /*5140*/  HMMA.16816.F32 R80, R4.reuse, R12, R80 ;  /* 0x0000000c0450723c */ /* 0x044ff00000001850 */
[C---:B------:R-:W-:Y:S01]  /*5150*/  HMMA.16816.F32 R76, R4.reuse, R14, R76 ;  /* 0x0000000e044c723c */ /* 0x040fe2000000184c */
[----:B------:R-:W2:Y:S07]  /*5160*/  LDSM.16.MT88.4 R12, [R208+0x1900] ;  /* 0x00190000d00c783b */ /* 0x000eae0000004200 */
[C---:B------:R-:W-:Y:S01]  /*5170*/  HMMA.16816.F32 R100, R4.reuse, R22, R100 ;  /* 0x000000160464723c */ /* 0x040fe20000001864 */
[----:B------:R-:W-:Y:S07]  /*5180*/  LDSM.16.MT88.4 R20, [R210+0x1900] ;  /* 0x00190000d214783b */ /* 0x000fee0000004200 */
[C---:B------:R-:W-:Y:S08]  /*5190*/  HMMA.16816.F32 R72, R4.reuse, R32, R72 ;  /* 0x000000200448723c */ /* 0x040ff00000001848 */
[C---:B-1----:R-:W-:Y:S08]  /*51a0*/  HMMA.16816.F32 R60, R4.reuse, R8, R60 ;  /* 0x00000008043c723c */ /* 0x042ff0000000183c */
[C---:B------:R-:W-:Y:S01]  /*51b0*/  HMMA.16816.F32 R64, R4.reuse, R10, R64 ;  /* 0x0000000a0440723c */ /* 0x040fe20000001840 */
[----:B------:R-:W1:Y:S07]  /*51c0*/  LDSM.16.MT88.4 R8, [R212+0x4900] ;  /* 0x00490000d408783b */ /* 0x000e6e0000004200 */
[C---:B------:R-:W-:Y:S01]  /*51d0*/  HMMA.16816.F32 R68, R4.reuse, R34, R68 ;  /* 0x000000220444723c */ /* 0x040fe20000001844 */
[----:B------:R-:W1:Y:S07]  /*51e0*/  LDSM.16.MT88.4 R32, [R210+0x4900] ;  /* 0x00490000d220783b */ /* 0x000e6e0000004200 */
[C---:B------:R-:W-:Y:S08]  /*51f0*/  HMMA.16816.F32 R112, R4.reuse, R24, R112 ;  /* 0x000000180470723c */ /* 0x040ff00000001870 */
[C---:B------:R-:W-:Y:S01]  /*5200*/  HMMA.16816.F32 R108, R4.reuse, R26, R108 ;  /* 0x0000001a046c723c */ /* 0x040fe2000000186c */
[----:B------:R-:W1:Y:S07]  /*5210*/  LDSM.16.MT88.4 R24, [R212+0x1900] ;  /* 0x00190000d418783b */ /* 0x000e6e0000004200 */
[C---:B------:R-:W-:Y:S08]  /*5220*/  HMMA.16816.F32 R96, R4.reuse, R16, R96 ;  /* 0x000000100460723c */ /* 0x040ff00000001860 */
[C---:B------:R-:W-:Y:S01]  /*5230*/  HMMA.16816.F32 R92, R4.reuse, R18, R92 ;  /* 0x00000012045c723c */ /* 0x040fe2000000185c */
[----:B------:R-:W1:Y:S07]  /*5240*/  LDSM.16.MT88.4 R16, [R209+0x1900] ;  /* 0x00190000d110783b */ /* 0x000e6e0000004200 */
[C---:B------:R-:W-:Y:S08]  /*5250*/  HMMA.16816.F32 R52, R4.reuse, R28, R52 ;  /* 0x0000001c0434723c */ /* 0x040ff00000001834 */
[----:B------:R-:W-:Y:S01]  /*5260*/  HMMA.16816.F32 R56, R4, R30, R56 ;  /* 0x0000001e0438723c */ /* 0x000fe20000001838 */
[----:B------:R-:W3:Y:S06]  /*5270*/  LDSM.16.MT88.4 R28, [R209+0x4900] ;  /* 0x00490000d11c783b */ /* 0x000eec0000004200 */
[----:B------:R-:W-:Y:S01]  /*5280*/  F2FP.PACK_AB R4, R144, R137 ;  /* 0x000000899004723e */ /* 0x000fe200000000ff */
[----:B------:R-:W-:Y:S01]  /*5290*/  FADD.FTZ R137, R137, R124 ;  /* 0x0000007c89897221 */ /* 0x000fe20000010000 */
[----:B------:R-:W-:-:S02]  /*52a0*/  F2FP.PACK_AB R6, R139, R146 ;  /* 0x000000928b06723e */ /* 0x000fc400000000ff */
[----:B------:R-:W-:Y:S01]  /*52b0*/  F2FP.PACK_AB R5, R148, R145 ;  /* 0x000000919405723e */ /* 0x000fe200000000ff */
[----:B------:R-:W-:Y:S01]  /*52c0*/  FADD.FTZ R137, R144, R137 ;  /* 0x0000008990897221 */ /* 0x000fe20000010000 */
[----:B------:R-:W-:-:S03]  /*52d0*/  F2FP.PACK_AB R7, R158, R149 ;  /* 0x000000959e07723e */ /* 0x000fc600000000ff */
[----:B------:R-:W-:-:S04]  /*52e0*/  FADD.FTZ R146, R146, R137 ;  /* 0x0000008992927221 */ /* 0x000fc80000010000 */
[----:B--2---:R-:W-:Y:S01]  /*52f0*/  HMMA.16816.F32 R88, R4, R12, R88 ;  /* 0x0000000c0458723c */ /* 0x004fe20000001858 */
[----:B------:R-:W-:-:S07]  /*5300*/  FADD.FTZ R146, R139, R146 ;  /* 0x000000928b927221 */ /* 0x000fce0000010000 */
[C---:B------:R-:W-:Y:S01]  /*5310*/  HMMA.16816.F32 R84, R4.reuse, R14, R84 ;  /* 0x0000000e0454723c */ /* 0x040fe20000001854 */
[----:B------:R-:W2:Y:S07]  /*5320*/  LDSM.16.MT88.4 R12, [R208+0x4900] ;  /* 0x00490000d00c783b */ /* 0x000eae0000004200 */
[C---:B-1----:R-:W-:Y:S08]  /*5330*/  HMMA.16816.F32 R80, R4.reuse, R8, R80 ;  /* 0x000000080450723c */ /* 0x042ff00000001850 */
        /* <DEDUP_REMOVED lines=14> */
[C---:B---3--:R-:W-:Y:S08]  /*5420*/  HMMA.16816.F32 R52, R4.reuse, R28, R52 ;  /* 0x0000001c0434723c */ /* 0x048ff00000001834 */
[C---:B------:R-:W-:Y:S01]  /*5430*/  HMMA.16816.F32 R56, R4.reuse, R30, R56 ;  /* 0x0000001e0438723c */ /* 0x040fe20000001838 */
[----:B------:R-:W-:Y:S07]  /*5440*/  LDSM.16.MT88.4 R28, [R209+0x5100] ;  /* 0x00510000d11c783b */ /* 0x000fee0000004200 */
[C---:B--2---:R-:W-:Y:S08]  /*5450*/  HMMA.16816.F32 R60, R4.reuse, R12, R60 ;  /* 0x0000000c043c723c */ /* 0x044ff0000000183c */
[----:B------:R-:W-:Y:S01]  /*5460*/  HMMA.16816.F32 R64, R4, R14, R64 ;  /* 0x0000000e0440723c */ /* 0x000fe20000001840 */
[----:B------:R-:W2:Y:S06]  /*5470*/  LDSM.16.MT88.4 R12, [R212+0x5100] ;  /* 0x00510000d40c783b */ /* 0x000eac0000004200 */
[----:B------:R-:W-:Y:S01]  /*5480*/  F2FP.PACK_AB R4, R164, R159 ;  /* 0x0000009fa404723e */ /* 0x000fe200000000ff */
[----:B------:R-:W-:Y:S01]  /*5490*/  FADD.FTZ R159, R159, R146 ;  /* 0x000000929f9f7221 */ /* 0x000fe20000010000 */
[----:B-----5:R-:W-:-:S02]  /*54a0*/  F2FP.PACK_AB R6, R147, R166 ;  /* 0x000000a69306723e */ /* 0x020fc400000000ff */
[----:B------:R-:W-:Y:S01]  /*54b0*/  F2FP.PACK_AB R5, R160, R151 ;  /* 0x00000097a005723e */ /* 0x000fe200000000ff */
[----:B------:R-:W-:Y:S01]  /*54c0*/  FADD.FTZ R159, R164, R159 ;  /* 0x0000009fa49f7221 */ /* 0x000fe20000010000 */
[----:B----4-:R-:W-:-:S03]  /*54d0*/  F2FP.PACK_AB R7, R157, R156 ;  /* 0x0000009c9d07723e */ /* 0x010fc600000000ff */
[----:B------:R-:W-:-:S04]  /*54e0*/  FADD.FTZ R166, R166, R159 ;  /* 0x0000009fa6a67221 */ /* 0x000fc80000010000 */
[----:B-1----:R-:W-:Y:S01]  /*54f0*/  HMMA.16816.F32 R88, R4, R8, R88 ;  /* 0x000000080458723c */ /* 0x002fe20000001858 */
[----:B------:R-:W-:-:S07]  /*5500*/  FADD.FTZ R166, R147, R166 ;  /* 0x000000a693a67221 */ /* 0x000fce0000010000 */
[C---:B------:R-:W-:Y:S01]  /*5510*/  HMMA.16816.F32 R84, R4.reuse, R10, R84 ;  /* 0x0000000a0454723c */ /* 0x040fe20000001854 */
[----:B------:R-:W1:Y:S07]  /*5520*/  LDSM.16.MT88.4 R8, [R208+0x5100] ;  /* 0x00510000d008783b */ /* 0x000e6e0000004200 */
[C---:B------:R-:W-:Y:S08]  /*5530*/  HMMA.16816.F32 R104, R4.reuse, R20, R104 ;  /* 0x000000140468723c */ /* 0x040ff00000001868 */
[C---:B------:R-:W-:Y:S01]  /*5540*/  HMMA.16816.F32 R100, R4.reuse, R22, R100 ;  /* 0x000000160464723c */ /* 0x040fe20000001864 */
[----:B------:R-:W3:Y:S07]  /*5550*/  LDSM.16.MT88.4 R20, [R210+0x2900] ;  /* 0x00290000d214783b */ /* 0x000eee0000004200 */
[C---:B------:R-:W-:Y:S07]  /*5560*/  HMMA.16816.F32 R72, R4.reuse, R32, R72 ;  /* 0x000000200448723c */ /* 0x040fee0000001848 */
[----:B------:R-:W-:Y:S01]  /*5570*/  FFMA.FTZ R32, R130, c[0x0][0x2d0], -R125 ;  /* 0x0000b40082207a23 */ /* 0x000fe2000001087d */
[C---:B------:R-:W-:Y:S05]  /*5580*/  HMMA.16816.F32 R112, R4.reuse, R24, R112 ;  /* 0x000000180470723c */ /* 0x040fea0000001870 */
[----:B------:R-:W4:Y:S03]  /*5590*/  MUFU.EX2 R32, R32 ;  /* 0x0000002000207308 */ /* 0x000f260000000800 */
[C---:B------:R-:W-:Y:S01]  /*55a0*/  HMMA.16816.F32 R108, R4.reuse, R26, R108 ;  /* 0x0000001a046c723c */ /* 0x040fe2000000186c */
[----:B------:R-:W-:Y:S07]  /*55b0*/  LDSM.16.MT88.4 R24, [R212+0x2900] ;  /* 0x00290000d418783b */ /* 0x000fee0000004200 */
[C---:B------:R-:W-:Y:S08]  /*55c0*/  HMMA.16816.F32 R96, R4.reuse, R16, R96 ;  /* 0x000000100460723c */ /* 0x040ff00000001860 */
[C---:B------:R-:W-:Y:S01]  /*55d0*/  HMMA.16816.F32 R92, R4.reuse, R18, R92 ;  /* 0x00000012045c723c */ /* 0x040fe2000000185c */
[----:B------:R-:W5:Y:S07]  /*55e0*/  LDSM.16.MT88.4 R16, [R209+0x2900] ;  /* 0x00290000d110783b */ /* 0x000f6e0000004200 */
[C---:B--2---:R-:W-:Y:S08]  /*55f0*/  HMMA.16816.F32 R80, R4.reuse, R12, R80 ;  /* 0x0000000c0450723c */ /* 0x044ff00000001850 */
[C---:B------:R-:W-:Y:S01]  /*5600*/  HMMA.16816.F32 R76, R4.reuse, R14, R76 ;  /* 0x0000000e044c723c */ /* 0x040fe2000000184c */
[----:B------:R-:W2:Y:S07]  /*5610*/  LDSM.16.MT88.4 R12, [R208+0x2900] ;  /* 0x00290000d00c783b */ /* 0x000eae0000004200 */
[C---:B------:R-:W-:Y:S08]  /*5620*/  HMMA.16816.F32 R68, R4.reuse, R34, R68 ;  /* 0x000000220444723c */ /* 0x040ff00000001844 */
[C---:B------:R-:W-:Y:S08]  /*5630*/  HMMA.16816.F32 R52, R4.reuse, R28, R52 ;  /* 0x0000001c0434723c */ /* 0x040ff00000001834 */
[C---:B------:R-:W-:Y:S08]  /*5640*/  HMMA.16816.F32 R56, R4.reuse, R30, R56 ;  /* 0x0000001e0438723c */ /* 0x040ff00000001838 */
[C---:B-1----:R-:W-:Y:S08]  /*5650*/  HMMA.16816.F32 R60, R4.reuse, R8, R60 ;  /* 0x00000008043c723c */ /* 0x042ff0000000183c */
[----:B------:R-:W-:Y:S01]  /*5660*/  HMMA.16816.F32 R64, R4, R10, R64 ;  /* 0x0000000a0440723c */ /* 0x000fe20000001840 */
[----:B------:R-:W1:Y:S06]  /*5670*/  LDSM.16.MT88.4 R8, [R212+0x5900] ;  /* 0x00590000d408783b */ /* 0x000e6c0000004200 */
[----:B------:R-:W-:Y:S01]  /*5680*/  F2FP.PACK_AB R4, R150, R135 ;  /* 0x000000879604723e */ /* 0x000fe200000000ff */
[----:B------:R-:W-:Y:S01]  /*5690*/  FADD.FTZ R135, R135, R166 ;  /* 0x000000a687877221 */ /* 0x000fe20000010000 */
[----:B------:R-:W-:-:S02]  /*56a0*/  F2FP.PACK_AB R6, R224, R131 ;  /* 0x00000083e006723e */ /* 0x000fc400000000ff */
[----:B------:R-:W-:Y:S01]  /*56b0*/  F2FP.PACK_AB R5, R134, R129 ;  /* 0x000000818605723e */ /* 0x000fe200000000ff */
[----:B------:R-:W-:Y:S01]  /*56c0*/  FADD.FTZ R150, R150, R135 ;  /* 0x0000008796967221 */ /* 0x000fe20000010000 */
[----:B----4-:R-:W-:-:S03]  /*56d0*/  F2FP.PACK_AB R7, R225, R32 ;  /* 0x00000020e107723e */ /* 0x010fc600000000ff */
[----:B------:R-:W-:-:S04]  /*56e0*/  FADD.FTZ R131, R131, R150 ;  /* 0x0000009683837221 */ /* 0x000fc80000010000 */
[----:B---3--:R-:W-:Y:S01]  /*56f0*/  HMMA.16816.F32 R104, R4, R20, R104 ;  /* 0x000000140468723c */ /* 0x008fe20000001868 */
[----:B------:R-:W-:-:S06]  /*5700*/  FADD.FTZ R224, R224, R131 ;  /* 0x00000083e0e07221 */ /* 0x000fcc0000010000 */
[----:B------:R-:W-:Y:S01]  /*5710*/  FADD.FTZ R20, R44, R49 ;  /* 0x000000312c147221 */ /* 0x000fe20000010000 */
[----:B-----5:R-:W-:Y:S03]  /*5720*/  HMMA.16816.F32 R96, R4, R16, R96 ;  /* 0x000000100460723c */ /* 0x020fe60000001860 */
[----:B------:R-:W-:-:S04]  /*5730*/  FADD.FTZ R20, R43, R20 ;  /* 0x000000142b147221 */ /* 0x000fc80000010000 */
[----:B------:R-:W-:Y:S01]  /*5740*/  FADD.FTZ R39, R39, R20 ;  /* 0x0000001427277221 */ /* 0x000fe20000010000 */
[----:B------:R-:W-:Y:S01]  /*5750*/  HMMA.16816.F32 R92, R4, R18, R92 ;  /* 0x00000012045c723c */ /* 0x000fe2000000185c */
[----:B------:R-:W3:Y:S02]  /*5760*/  LDSM.16.MT88.4 R16, [R210+0x5900] ;  /* 0x00590000d210783b */ /* 0x000ee40000004200 */
[----:B------:R-:W-:-:S04]  /*5770*/  FADD.FTZ R38, R38, R39 ;  /* 0x0000002726267221 */ /* 0x000fc80000010000 */
[----:B------:R-:W-:Y:S01]  /*5780*/  FADD.FTZ R3, R3, R38 ;  /* 0x0000002603037221 */ /* 0x000fe20000010000 */
[----:B--2---:R-:W-:Y:S03]  /*5790*/  HMMA.16816.F32 R88, R4, R12, R88 ;  /* 0x0000000c0458723c */ /* 0x004fe60000001858 */
[----:B------:R-:W-:-:S04]  /*57a0*/  FADD.FTZ R2, R2, R3 ;  /* 0x0000000302027221 */ /* 0x000fc80000010000 */
[----:B------:R-:W-:Y:S01]  /*57b0*/  FADD.FTZ R119, R119, R2 ;  /* 0x0000000277777221 */ /* 0x000fe20000010000 */
[----:B------:R-:W-:Y:S01]  /*57c0*/  HMMA.16816.F32 R84, R4, R14, R84 ;  /* 0x0000000e0454723c */ /* 0x000fe20000001854 */
[----:B------:R-:W2:Y:S02]  /*57d0*/  LDSM.16.MT88.4 R12, [R209+0x5900] ;  /* 0x00590000d10c783b */ /* 0x000ea40000004200 */
[----:B------:R-:W-:-:S04]  /*57e0*/  FADD.FTZ R126, R126, R119 ;  /* 0x000000777e7e7221 */ /* 0x000fc80000010000 */
[----:B------:R-:W-:Y:S01]  /*57f0*/  FADD.FTZ R127, R127, R126 ;  /* 0x0000007e7f7f7221 */ /* 0x000fe20000010000 */
[----:B-1----:R-:W-:Y:S03]  /*5800*/  HMMA.16816.F32 R80, R4, R8, R80 ;  /* 0x000000080450723c */ /* 0x002fe60000001850 */
[----:B------:R-:W-:-:S04]  /*5810*/  FADD.FTZ R132, R132, R127 ;  /* 0x0000007f84847221 */ /* 0x000fc80000010000 */
[----:B------:R-:W-:Y:S01]  /*5820*/  FADD.FTZ R145, R145, R132 ;  /* 0x0000008491917221 */ /* 0x000fe20000010000 */
[----:B------:R-:W-:Y:S01]  /*5830*/  HMMA.16816.F32 R76, R4, R10, R76 ;  /* 0x0000000a044c723c */ /* 0x000fe2000000184c */
[----:B------:R-:W1:Y:S02]  /*5840*/  LDSM.16.MT88.4 R8, [R208+0x5900] ;  /* 0x00590000d008783b */ /* 0x000e640000004200 */
[----:B------:R-:W-:-:S04]  /*5850*/  FADD.FTZ R148, R148, R145 ;  /* 0x0000009194947221 */ /* 0x000fc80000010000 */
[----:B------:R-:W-:Y:S01]  /*5860*/  FADD.FTZ R149, R149, R148 ;  /* 0x0000009495957221 */ /* 0x000fe20000010000 */
[----:B------:R-:W-:Y:S03]  /*5870*/  HMMA.16816.F32 R112, R4, R24, R112 ;  /* 0x000000180470723c */ /* 0x000fe60000001870 */
        /* <DEDUP_REMOVED lines=8> */
[----:B---3--:R-:W-:Y:S03]  /*5900*/  HMMA.16816.F32 R72, R4, R16, R72 ;  /* 0x000000100448723c */ /* 0x008fe60000001848 */
[----:B------:R-:W-:-:S04]  /*5910*/  FADD.FTZ R129, R134, R129 ;  /* 0x0000008186817221 */ /* 0x000fc80000010000 */
[----:B------:R-:W-:Y:S01]  /*5920*/  FADD.FTZ R32, R32, R129 ;  /* 0x0000008120207221 */ /* 0x000fe20000010000 */
[----:B------:R-:W-:Y:S03]  /*5930*/  HMMA.16816.F32 R68, R4, R18, R68 ;  /* 0x000000120444723c */ /* 0x000fe60000001844 */
[----:B------:R-:W-:-:S05]  /*5940*/  FADD.FTZ R225, R225, R32 ;  /* 0x00000020e1e17221 */ /* 0x000fca0000010000 */
[C---:B--2---:R-:W-:Y:S08]  /*5950*/  HMMA.16816.F32 R52, R4.reuse, R12, R52 ;  /* 0x0000000c0434723c */ /* 0x044ff00000001834 */
[C---:B------:R-:W-:Y:S08]  /*5960*/  HMMA.16816.F32 R56, R4.reuse, R14, R56 ;  /* 0x0000000e0438723c */ /* 0x040ff00000001838 */
[C---:B-1----:R-:W-:Y:S08]  /*5970*/  HMMA.16816.F32 R60, R4.reuse, R8, R60 ;  /* 0x00000008043c723c */ /* 0x042ff0000000183c */
[----:B------:R-:W-:Y:S07]  /*5980*/  HMMA.16816.F32 R64, R4, R10, R64 ;  /* 0x0000000a0440723c */ /* 0x000fee0000001840 */
[----:B------:R-:W-:Y:S01]  /*5990*/  IMAD.U32 R5, RZ, RZ, UR4 ;  /* 0x00000004ff057e24 */ /* 0x000fe2000f8e00ff */
[----:B------:R-:W-:Y:S05]  /*59a0*/  @P0 BRA `(.L_x_30) ;  /* 0x0000010000000947 */ /* 0x000fea0003800000 */
[----:B------:R-:W-:Y:S01]  /*59b0*/  ISETP.LT.AND P0, PT, RZ, UR13, PT ;  /* 0x0000000dff007c0c */ /* 0x000fe2000bf01270 */
[----:B------:R-:W-:Y:S01]  /*59c0*/  UIADD3 UR4, UR13, -0x1, URZ ;  /* 0xffffffff0d047890 */ /* 0x000fe2000fffe03f */
[----:B------:R-:W-:-:S05]  /*59d0*/  IMAD.MOV.U32 R2, RZ, RZ, c[0x0][0x32c] ;  /* 0x0000cb00ff027624 */ /* 0x000fca00078e00ff */
[----:B------:R-:W-:-:S06]  /*59e0*/  MOV R7, UR4 ;  /* 0x0000000400077c02 */ /* 0x000fcc0008000f00 */
[----:B------:R-:W-:Y:S05]  /*59f0*/  @P0 BRA `(.L_x_31) ;  /* 0x0000006000000947 */ /* 0x000fea0003800000 */
[----:B------:R-:W-:Y:S01]  /*5a00*/  ISETP.NE.AND P0, PT, R2, 0x1, PT ;  /* 0x000000010200780c */ /* 0x000fe20003f05270 */
[----:B------:R-:W-:-:S12]  /*5a10*/  IMAD R4, RZ, RZ, -UR13 ;  /* 0x8000000dff047e24 */ /* 0x000fd8000f8e02ff */
[----:B------:R-:W-:-:S05]  /*5a20*/  @P0 IMAD.HI.U32 R3, R4, c[0x0][0x330], RZ ;  /* 0x0000cc0004030a27 */ /* 0x000fca00078e00ff */
[----:B------:R-:W-:-:S04]  /*5a30*/  @P0 SHF.R.U32.HI R4, RZ, c[0x0][0x334], R3 ;  /* 0x0000cd00ff040a19 */ /* 0x000fc80000011603 */
[----:B------:R-:W-:Y:S01]  /*5a40*/  LOP3.LUT R7, RZ, R4, RZ, 0x33, !PT ;  /* 0x00000004ff077212 */ /* 0x000fe200078e33ff */
[----:B------:R-:W-:Y:S05]  /*5a50*/  BRA `(.L_x_32) ;  /* 0x0000003000007947 */ /* 0x000fea0003800000 */
.L_x_31:
[----:B------:R-:W-:-:S13]  /*5a60*/  ISETP.NE.AND P0, PT, R2, 0x1, PT ;  /* 0x000000010200780c */ /* 0x000fda0003f05270 */
[----:B------:R-:W-:-:S05]  /*5a70*/  @P0 IMAD.HI.U32 R3, R7, c[0x0][0x330], RZ ;  /* 0x0000cc0007030a27 */ /* 0x000fca00078e00ff */
[----:B------:R-:W-:-:S05]  /*5a80*/  @P0 SHF.R.U32.HI R7, RZ, c[0x0][0x334], R3 ;  /* 0x0000cd00ff070a19 */ /* 0x000fca0000011603 */
.L_x_32:
[----:B------:R-:W-:-:S05]  /*5a90*/  IMAD R2, R7, R2, c[0x0][0x32c] ;  /* 0x0000cb0007027624 */ /* 0x000fca00078e0202 */
[----:B------:R-:W-:-:S05]  /*5aa0*/  IMNMX R5, R5, R2, PT ;  /* 0x0000000205057217 */ /* 0x000fca0003800200 */
.L_x_30:
[----:B------:R-:W-:-:S05]  /*5ab0*/  IMAD.HI R5, R5, 0x2aaaaaab, RZ ;  /* 0x2aaaaaab05057827 */ /* 0x000fca00078e02ff */
[----:B------:R-:W-:-:S04]  /*5ac0*/  SHF.R.U32.HI R2, RZ, 0x1f, R5 ;  /* 0x0000001fff027819 */ /* 0x000fc80000011605 */
[----:B------:R-:W-:-:S04]  /*5ad0*/  LEA.HI.SX32 R2, R5, R2, 0x1c ;  /* 0x0000000205027211 */ /* 0x000fc800078fe2ff */
[----:B------:R-:W-:-:S04]  /*5ae0*/  IMNMX R231, R215, R2, !PT ;  /* 0x00000002d7e77217 */ /* 0x000fc80007800200 */
[----:B------:R-:W-:-:S13]  /*5af0*/  ISETP.GE.AND P0, PT, R192, R231, PT ;  /* 0x000000e7c000720c */ /* 0x000fda0003f06270 */
[----:B------:R-:W-:Y:S05]  /*5b00*/  @!P0 BRA `(.L_x_33) ;  /* 0x000042f000008947 */ /* 0x000fea0003800000 */
[----:B------:R-:W-:Y:S01]  /*5b10*/  PLOP3.LUT P1, PT, PT, PT, UP3, 0x80, 0x0 ;  /* 0x000000000000781c */ /* 0x000fe20003f2f038 */
[----:B------:R-:W-:Y:S01]  /*5b20*/  IMAD.MOV.U32 R2, RZ, RZ, R116 ;  /* 0x000000ffff027224 */ /* 0x000fe200078e0074 */
[----:B------:R-:W-:Y:S01]  /*5b30*/  PLOP3.LUT P0, PT, PT, PT, UP3, 0x80, 0x0 ;  /* 0x000000000000781c */ /* 0x000fe20003f0f038 */
[----:B------:R-:W-:Y:S01]  /*5b40*/  IMAD.MOV.U32 R230, RZ, RZ, R192 ;  /* 0x000000ffffe67224 */ /* 0x000fe200078e00c0 */
[----:B------:R-:W-:Y:S01]  /*5b50*/  MOV R3, R0 ;  /* 0x0000000000037202 */ /* 0x000fe20000000f00 */
[----:B------:R-:W-:Y:S01]  /*5b60*/  IMAD.MOV.U32 R194, RZ, RZ, c[0x0][0x1e4] ;  /* 0x00007900ffc27624 */ /* 0x000fe200078e00ff */
[----:B------:R-:W-:-:S07]  /*5b70*/  MOV R195, c[0x0][0x1e0] ;  /* 0x0000780000c37a02 */ /* 0x000fce0000000f00 */
[----:B------:R-:W-:-:S05]  /*5b80*/  @P1 IMAD.HI.U32 R193, R217, c[0x0][0x2c8], RZ ;  /* 0x0000b200d9c11a27 */ /* 0x000fca00078e00ff */
[----:B------:R-:W-:Y:S02]  /*5b90*/  @P0 SHF.R.U32.HI R193, RZ, c[0x0][0x2cc], R193 ;  /* 0x0000b300ffc10a19 */ /* 0x000fe400000116c1 */
.L_x_42:
[----:B------:R-:W-:Y:S04]  /*5ba0*/  DEPBAR.LE SB0, 0x0 ;  /* 0x000080000000791a */ /* 0x000fe80000000000 */
[----:B------:R-:W-:Y:S01]  /*5bb0*/  BAR.SYNC.DEFER_BLOCKING 0x0 ;  /* 0x0000000000007b1d */ /* 0x000fe20000010000 */
[----:B------:R-:W-:Y:S11]  /*5bc0*/  ISETP.GT.AND P6, PT, R215, R230, PT ;  /* 0x000000e6d700720c */ /* 0x000ff60003fc4270 */
[----:B------:R-:W-:Y:S02]  /*5bd0*/  @!UPT UIADD3 URZ, URZ, URZ, URZ ;  /* 0x0000003f3f3ff290 */ /* 0x000fe4000fffe03f */
[----:B------:R-:W-:Y:S01]  /*5be0*/  @!P6 SHF.R.S32.HI R157, RZ, 0x1f, R230 ;  /* 0x0000001fff9de819 */ /* 0x000fe200000114e6 */
[C---:B------:R-:W-:Y:S01]  /*5bf0*/  @!P6 IMAD.WIDE.U32 R158, R230.reuse, c[0x0][0x208], RZ ;  /* 0x00008200e69eea25 */ /* 0x040fe200078e00ff */
[----:B------:R-:W-:Y:S03]  /*5c00*/  @!P6 MOV R156, R226 ;  /* 0x000000e2009ce202 */ /* 0x000fe60000000f00 */
[----:B------:R-:W-:Y:S04]  /*5c10*/  @!P6 IMAD R157, R157, c[0x0][0x208], RZ ;  /* 0x000082009d9dea24 */ /* 0x000fe800078e02ff */
[----:B------:R-:W-:Y:S01]  /*5c20*/  @!P6 IMAD R157, R230, c[0x0][0x20c], R157 ;  /* 0x00008300e69dea24 */ /* 0x000fe200078e029d */
[----:B------:R-:W1:Y:S04]  /*5c30*/  LDSM.16.M88.4 R116, [R214+0x8100] ;  /* 0x00810000d674783b */ /* 0x000e680000000200 */
[----:B------:R-:W-:Y:S02]  /*5c40*/  @!P6 IADD3 R0, R159, R157, RZ ;  /* 0x0000009d9f00e210 */ /* 0x000fe40007ffe0ff */
[----:B------:R-:W-:Y:S02]  /*5c50*/  @!P6 MOV R157, R229 ;  /* 0x000000e5009de202 */ /* 0x000fe40000000f00 */
[----:B------:R-:W2:Y:S01]  /*5c60*/  LDSM.16.M88.4 R124, [R214+0x8900] ;  /* 0x00890000d67c783b */ /* 0x000ea20000000200 */
[----:B------:R-:W-:Y:S02]  /*5c70*/  @!P6 IMAD R0, R0, 0x60, RZ ;  /* 0x000000600000e824 */ /* 0x000fe400078e02ff */
[----:B------:R-:W-:Y:S05]  /*5c80*/  @!P6 IMAD.WIDE.U32 R156, R158, 0x60, R156 ;  /* 0x000000609e9ce825 */ /* 0x000fea00078e009c */
[----:B------:R-:W3:Y:S01]  /*5c90*/  LDSM.16.M88.4 R128, [R214+0x9100] ;  /* 0x00910000d680783b */ /* 0x000ee20000000200 */
[----:B------:R-:W-:Y:S02]  /*5ca0*/  @!P6 IADD3 R0, R157, R0, RZ ;  /* 0x000000009d00e210 */ /* 0x000fe40007ffe0ff */
[C---:B------:R-:W-:Y:S02]  /*5cb0*/  @!P6 SHF.L.U32 R158, R156.reuse, 0x1, RZ ;  /* 0x000000019c9ee819 */ /* 0x040fe400000006ff */
[----:B------:R-:W-:Y:S02]  /*5cc0*/  @!P6 SHF.L.U64.HI R0, R156, 0x1, R0 ;  /* 0x000000019c00e819 */ /* 0x000fe40000010200 */
[C---:B------:R-:W-:Y:S01]  /*5cd0*/  @!P6 IADD3 R156, P5, R158.reuse, 0x80, RZ ;  /* 0x000000809e9ce810 */ /* 0x040fe20007fbe0ff */
[----:B------:R-:W4:Y:S01]  /*5ce0*/  LDSM.16.M88.4 R132, [R214+0x9900] ;  /* 0x00990000d684783b */ /* 0x000f220000000200 */
[----:B------:R-:W-:Y:S02]  /*5cf0*/  @!P6 IADD3 R158, P0, R158, c[0x0][0x1f8], RZ ;  /* 0x00007e009e9eea10 */ /* 0x000fe40007f1e0ff */
[----:B------:R-:W-:Y:S02]  /*5d00*/  @!P6 IADD3 R156, P2, R156, c[0x0][0x1f8], RZ ;  /* 0x00007e009c9cea10 */ /* 0x000fe40007f5e0ff */
[----:B------:R-:W-:Y:S02]  /*5d10*/  @!P6 IADD3.X R159, R0, c[0x0][0x1fc], RZ, P0, !PT ;  /* 0x00007f00009fea10 */ /* 0x000fe400007fe4ff */
[----:B------:R-:W-:Y:S01]  /*5d20*/  @!P6 IADD3.X R157, RZ, c[0x0][0x1fc], R0, P2, P5 ;  /* 0x00007f00ff9dea10 */ /* 0x000fe200017ea400 */
[----:B------:R-:W5:Y:S01]  /*5d30*/  LDSM.16.M88.4 R136, [R214+0xa100] ;  /* 0x00a10000d688783b */ /* 0x000f620000000200 */
[----:B------:R-:W-:Y:S04]  /*5d40*/  @!P6 IADD3 R160, P1, R158, UR12, RZ ;  /* 0x0000000c9ea0ec10 */ /* 0x000fe8000ff3e0ff */
[----:B------:R-:W-:Y:S02]  /*5d50*/  @!P6 IADD3.X R161, R159, UR17, RZ, P1, !PT ;  /* 0x000000119fa1ec10 */ /* 0x000fe40008ffe4ff */
[----:B------:R-:W-:Y:S01]  /*5d60*/  @!P6 IADD3 R184, P0, R160, UR12, RZ ;  /* 0x0000000ca0b8ec10 */ /* 0x000fe2000ff1e0ff */
[C---:B-1----:R-:W-:Y:S01]  /*5d70*/  HMMA.16816.F32 R4, R120.reuse, R116, RZ ;  /* 0x000000747804723c */ /* 0x042fe200000018ff */
[----:B------:R-:W-:Y:S02]  /*5d80*/  LDSM.16.M88.4 R144, [R204] ;  /* 0x00000000cc90783b */ /* 0x000fe40000000200 */
[----:B------:R-:W-:Y:S05]  /*5d90*/  @!P6 IADD3.X R185, R161, UR17, RZ, P0, !PT ;  /* 0x00000011a1b9ec10 */ /* 0x000fea00087fe4ff */
[C---:B------:R-:W-:Y:S01]  /*5da0*/  HMMA.16816.F32 R8, R120.reuse, R118, RZ ;  /* 0x000000767808723c */ /* 0x040fe200000018ff */
[----:B------:R-:W1:Y:S07]  /*5db0*/  LDSM.16.M88.4 R116, [R214+0xa900] ;  /* 0x00a90000d674783b */ /* 0x000e6e0000000200 */
[C---:B--2---:R-:W-:Y:S01]  /*5dc0*/  HMMA.16816.F32 R12, R120.reuse, R124, RZ ;  /* 0x0000007c780c723c */ /* 0x044fe200000018ff */
[----:B------:R-:W-:Y:S07]  /*5dd0*/  LDSM.16.M88.4 R148, [R203] ;  /* 0x00000000cb94783b */ /* 0x000fee0000000200 */
[C---:B------:R-:W-:Y:S01]  /*5de0*/  HMMA.16816.F32 R16, R120.reuse, R126, RZ ;  /* 0x0000007e7810723c */ /* 0x040fe200000018ff */
[----:B------:R-:W2:Y:S07]  /*5df0*/  LDSM.16.M88.4 R124, [R213] ;  /* 0x00000000d57c783b */ /* 0x000eae0000000200 */
[C---:B---3--:R-:W-:Y:S08]  /*5e00*/  HMMA.16816.F32 R20, R120.reuse, R128, RZ ;  /* 0x000000807814723c */ /* 0x048ff000000018ff */
[C---:B------:R-:W-:Y:S01]  /*5e10*/  HMMA.16816.F32 R24, R120.reuse, R130, RZ ;  /* 0x000000827818723c */ /* 0x040fe200000018ff */
[----:B------:R-:W3:Y:S07]  /*5e20*/  LDSM.16.M88.4 R128, [R207] ;  /* 0x00000000cf80783b */ /* 0x000eee0000000200 */
[C---:B----4-:R-:W-:Y:S08]  /*5e30*/  HMMA.16816.F32 R28, R120.reuse, R132, RZ ;  /* 0x00000084781c723c */ /* 0x050ff000000018ff */
[C---:B------:R-:W-:Y:S01]  /*5e40*/  HMMA.16816.F32 R32, R120.reuse, R134, RZ ;  /* 0x000000867820723c */ /* 0x040fe200000018ff */
[----:B------:R-:W4:Y:S07]  /*5e50*/  LDSM.16.M88.4 R132, [R206] ;  /* 0x00000000ce84783b */ /* 0x000f2e0000000200 */
[C---:B-----5:R-:W-:Y:S08]  /*5e60*/  HMMA.16816.F32 R36, R120.reuse, R136, RZ ;  /* 0x000000887824723c */ /* 0x060ff000000018ff */
[C---:B------:R-:W-:Y:S01]  /*5e70*/  HMMA.16816.F32 R40, R120.reuse, R138, RZ ;  /* 0x0000008a7828723c */ /* 0x040fe200000018ff */
[----:B------:R-:W5:Y:S07]  /*5e80*/  LDSM.16.M88.4 R136, [R205] ;  /* 0x00000000cd88783b */ /* 0x000f6e0000000200 */
[C---:B-1----:R-:W-:Y:S01]  /*5e90*/  HMMA.16816.F32 R44, R120.reuse, R116, RZ ;  /* 0x00000074782c723c */ /* 0x042fe200000018ff */
[----:B------:R-:W-:Y:S01]  /*5ea0*/  @!PT LDS RZ, [RZ] ;  /* 0x00000000fffff984 */ /* 0x000fe20000000800 */
[----:B------:R-:W-:Y:S01]  /*5eb0*/  @!PT LDS RZ, [RZ] ;  /* 0x00000000fffff984 */ /* 0x000fe20000000800 */
[----:B------:R-:W-:Y:S01]  /*5ec0*/  @!PT LDS RZ, [RZ] ;  /* 0x00000000fffff984 */ /* 0x000fe20000000800 */
[----:B------:R1:W-:Y:S07]  /*5ed0*/  @!P6 LDGSTS.E.BYPASS.LTC128B.128 [R216+0x100], [R158.64], !P4 ;  /* 0x001000009ed8efae */ /* 0x0003ee000e101d4e */
[----:B------:R-:W-:Y:S01]  /*5ee0*/  HMMA.16816.F32 R48, R120, R118, RZ ;  /* 0x000000767830723c */ /* 0x000fe200000018ff */
[----:B------:R1:W-:Y:S07]  /*5ef0*/  @!P6 LDGSTS.E.BYPASS.LTC128B.128 [R216+0x3100], [R156.64], !P3 ;  /* 0x031000009cd8efae */ /* 0x0003ee000d901d4e */
[C---:B--2---:R-:W-:Y:S01]  /*5f00*/  HMMA.16816.F32 R4, R140.reuse, R124, R4 ;  /* 0x0000007c8c04723c */ /* 0x044fe20000001804 */
[----:B------:R2:W-:Y:S07]  /*5f10*/  @!P6 LDGSTS.E.BYPASS.LTC128B.128 [R216+0x1100], [R160.64], !P4 ;  /* 0x01100000a0d8efae */ /* 0x0005ee000e101d4e */
[C---:B------:R-:W-:Y:S01]  /*5f20*/  HMMA.16816.F32 R8, R140.reuse, R126, R8 ;  /* 0x0000007e8c08723c */ /* 0x040fe20000001808 */
[----:B------:R2:W-:Y:S07]  /*5f30*/  @!P6 LDGSTS.E.BYPASS.LTC128B.128 [R216+0x4100], [R160.64+0x80], !P3 ;  /* 0x04100080a0d8efae */ /* 0x0005ee000d901d4e */
[C---:B---3--:R-:W-:Y:S01]  /*5f40*/  HMMA.16816.F32 R12, R140.reuse, R128, R12 ;  /* 0x000000808c0c723c */ /* 0x048fe2000000180c */
[----:B------:R3:W-:Y:S07]  /*5f50*/  @!P6 LDGSTS.E.BYPASS.LTC128B.128 [R216+0x2100], [R184.64], !P4 ;  /* 0x02100000b8d8efae */ /* 0x0007ee000e101d4e */
[C---:B------:R-:W-:Y:S01]  /*5f60*/  HMMA.16816.F32 R16, R140.reuse, R130, R16 ;  /* 0x000000828c10723c */ /* 0x040fe20000001810 */
[----:B------:R3:W-:Y:S02]  /*5f70*/  @!P6 LDGSTS.E.BYPASS.LTC128B.128 [R216+0x5100], [R184.64+0x80], !P3 ;  /* 0x05100080b8d8efae */ /* 0x0007e4000d901d4e */
[C---:B------:R-:W-:Y:S05]  /*5f80*/  ISETP.GT.AND P6, PT, R230.reuse, R215, PT ;  /* 0x000000d7e600720c */ /* 0x040fea0003fc4270 */
[C---:B----4-:R-:W-:Y:S01]  /*5f90*/  HMMA.16816.F32 R20, R140.reuse, R132, R20 ;  /* 0x000000848c14723c */ /* 0x050fe20000001814 */
[----:B------:R-:W4:Y:S07]  /*5fa0*/  LDSM.16.M88.4 R116, [R211+0x8100] ;  /* 0x00810000d374783b */ /* 0x000f2e0000000200 */
[C---:B------:R-:W-:Y:S01]  /*5fb0*/  HMMA.16816.F32 R24, R140.reuse, R134, R24 ;  /* 0x000000868c18723c */ /* 0x040fe20000001818 */
[----:B------:R-:W0:Y:S03]  /*5fc0*/  LDGDEPBAR ;  /* 0x00000000000079af */ /* 0x000e260000000000 */
[----:B------:R-:W-:Y:S04]  /*5fd0*/  @P6 IADD3 R251, R230, -0x1, RZ ;  /* 0xffffffffe6fb6810 */ /* 0x000fe80007ffe0ff */
[C---:B-----5:R-:W-:Y:S01]  /*5fe0*/  HMMA.16816.F32 R28, R140.reuse, R136, R28 ;  /* 0x000000888c1c723c */ /* 0x060fe2000000181c */
[----:B------:R-:W5:Y:S03]  /*5ff0*/  LDSM.16.M88.4 R124, [R211+0x8900] ;  /* 0x00890000d37c783b */ /* 0x000f660000000200 */
[----:B------:R-:W-:Y:S04]  /*6000*/  @P6 SHF.R.S32.HI R250, RZ, 0x1f, R251 ;  /* 0x0000001ffffa6819 */ /* 0x000fe800000114fb */
[C---:B------:R-:W-:Y:S01]  /*6010*/  HMMA.16816.F32 R32, R140.reuse, R138, R32 ;  /* 0x0000008a8c20723c */ /* 0x040fe20000001820 */
[----:B------:R-:W3:Y:S03]  /*6020*/  LDSM.16.M88.4 R128, [R211+0x9100] ;  /* 0x00910000d380783b */ /* 0x000ee60000000200 */
[----:B------:R-:W-:Y:S04]  /*6030*/  @P6 IMAD R250, R250, c[0x0][0x1e0], RZ ;  /* 0x00007800fafa6a24 */ /* 0x000fe800078e02ff */
[C---:B------:R-:W-:Y:S01]  /*6040*/  HMMA.16816.F32 R36, R140.reuse, R144, R36 ;  /* 0x000000908c24723c */ /* 0x040fe20000001824 */
[----:B-1----:R-:W1:Y:S03]  /*6050*/  LDSM.16.M88.4 R156, [R211+0x9900] ;  /* 0x00990000d39c783b */ /* 0x002e660000000200 */
[----:B------:R-:W-:Y:S04]  /*6060*/  @P6 IMAD R250, R251, c[0x0][0x1e4], R250 ;  /* 0x00007900fbfa6a24 */ /* 0x000fe800078e02fa */
[C---:B------:R-:W-:Y:S01]  /*6070*/  HMMA.16816.F32 R40, R140.reuse, R146, R40 ;  /* 0x000000928c28723c */ /* 0x040fe20000001828 */
[----:B--2---:R-:W2:Y:S07]  /*6080*/  LDSM.16.M88.4 R160, [R211+0xa100] ;  /* 0x00a10000d3a0783b */ /* 0x004eae0000000200 */
[C---:B------:R-:W-:Y:S01]  /*6090*/  HMMA.16816.F32 R44, R140.reuse, R148, R44 ;  /* 0x000000948c2c723c */ /* 0x040fe2000000182c */
[----:B------:R-:W1:Y:S07]  /*60a0*/  LDSM.16.M88.4 R164, [R211+0xa900] ;  /* 0x00a90000d3a4783b */ /* 0x000e6e0000000200 */
[----:B------:R-:W-:Y:S01]  /*60b0*/  HMMA.16816.F32 R48, R140, R150, R48 ;  /* 0x000000968c30723c */ /* 0x000fe20000001830 */
[----:B------:R-:W-:Y:S07]  /*60c0*/  LDSM.16.M88.4 R132, [R202+0x800] ;  /* 0x00080000ca84783b */ /* 0x000fee0000000200 */
[C---:B----4-:R-:W-:Y:S01]  /*60d0*/  HMMA.16816.F32 R4, R152.reuse, R116, R4 ;  /* 0x000000749804723c */ /* 0x050fe20000001804 */
[----:B------:R-:W-:Y:S07]  /*60e0*/  LDSM.16.M88.4 R136, [R202+0x1000] ;  /* 0x00100000ca88783b */ /* 0x000fee0000000200 */
[C---:B------:R-:W-:Y:S01]  /*60f0*/  HMMA.16816.F32 R8, R152.reuse, R118, R8 ;  /* 0x000000769808723c */ /* 0x040fe20000001808 */
[----:B------:R-:W4:Y:S07]  /*6100*/  LDSM.16.M88.4 R116, [R202] ;  /* 0x00000000ca74783b */ /* 0x000f2e0000000200 */
[C---:B-----5:R-:W-:Y:S01]  /*6110*/  HMMA.16816.F32 R12, R152.reuse, R124, R12 ;  /* 0x0000007c980c723c */ /* 0x060fe2000000180c */
[----:B------:R-:W5:Y:S07]  /*6120*/  LDSM.16.M88.4 R144, [R202+0x1800] ;  /* 0x00180000ca90783b */ /* 0x000f6e0000000200 */
[C---:B------:R-:W-:Y:S01]  /*6130*/  HMMA.16816.F32 R16, R152.reuse, R126, R16 ;  /* 0x0000007e9810723c */ /* 0x040fe20000001810 */
[----:B------:R-:W4:Y:S07]  /*6140*/  LDSM.16.M88.4 R148, [R202+0x2000] ;  /* 0x00200000ca94783b */ /* 0x000f2e0000000200 */
[C---:B---3--:R-:W-:Y:S01]  /*6150*/  HMMA.16816.F32 R20, R152.reuse, R128, R20 ;  /* 0x000000809814723c */ /* 0x048fe20000001814 */
[----:B------:R-:W3:Y:S07]  /*6160*/  LDSM.16.M88.4 R124, [R202+0x2800] ;  /* 0x00280000ca7c783b */ /* 0x000eee0000000200 */
[C---:B------:R-:W-:Y:S01]  /*6170*/  HMMA.16816.F32 R24, R152.reuse, R130, R24 ;  /* 0x000000829818723c */ /* 0x040fe20000001818 */
[----:B------:R-:W3:Y:S07]  /*6180*/  LDSM.16.M88.4 R128, [R214+0xb100] ;  /* 0x00b10000d680783b */ /* 0x000eee0000000200 */
[C---:B-1----:R-:W-:Y:S01]  /*6190*/  HMMA.16816.F32 R28, R152.reuse, R156, R28 ;  /* 0x0000009c981c723c */ /* 0x042fe2000000181c */
[----:B------:R-:W-:Y:S07]  /*61a0*/  LDSM.16.M88.4 R184, [R211+0xd900] ;  /* 0x00d90000d3b8783b */ /* 0x000fee0000000200 */
[C---:B------:R-:W-:Y:S01]  /*61b0*/  HMMA.16816.F32 R32, R152.reuse, R158, R32 ;  /* 0x0000009e9820723c */ /* 0x040fe20000001820 */
[----:B------:R-:W1:Y:S07]  /*61c0*/  LDSM.16.M88.4 R156, [R214+0xb900] ;  /* 0x00b90000d69c783b */ /* 0x000e6e0000000200 */
[C---:B--2---:R-:W-:Y:S08]  /*61d0*/  HMMA.16816.F32 R36, R152.reuse, R160, R36 ;  /* 0x000000a09824723c */ /* 0x044ff00000001824 */
[C---:B------:R-:W-:Y:S01]  /*61e0*/  HMMA.16816.F32 R40, R152.reuse, R162, R40 ;  /* 0x000000a29828723c */ /* 0x040fe20000001828 */
[----:B------:R-:W2:Y:S07]  /*61f0*/  LDSM.16.M88.4 R160, [R214+0xc100] ;  /* 0x00c10000d6a0783b */ /* 0x000eae0000000200 */
[C---:B------:R-:W-:Y:S08]  /*6200*/  HMMA.16816.F32 R44, R152.reuse, R164, R44 ;  /* 0x000000a4982c723c */ /* 0x040ff0000000182c */
[----:B------:R-:W-:Y:S01]  /*6210*/  HMMA.16816.F32 R48, R152, R166, R48 ;  /* 0x000000a69830723c */ /* 0x000fe20000001830 */
[----:B------:R-:W1:Y:S07]  /*6220*/  LDSM.16.M88.4 R164, [R214+0xc900] ;  /* 0x00c90000d6a4783b */ /* 0x000e6e0000000200 */
[C---:B----4-:R-:W-:Y:S08]  /*6230*/  HMMA.16816.F32 R4, R168.reuse, R116, R4 ;  /* 0x00000074a804723c */ /* 0x050ff00000001804 */
[C---:B------:R-:W-:Y:S01]  /*6240*/  HMMA.16816.F32 R8, R168.reuse, R118, R8 ;  /* 0x00000076a808723c */ /* 0x040fe20000001808 */
[----:B------:R-:W4:Y:S07]  /*6250*/  LDSM.16.M88.4 R116, [R214+0xd100] ;  /* 0x00d10000d674783b */ /* 0x000f2e0000000200 */
[C---:B------:R-:W-:Y:S08]  /*6260*/  HMMA.16816.F32 R12, R168.reuse, R132, R12 ;  /* 0x00000084a80c723c */ /* 0x040ff0000000180c */
[C---:B------:R-:W-:Y:S01]  /*6270*/  HMMA.16816.F32 R16, R168.reuse, R134, R16 ;  /* 0x00000086a810723c */ /* 0x040fe20000001810 */
[----:B------:R-:W1:Y:S07]  /*6280*/  LDSM.16.M88.4 R132, [R214+0xd900] ;  /* 0x00d90000d684783b */ /* 0x000e6e0000000200 */
[C---:B------:R-:W-:Y:S08]  /*6290*/  HMMA.16816.F32 R20, R168.reuse, R136, R20 ;  /* 0x00000088a814723c */ /* 0x040ff00000001814 */
[C---:B------:R-:W-:Y:S01]  /*62a0*/  HMMA.16816.F32 R24, R168.reuse, R138, R24 ;  /* 0x0000008aa818723c */ /* 0x040fe20000001818 */
[----:B------:R-:W1:Y:S07]  /*62b0*/  LDSM.16.M88.4 R136, [R201] ;  /* 0x00000000c988783b */ /* 0x000e6e0000000200 */
[C---:B-----5:R-:W-:Y:S08]  /*62c0*/  HMMA.16816.F32 R28, R168.reuse, R144, R28 ;  /* 0x00000090a81c723c */ /* 0x060ff0000000181c */
[C---:B------:R-:W-:Y:S01]  /*62d0*/  HMMA.16816.F32 R32, R168.reuse, R146, R32 ;  /* 0x00000092a820723c */ /* 0x040fe20000001820 */
[----:B------:R-:W5:Y:S07]  /*62e0*/  LDSM.16.M88.4 R144, [R200] ;  /* 0x00000000c890783b */ /* 0x000f6e0000000200 */
[C---:B------:R-:W-:Y:S08]  /*62f0*/  HMMA.16816.F32 R36, R168.reuse, R148, R36 ;  /* 0x00000094a824723c */ /* 0x040ff00000001824 */
[C---:B------:R-:W-:Y:S01]  /*6300*/  HMMA.16816.F32 R40, R168.reuse, R150, R40 ;  /* 0x00000096a828723c */ /* 0x040fe20000001828 */
[----:B------:R-:W-:Y:S07]  /*6310*/  LDSM.16.M88.4 R148, [R197] ;  /* 0x00000000c594783b */ /* 0x000fee0000000200 */
[C---:B---3--:R-:W-:Y:S08]  /*6320*/  HMMA.16816.F32 R44, R168.reuse, R124, R44 ;  /* 0x0000007ca82c723c */ /* 0x048ff0000000182c */
[----:B------:R-:W-:Y:S01]  /*6330*/  HMMA.16816.F32 R48, R168, R126, R48 ;  /* 0x0000007ea830723c */ /* 0x000fe20000001830 */
[----:B------:R-:W3:Y:S07]  /*6340*/  LDSM.16.M88.4 R124, [R199] ;  /* 0x00000000c77c783b */ /* 0x000eee0000000200 */
[C---:B------:R-:W-:Y:S08]  /*6350*/  HMMA.16816.F32 R4, R172.reuse, R128, R4 ;  /* 0x00000080ac04723c */ /* 0x040ff00000001804 */
[C---:B------:R-:W-:Y:S01]  /*6360*/  HMMA.16816.F32 R8, R172.reuse, R130, R8 ;  /* 0x00000082ac08723c */ /* 0x040fe20000001808 */
[----:B------:R-:W3:Y:S07]  /*6370*/  LDSM.16.M88.4 R128, [R198] ;  /* 0x00000000c680783b */ /* 0x000eee0000000200 */
[C---:B-1----:R-:W-:Y:S08]  /*6380*/  HMMA.16816.F32 R12, R172.reuse, R156, R12 ;  /* 0x0000009cac0c723c */ /* 0x042ff0000000180c */
[C---:B------:R-:W-:Y:S01]  /*6390*/  HMMA.16816.F32 R16, R172.reuse, R158, R16 ;  /* 0x0000009eac10723c */ /* 0x040fe20000001810 */
[----:B------:R-:W1:Y:S07]  /*63a0*/  LDSM.16.M88.4 R156, [R196] ;  /* 0x00000000c49c783b */ /* 0x000e6e0000000200 */
[C---:B--2---:R-:W-:Y:S08]  /*63b0*/  HMMA.16816.F32 R20, R172.reuse, R160, R20 ;  /* 0x000000a0ac14723c */ /* 0x044ff00000001814 */
[C---:B------:R-:W-:Y:S01]  /*63c0*/  HMMA.16816.F32 R24, R172.reuse, R162, R24 ;  /* 0x000000a2ac18723c */ /* 0x040fe20000001818 */
[----:B------:R-:W2:Y:S07]  /*63d0*/  LDSM.16.M88.4 R160, [R211+0xb100] ;  /* 0x00b10000d3a0783b */ /* 0x000eae0000000200 */
[C---:B------:R-:W-:Y:S08]  /*63e0*/  HMMA.16816.F32 R28, R172.reuse, R164, R28 ;  /* 0x000000a4ac1c723c */ /* 0x040ff0000000181c */
[C---:B------:R-:W-:Y:S01]  /*63f0*/  HMMA.16816.F32 R32, R172.reuse, R166, R32 ;  /* 0x000000a6ac20723c */ /* 0x040fe20000001820 */
[----:B------:R-:W-:Y:S07]  /*6400*/  LDSM.16.M88.4 R164, [R211+0xd100] ;  /* 0x00d10000d3a4783b */ /* 0x000fee0000000200 */
[C---:B----4-:R-:W-:Y:S08]  /*6410*/  HMMA.16816.F32 R36, R172.reuse, R116, R36 ;  /* 0x00000074ac24723c */ /* 0x050ff00000001824 */
[C---:B------:R-:W-:Y:S01]  /*6420*/  HMMA.16816.F32 R40, R172.reuse, R118, R40 ;  /* 0x00000076ac28723c */ /* 0x040fe20000001828 */
[----:B------:R-:W4:Y:S07]  /*6430*/  LDSM.16.M88.4 R116, [R211+0xb900] ;  /* 0x00b90000d374783b */ /* 0x000f2e0000000200 */
[C---:B------:R-:W-:Y:S08]  /*6440*/  HMMA.16816.F32 R44, R172.reuse, R132, R44 ;  /* 0x00000084ac2c723c */ /* 0x040ff0000000182c */
[----:B------:R-:W-:Y:S01]  /*6450*/  HMMA.16816.F32 R48, R172, R134, R48 ;  /* 0x00000086ac30723c */ /* 0x000fe20000001830 */
[----:B------:R-:W1:Y:S07]  /*6460*/  LDSM.16.M88.4 R132, [R211+0xc100] ;  /* 0x00c10000d384783b */ /* 0x000e6e0000000200 */
[C---:B------:R-:W-:Y:S08]  /*6470*/  HMMA.16816.F32 R4, R176.reuse, R136, R4 ;  /* 0x00000088b004723c */ /* 0x040ff00000001804 */
[C---:B------:R-:W-:Y:S01]  /*6480*/  HMMA.16816.F32 R8, R176.reuse, R138, R8 ;  /* 0x0000008ab008723c */ /* 0x040fe20000001808 */
[----:B------:R-:W1:Y:S07]  /*6490*/  LDSM.16.M88.4 R136, [R211+0xc900] ;  /* 0x00c90000d388783b */ /* 0x000e6e0000000200 */
[C---:B-----5:R-:W-:Y:S08]  /*64a0*/  HMMA.16816.F32 R12, R176.reuse, R144, R12 ;  /* 0x00000090b00c723c */ /* 0x060ff0000000180c */
[C---:B------:R-:W-:Y:S01]  /*64b0*/  HMMA.16816.F32 R16, R176.reuse, R146, R16 ;  /* 0x00000092b010723c */ /* 0x040fe20000001810 */
[----:B------:R-:W5:Y:S07]  /*64c0*/  LDSM.16.M88.4 R144, [R202+0x3000] ;  /* 0x00300000ca90783b */ /* 0x000f6e0000000200 */
[C---:B---3--:R-:W-:Y:S08]  /*64d0*/  HMMA.16816.F32 R20, R176.reuse, R124, R20 ;  /* 0x0000007cb014723c */ /* 0x048ff00000001814 */
[C---:B------:R-:W-:Y:S01]  /*64e0*/  HMMA.16816.F32 R24, R176.reuse, R126, R24 ;  /* 0x0000007eb018723c */ /* 0x040fe20000001818 */
[----:B------:R-:W-:Y:S07]  /*64f0*/  LDSM.16.M88.4 R124, [R202+0x4000] ;  /* 0x00400000ca7c783b */ /* 0x000fee0000000200 */
[C---:B------:R-:W-:Y:S08]  /*6500*/  HMMA.16816.F32 R28, R176.reuse, R128, R28 ;  /* 0x00000080b01c723c */ /* 0x040ff0000000181c */
[C---:B------:R-:W-:Y:S08]  /*6510*/  HMMA.16816.F32 R32, R176.reuse, R130, R32 ;  /* 0x00000082b020723c */ /* 0x040ff00000001820 */
[C---:B------:R-:W-:Y:S08]  /*6520*/  HMMA.16816.F32 R36, R176.reuse, R148, R36 ;  /* 0x00000094b024723c */ /* 0x040ff00000001824 */
[C---:B------:R-:W-:Y:S08]  /*6530*/  HMMA.16816.F32 R40, R176.reuse, R150, R40 ;  /* 0x00000096b028723c */ /* 0x040ff00000001828 */
[C---:B-1----:R-:W-:Y:S08]  /*6540*/  HMMA.16816.F32 R44, R176.reuse, R156, R44 ;  /* 0x0000009cb02c723c */ /* 0x042ff0000000182c */
[----:B------:R-:W-:Y:S08]  /*6550*/  HMMA.16816.F32 R48, R176, R158, R48 ;  /* 0x0000009eb030723c */ /* 0x000ff00000001830 */
[C---:B--2---:R-:W-:Y:S08]  /*6560*/  HMMA.16816.F32 R4, R180.reuse, R160, R4 ;  /* 0x000000a0b404723c */ /* 0x044ff00000001804 */
[C---:B------:R-:W-:Y:S08]  /*6570*/  HMMA.16816.F32 R8, R180.reuse, R162, R8 ;  /* 0x000000a2b408723c */ /* 0x040ff00000001808 */
[C---:B----4-:R-:W-:Y:S08]  /*6580*/  HMMA.16816.F32 R12, R180.reuse, R116, R12 ;  /* 0x00000074b40c723c */ /* 0x050ff0000000180c */
[C---:B------:R-:W-:Y:S01]  /*6590*/  HMMA.16816.F32 R16, R180.reuse, R118, R16 ;  /* 0x00000076b410723c */ /* 0x040fe20000001810 */
[----:B------:R-:W1:Y:S07]  /*65a0*/  LDSM.16.M88.4 R116, [R202+0x3800] ;  /* 0x00380000ca74783b */ /* 0x000e6e0000000200 */
[C---:B------:R-:W-:Y:S08]  /*65b0*/  HMMA.16816.F32 R20, R180.reuse, R132, R20 ;  /* 0x00000084b414723c */ /* 0x040ff00000001814 */
[C---:B------:R-:W-:Y:S08]  /*65c0*/  HMMA.16816.F32 R24, R180.reuse, R134, R24 ;  /* 0x00000086b418723c */ /* 0x040ff00000001818 */
[C---:B------:R-:W-:Y:S08]  /*65d0*/  HMMA.16816.F32 R28, R180.reuse, R136, R28 ;  /* 0x00000088b41c723c */ /* 0x040ff0000000181c */
[C---:B------:R-:W-:Y:S08]  /*65e0*/  HMMA.16816.F32 R32, R180.reuse, R138, R32 ;  /* 0x0000008ab420723c */ /* 0x040ff00000001820 */
[C---:B------:R-:W-:Y:S08]  /*65f0*/  HMMA.16816.F32 R36, R180.reuse, R164, R36 ;  /* 0x000000a4b424723c */ /* 0x040ff00000001824 */
[C---:B------:R-:W-:Y:S08]  /*6600*/  HMMA.16816.F32 R40, R180.reuse, R166, R40 ;  /* 0x000000a6b428723c */ /* 0x040ff00000001828 */
[C---:B------:R-:W-:Y:S08]  /*6610*/  HMMA.16816.F32 R44, R180.reuse, R184, R44 ;  /* 0x000000b8b42c723c */ /* 0x040ff0000000182c */
[----:B------:R-:W-:Y:S08]  /*6620*/  HMMA.16816.F32 R48, R180, R186, R48 ;  /* 0x000000bab430723c */ /* 0x000ff00000001830 */
[C---:B-----5:R-:W-:Y:S08]  /*6630*/  HMMA.16816.F32 R4, R188.reuse, R144, R4 ;  /* 0x00000090bc04723c */ /* 0x060ff00000001804 */
[C---:B------:R-:W-:Y:S08]  /*6640*/  HMMA.16816.F32 R8, R188.reuse, R146, R8 ;  /* 0x00000092bc08723c */ /* 0x040ff00000001808 */
[C---:B-1----:R-:W-:Y:S08]  /*6650*/  HMMA.16816.F32 R12, R188.reuse, R116, R12 ;  /* 0x00000074bc0c723c */ /* 0x042ff0000000180c */
[C---:B------:R-:W-:Y:S01]  /*6660*/  HMMA.16816.F32 R16, R188.reuse, R118, R16 ;  /* 0x00000076bc10723c */ /* 0x040fe20000001810 */
[----:B------:R-:W1:Y:S03]  /*6670*/  LDSM.16.M88.4 R116, [R202+0x4800] ;  /* 0x00480000ca74783b */ /* 0x000e660000000200 */
[----:B------:R-:W-:Y:S02]  /*6680*/  FMUL.FTZ R156, R4, c[0x0][0x320] ;  /* 0x0000c800049c7a20 */ /* 0x000fe40000410000 */
[----:B------:R-:W-:Y:S02]  /*6690*/  FMUL.FTZ R160, R5, c[0x0][0x320] ;  /* 0x0000c80005a07a20 */ /* 0x000fe40000410000 */
[C---:B------:R-:W-:Y:S02]  /*66a0*/  HMMA.16816.F32 R20, R188.reuse, R124, R20 ;  /* 0x0000007cbc14723c */ /* 0x040fe40000001814 */
[----:B------:R-:W2:Y:S02]  /*66b0*/  MUFU.TANH R156, R156 ;  /* 0x0000009c009c7308 */ /* 0x000ea40000002400 */
[----:B------:R-:W-:Y:S02]  /*66c0*/  FMUL.FTZ R158, R10, c[0x0][0x320] ;  /* 0x0000c8000a9e7a20 */ /* 0x000fe40000410000 */
[----:B------:R-:W-:Y:S02]  /*66d0*/  FMUL.FTZ R164, R9, c[0x0][0x320] ;  /* 0x0000c80009a47a20 */ /* 0x000fe40000410000 */
[C---:B------:R-:W-:Y:S01]  /*66e0*/  HMMA.16816.F32 R24, R188.reuse, R126, R24 ;  /* 0x0000007ebc18723c */ /* 0x040fe20000001818 */
[----:B------:R-:W3:Y:S03]  /*66f0*/  LDSM.16.M88.4 R124, [R202+0x5000] ;  /* 0x00500000ca7c783b */ /* 0x000ee60000000200 */
[----:B------:R-:W4:Y:S01]  /*6700*/  MUFU.TANH R160, R160 ;  /* 0x000000a000a07308 */ /* 0x000f220000002400 */
[----:B------:R-:W-:Y:S02]  /*6710*/  FMUL.FTZ R167, R14, c[0x0][0x320] ;  /* 0x0000c8000ea77a20 */ /* 0x000fe40000410000 */
[----:B------:R-:W-:Y:S02]  /*6720*/  FMUL.FTZ R166, R13, c[0x0][0x320] ;  /* 0x0000c8000da67a20 */ /* 0x000fe40000410000 */
[----:B------:R-:W-:Y:S03]  /*6730*/  FMUL.FTZ R165, R18, c[0x0][0x320] ;  /* 0x0000c80012a57a20 */ /* 0x000fe60000410000 */
[----:B------:R-:W-:Y:S02]  /*6740*/  FMUL.FTZ R163, R19, c[0x0][0x320] ;  /* 0x0000c80013a37a20 */ /* 0x000fe40000410000 */
[----:B------:R-:W2:Y:S01]  /*6750*/  MUFU.TANH R164, R164 ;  /* 0x000000a400a47308 */ /* 0x000ea20000002400 */
[----:B------:R-:W-:Y:S04]  /*6760*/  @P6 IMAD.WIDE.U32 R18, R251, c[0x0][0x1e0], RZ ;  /* 0x00007800fb126a25 */ /* 0x000fe800078e00ff */
[----:B------:R-:W-:Y:S01]  /*6770*/  FMUL.FTZ R237, R22, c[0x0][0x320] ;  /* 0x0000c80016ed7a20 */ /* 0x000fe20000410000 */
[----:B------:R-:W-:Y:S01]  /*6780*/  @P6 MOV R22, R218 ;  /* 0x000000da00166202 */ /* 0x000fe20000000f00 */
[----:B------:R-:W-:Y:S01]  /*6790*/  FMUL.FTZ R187, R23, c[0x0][0x320] ;  /* 0x0000c80017bb7a20 */ /* 0x000fe20000410000 */
[----:B------:R-:W-:Y:S01]  /*67a0*/  @P6 MOV R23, R221 ;  /* 0x000000dd00176202 */ /* 0x000fe20000000f00 */
[----:B------:R-:W-:Y:S01]  /*67b0*/  FMUL.FTZ R159, R11, c[0x0][0x320] ;  /* 0x0000c8000b9f7a20 */ /* 0x000fe20000410000 */
[----:B------:R-:W2:Y:S01]  /*67c0*/  MUFU.TANH R158, R158 ;  /* 0x0000009e009e7308 */ /* 0x000ea20000002400 */
[C---:B-1----:R-:W-:Y:S03]  /*67d0*/  HMMA.16816.F32 R28, R188.reuse, R116, R28 ;  /* 0x00000074bc1c723c */ /* 0x042fe6000000181c */
[----:B------:R-:W-:Y:S01]  /*67e0*/  FMUL.FTZ R235, R26, c[0x0][0x320] ;  /* 0x0000c8001aeb7a20 */ /* 0x000fe20000410000 */
[----:B------:R-:W-:Y:S01]  /*67f0*/  @P6 IADD3 R250, R19, R250, RZ ;  /* 0x000000fa13fa6210 */ /* 0x000fe20007ffe0ff */
[----:B------:R-:W-:Y:S03]  /*6800*/  @P6 IMAD.WIDE.U32 R18, R18, 0x60, R22 ;  /* 0x0000006012126825 */ /* 0x000fe600078e0016 */
[C---:B------:R-:W-:Y:S01]  /*6810*/  HMMA.16816.F32 R32, R188.reuse, R118, R32 ;  /* 0x00000076bc20723c */ /* 0x040fe20000001820 */
[----:B------:R-:W1:Y:S01]  /*6820*/  MUFU.TANH R159, R159 ;  /* 0x0000009f009f7308 */ /* 0x000e620000002400 */
[----:B------:R-:W5:Y:S01]  /*6830*/  LDSM.16.M88.4 R116, [R202+0x5800] ;  /* 0x00580000ca74783b */ /* 0x000f620000000200 */
[----:B------:R-:W-:Y:S04]  /*6840*/  DEPBAR.LE SB0, 0x0 ;  /* 0x000080000000791a */ /* 0x000fe80000000000 */
[----:B------:R-:W-:Y:S01]  /*6850*/  FMUL.FTZ R233, R27, c[0x0][0x320] ;  /* 0x0000c8001be97a20 */ /* 0x000fe20000410000 */
[C---:B---3--:R-:W-:Y:S03]  /*6860*/  HMMA.16816.F32 R36, R188.reuse, R124, R36 ;  /* 0x0000007cbc24723c */ /* 0x048fe60000001824 */
[----:B------:R-:W3:Y:S01]  /*6870*/  MUFU.TANH R166, R166 ;  /* 0x000000a600a67308 */ /* 0x000ee20000002400 */
[----:B------:R-:W-:Y:S01]  /*6880*/  BAR.SYNC.DEFER_BLOCKING 0x0 ;  /* 0x0000000000007b1d */ /* 0x000fe20000010000 */
[----:B------:R-:W-:Y:S02]  /*6890*/  @P6 IMAD R10, R250, 0x60, RZ ;  /* 0x00000060fa0a6824 */ /* 0x000fe400078e02ff */
[----:B------:R-:W-:Y:S01]  /*68a0*/  FMUL.FTZ R0, R6, c[0x0][0x320] ;  /* 0x0000c80006007a20 */ /* 0x000fe20000410000 */
[C---:B------:R-:W-:Y:S04]  /*68b0*/  HMMA.16816.F32 R40, R188.reuse, R126, R40 ;  /* 0x0000007ebc28723c */ /* 0x040fe80000001828 */
[----:B------:R-:W-:Y:S01]  /*68c0*/  FMUL.FTZ R245, R30, c[0x0][0x320] ;  /* 0x0000c8001ef57a20 */ /* 0x000fe20000410000 */
[----:B------:R-:W1:Y:S01]  /*68d0*/  MUFU.TANH R0, R0 ;  /* 0x0000000000007308 */ /* 0x000e620000002400 */
[----:B------:R-:W-:Y:S01]  /*68e0*/  FMUL.FTZ R243, R31, c[0x0][0x320] ;  /* 0x0000c8001ff37a20 */ /* 0x000fe20000410000 */
[----:B------:R-:W-:Y:S01]  /*68f0*/  @P6 IADD3 R10, R19, R10, RZ ;  /* 0x0000000a130a6210 */ /* 0x000fe20007ffe0ff */
[----:B------:R-:W-:Y:S04]  /*6900*/  FMUL.FTZ R241, R34, c[0x0][0x320] ;  /* 0x0000c80022f17a20 */ /* 0x000fe80000410000 */
[----:B------:R-:W-:Y:S01]  /*6910*/  @P6 SHF.L.U64.HI R10, R18, 0x1, R10 ;  /* 0x00000001120a6819 */ /* 0x000fe2000001020a */
[----:B------:R-:W-:Y:S02]  /*6920*/  FMUL.FTZ R239, R35, c[0x0][0x320] ;  /* 0x0000c80023ef7a20 */ /* 0x000fe40000410000 */
[----:B------:R-:W1:Y:S01]  /*6930*/  MUFU.TANH R167, R167 ;  /* 0x000000a700a77308 */ /* 0x000e620000002400 */
[----:B------:R-:W-:Y:S02]  /*6940*/  FMUL.FTZ R248, R36, c[0x0][0x320] ;  /* 0x0000c80024f87a20 */ /* 0x000fe40000410000 */
[----:B------:R-:W-:Y:S02]  /*6950*/  FMUL.FTZ R247, R37, c[0x0][0x320] ;  /* 0x0000c80025f77a20 */ /* 0x000fe40000410000 */
[----:B------:R-:W-:Y:S02]  /*6960*/  FMUL.FTZ R157, R7, c[0x0][0x320] ;  /* 0x0000c800079d7a20 */ /* 0x000fe40000410000 */
[----:B------:R-:W-:Y:S02]  /*6970*/  FMUL.FTZ R162, R8, c[0x0][0x320] ;  /* 0x0000c80008a27a20 */ /* 0x000fe40000410000 */
[----:B------:R-:W-:Y:S01]  /*6980*/  FMUL.FTZ R252, R40, c[0x0][0x320] ;  /* 0x0000c80028fc7a20 */ /* 0x000fe20000410000 */
[----:B------:R-:W1:Y:S01]  /*6990*/  MUFU.TANH R11, R248 ;  /* 0x000000f8000b7308 */ /* 0x000e620000002400 */
[C---:B-----5:R-:W-:Y:S03]  /*69a0*/  HMMA.16816.F32 R44, R188.reuse, R116, R44 ;  /* 0x00000074bc2c723c */ /* 0x060fe6000000182c */
[----:B------:R-:W-:Y:S02]  /*69b0*/  FMUL.FTZ R184, R12, c[0x0][0x320] ;  /* 0x0000c8000cb87a20 */ /* 0x000fe40000410000 */
[----:B------:R-:W-:Y:S02]  /*69c0*/  FMUL.FTZ R161, R15, c[0x0][0x320] ;  /* 0x0000c8000fa17a20 */ /* 0x000fe40000410000 */
[----:B------:R-:W-:Y:S01]  /*69d0*/  FMUL.FTZ R185, R16, c[0x0][0x320] ;  /* 0x0000c80010b97a20 */ /* 0x000fe20000410000 */
[----:B------:R-:W-:Y:S01]  /*69e0*/  HMMA.16816.F32 R48, R188, R118, R48 ;  /* 0x00000076bc30723c */ /* 0x000fe20000001830 */
[----:B------:R5:W1:Y:S03]  /*69f0*/  MUFU.TANH R13, R252 ;  /* 0x000000fc000d7308 */ /* 0x000a660000002400 */
[----:B------:R-:W-:Y:S02]  /*6a00*/  FMUL.FTZ R186, R17, c[0x0][0x320] ;  /* 0x0000c80011ba7a20 */ /* 0x000fe40000410000 */
[----:B------:R-:W-:Y:S02]  /*6a10*/  FMUL.FTZ R232, R20, c[0x0][0x320] ;  /* 0x0000c80014e87a20 */ /* 0x000fe40000410000 */
[----:B------:R-:W-:Y:S03]  /*6a20*/  FMUL.FTZ R192, R21, c[0x0][0x320] ;  /* 0x0000c80015c07a20 */ /* 0x000fe60000410000 */
[----:B------:R1:W1:Y:S01]  /*6a30*/  MUFU.TANH R9, R247 ;  /* 0x000000f700097308 */ /* 0x0002620000002400 */
[----:B------:R-:W-:Y:S02]  /*6a40*/  FMUL.FTZ R234, R24, c[0x0][0x320] ;  /* 0x0000c80018ea7a20 */ /* 0x000fe40000410000 */
[----:B------:R-:W-:Y:S02]  /*6a50*/  FMUL.FTZ R236, R25, c[0x0][0x320] ;  /* 0x0000c80019ec7a20 */ /* 0x000fe40000410000 */
[----:B------:R-:W-:Y:S02]  /*6a60*/  FMUL.FTZ R238, R28, c[0x0][0x320] ;  /* 0x0000c8001cee7a20 */ /* 0x000fe40000410000 */
[----:B------:R-:W-:Y:S02]  /*6a70*/  FMUL.FTZ R240, R29, c[0x0][0x320] ;  /* 0x0000c8001df07a20 */ /* 0x000fe40000410000 */
[----:B------:R-:W-:Y:S01]  /*6a80*/  FMUL.FTZ R246, R32, c[0x0][0x320] ;  /* 0x0000c80020f67a20 */ /* 0x000fe20000410000 */
[----:B------:R-:W2:Y:S01]  /*6a90*/  MUFU.TANH R157, R157 ;  /* 0x0000009d009d7308 */ /* 0x000ea20000002400 */
[----:B------:R-:W-:Y:S02]  /*6aa0*/  FMUL.FTZ R249, R33, c[0x0][0x320] ;  /* 0x0000c80021f97a20 */ /* 0x000fe40000410000 */
[----:B------:R-:W-:Y:S02]  /*6ab0*/  FMUL.FTZ R244, R38, c[0x0][0x320] ;  /* 0x0000c80026f47a20 */ /* 0x000fe40000410000 */
[----:B-----5:R-:W-:Y:S02]  /*6ac0*/  FMUL.FTZ R252, R45, c[0x0][0x320] ;  /* 0x0000c8002dfc7a20 */ /* 0x020fe40000410000 */
[----:B------:R-:W-:Y:S02]  /*6ad0*/  FMUL.FTZ R242, R39, c[0x0][0x320] ;  /* 0x0000c80027f27a20 */ /* 0x000fe40000410000 */
[----:B------:R-:W-:Y:S01]  /*6ae0*/  FMUL.FTZ R15, R41, c[0x0][0x320] ;  /* 0x0000c800290f7a20 */ /* 0x000fe20000410000 */
[----:B------:R5:W2:Y:S01]  /*6af0*/  MUFU.TANH R150, R252 ;  /* 0x000000fc00967308 */ /* 0x000aa20000002400 */
[----:B------:R-:W-:Y:S02]  /*6b00*/  FMUL.FTZ R248, R42, c[0x0][0x320] ;  /* 0x0000c8002af87a20 */ /* 0x000fe40000410000 */
[----:B------:R-:W-:Y:S02]  /*6b10*/  FMUL.FTZ R17, R44, c[0x0][0x320] ;  /* 0x0000c8002c117a20 */ /* 0x000fe40000410000 */
[----:B-1----:R-:W-:Y:S02]  /*6b20*/  FMUL.FTZ R247, R43, c[0x0][0x320] ;  /* 0x0000c8002bf77a20 */ /* 0x002fe40000410000 */
[----:B------:R-:W-:Y:S02]  /*6b30*/  FMUL.FTZ R251, R46, c[0x0][0x320] ;  /* 0x0000c8002efb7a20 */ /* 0x000fe40000410000 */
[----:B------:R-:W-:Y:S01]  /*6b40*/  FMUL.FTZ R250, R47, c[0x0][0x320] ;  /* 0x0000c8002ffa7a20 */ /* 0x000fe20000410000 */
[----:B------:R-:W1:Y:S01]  /*6b50*/  MUFU.TANH R162, R162 ;  /* 0x000000a200a27308 */ /* 0x000e620000002400 */
[----:B------:R-:W-:Y:S02]  /*6b60*/  FMUL.FTZ R146, R48, c[0x0][0x320] ;  /* 0x0000c80030927a20 */ /* 0x000fe40000410000 */
[----:B------:R-:W-:Y:S02]  /*6b70*/  FMUL.FTZ R21, R49, c[0x0][0x320] ;  /* 0x0000c80031157a20 */ /* 0x000fe40000410000 */
[----:B------:R-:W-:Y:S05]  /*6b80*/  IMAD R19, R230, -0x60, RZ ;  /* 0xffffffa0e6137824 */ /* 0x000fea00078e02ff */
[----:B------:R-:W1:Y:S01]  /*6b90*/  MUFU.TANH R184, R184 ;  /* 0x000000b800b87308 */ /* 0x000e620000002400 */
[----:B-----5:R-:W-:Y:S02]  /*6ba0*/  @P6 SHF.L.U32 R252, R18, 0x1, RZ ;  /* 0x0000000112fc6819 */ /* 0x020fe400000006ff */
[----:B------:R-:W-:Y:S02]  /*6bb0*/  MOV R18, R217 ;  /* 0x000000d900127202 */ /* 0x000fe40000000f00 */
[C---:B------:R-:W-:Y:S05]  /*6bc0*/  @P6 IADD3 R22, P0, R252.reuse, c[0x0][0x1c8], RZ ;  /* 0x00007200fc166a10 */ /* 0x040fea0007f1e0ff */
[----:B------:R-:W1:Y:S01]  /*6bd0*/  MUFU.TANH R161, R161 ;  /* 0x000000a100a17308 */ /* 0x000e620000002400 */
[----:B------:R-:W-:Y:S02]  /*6be0*/  @P6 IADD3 R14, P5, R252, 0x80, RZ ;  /* 0x00000080fc0e6810 */ /* 0x000fe40007fbe0ff */
[----:B------:R-:W-:Y:S02]  /*6bf0*/  @P6 IADD3.X R23, R10, c[0x0][0x1cc], RZ, P0, !PT ;  /* 0x000073000a176a10 */ /* 0x000fe400007fe4ff */
[----:B------:R-:W-:Y:S01]  /*6c00*/  @P6 IADD3 R26, P2, R14, c[0x0][0x1c8], RZ ;  /* 0x000072000e1a6a10 */ /* 0x000fe20007f5e0ff */
[----:B------:R-:W-:Y:S01]  /*6c10*/  FMUL.FTZ R14, R50, c[0x0][0x320] ;  /* 0x0000c800320e7a20 */ /* 0x000fe20000410000 */
[C---:B------:R-:W-:Y:S01]  /*6c20*/  @P6 SHF.L.U32 R252, R195.reuse, 0x6, RZ ;  /* 0x00000006c3fc6819 */ /* 0x040fe200000006ff */
[----:B------:R-:W-:Y:S01]  /*6c30*/  @!PT LDS RZ, [RZ] ;  /* 0x00000000fffff984 */ /* 0x000fe20000000800 */
[----:B------:R-:W-:Y:S01]  /*6c40*/  @!PT LDS RZ, [RZ] ;  /* 0x00000000fffff984 */ /* 0x000fe20000000800 */
[----:B------:R-:W-:Y:S01]  /*6c50*/  @!PT LDS RZ, [RZ] ;  /* 0x00000000fffff984 */ /* 0x000fe20000000800 */
[----:B------:R5:W-:Y:S01]  /*6c60*/  @P6 LDGSTS.E.BYPASS.LTC128B.128 [R216+0x8100], [R22.64], !P4 ;  /* 0x0810000016d86fae */ /* 0x000be2000e101d4e */
[----:B------:R-:W-:Y:S01]  /*6c70*/  @P6 IADD3.X R27, RZ, c[0x0][0x1cc], R10, P2, P5 ;  /* 0x00007300ff1b6a10 */ /* 0x000fe200017ea40a */
[----:B------:R-:W1:Y:S01]  /*6c80*/  MUFU.TANH R185, R185 ;  /* 0x000000b900b97308 */ /* 0x000e620000002400 */
[-C--:B------:R-:W-:Y:S02]  /*6c90*/  @P6 IADD3 R30, P1, R22, R252.reuse, RZ ;  /* 0x000000fc161e6210 */ /* 0x080fe40007f3e0ff */
[----:B------:R-:W-:Y:S02]  /*6ca0*/  @P6 SHF.L.U64.HI R10, R195, 0x6, R194 ;  /* 0x00000006c30a6819 */ /* 0x000fe400000102c2 */
[----:B------:R-:W-:Y:S01]  /*6cb0*/  @P6 IADD3 R34, P2, R30, R252, RZ ;  /* 0x000000fc1e226210 */ /* 0x000fe20007f5e0ff */
[----:B------:R1:W-:Y:S01]  /*6cc0*/  @P6 LDGSTS.E.BYPASS.LTC128B.128 [R216+0xb100], [R26.64], !P3 ;  /* 0x0b1000001ad86fae */ /* 0x0003e2000d901d4e */
[-C--:B------:R-:W-:Y:S01]  /*6cd0*/  @P6 IADD3.X R31, R23, R10.reuse, RZ, P1, !PT ;  /* 0x0000000a171f6210 */ /* 0x080fe20000ffe4ff */
[----:B------:R-:W-:Y:S01]  /*6ce0*/  FMUL.FTZ R252, R51, c[0x0][0x320] ;  /* 0x0000c80033fc7a20 */ /* 0x000fe20000410000 */
[----:B------:R-:W-:Y:S01]  /*6cf0*/  PLOP3.LUT P0, PT, PT, PT, UP3, 0x80, 0x0 ;  /* 0x000000000000781c */ /* 0x000fe20003f0f038 */
[----:B------:R-:W1:Y:S01]  /*6d00*/  MUFU.TANH R186, R186 ;  /* 0x000000ba00ba7308 */ /* 0x000e620000002400 */
[----:B------:R-:W-:Y:S03]  /*6d10*/  @P6 IADD3.X R35, R31, R10, RZ, P2, !PT ;  /* 0x0000000a1f236210 */ /* 0x000fe600017fe4ff */
[----:B------:R1:W-:Y:S06]  /*6d20*/  @P6 LDGSTS.E.BYPASS.LTC128B.128 [R216+0x9100], [R30.64], !P4 ;  /* 0x091000001ed86fae */ /* 0x0003ec000e101d4e */
[----:B------:R-:W1:Y:S02]  /*6d30*/  MUFU.TANH R165, R165 ;  /* 0x000000a500a57308 */ /* 0x000e640000002400 */
[----:B------:R1:W-:Y:S01]  /*6d40*/  @P6 LDGSTS.E.BYPASS.LTC128B.128 [R216+0xc100], [R30.64+0x80], !P3 ;  /* 0x0c1000801ed86fae */ /* 0x0003e2000d901d4e */
[----:B------:R-:W-:Y:S02]  /*6d50*/  @P0 MOV R18, R193 ;  /* 0x000000c100120202 */ /* 0x000fe40000000f00 */
[----:B-----5:R-:W-:Y:S02]  /*6d60*/  IADD3 R22, -R222, 0x1, R19 ;  /* 0x00000001de167810 */ /* 0x020fe40007ffe113 */
[----:B------:R-:W-:Y:S02]  /*6d70*/  PLOP3.LUT P0, PT, PT, PT, UP2, 0x40, 0x0 ;  /* 0x000000000000781c */ /* 0x000fe40003f0e828 */
[----:B------:R-:W-:Y:S01]  /*6d80*/  IADD3 R22, R22, c[0x0][0x1d0], RZ ;  /* 0x0000740016167a10 */ /* 0x000fe20007ffe0ff */
[----:B------:R-:W1:Y:S01]  /*6d90*/  MUFU.TANH R163, R163 ;  /* 0x000000a300a37308 */ /* 0x000e620000002400 */
[----:B------:R1:W-:Y:S02]  /*6da0*/  @P6 LDGSTS.E.BYPASS.LTC128B.128 [R216+0xa100], [R34.64], !P4 ;  /* 0x0a10000022d86fae */ /* 0x0003e4000e101d4e */
[----:B------:R-:W-:Y:S04]  /*6db0*/  IADD3 R22, R22, -c[0x0][0x168], RZ ;  /* 0x80005a0016167a10 */ /* 0x000fe80007ffe0ff */
[C---:B------:R-:W-:Y:S02]  /*6dc0*/  IADD3 R23, R22.reuse, c[0x0][0x328], RZ ;  /* 0x0000ca0016177a10 */ /* 0x040fe40007ffe0ff */
[----:B------:R1:W-:Y:S01]  /*6dd0*/  @P6 LDGSTS.E.BYPASS.LTC128B.128 [R216+0xd100], [R34.64+0x80], !P3 ;  /* 0x0d10008022d86fae */ /* 0x0003e2000d901d4e */
[----:B------:R-:W1:Y:S01]  /*6de0*/  MUFU.TANH R232, R232 ;  /* 0x000000e800e87308 */ /* 0x000e620000002400 */
[----:B------:R-:W-:Y:S06]  /*6df0*/  IADD3 R22, R22, UR6, RZ ;  /* 0x0000000616167c10 */ /* 0x000fec000fffe0ff */
[----:B------:R-:W0:Y:S03]  /*6e00*/  LDGDEPBAR ;  /* 0x00000000000079af */ /* 0x000e260000000000 */
[----:B------:R-:W1:Y:S05]  /*6e10*/  MUFU.TANH R192, R192 ;  /* 0x000000c000c07308 */ /* 0x000e6a0000002400 */
[----:B------:R-:W1:Y:S05]  /*6e20*/  SHFL.IDX PT, R10, R18, RZ, 0x1c1f ;  /* 0x001c1fff120a7589 */ /* 0x000e6a00000e0000 */
[----:B------:R-:W2:Y:S10]  /*6e30*/  MUFU.TANH R237, R237 ;  /* 0x000000ed00ed7308 */ /* 0x000eb40000002400 */
[----:B------:R-:W2:Y:S01]  /*6e40*/  MUFU.TANH R187, R187 ;  /* 0x000000bb00bb7308 */ /* 0x000ea20000002400 */
[----:B-1----:R-:W-:Y:S09]  /*6e50*/  IADD3 R26, R23, R10, RZ ;  /* 0x0000000a171a7210 */ /* 0x002ff20007ffe0ff */
[----:B------:R-:W1:Y:S01]  /*6e60*/  MUFU.TANH R234, R234 ;  /* 0x000000ea00ea7308 */ /* 0x000e620000002400 */
[----:B------:R-:W-:Y:S09]  /*6e70*/  IADD3 R25, R10, R22, RZ ;  /* 0x000000160a197210 */ /* 0x000ff20007ffe0ff */
[----:B------:R-:W1:Y:S10]  /*6e80*/  MUFU.TANH R236, R236 ;  /* 0x000000ec00ec7308 */ /* 0x000e740000002400 */
        /* <DEDUP_REMOVED lines=21> */
[----:B------:R-:W1:Y:S01]  /*6fe0*/  MUFU.TANH R252, R252 ;  /* 0x000000fc00fc7308 */ /* 0x000e620000002400 */
[----:B------:R-:W-:-:S05]  /*6ff0*/  @P0 BRA `(.L_x_34) ;  /* 0x0000019000000947 */ /* 0x000fca0003800000 */
[----:B--234-:R-:W-:Y:S01]  /*7000*/  IADD3 R5, R10, c[0x0][0x1d0], RZ ;  /* 0x000074000a057a10 */ /* 0x01cfe20007ffe0ff */
[----:B------:R-:W-:Y:S03]  /*7010*/  BSSY B0, `(.L_x_35) ;  /* 0x0000012000007945 */ /* 0x000fe60003800000 */
[----:B------:R-:W-:Y:S04]  /*7020*/  IADD3 R5, R5, -c[0x0][0x168], RZ ;  /* 0x80005a0005057a10 */ /* 0x000fe80007ffe0ff */
[----:B------:R-:W-:Y:S11]  /*7030*/  ISETP.GT.AND P0, PT, R5, -0x1, PT ;  /* 0xffffffff0500780c */ /* 0x000ff60003f04270 */
[----:B------:R-:W-:Y:S02]  /*7040*/  @!UPT UIADD3 URZ, URZ, URZ, URZ ;  /* 0x0000003f3f3ff290 */ /* 0x000fe4000fffe03f */
[----:B------:R-:W-:-:S05]  /*7050*/  @P0 BRA `(.L_x_36) ;  /* 0x0000008000000947 */ /* 0x000fca0003800000 */
[----:B------:R-:W-:Y:S01]  /*7060*/  LOP3.LUT R5, RZ, R5, RZ, 0x33, !PT ;  /* 0x00000005ff057212 */ /* 0x000fe200078e33ff */
[----:B------:R-:W-:Y:S05]  /*7070*/  IMAD.MOV.U32 R4, RZ, RZ, c[0x0][0x32c] ;  /* 0x0000cb00ff047624 */ /* 0x000fea00078e00ff */
[----:B------:R-:W-:Y:S11]  /*7080*/  ISETP.NE.AND P0, PT, R4, 0x1, PT ;  /* 0x000000010400780c */ /* 0x000ff60003f05270 */
[----:B------:R-:W-:Y:S02]  /*7090*/  @!UPT UIADD3 URZ, URZ, URZ, URZ ;  /* 0x0000003f3f3ff290 */ /* 0x000fe4000fffe03f */
[----:B------:R-:W-:Y:S05]  /*70a0*/  @P0 IMAD.HI.U32 R4, R5, c[0x0][0x330], RZ ;  /* 0x0000cc0005040a27 */ /* 0x000fea00078e00ff */
[----:B------:R-:W-:Y:S04]  /*70b0*/  @P0 SHF.R.U32.HI R5, RZ, c[0x0][0x334], R4 ;  /* 0x0000cd00ff050a19 */ /* 0x000fe80000011604 */
[----:B------:R-:W-:Y:S01]  /*70c0*/  LOP3.LUT R5, RZ, R5, RZ, 0x33, !PT ;  /* 0x00000005ff057212 */ /* 0x000fe200078e33ff */
[----:B------:R-:W-:-:S05]  /*70d0*/  BRA `(.L_x_37) ;  /* 0x0000005000007947 */ /* 0x000fca0003800000 */
.L_x_36:
[----:B------:R-:W-:Y:S04]  /*70e0*/  MOV R4, c[0x0][0x32c] ;  /* 0x0000cb0000047a02 */ /* 0x000fe80000000f00 */
[----:B------:R-:W-:Y:S11]  /*70f0*/  ISETP.NE.AND P0, PT, R4, 0x1, PT ;  /* 0x000000010400780c */ /* 0x000ff60003f05270 */
[----:B------:R-:W-:Y:S02]  /*7100*/  @!UPT UIADD3 URZ, URZ, URZ, URZ ;  /* 0x0000003f3f3ff290 */ /* 0x000fe4000fffe03f */
[----:B------:R-:W-:Y:S05]  /*7110*/  @P0 IMAD.HI.U32 R4, R5, c[0x0][0x330], RZ ;  /* 0x0000cc0005040a27 */ /* 0x000fea00078e00ff */
[----:B------:R-:W-:Y:S02]  /*7120*/  @P0 SHF.R.U32.HI R5, RZ, c[0x0][0x334], R4 ;  /* 0x0000cd00ff050a19 */ /* 0x000fe40000011604 */
.L_x_37:
[----:B------:R-:W-:Y:S05]  /*7130*/  BSYNC B0 ;  /* 0x0000000000007941 */ /* 0x000fea0003800000 */
.L_x_35:
[----:B------:R-:W-:Y:S04]  /*7140*/  IMAD.IADD R4, R19, 0x1, -R222 ;  /* 0x0000000113047824 */ /* 0x000fe800078e0ade */
[----:B------:R-:W-:Y:S05]  /*7150*/  IMAD R4, R5, c[0x0][0x32c], R4 ;  /* 0x0000cb0005047a24 */ /* 0x000fea00078e0204 */
[----:B------:R-:W-:Y:S02]  /*7160*/  IADD3 R5, R4, c[0x0][0x32c], RZ ;  /* 0x0000cb0004057a10 */ /* 0x000fe40007ffe0ff */
[----:B------:R-:W-:Y:S02]  /*7170*/  IMNMX R25, R25, R4, !PT ;  /* 0x0000000419197217 */ /* 0x000fe40007800200 */
[----:B------:R-:W-:Y:S02]  /*7180*/  IMNMX R26, R26, R5, PT ;  /* 0x000000051a1a7217 */ /* 0x000fe40003800200 */
.L_x_34:
[C---:B--234-:R-:W-:Y:S01]  /*7190*/  ISETP.GE.AND P0, PT, R19.reuse, 0x1, PT ;  /* 0x000000011300780c */ /* 0x05cfe20003f06270 */
[----:B------:R-:W2:Y:S01]  /*71a0*/  SHFL.IDX PT, R4, R18, 0x1, 0x1c1f ;  /* 0x003c1f0012047f89 */ /* 0x000ea200000e0000 */
[----:B------:R-:W-:Y:S02]  /*71b0*/  ISETP.GE.AND P1, PT, R19, 0x2, PT ;  /* 0x000000021300780c */ /* 0x000fe40003f26270 */
[----:B------:R-:W-:Y:S02]  /*71c0*/  LOP3.LUT R223, R223, 0xfff7ffff, RZ, 0xc0, !PT ;  /* 0xfff7ffffdfdf7812 */ /* 0x000fe400078ec0ff */
[C---:B------:R-:W-:Y:S02]  /*71d0*/  ISETP.GE.AND P2, PT, R19.reuse, 0x9, PT ;  /* 0x000000091300780c */ /* 0x040fe40003f46270 */
[C---:B------:R-:W-:Y:S02]  /*71e0*/  ISETP.GE.AND P6, PT, R19.reuse, 0x51, PT ;  /* 0x000000511300780c */ /* 0x040fe40003fc6270 */
[----:B------:R-:W-:Y:S03]  /*71f0*/  ISETP.GE.AND P5, PT, R19, 0x52, PT ;  /* 0x000000521300780c */ /* 0x000fe60003fa6270 */
[----:B------:R-:W-:Y:S02]  /*7200*/  @P0 LOP3.LUT R223, R223, 0x80000, RZ, 0xfc, !PT ;  /* 0x00080000dfdf0812 */ /* 0x000fe400078efcff */
[----:B------:R-:W-:Y:S02]  /*7210*/  ISETP.GT.AND P0, PT, R25, RZ, !P0 ;  /* 0x000000ff1900720c */ /* 0x000fe40004704270 */
[----:B------:R-:W-:Y:S02]  /*7220*/  LOP3.LUT R223, R223, 0xfffbffff, RZ, 0xc0, !PT ;  /* 0xfffbffffdfdf7812 */ /* 0x000fe400078ec0ff */
[----:B------:R-:W-:Y:S02]  /*7230*/  ISETP.LT.OR P0, PT, R26, 0x1, P0 ;  /* 0x000000011a00780c */ /* 0x000fe40000701670 */
[----:B------:R-:W-:Y:S02]  /*7240*/  @P1 LOP3.LUT R223, R223, 0x40000, RZ, 0xfc, !PT ;  /* 0x00040000dfdf1812 */ /* 0x000fe400078efcff */
[----:B------:R-:W-:Y:S02]  /*7250*/  ISETP.GT.AND P1, PT, R25, 0x1, !P1 ;  /* 0x000000011900780c */ /* 0x000fe40004f24270 */
[----:B------:R-:W-:Y:S01]  /*7260*/  LOP3.LUT R223, R223, 0xfffdffff, RZ, 0xc0, !PT ;  /* 0xfffdffffdfdf7812 */ /* 0x000fe200078ec0ff */
[--C-:B--2---:R-:W-:Y:S01]  /*7270*/  IMAD.IADD R23, R23, 0x1, R4.reuse ;  /* 0x0000000117177824 */ /* 0x104fe200078e0204 */
[----:B------:R-:W-:Y:S01]  /*7280*/  FSEL R12, R156, -INF , !P0 ;  /* 0xff8000009c0c7808 */ /* 0x000fe20004000000 */
[----:B------:R-:W-:Y:S01]  /*7290*/  IMAD.IADD R22, R22, 0x1, R4 ;  /* 0x0000000116167824 */ /* 0x000fe200078e0204 */
[----:B------:R-:W-:Y:S02]  /*72a0*/  @P2 LOP3.LUT R223, R223, 0x20000, RZ, 0xfc, !PT ;  /* 0x00020000dfdf2812 */ /* 0x000fe400078efcff */
[----:B------:R-:W-:Y:S02]  /*72b0*/  ISETP.GT.AND P0, PT, R25, 0x8, !P2 ;  /* 0x000000081900780c */ /* 0x000fe40005704270 */
[C---:B------:R-:W-:Y:S02]  /*72c0*/  ISETP.GE.AND P2, PT, R19.reuse, 0xa, PT ;  /* 0x0000000a1300780c */ /* 0x040fe40003f46270 */
[C---:B------:R-:W-:Y:S02]  /*72d0*/  ISETP.LT.OR P1, PT, R26.reuse, 0x2, P1 ;  /* 0x000000021a00780c */ /* 0x040fe40000f21670 */
[----:B------:R-:W-:Y:S02]  /*72e0*/  ISETP.LT.OR P0, PT, R26, 0x9, P0 ;  /* 0x000000091a00780c */ /* 0x000fe40000701670 */
[----:B------:R-:W-:Y:S02]  /*72f0*/  FSEL R10, R160, -INF , !P1 ;  /* 0xff800000a00a7808 */ /* 0x000fe40004800000 */
[----:B------:R-:W-:Y:S02]  /*7300*/  ISETP.GE.AND P1, PT, R19, 0x11, PT ;  /* 0x000000111300780c */ /* 0x000fe40003f26270 */
[----:B------:R-:W-:Y:S02]  /*7310*/  LOP3.LUT R223, R223, 0xfffeffff, RZ, 0xc0, !PT ;  /* 0xfffeffffdfdf7812 */ /* 0x000fe400078ec0ff */
[----:B------:R-:W-:Y:S02]  /*7320*/  FSEL R6, R162, -INF , !P0 ;  /* 0xff800000a2067808 */ /* 0x000fe40004000000 */
[----:B------:R-:W-:Y:S02]  /*7330*/  @P2 LOP3.LUT R223, R223, 0x10000, RZ, 0xfc, !PT ;  /* 0x00010000dfdf2812 */ /* 0x000fe400078efcff */
[----:B------:R-:W-:Y:S02]  /*7340*/  ISETP.GT.AND P0, PT, R25, 0x9, !P2 ;  /* 0x000000091900780c */ /* 0x000fe40005704270 */
[----:B------:R-:W-:Y:S02]  /*7350*/  LOP3.LUT R223, R223, 0xffff7fff, RZ, 0xc0, !PT ;  /* 0xffff7fffdfdf7812 */ /* 0x000fe400078ec0ff */
[----:B------:R-:W-:Y:S02]  /*7360*/  ISETP.LT.OR P0, PT, R26, 0xa, P0 ;  /* 0x0000000a1a00780c */ /* 0x000fe40000701670 */
[----:B------:R-:W-:Y:S02]  /*7370*/  @P1 LOP3.LUT R223, R223, 0x8000, RZ, 0xfc, !PT ;  /* 0x00008000dfdf1812 */ /* 0x000fe400078efcff */
[----:B------:R-:W-:Y:S02]  /*7380*/  FSEL R8, R164, -INF , !P0 ;  /* 0xff800000a4087808 */ /* 0x000fe40004000000 */
[----:B------:R-:W-:Y:S02]  /*7390*/  ISETP.GT.AND P0, PT, R25, 0x10, !P1 ;  /* 0x000000101900780c */ /* 0x000fe40004f04270 */
[----:B------:R-:W-:Y:S02]  /*73a0*/  ISETP.GE.AND P1, PT, R19, 0x12, PT ;  /* 0x000000121300780c */ /* 0x000fe40003f26270 */
[----:B------:R-:W-:Y:S02]  /*73b0*/  ISETP.LT.OR P0, PT, R26, 0x11, P0 ;  /* 0x000000111a00780c */ /* 0x000fe40000701670 */
[----:B------:R-:W-:Y:S02]  /*73c0*/  LOP3.LUT R223, R223, 0xffffbfff, RZ, 0xc0, !PT ;  /* 0xffffbfffdfdf7812 */ /* 0x000fe400078ec0ff */
[----:B------:R-:W-:Y:S02]  /*73d0*/  FSEL R42, R184, -INF , !P0 ;  /* 0xff800000b82a7808 */ /* 0x000fe40004000000 */
[----:B------:R-:W-:Y:S02]  /*73e0*/  ISETP.GT.AND P0, PT, R25, 0x11, !P1 ;  /* 0x000000111900780c */ /* 0x000fe40004f04270 */
[----:B------:R-:W-:Y:S02]  /*73f0*/  ISETP.GE.AND P2, PT, R19, 0x59, PT ;  /* 0x000000591300780c */ /* 0x000fe40003f46270 */
[----:B------:R-:W-:Y:S02]  /*7400*/  ISETP.LT.OR P0, PT, R26, 0x12, P0 ;  /* 0x000000121a00780c */ /* 0x000fe40000701670 */
[----:B------:R-:W-:Y:S02]  /*7410*/  @P1 LOP3.LUT R223, R223, 0x4000, RZ, 0xfc, !PT ;  /* 0x00004000dfdf1812 */ /* 0x000fe400078efcff */
[----:B------:R-:W-:Y:S02]  /*7420*/  ISETP.GE.AND P1, PT, R19, 0x19, PT ;  /* 0x000000191300780c */ /* 0x000fe40003f26270 */
[----:B------:R-:W-:Y:S02]  /*7430*/  LOP3.LUT R223, R223, 0xffffdfff, RZ, 0xc0, !PT ;  /* 0xffffdfffdfdf7812 */ /* 0x000fe400078ec0ff */
[----:B------:R-:W-:Y:S02]  /*7440*/  FSEL R40, R166, -INF , !P0 ;  /* 0xff800000a6287808 */ /* 0x000fe40004000000 */
[----:B------:R-:W-:Y:S04]  /*7450*/  ISETP.GT.AND P0, PT, R25, 0x18, !P1 ;  /* 0x000000181900780c */ /* 0x000fe80004f04270 */
[C---:B------:R-:W-:Y:S03]  /*7460*/  ISETP.LT.OR P0, PT, R26.reuse, 0x19, P0 ;  /* 0x000000191a00780c */ /* 0x040fe60000701670 */
[----:B------:R-:W-:Y:S02]  /*7470*/  @P1 LOP3.LUT R223, R223, 0x2000, RZ, 0xfc, !PT ;  /* 0x00002000dfdf1812 */ /* 0x000fe400078efcff */
[----:B------:R-:W-:Y:S02]  /*7480*/  ISETP.GE.AND P1, PT, R19, 0x1a, PT ;  /* 0x0000001a1300780c */ /* 0x000fe40003f26270 */
[----:B------:R-:W-:Y:S02]  /*7490*/  LOP3.LUT R223, R223, 0xffffefff, RZ, 0xc0, !PT ;  /* 0xffffefffdfdf7812 */ /* 0x000fe400078ec0ff */
[----:B------:R-:W-:Y:S02]  /*74a0*/  FSEL R50, R185, -INF , !P0 ;  /* 0xff800000b9327808 */ /* 0x000fe40004000000 */
[----:B------:R-:W-:Y:S04]  /*74b0*/  ISETP.GT.AND P0, PT, R25, 0x19, !P1 ;  /* 0x000000191900780c */ /* 0x000fe80004f04270 */
[----:B------:R-:W-:Y:S03]  /*74c0*/  ISETP.LT.OR P0, PT, R26, 0x1a, P0 ;  /* 0x0000001a1a00780c */ /* 0x000fe60000701670 */
        /* <DEDUP_REMOVED lines=21> */
[----:B-1----:R-:W-:Y:S02]  /*7620*/  FSEL R162, R234, -INF , !P0 ;  /* 0xff800000eaa27808 */ /* 0x002fe40004000000 */
        /* <DEDUP_REMOVED lines=40> */
[----:B------:R-:W-:Y:S02]  /*78b0*/  FSEL R192, R9, -INF , !P0 ;  /* 0xff80000009c07808 */ /* 0x000fe40004000000 */
[----:B------:R-:W-:Y:S02]  /*78c0*/  LOP3.LUT R223, R223, 0xfffffffd, RZ, 0xc0, !PT ;  /* 0xfffffffddfdf7812 */ /* 0x000fe400078ec0ff */
[----:B------:R-:W-:Y:S04]  /*78d0*/  ISETP.GT.AND P0, PT, R25, 0x48, !P1 ;  /* 0x000000481900780c */ /* 0x000fe80004f04270 */
[C---:B------:R-:W-:Y:S03]  /*78e0*/  ISETP.LT.OR P0, PT, R26.reuse, 0x49, P0 ;  /* 0x000000491a00780c */ /* 0x040fe60000701670 */
[----:B------:R-:W-:Y:S02]  /*78f0*/  @P1 LOP3.LUT R223, R223, 0x2, RZ, 0xfc, !PT ;  /* 0x00000002dfdf1812 */ /* 0x000fe400078efcff */
[----:B------:R-:W-:Y:S02]  /*7900*/  ISETP.GE.AND P1, PT, R19, 0x4a, PT ;  /* 0x0000004a1300780c */ /* 0x000fe40003f26270 */
[----:B------:R-:W-:Y:S02]  /*7910*/  FSEL R184, R13, -INF , !P0 ;  /* 0xff8000000db87808 */ /* 0x000fe40004000000 */
[----:B------:R-:W-:Y:S02]  /*7920*/  ISETP.GT.AND P0, PT, R25, 0x49, !P1 ;  /* 0x000000491900780c */ /* 0x000fe40004f04270 */
[----:B------:R-:W-:Y:S02]  /*7930*/  LOP3.LUT R223, R223, 0xfffffffe, RZ, 0xc0, !PT ;  /* 0xfffffffedfdf7812 */ /* 0x000fe400078ec0ff */
[C---:B------:R-:W-:Y:S04]  /*7940*/  ISETP.LT.OR P0, PT, R26.reuse, 0x4a, P0 ;  /* 0x0000004a1a00780c */ /* 0x040fe80000701670 */
[----:B------:R-:W-:Y:S02]  /*7950*/  FSEL R166, R15, -INF , !P0 ;  /* 0xff8000000fa67808 */ /* 0x000fe40004000000 */
[----:B------:R-:W-:Y:S02]  /*7960*/  ISETP.GT.AND P0, PT, R25, 0x50, !P6 ;  /* 0x000000501900780c */ /* 0x000fe40007704270 */
[----:B------:R-:W-:Y:S02]  /*7970*/  @P1 LOP3.LUT R223, R223, 0x1, RZ, 0xfc, !PT ;  /* 0x00000001dfdf1812 */ /* 0x000fe400078efcff */
[C---:B------:R-:W-:Y:S02]  /*7980*/  ISETP.LT.OR P0, PT, R26.reuse, 0x51, P0 ;  /* 0x000000511a00780c */ /* 0x040fe40000701670 */
[----:B------:R-:W-:Y:S02]  /*7990*/  ISETP.GE.AND P1, PT, R19, 0x5a, PT ;  /* 0x0000005a1300780c */ /* 0x000fe40003f26270 */
[----:B------:R-:W-:Y:S02]  /*79a0*/  FSEL R156, R17, -INF , !P0 ;  /* 0xff800000119c7808 */ /* 0x000fe40004000000 */
[C---:B------:R-:W-:Y:S04]  /*79b0*/  ISETP.GT.AND P0, PT, R25.reuse, 0x51, !P5 ;  /* 0x000000511900780c */ /* 0x040fe80006f04270 */
[----:B------:R-:W-:Y:S04]  /*79c0*/  ISETP.LT.OR P0, PT, R26, 0x52, P0 ;  /* 0x000000521a00780c */ /* 0x000fe80000701670 */
[----:B------:R-:W-:Y:S02]  /*79d0*/  FSEL R150, R150, -INF , !P0 ;  /* 0xff80000096967808 */ /* 0x000fe40004000000 */
[C---:B------:R-:W-:Y:S04]  /*79e0*/  ISETP.GT.AND P0, PT, R25.reuse, 0x58, !P2 ;  /* 0x000000581900780c */ /* 0x040fe80005704270 */
[----:B------:R-:W-:Y:S04]  /*79f0*/  ISETP.LT.OR P0, PT, R26, 0x59, P0 ;  /* 0x000000591a00780c */ /* 0x000fe80000701670 */
[----:B------:R-:W-:Y:S02]  /*7a00*/  FSEL R146, R146, -INF , !P0 ;  /* 0xff80000092927808 */ /* 0x000fe40004000000 */
[----:B------:R-:W-:Y:S04]  /*7a10*/  ISETP.GT.AND P0, PT, R25, 0x59, !P1 ;  /* 0x000000591900780c */ /* 0x000fe80004f04270 */
[----:B------:R-:W-:Y:S04]  /*7a20*/  ISETP.LT.OR P0, PT, R26, 0x5a, P0 ;  /* 0x0000005a1a00780c */ /* 0x000fe80000701670 */
[----:B------:R-:W-:Y:S02]  /*7a30*/  FSEL R144, R21, -INF , !P0 ;  /* 0xff80000015907808 */ /* 0x000fe40004000000 */
[----:B------:R-:W-:Y:S11]  /*7a40*/  PLOP3.LUT P0, PT, PT, PT, UP2, 0x40, 0x0 ;  /* 0x000000000000781c */ /* 0x000ff60003f0e828 */
[----:B------:R-:W-:Y:S02]  /*7a50*/  @!UPT UIADD3 URZ, URZ, URZ, URZ ;  /* 0x0000003f3f3ff290 */ /* 0x000fe4000fffe03f */
[----:B------:R-:W-:-:S05]  /*7a60*/  @P0 BRA `(.L_x_38) ;  /* 0x0000019000000947 */ /* 0x000fca0003800000 */
[----:B------:R-:W-:Y:S01]  /*7a70*/  IADD3 R4, R4, c[0x0][0x1d0], RZ ;  /* 0x0000740004047a10 */ /* 0x000fe20007ffe0ff */
        /* <DEDUP_REMOVED lines=13> */
.L_x_40:
[----:B------:R-:W-:Y:S04]  /*7b50*/  MOV R4, c[0x0][0x32c] ;  /* 0x0000cb0000047a02 */ /* 0x000fe80000000f00 */
[----:B------:R-:W-:Y:S11]  /*7b60*/  ISETP.NE.AND P0, PT, R4, 0x1, PT ;  /* 0x000000010400780c */ /* 0x000ff60003f05270 */
[----:B------:R-:W-:Y:S02]  /*7b70*/  @!UPT UIADD3 URZ, URZ, URZ, URZ ;  /* 0x0000003f3f3ff290 */ /* 0x000fe4000fffe03f */
[----:B------:R-:W-:Y:S05]  /*7b80*/  @P0 IMAD.HI.U32 R4, R5, c[0x0][0x330], RZ ;  /* 0x0000cc0005040a27 */ /* 0x000fea00078e00ff */
[----:B------:R-:W-:Y:S02]  /*7b90*/  @P0 SHF.R.U32.HI R5, RZ, c[0x0][0x334], R4 ;  /* 0x0000cd00ff050a19 */ /* 0x000fe40000011604 */
.L_x_41:
[----:B------:R-:W-:Y:S05]  /*7ba0*/  BSYNC B0 ;  /* 0x0000000000007941 */ /* 0x000fea0003800000 */
.L_x_39:
[----:B------:R-:W-:Y:S04]  /*7bb0*/  IMAD.IADD R4, R19, 0x1, -R222 ;  /* 0x0000000113047824 */ /* 0x000fe800078e0ade */
[----:B------:R-:W-:Y:S05]  /*7bc0*/  IMAD R4, R5, c[0x0][0x32c], R4 ;  /* 0x0000cb0005047a24 */ /* 0x000fea00078e0204 */
[----:B------:R-:W-:Y:S02]  /*7bd0*/  IADD3 R16, R4, c[0x0][0x32c], RZ ;  /* 0x0000cb0004107a10 */ /* 0x000fe40007ffe0ff */
[----:B------:R-:W-:Y:S02]  /*7be0*/  IMNMX R22, R22, R4, !PT ;  /* 0x0000000416167217 */ /* 0x000fe40007800200 */
[----:B------:R-:W-:Y:S02]  /*7bf0*/  IMNMX R23, R23, R16, PT ;  /* 0x0000001017177217 */ /* 0x000fe40003800200 */
.L_x_38:
[----:B------:R-:W-:Y:S01]  /*7c00*/  LOP3.LUT P0, RZ, R223, 0x80000, RZ, 0xc0, !PT ;  /* 0x00080000dfff7812 */ /* 0x000fe2000780c0ff */
[----:B------:R-:W-:Y:S01]  /*7c10*/  LDSM.16.MT88.4 R28, [R209+0x100] ;  /* 0x00010000d11c783b */ /* 0x000fe20000004200 */
[----:B------:R-:W-:Y:S02]  /*7c20*/  FMNMX.FTZ R7, R12, R3, !PT ;  /* 0x000000030c077209 */ /* 0x000fe40007810000 */
[----:B------:R-:W-:Y:S02]  /*7c30*/  ISETP.GT.AND P0, PT, R22, RZ, !P0 ;  /* 0x000000ff1600720c */ /* 0x000fe40004704270 */
[----:B------:R-:W-:Y:S02]  /*7c40*/  FMNMX.FTZ R7, R10, R7, !PT ;  /* 0x000000070a077209 */ /* 0x000fe40007810000 */
[----:B------:R-:W-:Y:S01]  /*7c50*/  ISETP.LT.OR P0, PT, R23, 0x1, P0 ;  /* 0x000000011700780c */ /* 0x000fe20000701670 */
[----:B------:R-:W-:Y:S01]  /*7c60*/  LDSM.16.MT88.4 R36, [R208+0x100] ;  /* 0x00010000d024783b */ /* 0x000fe20000004200 */
[----:B------:R-:W-:Y:S02]  /*7c70*/  FMNMX.FTZ R7, R6, R7, !PT ;  /* 0x0000000706077209 */ /* 0x000fe40007810000 */
[----:B------:R-:W-:Y:S02]  /*7c80*/  FSEL R15, R0, -INF , !P0 ;  /* 0xff800000000f7808 */ /* 0x000fe40004000000 */
[----:B------:R-:W-:Y:S02]  /*7c90*/  LOP3.LUT P0, RZ, R223, 0x40000, RZ, 0xc0, !PT ;  /* 0x00040000dfff7812 */ /* 0x000fe4000780c0ff */
[----:B------:R-:W-:Y:S01]  /*7ca0*/  FMNMX.FTZ R7, R8, R7, !PT ;  /* 0x0000000708077209 */ /* 0x000fe20007810000 */
[----:B------:R-:W-:Y:S01]  /*7cb0*/  LDSM.16.MT88.4 R44, [R212+0x3100] ;  /* 0x00310000d42c783b */ /* 0x000fe20000004200 */
[----:B------:R-:W-:Y:S02]  /*7cc0*/  ISETP.GT.AND P0, PT, R22, 0x1, !P0 ;  /* 0x000000011600780c */ /* 0x000fe40004704270 */
[----:B------:R-:W-:Y:S02]  /*7cd0*/  FMNMX.FTZ R7, R42, R7, !PT ;  /* 0x000000072a077209 */ /* 0x000fe40007810000 */
[----:B------:R-:W-:Y:S02]  /*7ce0*/  ISETP.LT.OR P0, PT, R23, 0x2, P0 ;  /* 0x000000021700780c */ /* 0x000fe40000701670 */
[----:B------:R-:W-:Y:S02]  /*7cf0*/  FMNMX.FTZ R7, R40, R7, !PT ;  /* 0x0000000728077209 */ /* 0x000fe40007810000 */
[----:B------:R-:W-:Y:S02]  /*7d00*/  FSEL R13, R157, -INF , !P0 ;  /* 0xff8000009d0d7808 */ /* 0x000fe40004000000 */
[----:B------:R-:W-:Y:S02]  /*7d10*/  LOP3.LUT P0, RZ, R223, 0x20000, RZ, 0xc0, !PT ;  /* 0x00020000dfff7812 */ /* 0x000fe4000780c0ff */
[----:B------:R-:W-:Y:S02]  /*7d20*/  FMNMX.FTZ R7, R50, R7, !PT ;  /* 0x0000000732077209 */ /* 0x000fe40007810000 */
        /* <DEDUP_REMOVED lines=66> */
[C---:B------:R-:W-:Y:S01]  /*8150*/  ISETP.GT.AND P6, PT, R22.reuse, 0x50, !P6 ;  /* 0x000000501600780c */ /* 0x040fe200077c4270 */
[----:B------:R-:W1:Y:S01]  /*8160*/  SHFL.BFLY PT, R0, R5, 0x2, 0x1f ;  /* 0x0c401f0005007f89 */ /* 0x000e6200000e0000 */
[----:B------:R-:W-:Y:S02]  /*8170*/  FSEL R233, R233, -INF , !P0 ;  /* 0xff800000e9e97808 */ /* 0x000fe40004000000 */
[----:B------:R-:W-:Y:S02]  /*8180*/  LOP3.LUT P0, RZ, R223, 0x80, RZ, 0xc0, !PT ;  /* 0x00000080dfff7812 */ /* 0x000fe4000780c0ff */
[----:B------:R-:W-:Y:S02]  /*8190*/  FMNMX.FTZ R4, R233, R4, !PT ;  /* 0x00000004e9047209 */ /* 0x000fe40007810000 */
[C---:B------:R-:W-:Y:S02]  /*81a0*/  ISETP.GT.AND P0, PT, R22.reuse, 0x30, !P0 ;  /* 0x000000301600780c */ /* 0x040fe40004704270 */
[C---:B------:R-:W-:Y:S02]  /*81b0*/  ISETP.GT.AND P5, PT, R22.reuse, 0x51, !P5 ;  /* 0x000000511600780c */ /* 0x040fe40006fa4270 */
[C---:B------:R-:W-:Y:S02]  /*81c0*/  ISETP.LT.OR P0, PT, R23.reuse, 0x31, P0 ;  /* 0x000000311700780c */ /* 0x040fe40000701670 */
[----:B------:R-:W-:Y:S02]  /*81d0*/  ISETP.LT.OR P6, PT, R23, 0x51, P6 ;  /* 0x000000511700780c */ /* 0x000fe400037c1670 */
        /* <DEDUP_REMOVED lines=11> */
[----:B------:R-:W-:Y:S02]  /*8290*/  FSEL R147, R251, -INF , !P6 ;  /* 0xff800000fb937808 */ /* 0x000fe40007000000 */
[----:B------:R-:W-:Y:S02]  /*82a0*/  ISETP.LT.OR P0, PT, R23, 0x39, P0 ;  /* 0x000000391700780c */ /* 0x000fe40000701670 */
[C---:B------:R-:W-:Y:S02]  /*82b0*/  ISETP.GT.AND P1, PT, R22.reuse, 0x59, !P1 ;  /* 0x000000591600780c */ /* 0x040fe40004f24270 */
[----:B------:R-:W-:Y:S02]  /*82c0*/  FSEL R241, R241, -INF , !P0 ;  /* 0xff800000f1f17808 */ /* 0x000fe40004000000 */
[----:B------:R-:W-:Y:S02]  /*82d0*/  LOP3.LUT P0, RZ, R223, 0x10, RZ, 0xc0, !PT ;  /* 0x00000010dfff7812 */ /* 0x000fe4000780c0ff */
[----:B------:R-:W-:Y:S02]  /*82e0*/  FMNMX.FTZ R4, R241, R4, !PT ;  /* 0x00000004f1047209 */ /* 0x000fe40007810000 */
[----:B------:R-:W-:Y:S02]  /*82f0*/  ISETP.GT.AND P0, PT, R22, 0x39, !P0 ;  /* 0x000000391600780c */ /* 0x000fe40004704270 */
[C---:B------:R-:W-:Y:S02]  /*8300*/  ISETP.LT.OR P2, PT, R23.reuse, 0x59, P2 ;  /* 0x000000591700780c */ /* 0x040fe40001741670 */
[----:B------:R-:W-:Y:S02]  /*8310*/  ISETP.LT.OR P0, PT, R23, 0x3a, P0 ;  /* 0x0000003a1700780c */ /* 0x000fe40000701670 */
[----:B------:R-:W-:Y:S02]  /*8320*/  FSEL R139, R250, -INF , !P5 ;  /* 0xff800000fa8b7808 */ /* 0x000fe40006800000 */
        /* <DEDUP_REMOVED lines=11> */
[----:B-1----:R-:W-:Y:S02]  /*83e0*/  FMNMX.FTZ R16, R5, R0, !PT ;  /* 0x0000000005107209 */ /* 0x002fe40007810000 */
[----:B------:R-:W-:Y:S02]  /*83f0*/  ISETP.LT.OR P0, PT, R23, 0x42, P0 ;  /* 0x000000421700780c */ /* 0x000fe40000701670 */
[----:B------:R-:W-:Y:S01]  /*8400*/  FSEL R117, R252, -INF , !P1 ;  /* 0xff800000fc757808 */ /* 0x000fe20004800000 */
[----:B------:R-:W1:Y:S01]  /*8410*/  SHFL.BFLY PT, R17, R16, 0x1, 0x1f ;  /* 0x0c201f0010117f89 */ /* 0x000e6200000e0000 */
[----:B------:R-:W-:Y:S02]  /*8420*/  FSEL R165, R242, -INF , !P0 ;  /* 0xff800000f2a57808 */ /* 0x000fe40004000000 */
[----:B------:R-:W-:Y:S02]  /*8430*/  LOP3.LUT P0, RZ, R223, 0x2, RZ, 0xc0, !PT ;  /* 0x00000002dfff7812 */ /* 0x000fe4000780c0ff */
[----:B------:R-:W-:Y:S02]  /*8440*/  FMNMX.FTZ R4, R165, R4, !PT ;  /* 0x00000004a5047209 */ /* 0x000fe40007810000 */
[----:B------:R-:W-:Y:S04]  /*8450*/  ISETP.GT.AND P0, PT, R22, 0x48, !P0 ;  /* 0x000000481600780c */ /* 0x000fe80004704270 */
[----:B------:R-:W-:Y:S04]  /*8460*/  ISETP.LT.OR P0, PT, R23, 0x49, P0 ;  /* 0x000000491700780c */ /* 0x000fe80000701670 */
[----:B------:R-:W-:Y:S02]  /*8470*/  FSEL R161, R248, -INF , !P0 ;  /* 0xff800000f8a17808 */ /* 0x000fe40004000000 */
[----:B------:R-:W-:Y:S02]  /*8480*/  LOP3.LUT P0, RZ, R223, 0x1, RZ, 0xc0, !PT ;  /* 0x00000001dfff7812 */ /* 0x000fe4000780c0ff */
[----:B------:R-:W-:Y:S02]  /*8490*/  FMNMX.FTZ R4, R161, R4, !PT ;  /* 0x00000004a1047209 */ /* 0x000fe40007810000 */
[----:B------:R-:W-:Y:S04]  /*84a0*/  ISETP.GT.AND P0, PT, R22, 0x49, !P0 ;  /* 0x000000491600780c */ /* 0x000fe80004704270 */
[----:B------:R-:W-:Y:S02]  /*84b0*/  ISETP.LT.OR P0, PT, R23, 0x4a, P0 ;  /* 0x0000004a1700780c */ /* 0x000fe40000701670 */
[----:B------:R-:W-:Y:S02]  /*84c0*/  LDSM.16.MT88.4 R20, [R210+0x100] ;  /* 0x00010000d214783b */ /* 0x000fe40000004200 */
[----:B------:R-:W-:Y:S04]  /*84d0*/  FSEL R159, R247, -INF , !P0 ;  /* 0xff800000f79f7808 */ /* 0x000fe80004000000 */
[----:B------:R-:W-:Y:S04]  /*84e0*/  FMNMX.FTZ R4, R159, R4, !PT ;  /* 0x000000049f047209 */ /* 0x000fe80007810000 */
[----:B------:R-:W-:Y:S04]  /*84f0*/  FMNMX.FTZ R4, R147, R4, !PT ;  /* 0x0000000493047209 */ /* 0x000fe80007810000 */
[----:B------:R-:W-:Y:S04]  /*8500*/  FMNMX.FTZ R0, R139, R4, !PT ;  /* 0x000000048b007209 */ /* 0x000fe80007810000 */
[----:B------:R-:W-:Y:S04]  /*8510*/  FMNMX.FTZ R0, R135, R0, !PT ;  /* 0x0000000087007209 */ /* 0x000fe80007810000 */
[----:B------:R-:W-:Y:S02]  /*8520*/  FMNMX.FTZ R7, R117, R0, !PT ;  /* 0x0000000075077209 */ /* 0x000fe40007810000 */
[----:B-1----:R-:W-:Y:S03]  /*8530*/  FMNMX.FTZ R0, R16, R17, !PT ;  /* 0x0000001110007209 */ /* 0x002fe60007810000 */
[----:B------:R-:W1:Y:S01]  /*8540*/  SHFL.BFLY PT, R4, R7, 0x2, 0x1f ;  /* 0x0c401f0007047f89 */ /* 0x000e6200000e0000 */
[C---:B------:R-:W-:Y:S01]  /*8550*/  FSETP.NEU.FTZ.AND P0, PT, R0.reuse, -INF , PT ;  /* 0xff8000000000780b */ /* 0x040fe20003f1d000 */
[----:B------:R-:W-:Y:S05]  /*8560*/  FMUL.FTZ R149, R0, c[0x0][0x2d0] ;  /* 0x0000b40000957a20 */ /* 0x000fea0000410000 */
[----:B------:R-:W-:Y:S05]  /*8570*/  FSEL R149, R149, RZ, P0 ;  /* 0x000000ff95957208 */ /* 0x000fea0000000000 */
[--C-:B------:R-:W-:Y:S01]  /*8580*/  FFMA.FTZ R118, R6, c[0x0][0x2d0], -R149.reuse ;  /* 0x0000b40006767a23 */ /* 0x100fe20000010895 */
[----:B------:R-:W-:Y:S01]  /*8590*/  FSEL R6, R0, RZ, P0 ;  /* 0x000000ff00067208 */ /* 0x000fe20000000000 */
[--C-:B------:R-:W-:Y:S02]  /*85a0*/  FFMA.FTZ R128, R12, c[0x0][0x2d0], -R149.reuse ;  /* 0x0000b4000c807a23 */ /* 0x100fe40000010895 */
[----:B------:R-:W-:Y:S02]  /*85b0*/  FFMA.FTZ R119, R10, c[0x0][0x2d0], -R149 ;  /* 0x0000b4000a777a23 */ /* 0x000fe40000010895 */
[----:B------:R-:W-:Y:S01]  /*85c0*/  FADD.FTZ R3, -R6, R3 ;  /* 0x0000000306037221 */ /* 0x000fe20000010100 */
[----:B------:R-:W-:Y:S01]  /*85d0*/  MUFU.EX2 R118, R118 ;  /* 0x0000007600767308 */ /* 0x000fe20000000800 */
[--C-:B------:R-:W-:Y:S02]  /*85e0*/  FFMA.FTZ R129, R8, c[0x0][0x2d0], -R149.reuse ;  /* 0x0000b40008817a23 */ /* 0x100fe40000010895 */
[--C-:B------:R-:W-:Y:S01]  /*85f0*/  FFMA.FTZ R136, R42, c[0x0][0x2d0], -R149.reuse ;  /* 0x0000b4002a887a23 */ /* 0x100fe20000010895 */
[----:B-1----:R-:W-:Y:S01]  /*8600*/  FMNMX.FTZ R5, R7, R4, !PT ;  /* 0x0000000407057209 */ /* 0x002fe20007810000 */
[--C-:B------:R-:W-:Y:S02]  /*8610*/  FFMA.FTZ R137, R40, c[0x0][0x2d0], -R149.reuse ;  /* 0x0000b40028897a23 */ /* 0x100fe40000010895 */
[--C-:B------:R-:W-:Y:S02]  /*8620*/  FFMA.FTZ R138, R50, c[0x0][0x2d0], -R149.reuse ;  /* 0x0000b400328a7a23 */ /* 0x100fe40000010895 */
[----:B------:R-:W1:Y:S01]  /*8630*/  SHFL.BFLY PT, R4, R5, 0x1, 0x1f ;  /* 0x0c201f0005047f89 */ /* 0x000e6200000e0000 */
[----:B------:R-:W-:Y:S01]  /*8640*/  MUFU.EX2 R128, R128 ;  /* 0x0000008000807308 */ /* 0x000fe20000000800 */
[--C-:B------:R-:W-:Y:S02]  /*8650*/  FFMA.FTZ R145, R48, c[0x0][0x2d0], -R149.reuse ;  /* 0x0000b40030917a23 */ /* 0x100fe40000010895 */
[--C-:B------:R-:W-:Y:S02]  /*8660*/  FFMA.FTZ R232, R232, c[0x0][0x2d0], -R149.reuse ;  /* 0x0000b400e8e87a23 */ /* 0x100fe40000010895 */
[--C-:B------:R-:W-:Y:S02]  /*8670*/  FFMA.FTZ R184, R184, c[0x0][0x2d0], -R149.reuse ;  /* 0x0000b400b8b87a23 */ /* 0x100fe40000010895 */
[--C-:B------:R-:W-:Y:S02]  /*8680*/  FFMA.FTZ R160, R160, c[0x0][0x2d0], -R149.reuse ;  /* 0x0000b400a0a07a23 */ /* 0x100fe40000010895 */
[--C-:B------:R-:W-:Y:S01]  /*8690*/  FFMA.FTZ R162, R162, c[0x0][0x2d0], -R149.reuse ;  /* 0x0000b400a2a27a23 */ /* 0x100fe20000010895 */
[----:B------:R-:W2:Y:S01]  /*86a0*/  MUFU.EX2 R119, R119 ;  /* 0x0000007700777308 */ /* 0x000ea20000000800 */
[--C-:B------:R-:W-:Y:S02]  /*86b0*/  FFMA.FTZ R234, R234, c[0x0][0x2d0], -R149.reuse ;  /* 0x0000b400eaea7a23 */ /* 0x100fe40000010895 */
[--C-:B------:R-:W-:Y:S02]  /*86c0*/  FFMA.FTZ R236, R236, c[0x0][0x2d0], -R149.reuse ;  /* 0x0000b400ecec7a23 */ /* 0x100fe40000010895 */
[--C-:B------:R-:W-:Y:S02]  /*86d0*/  FFMA.FTZ R156, R156, c[0x0][0x2d0], -R149.reuse ;  /* 0x0000b4009c9c7a23 */ /* 0x100fe40000010895 */
[--C-:B------:R-:W-:Y:S03]  /*86e0*/  FFMA.FTZ R146, R146, c[0x0][0x2d0], -R149.reuse ;  /* 0x0000b40092927a23 */ /* 0x100fe60000010895 */
[----:B------:R-:W3:Y:S01]  /*86f0*/  MUFU.EX2 R129, R129 ;  /* 0x0000008100817308 */ /* 0x000ee20000000800 */
[----:B-1----:R-:W-:Y:S01]  /*8700*/  FMNMX.FTZ R116, R5, R4, !PT ;  /* 0x0000000405747209 */ /* 0x002fe20007810000 */
[----:B------:R-:W-:Y:S03]  /*8710*/  FMUL.FTZ R4, R3, c[0x0][0x2d0] ;  /* 0x0000b40003047a20 */ /* 0x000fe60000410000 */
[C---:B------:R-:W-:Y:S01]  /*8720*/  FSETP.NEU.FTZ.AND P0, PT, R116.reuse, -INF , PT ;  /* 0xff8000007400780b */ /* 0x040fe20003f1d000 */
[C---:B------:R-:W-:Y:S04]  /*8730*/  FMUL.FTZ R134, R116.reuse, c[0x0][0x2d0] ;  /* 0x0000b40074867a20 */ /* 0x040fe80000410000 */
[----:B------:R-:W1:Y:S01]  /*8740*/  MUFU.EX2 R3, R4 ;  /* 0x0000000400037308 */ /* 0x000e620000000800 */
[----:B------:R-:W-:Y:S02]  /*8750*/  FSEL R5, R116, RZ, P0 ;  /* 0x000000ff74057208 */ /* 0x000fe40000000000 */
[----:B------:R-:W-:Y:S02]  /*8760*/  FSEL R134, R134, RZ, P0 ;  /* 0x000000ff86867208 */ /* 0x000fe40000000000 */
[----:B--2---:R-:W-:Y:S01]  /*8770*/  F2FP.PACK_AB R124, R119, R128 ;  /* 0x00000080777c723e */ /* 0x004fe200000000ff */
[----:B------:R-:W-:Y:S01]  /*8780*/  FADD.FTZ R5, -R5, R2 ;  /* 0x0000000205057221 */ /* 0x000fe20000010100 */
[----:B------:R-:W-:Y:S01]  /*8790*/  ISETP.GT.AND P0, PT, R230, R231, PT ;  /* 0x000000e7e600720c */ /* 0x000fe20003f04270 */
[--C-:B------:R-:W-:Y:S02]  /*87a0*/  FFMA.FTZ R133, R15, c[0x0][0x2d0], -R134.reuse ;  /* 0x0000b4000f857a23 */ /* 0x100fe40000010886 */
[--C-:B------:R-:W-:Y:S01]  /*87b0*/  FFMA.FTZ R132, R13, c[0x0][0x2d0], -R134.reuse ;  /* 0x0000b4000d847a23 */ /* 0x100fe20000010886 */
[----:B------:R-:W-:Y:S01]  /*87c0*/  MUFU.EX2 R232, R232 ;  /* 0x000000e800e87308 */ /* 0x000fe20000000800 */
[----:B------:R-:W2:Y:S01]  /*87d0*/  LDSM.16.MT88.4 R12, [R212+0x100] ;  /* 0x00010000d40c783b */ /* 0x000ea20000004200 */
[--C-:B------:R-:W-:Y:S01]  /*87e0*/  FFMA.FTZ R131, R11, c[0x0][0x2d0], -R134.reuse ;  /* 0x0000b4000b837a23 */ /* 0x100fe20000010886 */
[----:B---3--:R-:W-:Y:S01]  /*87f0*/  F2FP.PACK_AB R126, R129, R118 ;  /* 0x00000076817e723e */ /* 0x008fe200000000ff */
[--C-:B------:R-:W-:Y:S02]  /*8800*/  FFMA.FTZ R130, R9, c[0x0][0x2d0], -R134.reuse ;  /* 0x0000b40009827a23 */ /* 0x100fe40000010886 */
[----:B------:R-:W-:Y:S02]  /*8810*/  FMUL.FTZ R2, R5, c[0x0][0x2d0] ;  /* 0x0000b40005027a20 */ /* 0x000fe40000410000 */
[--C-:B------:R-:W-:Y:S02]  /*8820*/  FFMA.FTZ R165, R165, c[0x0][0x2d0], -R134.reuse ;  /* 0x0000b400a5a57a23 */ /* 0x100fe40000010886 */
[----:B------:R-:W-:Y:S01]  /*8830*/  MUFU.EX2 R133, R133 ;  /* 0x0000008500857308 */ /* 0x000fe20000000800 */
[--C-:B------:R-:W-:Y:S02]  /*8840*/  FFMA.FTZ R161, R161, c[0x0][0x2d0], -R134.reuse ;  /* 0x0000b400a1a17a23 */ /* 0x100fe40000010886 */
[C---:B-1----:R-:W-:Y:S02]  /*8850*/  FMUL.FTZ R4, R3.reuse, R112 ;  /* 0x0000007003047220 */ /* 0x042fe40000410000 */
[C---:B------:R-:W-:Y:S02]  /*8860*/  FMUL.FTZ R5, R3.reuse, R113 ;  /* 0x0000007103057220 */ /* 0x040fe40000410000 */
[C---:B------:R-:W-:Y:S02]  /*8870*/  FMUL.FTZ R8, R3.reuse, R108 ;  /* 0x0000006c03087220 */ /* 0x040fe40000410000 */
[C---:B------:R-:W-:Y:S01]  /*8880*/  FMUL.FTZ R9, R3.reuse, R109 ;  /* 0x0000006d03097220 */ /* 0x040fe20000410000 */
[----:B------:R-:W1:Y:S01]  /*8890*/  MUFU.EX2 R2, R2 ;  /* 0x0000000200027308 */ /* 0x000e620000000800 */
[C---:B------:R-:W-:Y:S02]  /*88a0*/  FMUL.FTZ R16, R3.reuse, R100 ;  /* 0x0000006403107220 */ /* 0x040fe40000410000 */
[C---:B------:R-:W-:Y:S02]  /*88b0*/  FMUL.FTZ R17, R3.reuse, R101 ;  /* 0x0000006503117220 */ /* 0x040fe40000410000 */
[C---:B------:R-:W-:Y:S02]  /*88c0*/  FMUL.FTZ R24, R3.reuse, R92 ;  /* 0x0000005c03187220 */ /* 0x040fe40000410000 */
[C---:B------:R-:W-:Y:S02]  /*88d0*/  FMUL.FTZ R25, R3.reuse, R93 ;  /* 0x0000005d03197220 */ /* 0x040fe40000410000 */
[C---:B------:R-:W-:Y:S01]  /*88e0*/  FMUL.FTZ R32, R3.reuse, R84 ;  /* 0x0000005403207220 */ /* 0x040fe20000410000 */
[----:B------:R-:W3:Y:S01]  /*88f0*/  MUFU.EX2 R132, R132 ;  /* 0x0000008400847308 */ /* 0x000ee20000000800 */
[C---:B------:R-:W-:Y:S02]  /*8900*/  FMUL.FTZ R33, R3.reuse, R85 ;  /* 0x0000005503217220 */ /* 0x040fe40000410000 */
[C---:B------:R-:W-:Y:S02]  /*8910*/  FMUL.FTZ R40, R3.reuse, R76 ;  /* 0x0000004c03287220 */ /* 0x040fe40000410000 */
[C---:B------:R-:W-:Y:S02]  /*8920*/  FMUL.FTZ R41, R3.reuse, R77 ;  /* 0x0000004d03297220 */ /* 0x040fe40000410000 */
[C---:B------:R-:W-:Y:S02]  /*8930*/  FMUL.FTZ R48, R3.reuse, R68 ;  /* 0x0000004403307220 */ /* 0x040fe40000410000 */
[C---:B------:R-:W-:Y:S01]  /*8940*/  FMUL.FTZ R49, R3.reuse, R69 ;  /* 0x0000004503317220 */ /* 0x040fe20000410000 */
[----:B------:R-:W-:Y:S01]  /*8950*/  MUFU.EX2 R131, R131 ;  /* 0x0000008300837308 */ /* 0x000fe20000000800 */
[C---:B------:R-:W-:Y:S02]  /*8960*/  FMUL.FTZ R52, R3.reuse, R52 ;  /* 0x0000003403347220 */ /* 0x040fe40000410000 */
[C---:B------:R-:W-:Y:S02]  /*8970*/  FMUL.FTZ R53, R3.reuse, R53 ;  /* 0x0000003503357220 */ /* 0x040fe40000410000 */
[C---:B-1----:R-:W-:Y:S02]  /*8980*/  FMUL.FTZ R6, R2.reuse, R114 ;  /* 0x0000007202067220 */ /* 0x042fe40000410000 */
[C---:B------:R-:W-:Y:S02]  /*8990*/  FMUL.FTZ R7, R2.reuse, R115 ;  /* 0x0000007302077220 */ /* 0x040fe40000410000 */
[C---:B------:R-:W-:Y:S01]  /*89a0*/  FMUL.FTZ R10, R2.reuse, R110 ;  /* 0x0000006e020a7220 */ /* 0x040fe20000410000 */
[----:B------:R-:W1:Y:S01]  /*89b0*/  MUFU.EX2 R130, R130 ;  /* 0x0000008200827308 */ /* 0x000e620000000800 */
[C---:B------:R-:W-:Y:S02]  /*89c0*/  FMUL.FTZ R11, R2.reuse, R111 ;  /* 0x0000006f020b7220 */ /* 0x040fe40000410000 */
[----:B------:R-:W-:Y:S01]  /*89d0*/  FMUL.FTZ R18, R2, R102 ;  /* 0x0000006602127220 */ /* 0x000fe20000410000 */
[----:B---3--:R-:W-:Y:S01]  /*89e0*/  F2FP.PACK_AB R125, R132, R133 ;  /* 0x00000085847d723e */ /* 0x008fe200000000ff */
[C---:B------:R-:W-:Y:S01]  /*89f0*/  FMUL.FTZ R19, R2.reuse, R103 ;  /* 0x0000006702137220 */ /* 0x040fe20000410000 */
[----:B------:R-:W-:Y:S01]  /*8a00*/  LDSM.16.MT88.4 R108, [R212+0x2900] ;  /* 0x00290000d46c783b */ /* 0x000fe20000004200 */
[C---:B------:R-:W-:Y:S02]  /*8a10*/  FMUL.FTZ R26, R2.reuse, R94 ;  /* 0x0000005e021a7220 */ /* 0x040fe40000410000 */
[C---:B------:R-:W-:Y:S01]  /*8a20*/  FMUL.FTZ R27, R2.reuse, R95 ;  /* 0x0000005f021b7220 */ /* 0x040fe20000410000 */
[----:B------:R-:W-:Y:S01]  /*8a30*/  MUFU.EX2 R184, R184 ;  /* 0x000000b800b87308 */ /* 0x000fe20000000800 */
[C---:B------:R-:W-:Y:S02]  /*8a40*/  FMUL.FTZ R34, R2.reuse, R86 ;  /* 0x0000005602227220 */ /* 0x040fe40000410000 */
[C---:B------:R-:W-:Y:S01]  /*8a50*/  FMUL.FTZ R35, R2.reuse, R87 ;  /* 0x0000005702237220 */ /* 0x040fe20000410000 */
[----:B------:R-:W-:Y:S01]  /*8a60*/  LDSM.16.MT88.4 R92, [R208+0x4900] ;  /* 0x00490000d05c783b */ /* 0x000fe20000004200 */
[C---:B------:R-:W-:Y:S02]  /*8a70*/  FMUL.FTZ R42, R2.reuse, R78 ;  /* 0x0000004e022a7220 */ /* 0x040fe40000410000 */
[C---:B------:R-:W-:Y:S02]  /*8a80*/  FMUL.FTZ R43, R2.reuse, R79 ;  /* 0x0000004f022b7220 */ /* 0x040fe40000410000 */
[C---:B------:R-:W-:Y:S01]  /*8a90*/  FMUL.FTZ R50, R2.reuse, R70 ;  /* 0x0000004602327220 */ /* 0x040fe20000410000 */
[----:B------:R-:W-:Y:S01]  /*8aa0*/  MUFU.EX2 R165, R165 ;  /* 0x000000a500a57308 */ /* 0x000fe20000000800 */
[C---:B------:R-:W-:Y:S01]  /*8ab0*/  FMUL.FTZ R51, R2.reuse, R71 ;  /* 0x0000004702337220 */ /* 0x040fe20000410000 */
[----:B------:R-:W3:Y:S01]  /*8ac0*/  LDSM.16.MT88.4 R84, [R210+0x3100] ;  /* 0x00310000d254783b */ /* 0x000ee20000004200 */
[----:B------:R-:W-:Y:S01]  /*8ad0*/  FMUL.FTZ R54, R2, R54 ;  /* 0x0000003602367220 */ /* 0x000fe20000410000 */
[----:B-1----:R-:W-:Y:S01]  /*8ae0*/  F2FP.PACK_AB R127, R130, R131 ;  /* 0x00000083827f723e */ /* 0x002fe200000000ff */
[C---:B------:R-:W-:Y:S02]  /*8af0*/  FMUL.FTZ R55, R2.reuse, R55 ;  /* 0x0000003702377220 */ /* 0x040fe40000410000 */
[C---:B------:R-:W-:Y:S02]  /*8b00*/  FMUL.FTZ R56, R3.reuse, R56 ;  /* 0x0000003803387220 */ /* 0x040fe40000410000 */
[C---:B------:R-:W-:Y:S01]  /*8b10*/  FMUL.FTZ R57, R3.reuse, R57 ;  /* 0x0000003903397220 */ /* 0x040fe20000410000 */
[----:B------:R-:W1:Y:S01]  /*8b20*/  LDSM.16.MT88.4 R76, [R209+0x3100] ;  /* 0x00310000d14c783b */ /* 0x000e620000004200 */
[C---:B--2---:R-:W-:Y:S01]  /*8b30*/  HMMA.16816.F32 R4, R124.reuse, R12, R4 ;  /* 0x0000000c7c04723c */ /* 0x044fe20000001804 */
[----:B------:R-:W-:Y:S04]  /*8b40*/  MUFU.EX2 R161, R161 ;  /* 0x000000a100a17308 */ /* 0x000fe80000000800 */
[C---:B------:R-:W-:Y:S02]  /*8b50*/  FMUL.FTZ R58, R2.reuse, R58 ;  /* 0x0000003a023a7220 */ /* 0x040fe40000410000 */
[----:B------:R-:W2:Y:S01]  /*8b60*/  LDSM.16.MT88.4 R68, [R208+0x3100] ;  /* 0x00310000d044783b */ /* 0x000ea20000004200 */
[C---:B------:R-:W-:Y:S03]  /*8b70*/  HMMA.16816.F32 R8, R124.reuse, R14, R8 ;  /* 0x0000000e7c08723c */ /* 0x040fe60000001808 */
[----:B------:R-:W-:Y:S01]  /*8b80*/  MUFU.EX2 R136, R136 ;  /* 0x0000008800887308 */ /* 0x000fe20000000800 */
[C---:B------:R-:W-:Y:S02]  /*8b90*/  FMUL.FTZ R12, R3.reuse, R104 ;  /* 0x00000068030c7220 */ /* 0x040fe40000410000 */
[C---:B------:R-:W-:Y:S01]  /*8ba0*/  FMUL.FTZ R13, R3.reuse, R105 ;  /* 0x00000069030d7220 */ /* 0x040fe20000410000 */
[----:B------:R-:W-:Y:S01]  /*8bb0*/  LDSM.16.MT88.4 R100, [R210+0x2900] ;  /* 0x00290000d264783b */ /* 0x000fe20000004200 */
[C---:B------:R-:W-:Y:S04]  /*8bc0*/  FMUL.FTZ R14, R2.reuse, R106 ;  /* 0x0000006a020e7220 */ /* 0x040fe80000410000 */
[C---:B------:R-:W-:Y:S01]  /*8bd0*/  FMUL.FTZ R15, R2.reuse, R107 ;  /* 0x0000006b020f7220 */ /* 0x040fe20000410000 */
[----:B------:R-:W4:Y:S01]  /*8be0*/  MUFU.EX2 R137, R137 ;  /* 0x0000008900897308 */ /* 0x000f220000000800 */
[C---:B------:R-:W-:Y:S02]  /*8bf0*/  FMUL.FTZ R59, R2.reuse, R59 ;  /* 0x0000003b023b7220 */ /* 0x040fe40000410000 */
[C---:B------:R-:W-:Y:S02]  /*8c00*/  FMUL.FTZ R60, R3.reuse, R60 ;  /* 0x0000003c033c7220 */ /* 0x040fe40000410000 */
[C---:B------:R-:W-:Y:S01]  /*8c10*/  FMUL.FTZ R61, R3.reuse, R61 ;  /* 0x0000003d033d7220 */ /* 0x040fe20000410000 */
[C---:B------:R-:W-:Y:S03]  /*8c20*/  HMMA.16816.F32 R12, R124.reuse, R20, R12 ;  /* 0x000000147c0c723c */ /* 0x040fe6000000180c */
[C---:B------:R-:W-:Y:S01]  /*8c30*/  FMUL.FTZ R62, R2.reuse, R62 ;  /* 0x0000003e023e7220 */ /* 0x040fe20000410000 */
[----:B------:R-:W-:Y:S01]  /*8c40*/  MUFU.EX2 R138, R138 ;  /* 0x0000008a008a7308 */ /* 0x000fe20000000800 */
[C---:B------:R-:W-:Y:S02]  /*8c50*/  FMUL.FTZ R63, R2.reuse, R63 ;  /* 0x0000003f023f7220 */ /* 0x040fe40000410000 */
[C---:B------:R-:W-:Y:S01]  /*8c60*/  FMUL.FTZ R20, R3.reuse, R96 ;  /* 0x0000006003147220 */ /* 0x040fe20000410000 */
[C---:B------:R-:W-:Y:S04]  /*8c70*/  HMMA.16816.F32 R16, R124.reuse, R22, R16 ;  /* 0x000000167c10723c */ /* 0x040fe80000001810 */
[C---:B------:R-:W-:Y:S02]  /*8c80*/  FMUL.FTZ R21, R3.reuse, R97 ;  /* 0x0000006103157220 */ /* 0x040fe40000410000 */
[----:B------:R-:W-:Y:S01]  /*8c90*/  MUFU.EX2 R145, R145 ;  /* 0x0000009100917308 */ /* 0x000fe20000000800 */
[C---:B------:R-:W-:Y:S02]  /*8ca0*/  FMUL.FTZ R22, R2.reuse, R98 ;  /* 0x0000006202167220 */ /* 0x040fe40000410000 */
[C---:B------:R-:W-:Y:S03]  /*8cb0*/  FMUL.FTZ R23, R2.reuse, R99 ;  /* 0x0000006302177220 */ /* 0x040fe60000410000 */
[C---:B------:R-:W-:Y:S02]  /*8cc0*/  FMUL.FTZ R64, R3.reuse, R64 ;  /* 0x0000004003407220 */ /* 0x040fe40000410000 */
[C---:B------:R-:W-:Y:S02]  /*8cd0*/  FMUL.FTZ R65, R3.reuse, R65 ;  /* 0x0000004103417220 */ /* 0x040fe40000410000 */
[C---:B------:R-:W-:Y:S01]  /*8ce0*/  HMMA.16816.F32 R20, R124.reuse, R28, R20 ;  /* 0x0000001c7c14723c */ /* 0x040fe20000001814 */
[----:B------:R-:W-:Y:S02]  /*8cf0*/  MUFU.EX2 R160, R160 ;  /* 0x000000a000a07308 */ /* 0x000fe40000000800 */
[C---:B------:R-:W-:Y:S02]  /*8d00*/  FMUL.FTZ R66, R2.reuse, R66 ;  /* 0x0000004202427220 */ /* 0x040fe40000410000 */
[C---:B------:R-:W-:Y:S02]  /*8d10*/  FMUL.FTZ R67, R2.reuse, R67 ;  /* 0x0000004302437220 */ /* 0x040fe40000410000 */
[C---:B------:R-:W-:Y:S01]  /*8d20*/  FMUL.FTZ R28, R3.reuse, R88 ;  /* 0x00000058031c7220 */ /* 0x040fe20000410000 */
[C---:B------:R-:W-:Y:S03]  /*8d30*/  HMMA.16816.F32 R24, R124.reuse, R30, R24 ;  /* 0x0000001e7c18723c */ /* 0x040fe60000001818 */
[----:B------:R-:W-:Y:S01]  /*8d40*/  MUFU.EX2 R162, R162 ;  /* 0x000000a200a27308 */ /* 0x000fe20000000800 */
[----:B------:R-:W-:Y:S02]  /*8d50*/  FMUL.FTZ R29, R3, R89 ;  /* 0x00000059031d7220 */ /* 0x000fe40000410000 */
[--C-:B------:R-:W-:Y:S02]  /*8d60*/  FFMA.FTZ R148, R167, c[0x0][0x2d0], -R134.reuse ;  /* 0x0000b400a7947a23 */ /* 0x100fe40000010886 */
[C---:B------:R-:W-:Y:S04]  /*8d70*/  FMUL.FTZ R30, R2.reuse, R90 ;  /* 0x0000005a021e7220 */ /* 0x040fe80000410000 */
[----:B------:R-:W-:Y:S01]  /*8d80*/  FMUL.FTZ R31, R2, R91 ;  /* 0x0000005b021f7220 */ /* 0x000fe20000410000 */
[----:B------:R-:W-:Y:S01]  /*8d90*/  MUFU.EX2 R148, R148 ;  /* 0x0000009400947308 */ /* 0x000fe20000000800 */
[----:B------:R-:W-:Y:S01]  /*8da0*/  LDSM.16.MT88.4 R88, [R212+0x3900] ;  /* 0x00390000d458783b */ /* 0x000fe20000004200 */
[--C-:B------:R-:W-:Y:S02]  /*8db0*/  FFMA.FTZ R151, R151, c[0x0][0x2d0], -R134.reuse ;  /* 0x0000b40097977a23 */ /* 0x100fe40000010886 */
[--C-:B------:R-:W-:Y:S02]  /*8dc0*/  FFMA.FTZ R157, R157, c[0x0][0x2d0], -R134.reuse ;  /* 0x0000b4009d9d7a23 */ /* 0x100fe40000010886 */
[C---:B------:R-:W-:Y:S03]  /*8dd0*/  HMMA.16816.F32 R28, R124.reuse, R36, R28 ;  /* 0x000000247c1c723c */ /* 0x040fe6000000181c */
[--C-:B------:R-:W-:Y:S01]  /*8de0*/  FFMA.FTZ R158, R163, c[0x0][0x2d0], -R134.reuse ;  /* 0x0000b400a39e7a23 */ /* 0x100fe20000010886 */
[----:B------:R-:W5:Y:S01]  /*8df0*/  MUFU.EX2 R151, R151 ;  /* 0x0000009700977308 */ /* 0x000f620000000800 */
[--C-:B------:R-:W-:Y:S02]  /*8e00*/  FFMA.FTZ R163, R186, c[0x0][0x2d0], -R149.reuse ;  /* 0x0000b400baa37a23 */ /* 0x100fe40000010895 */
[C---:B------:R-:W-:Y:S01]  /*8e10*/  FMUL.FTZ R36, R3.reuse, R80 ;  /* 0x0000005003247220 */ /* 0x040fe20000410000 */
[C---:B------:R-:W-:Y:S04]  /*8e20*/  HMMA.16816.F32 R32, R124.reuse, R38, R32 ;  /* 0x000000267c20723c */ /* 0x040fe80000001820 */
[----:B------:R-:W-:Y:S02]  /*8e30*/  FMUL.FTZ R37, R3, R81 ;  /* 0x0000005103257220 */ /* 0x000fe40000410000 */
[----:B------:R-:W-:Y:S01]  /*8e40*/  MUFU.EX2 R157, R157 ;  /* 0x0000009d009d7308 */ /* 0x000fe20000000800 */
[C---:B------:R-:W-:Y:S02]  /*8e50*/  FMUL.FTZ R38, R2.reuse, R82 ;  /* 0x0000005202267220 */ /* 0x040fe40000410000 */
[----:B------:R-:W-:Y:S02]  /*8e60*/  FMUL.FTZ R39, R2, R83 ;  /* 0x0000005302277220 */ /* 0x000fe40000410000 */
[----:B------:R-:W-:Y:S01]  /*8e70*/  LDSM.16.MT88.4 R80, [R209+0x900] ;  /* 0x00090000d150783b */ /* 0x000fe20000004200 */
[--C-:B------:R-:W-:Y:S02]  /*8e80*/  FFMA.FTZ R167, R164, c[0x0][0x2d0], -R149.reuse ;  /* 0x0000b400a4a77a23 */ /* 0x100fe40000010895 */
[--C-:B------:R-:W-:Y:S02]  /*8e90*/  FFMA.FTZ R164, R237, c[0x0][0x2d0], -R134.reuse ;  /* 0x0000b400eda47a23 */ /* 0x100fe40000010886 */
[C---:B------:R-:W-:Y:S01]  /*8ea0*/  HMMA.16816.F32 R36, R124.reuse, R44, R36 ;  /* 0x0000002c7c24723c */ /* 0x040fe20000001824 */
[----:B------:R-:W1:Y:S02]  /*8eb0*/  MUFU.EX2 R158, R158 ;  /* 0x0000009e009e7308 */ /* 0x000e640000000800 */
[--C-:B------:R-:W-:Y:S02]  /*8ec0*/  FFMA.FTZ R187, R187, c[0x0][0x2d0], -R134.reuse ;  /* 0x0000b400bbbb7a23 */ /* 0x100fe40000010886 */
[--C-:B------:R-:W-:Y:S02]  /*8ed0*/  FFMA.FTZ R186, R235, c[0x0][0x2d0], -R134.reuse ;  /* 0x0000b400ebba7a23 */ /* 0x100fe40000010886 */
[C---:B------:R-:W-:Y:S01]  /*8ee0*/  FMUL.FTZ R44, R3.reuse, R72 ;  /* 0x00000048032c7220 */ /* 0x040fe20000410000 */
[C---:B------:R-:W-:Y:S03]  /*8ef0*/  HMMA.16816.F32 R40, R124.reuse, R46, R40 ;  /* 0x0000002e7c28723c */ /* 0x040fe60000001828 */
[----:B------:R-:W1:Y:S01]  /*8f00*/  MUFU.EX2 R163, R163 ;  /* 0x000000a300a37308 */ /* 0x000e620000000800 */
[----:B------:R-:W-:Y:S02]  /*8f10*/  FMUL.FTZ R45, R3, R73 ;  /* 0x00000049032d7220 */ /* 0x000fe40000410000 */
[--C-:B------:R-:W-:Y:S02]  /*8f20*/  FFMA.FTZ R233, R233, c[0x0][0x2d0], -R134.reuse ;  /* 0x0000b400e9e97a23 */ /* 0x100fe40000010886 */
[C---:B------:R-:W-:Y:S04]  /*8f30*/  FMUL.FTZ R46, R2.reuse, R74 ;  /* 0x0000004a022e7220 */ /* 0x040fe80000410000 */
[----:B------:R-:W-:Y:S01]  /*8f40*/  FMUL.FTZ R47, R2, R75 ;  /* 0x0000004b022f7220 */ /* 0x000fe20000410000 */
[----:B------:R-:W2:Y:S01]  /*8f50*/  MUFU.EX2 R167, R167 ;  /* 0x000000a700a77308 */ /* 0x000ea20000000800 */
[----:B------:R-:W4:Y:S01]  /*8f60*/  LDSM.16.MT88.4 R72, [R212+0x900] ;  /* 0x00090000d448783b */ /* 0x000f220000004200 */
[--C-:B------:R-:W-:Y:S02]  /*8f70*/  FFMA.FTZ R235, R240, c[0x0][0x2d0], -R149.reuse ;  /* 0x0000b400f0eb7a23 */ /* 0x100fe40000010895 */
[--C-:B------:R-:W-:Y:S02]  /*8f80*/  FFMA.FTZ R237, R238, c[0x0][0x2d0], -R149.reuse ;  /* 0x0000b400eeed7a23 */ /* 0x100fe40000010895 */
[C---:B---3--:R-:W-:Y:S03]  /*8f90*/  HMMA.16816.F32 R44, R124.reuse, R84, R44 ;  /* 0x000000547c2c723c */ /* 0x048fe6000000182c */
[--C-:B------:R-:W-:Y:S01]  /*8fa0*/  FFMA.FTZ R238, R245, c[0x0][0x2d0], -R134.reuse ;  /* 0x0000b400f5ee7a23 */ /* 0x100fe20000010886 */
[----:B------:R-:W-:Y:S01]  /*8fb0*/  MUFU.EX2 R164, R164 ;  /* 0x000000a400a47308 */ /* 0x000fe20000000800 */
[--C-:B------:R-:W-:Y:S02]  /*8fc0*/  FFMA.FTZ R245, R166, c[0x0][0x2d0], -R149.reuse ;  /* 0x0000b400a6f57a23 */ /* 0x100fe40000010895 */
[--C-:B------:R-:W-:Y:S01]  /*8fd0*/  FFMA.FTZ R166, R185, c[0x0][0x2d0], -R134.reuse ;  /* 0x0000b400b9a67a23 */ /* 0x100fe20000010886 */
[C---:B------:R-:W-:Y:S01]  /*8fe0*/  HMMA.16816.F32 R48, R124.reuse, R86, R48 ;  /* 0x000000567c30723c */ /* 0x040fe20000001830 */
[----:B------:R-:W-:Y:S03]  /*8ff0*/  LDSM.16.MT88.4 R84, [R208+0x900] ;  /* 0x00090000d054783b */ /* 0x000fe60000004200 */
[--C-:B------:R-:W-:Y:S02]  /*9000*/  FFMA.FTZ R243, R243, c[0x0][0x2d0], -R134.reuse ;  /* 0x0000b400f3f37a23 */ /* 0x100fe40000010886 */
[----:B------:R-:W-:Y:S01]  /*9010*/  MUFU.EX2 R245, R245 ;  /* 0x000000f500f57308 */ /* 0x000fe20000000800 */
[--C-:B------:R-:W-:Y:S01]  /*9020*/  FFMA.FTZ R240, R241, c[0x0][0x2d0], -R134.reuse ;  /* 0x0000b400f1f07a23 */ /* 0x100fe20000010886 */
[C---:B-1----:R-:W-:Y:S04]  /*9030*/  HMMA.16816.F32 R52, R124.reuse, R76, R52 ;  /* 0x0000004c7c34723c */ /* 0x042fe80000001834 */
[--C-:B------:R-:W-:Y:S02]  /*9040*/  FFMA.FTZ R241, R192, c[0x0][0x2d0], -R149.reuse ;  /* 0x0000b400c0f17a23 */ /* 0x100fe40000010895 */
[--C-:B------:R-:W-:Y:S02]  /*9050*/  FFMA.FTZ R192, R159, c[0x0][0x2d0], -R134.reuse ;  /* 0x0000b4009fc07a23 */ /* 0x100fe40000010886 */
[C---:B------:R-:W-:Y:S01]  /*9060*/  HMMA.16816.F32 R56, R124.reuse, R78, R56 ;  /* 0x0000004e7c38723c */ /* 0x040fe20000001838 */
[----:B------:R-:W1:Y:S01]  /*9070*/  LDSM.16.MT88.4 R76, [R210+0x900] ;  /* 0x00090000d24c783b */ /* 0x000e620000004200 */
[----:B------:R-:W-:Y:S02]  /*9080*/  MUFU.EX2 R241, R241 ;  /* 0x000000f100f17308 */ /* 0x000fe40000000800 */
[--C-:B------:R-:W-:Y:S02]  /*9090*/  FFMA.FTZ R239, R239, c[0x0][0x2d0], -R134.reuse ;  /* 0x0000b400efef7a23 */ /* 0x100fe40000010886 */
[--C-:B------:R-:W-:Y:S02]  /*90a0*/  FFMA.FTZ R159, R150, c[0x0][0x2d0], -R149.reuse ;  /* 0x0000b400969f7a23 */ /* 0x100fe40000010895 */
[C---:B--2---:R-:W-:Y:S04]  /*90b0*/  HMMA.16816.F32 R60, R124.reuse, R68, R60 ;  /* 0x000000447c3c723c */ /* 0x044fe8000000183c */
[----:B------:R-:W-:Y:S01]  /*90c0*/  MUFU.EX2 R166, R166 ;  /* 0x000000a600a67308 */ /* 0x000fe20000000800 */
[----:B------:R-:W-:Y:S02]  /*90d0*/  FFMA.FTZ R149, R144, c[0x0][0x2d0], -R149 ;  /* 0x0000b40090957a23 */ /* 0x000fe40000010895 */
[----:B----4-:R-:W-:Y:S01]  /*90e0*/  F2FP.PACK_AB R68, R137, R136 ;  /* 0x000000888944723e */ /* 0x010fe200000000ff */
[----:B------:R-:W-:Y:S04]  /*90f0*/  HMMA.16816.F32 R64, R124, R70, R64 ;  /* 0x000000467c40723c */ /* 0x000fe80000001840 */
[----:B-----5:R-:W-:Y:S01]  /*9100*/  F2FP.PACK_AB R69, R151, R148 ;  /* 0x000000949745723e */ /* 0x020fe200000000ff */
[--C-:B------:R-:W-:Y:S01]  /*9110*/  FFMA.FTZ R144, R147, c[0x0][0x2d0], -R134.reuse ;  /* 0x0000b40093907a23 */ /* 0x100fe20000010886 */
[----:B------:R-:W-:Y:S01]  /*9120*/  MUFU.EX2 R192, R192 ;  /* 0x000000c000c07308 */ /* 0x000fe20000000800 */
[----:B------:R-:W-:Y:S01]  /*9130*/  F2FP.PACK_AB R70, R145, R138 ;  /* 0x0000008a9146723e */ /* 0x000fe200000000ff */
[--C-:B------:R-:W-:Y:S01]  /*9140*/  FFMA.FTZ R139, R139, c[0x0][0x2d0], -R134.reuse ;  /* 0x0000b4008b8b7a23 */ /* 0x100fe20000010886 */
[----:B------:R-:W-:Y:S03]  /*9150*/  F2FP.PACK_AB R71, R158, R157 ;  /* 0x0000009d9e47723e */ /* 0x000fe600000000ff */
[--C-:B------:R-:W-:Y:S02]  /*9160*/  FFMA.FTZ R135, R135, c[0x0][0x2d0], -R134.reuse ;  /* 0x0000b40087877a23 */ /* 0x100fe40000010886 */
[----:B------:R-:W-:Y:S02]  /*9170*/  FFMA.FTZ R134, R117, c[0x0][0x2d0], -R134 ;  /* 0x0000b40075867a23 */ /* 0x000fe40000010886 */
[C---:B------:R-:W-:Y:S01]  /*9180*/  HMMA.16816.F32 R4, R68.reuse, R72, R4 ;  /* 0x000000484404723c */ /* 0x040fe20000001804 */
[----:B------:R-:W2:Y:S04]  /*9190*/  MUFU.EX2 R187, R187 ;  /* 0x000000bb00bb7308 */ /* 0x000ea80000000800 */
[----:B------:R-:W-:Y:S02]  /*91a0*/  FFMA.FTZ R128, R3, R224, R128 ;  /* 0x000000e003807223 */ /* 0x000fe40000010080 */
[----:B------:R-:W-:Y:S01]  /*91b0*/  FFMA.FTZ R133, R2, R225, R133 ;  /* 0x000000e102857223 */ /* 0x000fe20000010085 */
[C---:B------:R-:W-:Y:S01]  /*91c0*/  HMMA.16816.F32 R8, R68.reuse, R74, R8 ;  /* 0x0000004a4408723c */ /* 0x040fe20000001808 */
[----:B------:R-:W3:Y:S02]  /*91d0*/  LDSM.16.MT88.4 R72, [R210+0x3900] ;  /* 0x00390000d248783b */ /* 0x000ee40000004200 */
[----:B------:R-:W-:Y:S01]  /*91e0*/  MUFU.EX2 R186, R186 ;  /* 0x000000ba00ba7308 */ /* 0x000fe20000000800 */
[----:B------:R-:W-:Y:S02]  /*91f0*/  FADD.FTZ R119, R119, R128 ;  /* 0x0000008077777221 */ /* 0x000fe40000010000 */
[----:B------:R-:W-:Y:S02]  /*9200*/  FADD.FTZ R132, R132, R133 ;  /* 0x0000008584847221 */ /* 0x000fe40000010000 */
[C---:B-1----:R-:W-:Y:S04]  /*9210*/  HMMA.16816.F32 R12, R68.reuse, R76, R12 ;  /* 0x0000004c440c723c */ /* 0x042fe8000000180c */
[----:B------:R-:W-:Y:S01]  /*9220*/  FADD.FTZ R118, R118, R119 ;  /* 0x0000007776767221 */ /* 0x000fe20000010000 */
[----:B------:R-:W1:Y:S01]  /*9230*/  MUFU.EX2 R233, R233 ;  /* 0x000000e900e97308 */ /* 0x000e620000000800 */
[----:B------:R-:W-:Y:S02]  /*9240*/  FADD.FTZ R3, R131, R132 ;  /* 0x0000008483037221 */ /* 0x000fe40000010000 */
[C---:B------:R-:W-:Y:S01]  /*9250*/  HMMA.16816.F32 R16, R68.reuse, R78, R16 ;  /* 0x0000004e4410723c */ /* 0x040fe20000001810 */
[----:B------:R-:W4:Y:S03]  /*9260*/  LDSM.16.MT88.4 R76, [R209+0x3900] ;  /* 0x00390000d14c783b */ /* 0x000f260000004200 */
[----:B------:R-:W-:Y:S02]  /*9270*/  FADD.FTZ R129, R129, R118 ;  /* 0x0000007681817221 */ /* 0x000fe40000010000 */
[----:B------:R-:W-:Y:S01]  /*9280*/  FADD.FTZ R3, R130, R3 ;  /* 0x0000000382037221 */ /* 0x000fe20000010000 */
[----:B------:R-:W-:Y:S01]  /*9290*/  MUFU.EX2 R234, R234 ;  /* 0x000000ea00ea7308 */ /* 0x000fe20000000800 */
[C---:B------:R-:W-:Y:S04]  /*92a0*/  HMMA.16816.F32 R20, R68.reuse, R80, R20 ;  /* 0x000000504414723c */ /* 0x040fe80000001814 */
[----:B------:R-:W-:Y:S02]  /*92b0*/  FADD.FTZ R136, R136, R129 ;  /* 0x0000008188887221 */ /* 0x000fe40000010000 */
[----:B------:R-:W-:Y:S02]  /*92c0*/  FADD.FTZ R2, R148, R3 ;  /* 0x0000000394027221 */ /* 0x000fe40000010000 */
[C---:B------:R-:W-:Y:S01]  /*92d0*/  HMMA.16816.F32 R24, R68.reuse, R82, R24 ;  /* 0x000000524418723c */ /* 0x040fe20000001818 */
[----:B------:R-:W5:Y:S01]  /*92e0*/  LDSM.16.MT88.4 R80, [R208+0x3900] ;  /* 0x00390000d050783b */ /* 0x000f620000004200 */
[----:B------:R-:W-:Y:S02]  /*92f0*/  MUFU.EX2 R235, R235 ;  /* 0x000000eb00eb7308 */ /* 0x000fe40000000800 */
[----:B------:R-:W-:Y:S02]  /*9300*/  FADD.FTZ R137, R137, R136 ;  /* 0x0000008889897221 */ /* 0x000fe40000010000 */
[----:B------:R-:W-:Y:S02]  /*9310*/  FADD.FTZ R2, R151, R2 ;  /* 0x0000000297027221 */ /* 0x000fe40000010000 */
[C---:B------:R-:W-:Y:S04]  /*9320*/  HMMA.16816.F32 R28, R68.reuse, R84, R28 ;  /* 0x00000054441c723c */ /* 0x040fe8000000181c */
[----:B------:R-:W-:Y:S01]  /*9330*/  MUFU.EX2 R236, R236 ;  /* 0x000000ec00ec7308 */ /* 0x000fe20000000800 */
[----:B------:R-:W-:Y:S02]  /*9340*/  FADD.FTZ R138, R138, R137 ;  /* 0x000000898a8a7221 */ /* 0x000fe40000010000 */
[----:B------:R-:W-:Y:S01]  /*9350*/  FADD.FTZ R3, R157, R2 ;  /* 0x000000029d037221 */ /* 0x000fe20000010000 */
[C---:B------:R-:W-:Y:S01]  /*9360*/  HMMA.16816.F32 R32, R68.reuse, R86, R32 ;  /* 0x000000564420723c */ /* 0x040fe20000001820 */
[----:B------:R-:W-:Y:S03]  /*9370*/  LDSM.16.MT88.4 R84, [R210+0x1100] ;  /* 0x00110000d254783b */ /* 0x000fe60000004200 */
[----:B------:R-:W-:Y:S02]  /*9380*/  FADD.FTZ R138, R145, R138 ;  /* 0x0000008a918a7221 */ /* 0x000fe40000010000 */
[----:B------:R-:W-:Y:S01]  /*9390*/  MUFU.EX2 R237, R237 ;  /* 0x000000ed00ed7308 */ /* 0x000fe20000000800 */
[----:B------:R-:W-:Y:S01]  /*93a0*/  FADD.FTZ R3, R158, R3 ;  /* 0x000000039e037221 */ /* 0x000fe20000010000 */
[C---:B------:R-:W-:Y:S08]  /*93b0*/  HMMA.16816.F32 R36, R68.reuse, R88, R36 ;  /* 0x000000584424723c */ /* 0x040ff00000001824 */
[C---:B------:R-:W-:Y:S01]  /*93c0*/  HMMA.16816.F32 R40, R68.reuse, R90, R40 ;  /* 0x0000005a4428723c */ /* 0x040fe20000001828 */
[----:B------:R-:W-:Y:S01]  /*93d0*/  LDSM.16.MT88.4 R88, [R208+0x4100] ;  /* 0x00410000d058783b */ /* 0x000fe20000004200 */
[----:B------:R-:W-:Y:S06]  /*93e0*/  MUFU.EX2 R238, R238 ;  /* 0x000000ee00ee7308 */ /* 0x000fec0000000800 */
[C---:B---3--:R-:W-:Y:S04]  /*93f0*/  HMMA.16816.F32 R44, R68.reuse, R72, R44 ;  /* 0x00000048442c723c */ /* 0x048fe8000000182c */
[----:B------:R-:W-:Y:S04]  /*9400*/  MUFU.EX2 R243, R243 ;  /* 0x000000f300f37308 */ /* 0x000fe80000000800 */
[C---:B------:R-:W-:Y:S01]  /*9410*/  HMMA.16816.F32 R48, R68.reuse, R74, R48 ;  /* 0x0000004a4430723c */ /* 0x040fe20000001830 */
[----:B------:R-:W3:Y:S05]  /*9420*/  LDSM.16.MT88.4 R72, [R212+0x1100] ;  /* 0x00110000d448783b */ /* 0x000eea0000004200 */
[----:B------:R-:W-:Y:S02]  /*9430*/  MUFU.EX2 R240, R240 ;  /* 0x000000f000f07308 */ /* 0x000fe40000000800 */
[C---:B----4-:R-:W-:Y:S08]  /*9440*/  HMMA.16816.F32 R52, R68.reuse, R76, R52 ;  /* 0x0000004c4434723c */ /* 0x050ff00000001834 */
[C---:B------:R-:W-:Y:S01]  /*9450*/  HMMA.16816.F32 R56, R68.reuse, R78, R56 ;  /* 0x0000004e4438723c */ /* 0x040fe20000001838 */
[----:B------:R-:W4:Y:S01]  /*9460*/  LDSM.16.MT88.4 R76, [R209+0x1100] ;  /* 0x00110000d14c783b */ /* 0x000f220000004200 */
[----:B------:R-:W-:Y:S06]  /*9470*/  MUFU.EX2 R239, R239 ;  /* 0x000000ef00ef7308 */ /* 0x000fec0000000800 */
[C---:B-----5:R-:W-:Y:S04]  /*9480*/  HMMA.16816.F32 R60, R68.reuse, R80, R60 ;  /* 0x00000050443c723c */ /* 0x060fe8000000183c */
[----:B------:R-:W-:Y:S04]  /*9490*/  MUFU.EX2 R156, R156 ;  /* 0x0000009c009c7308 */ /* 0x000fe80000000800 */
[----:B------:R-:W-:Y:S01]  /*94a0*/  HMMA.16816.F32 R64, R68, R82, R64 ;  /* 0x000000524440723c */ /* 0x000fe20000001840 */
[----:B------:R-:W5:Y:S05]  /*94b0*/  LDSM.16.MT88.4 R80, [R208+0x1100] ;  /* 0x00110000d050783b */ /* 0x000f6a0000004200 */
[----:B------:R-:W4:Y:S01]  /*94c0*/  MUFU.EX2 R159, R159 ;  /* 0x0000009f009f7308 */ /* 0x000f220000000800 */
[----:B------:R-:W-:Y:S01]  /*94d0*/  F2FP.PACK_AB R68, R160, R163 ;  /* 0x000000a3a044723e */ /* 0x000fe200000000ff */
[----:B------:R-:W-:Y:S01]  /*94e0*/  FADD.FTZ R163, R163, R138 ;  /* 0x0000008aa3a37221 */ /* 0x000fe20000010000 */
[----:B------:R-:W-:Y:S03]  /*94f0*/  F2FP.PACK_AB R70, R167, R162 ;  /* 0x000000a2a746723e */ /* 0x000fe600000000ff */
[----:B--2---:R-:W-:Y:S01]  /*9500*/  F2FP.PACK_AB R69, R187, R164 ;  /* 0x000000a4bb45723e */ /* 0x004fe200000000ff */
[----:B------:R-:W-:Y:S01]  /*9510*/  FADD.FTZ R164, R164, R3 ;  /* 0x00000003a4a47221 */ /* 0x000fe20000010000 */
[----:B-1----:R-:W-:Y:S01]  /*9520*/  F2FP.PACK_AB R71, R233, R186 ;  /* 0x000000bae947723e */ /* 0x002fe200000000ff */
[----:B------:R-:W-:Y:S01]  /*9530*/  FADD.FTZ R163, R160, R163 ;  /* 0x000000a3a0a37221 */ /* 0x000fe20000010000 */
[----:B------:R-:W-:Y:S01]  /*9540*/  MUFU.EX2 R146, R146 ;  /* 0x0000009200927308 */ /* 0x000fe20000000800 */
[----:B------:R-:W-:Y:S02]  /*9550*/  FADD.FTZ R187, R187, R164 ;  /* 0x000000a4bbbb7221 */ /* 0x000fe40000010000 */
[----:B------:R-:W-:Y:S02]  /*9560*/  FADD.FTZ R162, R162, R163 ;  /* 0x000000a3a2a27221 */ /* 0x000fe40000010000 */
[C---:B---3--:R-:W-:Y:S03]  /*9570*/  HMMA.16816.F32 R4, R68.reuse, R72, R4 ;  /* 0x000000484404723c */ /* 0x048fe60000001804 */
[----:B------:R-:W-:Y:S02]  /*9580*/  FADD.FTZ R186, R186, R187 ;  /* 0x000000bbbaba7221 */ /* 0x000fe40000010000 */
[----:B------:R-:W1:Y:S01]  /*9590*/  MUFU.EX2 R149, R149 ;  /* 0x0000009500957308 */ /* 0x000e620000000800 */
[----:B------:R-:W-:Y:S02]  /*95a0*/  FADD.FTZ R167, R167, R162 ;  /* 0x000000a2a7a77221 */ /* 0x000fe40000010000 */
[C---:B------:R-:W-:Y:S01]  /*95b0*/  HMMA.16816.F32 R8, R68.reuse, R74, R8 ;  /* 0x0000004a4408723c */ /* 0x040fe20000001808 */
[----:B------:R-:W2:Y:S03]  /*95c0*/  LDSM.16.MT88.4 R72, [R212+0x4100] ;  /* 0x00410000d448783b */ /* 0x000ea60000004200 */
[----:B----4-:R-:W-:Y:S01]  /*95d0*/  F2FP.PACK_AB R124, R159, R156 ;  /* 0x0000009c9f7c723e */ /* 0x010fe200000000ff */
[----:B------:R-:W-:Y:S02]  /*95e0*/  FADD.FTZ R233, R233, R186 ;  /* 0x000000bae9e97221 */ /* 0x000fe40000010000 */
[----:B------:R-:W-:Y:S01]  /*95f0*/  MUFU.EX2 R144, R144 ;  /* 0x0000009000907308 */ /* 0x000fe20000000800 */
[C---:B------:R-:W-:Y:S08]  /*9600*/  HMMA.16816.F32 R12, R68.reuse, R84, R12 ;  /* 0x00000054440c723c */ /* 0x040ff0000000180c */
[C---:B------:R-:W-:Y:S01]  /*9610*/  HMMA.16816.F32 R16, R68.reuse, R86, R16 ;  /* 0x000000564410723c */ /* 0x040fe20000001810 */
[----:B------:R-:W3:Y:S01]  /*9620*/  LDSM.16.MT88.4 R84, [R210+0x4100] ;  /* 0x00410000d254783b */ /* 0x000ee20000004200 */
[----:B------:R-:W4:Y:S02]  /*9630*/  MUFU.EX2 R139, R139 ;  /* 0x0000008b008b7308 */ /* 0x000f240000000800 */
[----:B-1----:R-:W-:Y:S04]  /*9640*/  F2FP.PACK_AB R126, R149, R146 ;  /* 0x00000092957e723e */ /* 0x002fe800000000ff */
[C---:B------:R-:W-:Y:S04]  /*9650*/  HMMA.16816.F32 R20, R68.reuse, R76, R20 ;  /* 0x0000004c4414723c */ /* 0x040fe80000001814 */
[----:B------:R-:W-:Y:S04]  /*9660*/  MUFU.EX2 R135, R135 ;  /* 0x0000008700877308 */ /* 0x000fe80000000800 */
[C---:B------:R-:W-:Y:S01]  /*9670*/  HMMA.16816.F32 R24, R68.reuse, R78, R24 ;  /* 0x0000004e4418723c */ /* 0x040fe20000001818 */
[----:B------:R-:W1:Y:S05]  /*9680*/  LDSM.16.MT88.4 R76, [R209+0x4100] ;  /* 0x00410000d14c783b */ /* 0x000e6a0000004200 */
[----:B------:R-:W3:Y:S02]  /*9690*/  MUFU.EX2 R134, R134 ;  /* 0x0000008600867308 */ /* 0x000ee40000000800 */
[C---:B-----5:R-:W-:Y:S04]  /*96a0*/  HMMA.16816.F32 R28, R68.reuse, R80, R28 ;  /* 0x00000050441c723c */ /* 0x060fe8000000181c */
[----:B----4-:R-:W-:Y:S04]  /*96b0*/  F2FP.PACK_AB R125, R139, R144 ;  /* 0x000000908b7d723e */ /* 0x010fe800000000ff */
[C---:B------:R-:W-:Y:S01]  /*96c0*/  HMMA.16816.F32 R32, R68.reuse, R82, R32 ;  /* 0x000000524420723c */ /* 0x040fe20000001820 */
[----:B------:R-:W4:Y:S07]  /*96d0*/  LDSM.16.MT88.4 R80, [R212+0x1900] ;  /* 0x00190000d450783b */ /* 0x000f2e0000004200 */
[C---:B--2---:R-:W-:Y:S04]  /*96e0*/  HMMA.16816.F32 R36, R68.reuse, R72, R36 ;  /* 0x000000484424723c */ /* 0x044fe80000001824 */
[----:B---3--:R-:W-:Y:S04]  /*96f0*/  F2FP.PACK_AB R127, R134, R135 ;  /* 0x00000087867f723e */ /* 0x008fe800000000ff */
[C---:B------:R-:W-:Y:S01]  /*9700*/  HMMA.16816.F32 R40, R68.reuse, R74, R40 ;  /* 0x0000004a4428723c */ /* 0x040fe20000001828 */
[----:B------:R-:W2:Y:S07]  /*9710*/  LDSM.16.MT88.4 R72, [R210+0x1900] ;  /* 0x00190000d248783b */ /* 0x000eae0000004200 */
[C---:B------:R-:W-:Y:S08]  /*9720*/  HMMA.16816.F32 R44, R68.reuse, R84, R44 ;  /* 0x00000054442c723c */ /* 0x040ff0000000182c */
[C---:B------:R-:W-:Y:S01]  /*9730*/  HMMA.16816.F32 R48, R68.reuse, R86, R48 ;  /* 0x000000564430723c */ /* 0x040fe20000001830 */
[----:B------:R-:W-:Y:S07]  /*9740*/  LDSM.16.MT88.4 R84, [R208+0x1900] ;  /* 0x00190000d054783b */ /* 0x000fee0000004200 */
[C---:B-1----:R-:W-:Y:S08]  /*9750*/  HMMA.16816.F32 R52, R68.reuse, R76, R52 ;  /* 0x0000004c4434723c */ /* 0x042ff00000001834 */
[C---:B------:R-:W-:Y:S01]  /*9760*/  HMMA.16816.F32 R56, R68.reuse, R78, R56 ;  /* 0x0000004e4438723c */ /* 0x040fe20000001838 */
[----:B------:R-:W1:Y:S07]  /*9770*/  LDSM.16.MT88.4 R76, [R209+0x1900] ;  /* 0x00190000d14c783b */ /* 0x000e6e0000004200 */
[C---:B------:R-:W-:Y:S08]  /*9780*/  HMMA.16816.F32 R60, R68.reuse, R88, R60 ;  /* 0x00000058443c723c */ /* 0x040ff0000000183c */
[----:B------:R-:W-:Y:S01]  /*9790*/  HMMA.16816.F32 R64, R68, R90, R64 ;  /* 0x0000005a4440723c */ /* 0x000fe20000001840 */
[----:B------:R-:W-:Y:S06]  /*97a0*/  LDSM.16.MT88.4 R88, [R209+0x4900] ;  /* 0x00490000d158783b */ /* 0x000fec0000004200 */
[----:B------:R-:W-:Y:S01]  /*97b0*/  F2FP.PACK_AB R68, R235, R234 ;  /* 0x000000eaeb44723e */ /* 0x000fe200000000ff */
[----:B------:R-:W-:Y:S01]  /*97c0*/  FADD.FTZ R234, R234, R167 ;  /* 0x000000a7eaea7221 */ /* 0x000fe20000010000 */
[----:B------:R-:W-:Y:S03]  /*97d0*/  F2FP.PACK_AB R70, R237, R236 ;  /* 0x000000eced46723e */ /* 0x000fe600000000ff */
[----:B------:R-:W-:Y:S01]  /*97e0*/  F2FP.PACK_AB R69, R243, R238 ;  /* 0x000000eef345723e */ /* 0x000fe200000000ff */
[----:B------:R-:W-:Y:S01]  /*97f0*/  FADD.FTZ R238, R238, R233 ;  /* 0x000000e9eeee7221 */ /* 0x000fe20000010000 */
[----:B------:R-:W-:Y:S01]  /*9800*/  F2FP.PACK_AB R71, R239, R240 ;  /* 0x000000f0ef47723e */ /* 0x000fe200000000ff */
[----:B------:R-:W-:Y:S02]  /*9810*/  FADD.FTZ R235, R235, R234 ;  /* 0x000000eaebeb7221 */ /* 0x000fe40000010000 */
[----:B------:R-:W-:Y:S02]  /*9820*/  FADD.FTZ R243, R243, R238 ;  /* 0x000000eef3f37221 */ /* 0x000fe40000010000 */
[----:B------:R-:W-:Y:S02]  /*9830*/  FADD.FTZ R236, R236, R235 ;  /* 0x000000ebecec7221 */ /* 0x000fe40000010000 */
[C---:B----4-:R-:W-:Y:S03]  /*9840*/  HMMA.16816.F32 R4, R68.reuse, R80, R4 ;  /* 0x000000504404723c */ /* 0x050fe60000001804 */
[----:B------:R-:W-:Y:S02]  /*9850*/  FADD.FTZ R240, R240, R243 ;  /* 0x000000f3f0f07221 */ /* 0x000fe40000010000 */
[----:B------:R-:W-:Y:S02]  /*9860*/  FADD.FTZ R237, R237, R236 ;  /* 0x000000eceded7221 */ /* 0x000fe40000010000 */
[----:B------:R-:W-:Y:S01]  /*9870*/  FADD.FTZ R239, R239, R240 ;  /* 0x000000f0efef7221 */ /* 0x000fe20000010000 */
[C---:B------:R-:W-:Y:S01]  /*9880*/  HMMA.16816.F32 R8, R68.reuse, R82, R8 ;  /* 0x000000524408723c */ /* 0x040fe20000001808 */
[----:B------:R-:W3:Y:S03]  /*9890*/  LDSM.16.MT88.4 R80, [R212+0x4900] ;  /* 0x00490000d450783b */ /* 0x000ee60000004200 */
[----:B------:R-:W-:Y:S04]  /*98a0*/  FADD.FTZ R2, R166, R239 ;  /* 0x000000efa6027221 */ /* 0x000fe80000010000 */
[C---:B--2---:R-:W-:Y:S04]  /*98b0*/  HMMA.16816.F32 R12, R68.reuse, R72, R12 ;  /* 0x00000048440c723c */ /* 0x044fe8000000180c */
[----:B------:R-:W-:Y:S04]  /*98c0*/  FADD.FTZ R2, R165, R2 ;  /* 0x00000002a5027221 */ /* 0x000fe80000010000 */
[C---:B------:R-:W-:Y:S01]  /*98d0*/  HMMA.16816.F32 R16, R68.reuse, R74, R16 ;  /* 0x0000004a4410723c */ /* 0x040fe20000001810 */
[----:B------:R-:W2:Y:S03]  /*98e0*/  LDSM.16.MT88.4 R72, [R210+0x4900] ;  /* 0x00490000d248783b */ /* 0x000ea60000004200 */
[----:B------:R-:W-:Y:S02]  /*98f0*/  FADD.FTZ R3, R161, R2 ;  /* 0x00000002a1037221 */ /* 0x000fe40000010000 */
[----:B------:R-:W-:Y:S02]  /*9900*/  IMAD.MOV.U32 R2, RZ, RZ, R116 ;  /* 0x000000ffff027224 */ /* 0x000fe400078e0074 */
[C---:B-1----:R-:W-:Y:S04]  /*9910*/  HMMA.16816.F32 R20, R68.reuse, R76, R20 ;  /* 0x0000004c4414723c */ /* 0x042fe80000001814 */
[----:B------:R-:W-:Y:S04]  /*9920*/  FADD.FTZ R3, R192, R3 ;  /* 0x00000003c0037221 */ /* 0x000fe80000010000 */
[C---:B------:R-:W-:Y:S01]  /*9930*/  HMMA.16816.F32 R24, R68.reuse, R78, R24 ;  /* 0x0000004e4418723c */ /* 0x040fe20000001818 */
[----:B------:R-:W1:Y:S03]  /*9940*/  LDSM.16.MT88.4 R76, [R212+0x2100] ;  /* 0x00210000d44c783b */ /* 0x000e660000004200 */
[----:B------:R-:W-:Y:S02]  /*9950*/  FADD.FTZ R144, R144, R3 ;  /* 0x0000000390907221 */ /* 0x000fe40000010000 */
[----:B------:R-:W-:Y:S02]  /*9960*/  IMAD.MOV.U32 R3, RZ, RZ, R0 ;  /* 0x000000ffff037224 */ /* 0x000fe400078e0000 */
[C---:B------:R-:W-:Y:S04]  /*9970*/  HMMA.16816.F32 R28, R68.reuse, R84, R28 ;  /* 0x00000054441c723c */ /* 0x040fe8000000181c */
[----:B------:R-:W-:Y:S04]  /*9980*/  FADD.FTZ R144, R139, R144 ;  /* 0x000000908b907221 */ /* 0x000fe80000010000 */
[C---:B------:R-:W-:Y:S01]  /*9990*/  HMMA.16816.F32 R32, R68.reuse, R86, R32 ;  /* 0x000000564420723c */ /* 0x040fe20000001820 */
[----:B------:R-:W-:Y:S03]  /*99a0*/  LDSM.16.MT88.4 R84, [R208+0x2100] ;  /* 0x00210000d054783b */ /* 0x000fe60000004200 */
[----:B------:R-:W-:Y:S04]  /*99b0*/  FADD.FTZ R135, R135, R144 ;  /* 0x0000009087877221 */ /* 0x000fe80000010000 */
[C---:B---3--:R-:W-:Y:S04]  /*99c0*/  HMMA.16816.F32 R36, R68.reuse, R80, R36 ;  /* 0x000000504424723c */ /* 0x048fe80000001824 */
[----:B------:R-:W-:Y:S04]  /*99d0*/  FADD.FTZ R225, R134, R135 ;  /* 0x0000008786e17221 */ /* 0x000fe80000010000 */
[C---:B------:R-:W-:Y:S01]  /*99e0*/  HMMA.16816.F32 R40, R68.reuse, R82, R40 ;  /* 0x000000524428723c */ /* 0x040fe20000001828 */
[----:B------:R-:W3:Y:S07]  /*99f0*/  LDSM.16.MT88.4 R80, [R210+0x2100] ;  /* 0x00210000d250783b */ /* 0x000eee0000004200 */
[C---:B--2---:R-:W-:Y:S08]  /*9a00*/  HMMA.16816.F32 R44, R68.reuse, R72, R44 ;  /* 0x00000048442c723c */ /* 0x044ff0000000182c */
[C---:B------:R-:W-:Y:S01]  /*9a10*/  HMMA.16816.F32 R48, R68.reuse, R74, R48 ;  /* 0x0000004a4430723c */ /* 0x040fe20000001830 */
[----:B------:R-:W2:Y:S07]  /*9a20*/  LDSM.16.MT88.4 R72, [R209+0x2100] ;  /* 0x00210000d148783b */ /* 0x000eae0000004200 */
        /* <DEDUP_REMOVED lines=11> */
[----:B------:R-:W-:Y:S02]  /*9ae0*/  F2FP.PACK_AB R71, R192, R161 ;  /* 0x000000a1c047723e */ /* 0x000fe400000000ff */
[----:B------:R-:W-:Y:S01]  /*9af0*/  IADD3 R192, R230, -0x1, RZ ;  /* 0xffffffffe6c07810 */ /* 0x000fe20007ffe0ff */
[----:B------:R-:W-:Y:S04]  /*9b00*/  FADD.FTZ R184, R184, R241 ;  /* 0x000000f1b8b87221 */ /* 0x000fe80000010000 */
[C---:B-1----:R-:W-:Y:S03]  /*9b10*/  HMMA.16816.F32 R4, R68.reuse, R76, R4 ;  /* 0x0000004c4404723c */ /* 0x042fe60000001804 */
[----:B------:R-:W-:Y:S02]  /*9b20*/  FADD.FTZ R245, R245, R184 ;  /* 0x000000b8f5f57221 */ /* 0x000fe40000010000 */
[----:B------:R-:W-:Y:S02]  /*9b30*/  IMAD.MOV.U32 R230, RZ, RZ, R192 ;  /* 0x000000ffffe67224 */ /* 0x000fe400078e00c0 */
[----:B------:R-:W-:Y:S01]  /*9b40*/  FADD.FTZ R156, R156, R245 ;  /* 0x000000f59c9c7221 */ /* 0x000fe20000010000 */
[C---:B------:R-:W-:Y:S01]  /*9b50*/  HMMA.16816.F32 R8, R68.reuse, R78, R8 ;  /* 0x0000004e4408723c */ /* 0x040fe20000001808 */
[----:B------:R-:W1:Y:S03]  /*9b60*/  LDSM.16.MT88.4 R76, [R212+0x5100] ;  /* 0x00510000d44c783b */ /* 0x000e660000004200 */
[----:B------:R-:W-:Y:S04]  /*9b70*/  FADD.FTZ R159, R159, R156 ;  /* 0x0000009c9f9f7221 */ /* 0x000fe80000010000 */
[C---:B---3--:R-:W-:Y:S04]  /*9b80*/  HMMA.16816.F32 R12, R68.reuse, R80, R12 ;  /* 0x00000050440c723c */ /* 0x048fe8000000180c */
[----:B------:R-:W-:Y:S04]  /*9b90*/  FADD.FTZ R146, R146, R159 ;  /* 0x0000009f92927221 */ /* 0x000fe80000010000 */
[C---:B------:R-:W-:Y:S01]  /*9ba0*/  HMMA.16816.F32 R16, R68.reuse, R82, R16 ;  /* 0x000000524410723c */ /* 0x040fe20000001810 */
[----:B------:R-:W3:Y:S03]  /*9bb0*/  LDSM.16.MT88.4 R80, [R210+0x5100] ;  /* 0x00510000d250783b */ /* 0x000ee60000004200 */
[----:B------:R-:W-:Y:S04]  /*9bc0*/  FADD.FTZ R224, R149, R146 ;  /* 0x0000009295e07221 */ /* 0x000fe80000010000 */
[C---:B--2---:R-:W-:Y:S08]  /*9bd0*/  HMMA.16816.F32 R20, R68.reuse, R72, R20 ;  /* 0x000000484414723c */ /* 0x044ff00000001814 */
[C---:B------:R-:W-:Y:S01]  /*9be0*/  HMMA.16816.F32 R24, R68.reuse, R74, R24 ;  /* 0x0000004a4418723c */ /* 0x040fe20000001818 */
[----:B------:R-:W2:Y:S07]  /*9bf0*/  LDSM.16.MT88.4 R72, [R208+0x5100] ;  /* 0x00510000d048783b */ /* 0x000eae0000004200 */
[C---:B------:R-:W-:Y:S08]  /*9c00*/  HMMA.16816.F32 R28, R68.reuse, R84, R28 ;  /* 0x00000054441c723c */ /* 0x040ff0000000181c */
[C---:B------:R-:W-:Y:S01]  /*9c10*/  HMMA.16816.F32 R32, R68.reuse, R86, R32 ;  /* 0x000000564420723c */ /* 0x040fe20000001820 */
[----:B------:R-:W4:Y:S07]  /*9c20*/  LDSM.16.MT88.4 R84, [R208+0x2900] ;  /* 0x00290000d054783b */ /* 0x000f2e0000004200 */
[C---:B-1----:R-:W-:Y:S08]  /*9c30*/  HMMA.16816.F32 R36, R68.reuse, R76, R36 ;  /* 0x0000004c4424723c */ /* 0x042ff00000001824 */
[C---:B------:R-:W-:Y:S01]  /*9c40*/  HMMA.16816.F32 R40, R68.reuse, R78, R40 ;  /* 0x0000004e4428723c */ /* 0x040fe20000001828 */
[----:B------:R-:W1:Y:S07]  /*9c50*/  LDSM.16.MT88.4 R76, [R212+0x5900] ;  /* 0x00590000d44c783b */ /* 0x000e6e0000004200 */
[C---:B---3--:R-:W-:Y:S08]  /*9c60*/  HMMA.16816.F32 R44, R68.reuse, R80, R44 ;  /* 0x00000050442c723c */ /* 0x048ff0000000182c */
[C---:B------:R-:W-:Y:S08]  /*9c70*/  HMMA.16816.F32 R48, R68.reuse, R82, R48 ;  /* 0x000000524430723c */ /* 0x040ff00000001830 */
[C---:B------:R-:W-:Y:S08]  /*9c80*/  HMMA.16816.F32 R52, R68.reuse, R88, R52 ;  /* 0x000000584434723c */ /* 0x040ff00000001834 */
[C---:B------:R-:W-:Y:S08]  /*9c90*/  HMMA.16816.F32 R56, R68.reuse, R90, R56 ;  /* 0x0000005a4438723c */ /* 0x040ff00000001838 */
[C---:B--2---:R-:W-:Y:S08]  /*9ca0*/  HMMA.16816.F32 R60, R68.reuse, R72, R60 ;  /* 0x00000048443c723c */ /* 0x044ff0000000183c */
[----:B------:R-:W-:Y:S01]  /*9cb0*/  HMMA.16816.F32 R64, R68, R74, R64 ;  /* 0x0000004a4440723c */ /* 0x000fe20000001840 */
[----:B------:R-:W2:Y:S07]  /*9cc0*/  LDSM.16.MT88.4 R68, [R210+0x5900] ;  /* 0x00590000d244783b */ /* 0x000eae0000004200 */
[C---:B------:R-:W-:Y:S01]  /*9cd0*/  HMMA.16816.F32 R112, R124.reuse, R108, R4 ;  /* 0x0000006c7c70723c */ /* 0x040fe20000001804 */
[----:B------:R-:W3:Y:S07]  /*9ce0*/  LDSM.16.MT88.4 R4, [R209+0x5900] ;  /* 0x00590000d104783b */ /* 0x000eee0000004200 */
[C---:B------:R-:W-:Y:S01]  /*9cf0*/  HMMA.16816.F32 R108, R124.reuse, R110, R8 ;  /* 0x0000006e7c6c723c */ /* 0x040fe20000001808 */
[----:B------:R-:W5:Y:S07]  /*9d00*/  LDSM.16.MT88.4 R8, [R208+0x5900] ;  /* 0x00590000d008783b */ /* 0x000f6e0000004200 */
[C---:B------:R-:W-:Y:S08]  /*9d10*/  HMMA.16816.F32 R104, R124.reuse, R100, R12 ;  /* 0x000000647c68723c */ /* 0x040ff0000000180c */
[C---:B------:R-:W-:Y:S08]  /*9d20*/  HMMA.16816.F32 R100, R124.reuse, R102, R16 ;  /* 0x000000667c64723c */ /* 0x040ff00000001810 */
[C---:B------:R-:W-:Y:S08]  /*9d30*/  HMMA.16816.F32 R96, R124.reuse, R92, R20 ;  /* 0x0000005c7c60723c */ /* 0x040ff00000001814 */
[C---:B------:R-:W-:Y:S08]  /*9d40*/  HMMA.16816.F32 R92, R124.reuse, R94, R24 ;  /* 0x0000005e7c5c723c */ /* 0x040ff00000001818 */
[C---:B----4-:R-:W-:Y:S08]  /*9d50*/  HMMA.16816.F32 R88, R124.reuse, R84, R28 ;  /* 0x000000547c58723c */ /* 0x050ff0000000181c */
[C---:B------:R-:W-:Y:S08]  /*9d60*/  HMMA.16816.F32 R84, R124.reuse, R86, R32 ;  /* 0x000000567c54723c */ /* 0x040ff00000001820 */
[C---:B-1----:R-:W-:Y:S08]  /*9d70*/  HMMA.16816.F32 R80, R124.reuse, R76, R36 ;  /* 0x0000004c7c50723c */ /* 0x042ff00000001824 */
[C---:B------:R-:W-:Y:S08]  /*9d80*/  HMMA.16816.F32 R76, R124.reuse, R78, R40 ;  /* 0x0000004e7c4c723c */ /* 0x040ff00000001828 */
[C---:B--2---:R-:W-:Y:S08]  /*9d90*/  HMMA.16816.F32 R72, R124.reuse, R68, R44 ;  /* 0x000000447c48723c */ /* 0x044ff0000000182c */
[C---:B------:R-:W-:Y:S08]  /*9da0*/  HMMA.16816.F32 R68, R124.reuse, R70, R48 ;  /* 0x000000467c44723c */ /* 0x040ff00000001830 */
[C---:B---3--:R-:W-:Y:S08]  /*9db0*/  HMMA.16816.F32 R52, R124.reuse, R4, R52 ;  /* 0x000000047c34723c */ /* 0x048ff00000001834 */
[C---:B------:R-:W-:Y:S08]  /*9dc0*/  HMMA.16816.F32 R56, R124.reuse, R6, R56 ;  /* 0x000000067c38723c */ /* 0x040ff00000001838 */
[C---:B-----5:R-:W-:Y:S08]  /*9dd0*/  HMMA.16816.F32 R60, R124.reuse, R8, R60 ;  /* 0x000000087c3c723c */ /* 0x060ff0000000183c */
[----:B------:R-:W-:Y:S01]  /*9de0*/  HMMA.16816.F32 R64, R124, R10, R64 ;  /* 0x0000000a7c40723c */ /* 0x000fe20000001840 */
[----:B------:R-:W-:-:S07]  /*9df0*/  @P0 BRA `(.L_x_42) ;  /* 0xffffbda000000947 */ /* 0x000fce000383ffff */
.L_x_33:
[----:B------:R-:W1:Y:S01]  /*9e00*/  S2UR UR7, SR_CTAID.X ;  /* 0x00000000000779c3 */ /* 0x000e620000002500 */
[----:B------:R-:W-:Y:S01]  /*9e10*/  ULDC.64 UR4, c[0x0][0x2c8] ;  /* 0x0000b20000047ab9 */ /* 0x000fe20000000a00 */
[----:B------:R-:W-:Y:S01]  /*9e20*/  PLOP3.LUT P0, PT, PT, PT, UP2, 0x40, 0x0 ;  /* 0x000000000000781c */ /* 0x000fe20003f0e828 */
[----:B-1----:R-:W-:-:S04]  /*9e30*/  ULEA UR7, UR7, 0x7f, 0x7 ;  /* 0x0000007f07077891 */ /* 0x002fc8000f8e383f */
[----:B------:R-:W-:-:S03]  /*9e40*/  UIMAD.WIDE.U32 UR18, UR7, UR4, URZ ;  /* 0x00000004071272a5 */ /* 0x000fc6000f8e003f */
[----:B------:R-:W-:Y:S02]  /*9e50*/  ULDC UR4, c[0x0][0x168] ;  /* 0x00005a0000047ab9 */ /* 0x000fe40000000800 */
[----:B------:R-:W-:Y:S02]  /*9e60*/  UIADD3 UR4, -UR4, 0x1, URZ ;  /* 0x0000000104047890 */ /* 0x000fe4000fffe13f */
[----:B------:R-:W-:-:S03]  /*9e70*/  @UP3 USHF.R.U32.HI UR7, URZ, UR5, UR19 ;  /* 0x000000053f073299 */ /* 0x000fc60008011613 */
[----:B------:R-:W-:Y:S02]  /*9e80*/  ULDC UR5, c[0x0][0x1d0] ;  /* 0x0000740000057ab9 */ /* 0x000fe40000000800 */
[----:B------:R-:W-:-:S03]  /*9e90*/  UIADD3 UR5, UR7, UR5, UR4 ;  /* 0x0000000507057290 */ /* 0x000fc6000fffe004 */
[----:B------:R-:W-:Y:S02]  /*9ea0*/  ULDC UR4, c[0x0][0x324] ;  /* 0x0000c90000047ab9 */ /* 0x000fe40000000800 */
[----:B------:R-:W-:-:S06]  /*9eb0*/  UIADD3 UR4, UR5, -UR4, URZ ;  /* 0x8000000405047290 */ /* 0x000fcc000fffe03f */
        /* <DEDUP_REMOVED lines=12> */
.L_x_44:
[----:B------:R-:W-:-:S04]  /*9f80*/  MOV R2, c[0x0][0x32c] ;  /* 0x0000cb0000027a02 */ /* 0x000fc80000000f00 */
[----:B------:R-:W-:-:S13]  /*9f90*/  ISETP.NE.AND P0, PT, R2, 0x1, PT ;  /* 0x000000010200780c */ /* 0x000fda0003f05270 */
[----:B------:R-:W-:-:S05]  /*9fa0*/  @P0 IMAD.HI.U32 R2, R4, c[0x0][0x330], RZ ;  /* 0x0000cc0004020a27 */ /* 0x000fca00078e00ff */
[----:B------:R-:W-:-:S05]  /*9fb0*/  @P0 SHF.R.U32.HI R4, RZ, c[0x0][0x334], R2 ;  /* 0x0000cd00ff040a19 */ /* 0x000fca0000011602 */
.L_x_45:
[----:B------:R-:W-:-:S05]  /*9fc0*/  IMAD R4, R4, c[0x0][0x32c], RZ ;  /* 0x0000cb0004047a24 */ /* 0x000fca00078e02ff */
[----:B------:R-:W-:-:S04]  /*9fd0*/  IMNMX R3, R3, R4, !PT ;  /* 0x0000000403037217 */ /* 0x000fc80007800200 */
.L_x_43:
[----:B------:R-:W-:-:S05]  /*9fe0*/  IADD3 R3, R3, 0x5f, RZ ;  /* 0x0000005f03037810 */ /* 0x000fca0007ffe0ff */
[----:B------:R-:W-:-:S05]  /*9ff0*/  IMAD.HI R3, R3, 0x2aaaaaab, RZ ;  /* 0x2aaaaaab03037827 */ /* 0x000fca00078e02ff */
[----:B------:R-:W-:-:S04]  /*a000*/  SHF.R.U32.HI R2, RZ, 0x1f, R3 ;  /* 0x0000001fff027819 */ /* 0x000fc80000011603 */
[----:B------:R-:W-:-:S04]  /*a010*/  LEA.HI.SX32 R2, R3, R2, 0x1c ;  /* 0x0000000203027211 */ /* 0x000fc800078fe2ff */
[----:B------:R-:W-:-:S04]  /*a020*/  IMNMX R233, R215, R2, !PT ;  /* 0x00000002d7e97217 */ /* 0x000fc80007800200 */
[----:B------:R-:W-:-:S13]  /*a030*/  ISETP.GE.AND P0, PT, R192, R233, PT ;  /* 0x000000e9c000720c */ /* 0x000fda0003f06270 */
[----:B------:R-:W-:Y:S05]  /*a040*/  @!P0 BRA `(.L_x_46) ;  /* 0x00002f7000008947 */ /* 0x000fea0003800000 */
[----:B------:R-:W-:Y:S01]  /*a050*/  MOV R119, R116 ;  /* 0x0000007400777202 */ /* 0x000fe20000000f00 */
[----:B------:R-:W-:Y:S01]  /*a060*/  IMAD.MOV.U32 R232, RZ, RZ, R192 ;  /* 0x000000ffffe87224 */ /* 0x000fe200078e00c0 */
[----:B------:R-:W-:Y:S01]  /*a070*/  MOV R3, R0 ;  /* 0x0000000000037202 */ /* 0x000fe20000000f00 */
[----:B------:R-:W-:Y:S01]  /*a080*/  IMAD.MOV.U32 R230, RZ, RZ, c[0x0][0x1e4] ;  /* 0x00007900ffe67624 */ /* 0x000fe200078e00ff */
[----:B------:R-:W-:Y:S02]  /*a090*/  MOV R231, c[0x0][0x1e0] ;  /* 0x0000780000e77a02 */ /* 0x000fe40000000f00 */
.L_x_47:
[----:B------:R-:W-:Y:S04]  /*a0a0*/  DEPBAR.LE SB0, 0x0 ;  /* 0x000080000000791a */ /* 0x000fe80000000000 */
[----:B------:R-:W-:Y:S01]  /*a0b0*/  BAR.SYNC.DEFER_BLOCKING 0x0 ;  /* 0x0000000000007b1d */ /* 0x000fe20000010000 */
[----:B------:R-:W-:Y:S11]  /*a0c0*/  ISETP.GT.AND P6, PT, R215, R232, PT ;  /* 0x000000e8d700720c */ /* 0x000ff60003fc4270 */
[----:B------:R-:W-:Y:S02]  /*a0d0*/  @!UPT UIADD3 URZ, URZ, URZ, URZ ;  /* 0x0000003f3f3ff290 */ /* 0x000fe4000fffe03f */
[----:B------:R-:W-:Y:S01]  /*a0e0*/  @!P6 SHF.R.S32.HI R39, RZ, 0x1f, R232 ;  /* 0x0000001fff27e819 */ /* 0x000fe200000114e8 */
[C---:B------:R-:W-:Y:S01]  /*a0f0*/  @!P6 IMAD.WIDE.U32 R36, R232.reuse, c[0x0][0x208], RZ ;  /* 0x00008200e824ea25 */ /* 0x040fe200078e00ff */
[----:B------:R-:W-:Y:S02]  /*a100*/  @!P6 MOV R44, R226 ;  /* 0x000000e2002ce202 */ /* 0x000fe40000000f00 */
[----:B------:R-:W-:Y:S01]  /*a110*/  @!P6 MOV R45, R229 ;  /* 0x000000e5002de202 */ /* 0x000fe20000000f00 */
[----:B------:R-:W-:Y:S04]  /*a120*/  @!P6 IMAD R39, R39, c[0x0][0x208], RZ ;  /* 0x000082002727ea24 */ /* 0x000fe800078e02ff */
[----:B------:R-:W-:Y:S01]  /*a130*/  @!P6 IMAD R39, R232, c[0x0][0x20c], R39 ;  /* 0x00008300e827ea24 */ /* 0x000fe200078e0227 */
[----:B------:R-:W1:Y:S01]  /*a140*/  LDSM.16.M88.4 R8, [R214+0x8100] ;  /* 0x00810000d608783b */ /* 0x000e620000000200 */
[----:B------:R-:W-:Y:S03]  /*a150*/  @!P6 IMAD.WIDE.U32 R44, R36, 0x60, R44 ;  /* 0x00000060242ce825 */ /* 0x000fe600078e002c */
[----:B------:R-:W-:Y:S02]  /*a160*/  @!P6 IADD3 R0, R37, R39, RZ ;  /* 0x000000272500e210 */ /* 0x000fe40007ffe0ff */
[----:B------:R-:W-:Y:S02]  /*a170*/  @!P6 SHF.L.U32 R162, R44, 0x1, RZ ;  /* 0x000000012ca2e819 */ /* 0x000fe400000006ff */
[----:B------:R-:W2:Y:S01]  /*a180*/  LDSM.16.M88.4 R16, [R214+0x8900] ;  /* 0x00890000d610783b */ /* 0x000ea20000000200 */
[----:B------:R-:W-:Y:S01]  /*a190*/  @!P6 IMAD R0, R0, 0x60, RZ ;  /* 0x000000600000e824 */ /* 0x000fe200078e02ff */
[C---:B------:R-:W-:Y:S02]  /*a1a0*/  @!P6 IADD3 R160, P5, R162.reuse, 0x80, RZ ;  /* 0x00000080a2a0e810 */ /* 0x040fe40007fbe0ff */
[----:B------:R-:W-:Y:S02]  /*a1b0*/  @!P6 IADD3 R162, P0, R162, c[0x0][0x1f8], RZ ;  /* 0x00007e00a2a2ea10 */ /* 0x000fe40007f1e0ff */
[----:B------:R-:W-:Y:S02]  /*a1c0*/  @!P6 IADD3 R160, P2, R160, c[0x0][0x1f8], RZ ;  /* 0x00007e00a0a0ea10 */ /* 0x000fe40007f5e0ff */
[----:B------:R-:W3:Y:S01]  /*a1d0*/  LDSM.16.M88.4 R24, [R214+0x9100] ;  /* 0x00910000d618783b */ /* 0x000ee20000000200 */
[----:B------:R-:W-:Y:S02]  /*a1e0*/  @!P6 IADD3 R164, P1, R162, UR12, RZ ;  /* 0x0000000ca2a4ec10 */ /* 0x000fe4000ff3e0ff */
[----:B------:R-:W-:Y:S04]  /*a1f0*/  @!P6 IADD3 R0, R45, R0, RZ ;  /* 0x000000002d00e210 */ /* 0x000fe80007ffe0ff */
[----:B------:R-:W-:Y:S01]  /*a200*/  @!P6 SHF.L.U64.HI R0, R44, 0x1, R0 ;  /* 0x000000012c00e819 */ /* 0x000fe20000010200 */
[----:B------:R-:W4:Y:S03]  /*a210*/  LDSM.16.M88.4 R32, [R214+0x9900] ;  /* 0x00990000d620783b */ /* 0x000f260000000200 */
[----:B------:R-:W-:Y:S02]  /*a220*/  @!P6 IADD3.X R163, R0, c[0x0][0x1fc], RZ, P0, !PT ;  /* 0x00007f0000a3ea10 */ /* 0x000fe400007fe4ff */
[----:B------:R-:W-:Y:S02]  /*a230*/  @!P6 IADD3.X R161, RZ, c[0x0][0x1fc], R0, P2, P5 ;  /* 0x00007f00ffa1ea10 */ /* 0x000fe400017ea400 */
[----:B------:R-:W-:Y:S01]  /*a240*/  @!P6 IADD3.X R165, R163, UR17, RZ, P1, !PT ;  /* 0x00000011a3a5ec10 */ /* 0x000fe20008ffe4ff */
[----:B------:R-:W5:Y:S01]  /*a250*/  LDSM.16.M88.4 R40, [R214+0xa100] ;  /* 0x00a10000d628783b */ /* 0x000f620000000200 */
[----:B------:R-:W-:Y:S02]  /*a260*/  @!P6 IADD3 R116, P0, R164, UR12, RZ ;  /* 0x0000000ca474ec10 */ /* 0x000fe4000ff1e0ff */
[C---:B------:R-:W-:Y:S02]  /*a270*/  ISETP.GT.AND P5, PT, R232.reuse, R215, PT ;  /* 0x000000d7e800720c */ /* 0x040fe40003fa4270 */
[----:B------:R-:W-:Y:S01]  /*a280*/  @!P6 IADD3.X R117, R165, UR17, RZ, P0, !PT ;  /* 0x00000011a575ec10 */ /* 0x000fe200087fe4ff */
[C---:B-1----:R-:W-:Y:S02]  /*a290*/  HMMA.16816.F32 R4, R120.reuse, R8, RZ ;  /* 0x000000087804723c */ /* 0x042fe400000018ff */
[----:B------:R-:W1:Y:S06]  /*a2a0*/  LDSM.16.M88.4 R48, [R214+0xa900] ;  /* 0x00a90000d630783b */ /* 0x000e6c0000000200 */
[C---:B------:R-:W-:Y:S02]  /*a2b0*/  HMMA.16816.F32 R8, R120.reuse, R10, RZ ;  /* 0x0000000a7808723c */ /* 0x040fe400000018ff */
[----:B------:R-:W1:Y:S06]  /*a2c0*/  LDSM.16.M88.4 R124, [R213] ;  /* 0x00000000d57c783b */ /* 0x000e6c0000000200 */
[C---:B--2---:R-:W-:Y:S02]  /*a2d0*/  HMMA.16816.F32 R12, R120.reuse, R16, RZ ;  /* 0x00000010780c723c */ /* 0x044fe400000018ff */
[----:B------:R-:W2:Y:S06]  /*a2e0*/  LDSM.16.M88.4 R128, [R207] ;  /* 0x00000000cf80783b */ /* 0x000eac0000000200 */
[C---:B------:R-:W-:Y:S02]  /*a2f0*/  HMMA.16816.F32 R16, R120.reuse, R18, RZ ;  /* 0x000000127810723c */ /* 0x040fe400000018ff */
[----:B------:R-:W1:Y:S06]  /*a300*/  LDSM.16.M88.4 R132, [R206] ;  /* 0x00000000ce84783b */ /* 0x000e6c0000000200 */
[C---:B---3--:R-:W-:Y:S02]  /*a310*/  HMMA.16816.F32 R20, R120.reuse, R24, RZ ;  /* 0x000000187814723c */ /* 0x048fe400000018ff */
[----:B------:R-:W3:Y:S06]  /*a320*/  LDSM.16.M88.4 R136, [R205] ;  /* 0x00000000cd88783b */ /* 0x000eec0000000200 */
[C---:B------:R-:W-:Y:S02]  /*a330*/  HMMA.16816.F32 R24, R120.reuse, R26, RZ ;  /* 0x0000001a7818723c */ /* 0x040fe400000018ff */
[----:B------:R-:W2:Y:S06]  /*a340*/  LDSM.16.M88.4 R144, [R204] ;  /* 0x00000000cc90783b */ /* 0x000eac0000000200 */
[C---:B----4-:R-:W-:Y:S02]  /*a350*/  HMMA.16816.F32 R28, R120.reuse, R32, RZ ;  /* 0x00000020781c723c */ /* 0x050fe400000018ff */
[----:B------:R-:W4:Y:S06]  /*a360*/  LDSM.16.M88.4 R148, [R203] ;  /* 0x00000000cb94783b */ /* 0x000f2c0000000200 */
[C---:B------:R-:W-:Y:S02]  /*a370*/  HMMA.16816.F32 R32, R120.reuse, R34, RZ ;  /* 0x000000227820723c */ /* 0x040fe400000018ff */
[----:B------:R-:W-:Y:S01]  /*a380*/  @!PT LDS RZ, [RZ] ;  /* 0x00000000fffff984 */ /* 0x000fe20000000800 */
[----:B------:R-:W-:Y:S01]  /*a390*/  @!PT LDS RZ, [RZ] ;  /* 0x00000000fffff984 */ /* 0x000fe20000000800 */
[----:B------:R-:W-:Y:S01]  /*a3a0*/  @!PT LDS RZ, [RZ] ;  /* 0x00000000fffff984 */ /* 0x000fe20000000800 */
[----:B------:R2:W-:Y:S06]  /*a3b0*/  @!P6 LDGSTS.E.BYPASS.LTC128B.128 [R216+0x100], [R162.64], !P4 ;  /* 0x00100000a2d8efae */ /* 0x0005ec000e101d4e */
[C---:B-----5:R-:W-:Y:S02]  /*a3c0*/  HMMA.16816.F32 R36, R120.reuse, R40, RZ ;  /* 0x000000287824723c */ /* 0x060fe400000018ff */
[----:B------:R5:W-:Y:S06]  /*a3d0*/  @!P6 LDGSTS.E.BYPASS.LTC128B.128 [R216+0x3100], [R160.64], !P3 ;  /* 0x03100000a0d8efae */ /* 0x000bec000d901d4e */
[C---:B------:R-:W-:Y:S02]  /*a3e0*/  HMMA.16816.F32 R40, R120.reuse, R42, RZ ;  /* 0x0000002a7828723c */ /* 0x040fe400000018ff */
[----:B------:R2:W-:Y:S06]  /*a3f0*/  @!P6 LDGSTS.E.BYPASS.LTC128B.128 [R216+0x1100], [R164.64], !P4 ;  /* 0x01100000a4d8efae */ /* 0x0005ec000e101d4e */
[C---:B-1----:R-:W-:Y:S02]  /*a400*/  HMMA.16816.F32 R44, R120.reuse, R48, RZ ;  /* 0x00000030782c723c */ /* 0x042fe400000018ff */
[----:B------:R1:W-:Y:S06]  /*a410*/  @!P6 LDGSTS.E.BYPASS.LTC128B.128 [R216+0x4100], [R164.64+0x80], !P3 ;  /* 0x04100080a4d8efae */ /* 0x0003ec000d901d4e */
[----:B------:R-:W-:Y:S02]  /*a420*/  HMMA.16816.F32 R48, R120, R50, RZ ;  /* 0x000000327830723c */ /* 0x000fe400000018ff */
[----:B------:R1:W-:Y:S06]  /*a430*/  @!P6 LDGSTS.E.BYPASS.LTC128B.128 [R216+0x2100], [R116.64], !P4 ;  /* 0x0210000074d8efae */ /* 0x0003ec000e101d4e */
[C---:B------:R-:W-:Y:S02]  /*a440*/  HMMA.16816.F32 R4, R140.reuse, R124, R4 ;  /* 0x0000007c8c04723c */ /* 0x040fe40000001804 */
[----:B------:R1:W-:Y:S06]  /*a450*/  @!P6 LDGSTS.E.BYPASS.LTC128B.128 [R216+0x5100], [R116.64+0x80], !P3 ;  /* 0x0510008074d8efae */ /* 0x0003ec000d901d4e */
[C---:B------:R-:W-:Y:S02]  /*a460*/  HMMA.16816.F32 R8, R140.reuse, R126, R8 ;  /* 0x0000007e8c08723c */ /* 0x040fe40000001808 */
[----:B------:R-:W1:Y:S06]  /*a470*/  LDSM.16.M88.4 R156, [R211+0x8100] ;  /* 0x00810000d39c783b */ /* 0x000e6c0000000200 */
[C---:B--2---:R-:W-:Y:S02]  /*a480*/  HMMA.16816.F32 R12, R140.reuse, R128, R12 ;  /* 0x000000808c0c723c */ /* 0x044fe4000000180c */
[----:B------:R-:W0:Y:S06]  /*a490*/  LDGDEPBAR ;  /* 0x00000000000079af */ /* 0x000e2c0000000000 */
[C---:B------:R-:W-:Y:S02]  /*a4a0*/  HMMA.16816.F32 R16, R140.reuse, R130, R16 ;  /* 0x000000828c10723c */ /* 0x040fe40000001810 */
[----:B------:R-:W2:Y:S06]  /*a4b0*/  LDSM.16.M88.4 R124, [R211+0x8900] ;  /* 0x00890000d37c783b */ /* 0x000eac0000000200 */
[C---:B------:R-:W-:Y:S02]  /*a4c0*/  HMMA.16816.F32 R20, R140.reuse, R132, R20 ;  /* 0x000000848c14723c */ /* 0x040fe40000001814 */
[----:B------:R-:W2:Y:S06]  /*a4d0*/  LDSM.16.M88.4 R128, [R211+0x9100] ;  /* 0x00910000d380783b */ /* 0x000eac0000000200 */
[C---:B------:R-:W-:Y:S02]  /*a4e0*/  HMMA.16816.F32 R24, R140.reuse, R134, R24 ;  /* 0x000000868c18723c */ /* 0x040fe40000001818 */
[----:B-----5:R-:W5:Y:S06]  /*a4f0*/  LDSM.16.M88.4 R160, [R211+0x9900] ;  /* 0x00990000d3a0783b */ /* 0x020f6c0000000200 */
[C---:B---3--:R-:W-:Y:S02]  /*a500*/  HMMA.16816.F32 R28, R140.reuse, R136, R28 ;  /* 0x000000888c1c723c */ /* 0x048fe4000000181c */
[----:B-1----:R-:W1:Y:S06]  /*a510*/  LDSM.16.M88.4 R164, [R211+0xa100] ;  /* 0x00a10000d3a4783b */ /* 0x002e6c0000000200 */
[C---:B------:R-:W-:Y:S02]  /*a520*/  HMMA.16816.F32 R32, R140.reuse, R138, R32 ;  /* 0x0000008a8c20723c */ /* 0x040fe40000001820 */
[----:B------:R-:W3:Y:S06]  /*a530*/  LDSM.16.M88.4 R184, [R211+0xa900] ;  /* 0x00a90000d3b8783b */ /* 0x000eec0000000200 */
[C---:B------:R-:W-:Y:S02]  /*a540*/  HMMA.16816.F32 R36, R140.reuse, R144, R36 ;  /* 0x000000908c24723c */ /* 0x040fe40000001824 */
[----:B------:R-:W1:Y:S06]  /*a550*/  LDSM.16.M88.4 R132, [R202] ;  /* 0x00000000ca84783b */ /* 0x000e6c0000000200 */
[C---:B------:R-:W-:Y:S02]  /*a560*/  HMMA.16816.F32 R40, R140.reuse, R146, R40 ;  /* 0x000000928c28723c */ /* 0x040fe40000001828 */
[----:B------:R-:W1:Y:S06]  /*a570*/  LDSM.16.M88.4 R136, [R202+0x800] ;  /* 0x00080000ca88783b */ /* 0x000e6c0000000200 */
[C---:B----4-:R-:W-:Y:S02]  /*a580*/  HMMA.16816.F32 R44, R140.reuse, R148, R44 ;  /* 0x000000948c2c723c */ /* 0x050fe4000000182c */
[----:B------:R-:W4:Y:S06]  /*a590*/  LDSM.16.M88.4 R144, [R202+0x1000] ;  /* 0x00100000ca90783b */ /* 0x000f2c0000000200 */
[----:B------:R-:W-:Y:S02]  /*a5a0*/  HMMA.16816.F32 R48, R140, R150, R48 ;  /* 0x000000968c30723c */ /* 0x000fe40000001830 */
[----:B------:R-:W1:Y:S06]  /*a5b0*/  LDSM.16.M88.4 R148, [R202+0x1800] ;  /* 0x00180000ca94783b */ /* 0x000e6c0000000200 */
[C---:B------:R-:W-:Y:S02]  /*a5c0*/  HMMA.16816.F32 R4, R152.reuse, R156, R4 ;  /* 0x0000009c9804723c */ /* 0x040fe40000001804 */
[----:B------:R-:W-:Y:S06]  /*a5d0*/  LDSM.16.M88.4 R192, [R211+0xd900] ;  /* 0x00d90000d3c0783b */ /* 0x000fec0000000200 */
[C---:B------:R-:W-:Y:S02]  /*a5e0*/  HMMA.16816.F32 R8, R152.reuse, R158, R8 ;  /* 0x0000009e9808723c */ /* 0x040fe40000001808 */
[----:B------:R-:W1:Y:S06]  /*a5f0*/  LDSM.16.M88.4 R156, [R202+0x2000] ;  /* 0x00200000ca9c783b */ /* 0x000e6c0000000200 */
[C---:B--2---:R-:W-:Y:S08]  /*a600*/  HMMA.16816.F32 R12, R152.reuse, R124, R12 ;  /* 0x0000007c980c723c */ /* 0x044ff0000000180c */
[C---:B------:R-:W-:Y:S01]  /*a610*/  HMMA.16816.F32 R16, R152.reuse, R126, R16 ;  /* 0x0000007e9810723c */ /* 0x040fe20000001810 */
[----:B------:R-:W2:Y:S07]  /*a620*/  LDSM.16.M88.4 R124, [R202+0x2800] ;  /* 0x00280000ca7c783b */ /* 0x000eae0000000200 */
[C---:B------:R-:W-:Y:S08]  /*a630*/  HMMA.16816.F32 R20, R152.reuse, R128, R20 ;  /* 0x000000809814723c */ /* 0x040ff00000001814 */
[C---:B------:R-:W-:Y:S01]  /*a640*/  HMMA.16816.F32 R24, R152.reuse, R130, R24 ;  /* 0x000000829818723c */ /* 0x040fe20000001818 */
[----:B------:R-:W2:Y:S07]  /*a650*/  LDSM.16.M88.4 R128, [R214+0xb100] ;  /* 0x00b10000d680783b */ /* 0x000eae0000000200 */
[C---:B-----5:R-:W-:Y:S08]  /*a660*/  HMMA.16816.F32 R28, R152.reuse, R160, R28 ;  /* 0x000000a0981c723c */ /* 0x060ff0000000181c */
[C---:B------:R-:W-:Y:S01]  /*a670*/  HMMA.16816.F32 R32, R152.reuse, R162, R32 ;  /* 0x000000a29820723c */ /* 0x040fe20000001820 */
[----:B------:R-:W5:Y:S07]  /*a680*/  LDSM.16.M88.4 R160, [R214+0xb900] ;  /* 0x00b90000d6a0783b */ /* 0x000f6e0000000200 */
[C---:B-1----:R-:W-:Y:S08]  /*a690*/  HMMA.16816.F32 R36, R152.reuse, R164, R36 ;  /* 0x000000a49824723c */ /* 0x042ff00000001824 */
[C---:B------:R-:W-:Y:S01]  /*a6a0*/  HMMA.16816.F32 R40, R152.reuse, R166, R40 ;  /* 0x000000a69828723c */ /* 0x040fe20000001828 */
[----:B------:R-:W1:Y:S07]  /*a6b0*/  LDSM.16.M88.4 R164, [R214+0xc100] ;  /* 0x00c10000d6a4783b */ /* 0x000e6e0000000200 */
[C---:B---3--:R-:W-:Y:S08]  /*a6c0*/  HMMA.16816.F32 R44, R152.reuse, R184, R44 ;  /* 0x000000b8982c723c */ /* 0x048ff0000000182c */
[----:B------:R-:W-:Y:S01]  /*a6d0*/  HMMA.16816.F32 R48, R152, R186, R48 ;  /* 0x000000ba9830723c */ /* 0x000fe20000001830 */
[----:B------:R-:W3:Y:S07]  /*a6e0*/  LDSM.16.M88.4 R184, [R214+0xc900] ;  /* 0x00c90000d6b8783b */ /* 0x000eee0000000200 */
[C---:B------:R-:W-:Y:S08]  /*a6f0*/  HMMA.16816.F32 R4, R168.reuse, R132, R4 ;  /* 0x00000084a804723c */ /* 0x040ff00000001804 */
[C---:B------:R-:W-:Y:S01]  /*a700*/  HMMA.16816.F32 R8, R168.reuse, R134, R8 ;  /* 0x00000086a808723c */ /* 0x040fe20000001808 */
[----:B------:R-:W1:Y:S07]  /*a710*/  LDSM.16.M88.4 R132, [R214+0xd100] ;  /* 0x00d10000d684783b */ /* 0x000e6e0000000200 */
[C---:B------:R-:W-:Y:S08]  /*a720*/  HMMA.16816.F32 R12, R168.reuse, R136, R12 ;  /* 0x00000088a80c723c */ /* 0x040ff0000000180c */
[C---:B------:R-:W-:Y:S01]  /*a730*/  HMMA.16816.F32 R16, R168.reuse, R138, R16 ;  /* 0x0000008aa810723c */ /* 0x040fe20000001810 */
[----:B------:R-:W1:Y:S07]  /*a740*/  LDSM.16.M88.4 R136, [R214+0xd900] ;  /* 0x00d90000d688783b */ /* 0x000e6e0000000200 */
[C---:B----4-:R-:W-:Y:S08]  /*a750*/  HMMA.16816.F32 R20, R168.reuse, R144, R20 ;  /* 0x00000090a814723c */ /* 0x050ff00000001814 */
[C---:B------:R-:W-:Y:S01]  /*a760*/  HMMA.16816.F32 R24, R168.reuse, R146, R24 ;  /* 0x00000092a818723c */ /* 0x040fe20000001818 */
[----:B------:R-:W4:Y:S07]  /*a770*/  LDSM.16.M88.4 R144, [R201] ;  /* 0x00000000c990783b */ /* 0x000f2e0000000200 */
[C---:B------:R-:W-:Y:S08]  /*a780*/  HMMA.16816.F32 R28, R168.reuse, R148, R28 ;  /* 0x00000094a81c723c */ /* 0x040ff0000000181c */
[C---:B------:R-:W-:Y:S01]  /*a790*/  HMMA.16816.F32 R32, R168.reuse, R150, R32 ;  /* 0x00000096a820723c */ /* 0x040fe20000001820 */
[----:B------:R-:W1:Y:S07]  /*a7a0*/  LDSM.16.M88.4 R148, [R200] ;  /* 0x00000000c894783b */ /* 0x000e6e0000000200 */
[C---:B------:R-:W-:Y:S08]  /*a7b0*/  HMMA.16816.F32 R36, R168.reuse, R156, R36 ;  /* 0x0000009ca824723c */ /* 0x040ff00000001824 */
[C---:B------:R-:W-:Y:S01]  /*a7c0*/  HMMA.16816.F32 R40, R168.reuse, R158, R40 ;  /* 0x0000009ea828723c */ /* 0x040fe20000001828 */
[----:B------:R-:W-:Y:S07]  /*a7d0*/  LDSM.16.M88.4 R156, [R197] ;  /* 0x00000000c59c783b */ /* 0x000fee0000000200 */
[C---:B--2---:R-:W-:Y:S08]  /*a7e0*/  HMMA.16816.F32 R44, R168.reuse, R124, R44 ;  /* 0x0000007ca82c723c */ /* 0x044ff0000000182c */
[----:B------:R-:W-:Y:S01]  /*a7f0*/  HMMA.16816.F32 R48, R168, R126, R48 ;  /* 0x0000007ea830723c */ /* 0x000fe20000001830 */
[----:B------:R-:W2:Y:S07]  /*a800*/  LDSM.16.M88.4 R124, [R199] ;  /* 0x00000000c77c783b */ /* 0x000eae0000000200 */
[C---:B------:R-:W-:Y:S08]  /*a810*/  HMMA.16816.F32 R4, R172.reuse, R128, R4 ;  /* 0x00000080ac04723c */ /* 0x040ff00000001804 */
[C---:B------:R-:W-:Y:S01]  /*a820*/  HMMA.16816.F32 R8, R172.reuse, R130, R8 ;  /* 0x00000082ac08723c */ /* 0x040fe20000001808 */
[----:B------:R-:W2:Y:S07]  /*a830*/  LDSM.16.M88.4 R128, [R198] ;  /* 0x00000000c680783b */ /* 0x000eae0000000200 */
[C---:B-----5:R-:W-:Y:S08]  /*a840*/  HMMA.16816.F32 R12, R172.reuse, R160, R12 ;  /* 0x000000a0ac0c723c */ /* 0x060ff0000000180c */
[C---:B------:R-:W-:Y:S01]  /*a850*/  HMMA.16816.F32 R16, R172.reuse, R162, R16 ;  /* 0x000000a2ac10723c */ /* 0x040fe20000001810 */
[----:B------:R-:W5:Y:S07]  /*a860*/  LDSM.16.M88.4 R160, [R196] ;  /* 0x00000000c4a0783b */ /* 0x000f6e0000000200 */
[C---:B-1----:R-:W-:Y:S08]  /*a870*/  HMMA.16816.F32 R20, R172.reuse, R164, R20 ;  /* 0x000000a4ac14723c */ /* 0x042ff00000001814 */
[C---:B------:R-:W-:Y:S01]  /*a880*/  HMMA.16816.F32 R24, R172.reuse, R166, R24 ;  /* 0x000000a6ac18723c */ /* 0x040fe20000001818 */
[----:B------:R-:W1:Y:S07]  /*a890*/  LDSM.16.M88.4 R164, [R211+0xb100] ;  /* 0x00b10000d3a4783b */ /* 0x000e6e0000000200 */
[C---:B---3--:R-:W-:Y:S08]  /*a8a0*/  HMMA.16816.F32 R28, R172.reuse, R184, R28 ;  /* 0x000000b8ac1c723c */ /* 0x048ff0000000181c */
[C---:B------:R-:W-:Y:S01]  /*a8b0*/  HMMA.16816.F32 R32, R172.reuse, R186, R32 ;  /* 0x000000baac20723c */ /* 0x040fe20000001820 */
[----:B------:R-:W-:Y:S07]  /*a8c0*/  LDSM.16.M88.4 R184, [R211+0xd100] ;  /* 0x00d10000d3b8783b */ /* 0x000fee0000000200 */
[C---:B------:R-:W-:Y:S08]  /*a8d0*/  HMMA.16816.F32 R36, R172.reuse, R132, R36 ;  /* 0x00000084ac24723c */ /* 0x040ff00000001824 */
[C---:B------:R-:W-:Y:S01]  /*a8e0*/  HMMA.16816.F32 R40, R172.reuse, R134, R40 ;  /* 0x00000086ac28723c */ /* 0x040fe20000001828 */
[----:B------:R-:W3:Y:S07]  /*a8f0*/  LDSM.16.M88.4 R132, [R211+0xb900] ;  /* 0x00b90000d384783b */ /* 0x000eee0000000200 */
        /* <DEDUP_REMOVED lines=9> */
[C---:B--2---:R-:W-:Y:S08]  /*a990*/  HMMA.16816.F32 R20, R176.reuse, R124, R20 ;  /* 0x0000007cb014723c */ /* 0x044ff00000001814 */
[C---:B------:R-:W-:Y:S01]  /*a9a0*/  HMMA.16816.F32 R24, R176.reuse, R126, R24 ;  /* 0x0000007eb018723c */ /* 0x040fe20000001818 */
[----:B------:R-:W2:Y:S07]  /*a9b0*/  LDSM.16.M88.4 R124, [R202+0x3800] ;  /* 0x00380000ca7c783b */ /* 0x000eae0000000200 */
[C---:B------:R-:W-:Y:S08]  /*a9c0*/  HMMA.16816.F32 R28, R176.reuse, R128, R28 ;  /* 0x00000080b01c723c */ /* 0x040ff0000000181c */
[C---:B------:R-:W-:Y:S08]  /*a9d0*/  HMMA.16816.F32 R32, R176.reuse, R130, R32 ;  /* 0x00000082b020723c */ /* 0x040ff00000001820 */
[C---:B------:R-:W-:Y:S08]  /*a9e0*/  HMMA.16816.F32 R36, R176.reuse, R156, R36 ;  /* 0x0000009cb024723c */ /* 0x040ff00000001824 */
[C---:B------:R-:W-:Y:S08]  /*a9f0*/  HMMA.16816.F32 R40, R176.reuse, R158, R40 ;  /* 0x0000009eb028723c */ /* 0x040ff00000001828 */
[C---:B-----5:R-:W-:Y:S08]  /*aa00*/  HMMA.16816.F32 R44, R176.reuse, R160, R44 ;  /* 0x000000a0b02c723c */ /* 0x060ff0000000182c */
[----:B------:R-:W-:Y:S08]  /*aa10*/  HMMA.16816.F32 R48, R176, R162, R48 ;  /* 0x000000a2b030723c */ /* 0x000ff00000001830 */
[C---:B-1----:R-:W-:Y:S08]  /*aa20*/  HMMA.16816.F32 R4, R180.reuse, R164, R4 ;  /* 0x000000a4b404723c */ /* 0x042ff00000001804 */
[C---:B------:R-:W-:Y:S08]  /*aa30*/  HMMA.16816.F32 R8, R180.reuse, R166, R8 ;  /* 0x000000a6b408723c */ /* 0x040ff00000001808 */
[C---:B---3--:R-:W-:Y:S08]  /*aa40*/  HMMA.16816.F32 R12, R180.reuse, R132, R12 ;  /* 0x00000084b40c723c */ /* 0x048ff0000000180c */
[C---:B------:R-:W-:Y:S08]  /*aa50*/  HMMA.16816.F32 R16, R180.reuse, R134, R16 ;  /* 0x00000086b410723c */ /* 0x040ff00000001810 */
[C---:B------:R-:W-:Y:S08]  /*aa60*/  HMMA.16816.F32 R20, R180.reuse, R136, R20 ;  /* 0x00000088b414723c */ /* 0x040ff00000001814 */
[C---:B------:R-:W-:Y:S08]  /*aa70*/  HMMA.16816.F32 R24, R180.reuse, R138, R24 ;  /* 0x0000008ab418723c */ /* 0x040ff00000001818 */
[C---:B----4-:R-:W-:Y:S08]  /*aa80*/  HMMA.16816.F32 R28, R180.reuse, R144, R28 ;  /* 0x00000090b41c723c */ /* 0x050ff0000000181c */
[C---:B------:R-:W-:Y:S08]  /*aa90*/  HMMA.16816.F32 R32, R180.reuse, R146, R32 ;  /* 0x00000092b420723c */ /* 0x040ff00000001820 */
[C---:B------:R-:W-:Y:S08]  /*aaa0*/  HMMA.16816.F32 R36, R180.reuse, R184, R36 ;  /* 0x000000b8b424723c */ /* 0x040ff00000001824 */
[C---:B------:R-:W-:Y:S08]  /*aab0*/  HMMA.16816.F32 R40, R180.reuse, R186, R40 ;  /* 0x000000bab428723c */ /* 0x040ff00000001828 */
[C---:B------:R-:W-:Y:S07]  /*aac0*/  HMMA.16816.F32 R44, R180.reuse, R192, R44 ;  /* 0x000000c0b42c723c */ /* 0x040fee000000182c */
[----:B------:R-:W-:Y:S01]  /*aad0*/  IADD3 R192, R232, -0x1, RZ ;  /* 0xffffffffe8c07810 */ /* 0x000fe20007ffe0ff */
[----:B------:R-:W-:Y:S08]  /*aae0*/  HMMA.16816.F32 R48, R180, R194, R48 ;  /* 0x000000c2b430723c */ /* 0x000ff00000001830 */
[C---:B------:R-:W-:Y:S08]  /*aaf0*/  HMMA.16816.F32 R4, R188.reuse, R148, R4 ;  /* 0x00000094bc04723c */ /* 0x040ff00000001804 */
[C---:B------:R-:W-:Y:S08]  /*ab00*/  HMMA.16816.F32 R8, R188.reuse, R150, R8 ;  /* 0x00000096bc08723c */ /* 0x040ff00000001808 */
[C---:B--2---:R-:W-:Y:S08]  /*ab10*/  HMMA.16816.F32 R12, R188.reuse, R124, R12 ;  /* 0x0000007cbc0c723c */ /* 0x044ff0000000180c */
[----:B------:R-:W-:Y:S01]  /*ab20*/  FMUL.FTZ R130, R4, c[0x0][0x320] ;  /* 0x0000c80004827a20 */ /* 0x000fe20000410000 */
[C---:B------:R-:W-:Y:S03]  /*ab30*/  HMMA.16816.F32 R16, R188.reuse, R126, R16 ;  /* 0x0000007ebc10723c */ /* 0x040fe60000001810 */
[----:B------:R-:W-:Y:S02]  /*ab40*/  FMUL.FTZ R131, R5, c[0x0][0x320] ;  /* 0x0000c80005837a20 */ /* 0x000fe40000410000 */
[----:B------:R-:W1:Y:S01]  /*ab50*/  MUFU.TANH R130, R130 ;  /* 0x0000008200827308 */ /* 0x000e620000002400 */
[----:B------:R-:W-:Y:S02]  /*ab60*/  FMUL.FTZ R128, R6, c[0x0][0x320] ;  /* 0x0000c80006807a20 */ /* 0x000fe40000410000 */
[----:B------:R-:W-:Y:S02]  /*ab70*/  FMUL.FTZ R129, R7, c[0x0][0x320] ;  /* 0x0000c80007817a20 */ /* 0x000fe40000410000 */
[----:B------:R-:W2:Y:S02]  /*ab80*/  LDSM.16.M88.4 R4, [R202+0x4000] ;  /* 0x00400000ca04783b */ /* 0x000ea40000000200 */
[----:B------:R-:W-:Y:S02]  /*ab90*/  FMUL.FTZ R9, R9, c[0x0][0x320] ;  /* 0x0000c80009097a20 */ /* 0x000fe40000410000 */
[----:B------:R-:W-:Y:S01]  /*aba0*/  FMUL.FTZ R10, R10, c[0x0][0x320] ;  /* 0x0000c8000a0a7a20 */ /* 0x000fe20000410000 */
[----:B------:R-:W3:Y:S01]  /*abb0*/  MUFU.TANH R131, R131 ;  /* 0x0000008300837308 */ /* 0x000ee20000002400 */
[----:B------:R-:W-:Y:S02]  /*abc0*/  FMUL.FTZ R11, R11, c[0x0][0x320] ;  /* 0x0000c8000b0b7a20 */ /* 0x000fe40000410000 */
[----:B------:R-:W-:Y:S02]  /*abd0*/  FMUL.FTZ R134, R8, c[0x0][0x320] ;  /* 0x0000c80008867a20 */ /* 0x000fe40000410000 */
[----:B------:R-:W-:Y:S02]  /*abe0*/  FMUL.FTZ R14, R14, c[0x0][0x320] ;  /* 0x0000c8000e0e7a20 */ /* 0x000fe40000410000 */
[----:B------:R-:W-:Y:S02]  /*abf0*/  FMUL.FTZ R15, R15, c[0x0][0x320] ;  /* 0x0000c8000f0f7a20 */ /* 0x000fe40000410000 */
[----:B------:R-:W-:Y:S01]  /*ac00*/  FMUL.FTZ R137, R16, c[0x0][0x320] ;  /* 0x0000c80010897a20 */ /* 0x000fe20000410000 */
[----:B------:R-:W-:Y:S01]  /*ac10*/  MUFU.TANH R124, R9 ;  /* 0x00000009007c7308 */ /* 0x000fe20000002400 */
[----:B------:R-:W-:Y:S02]  /*ac20*/  FMUL.FTZ R18, R18, c[0x0][0x320] ;  /* 0x0000c80012127a20 */ /* 0x000fe40000410000 */
[----:B------:R-:W-:Y:S01]  /*ac30*/  FMUL.FTZ R17, R17, c[0x0][0x320] ;  /* 0x0000c80011117a20 */ /* 0x000fe20000410000 */
[----:B-1----:R-:W-:Y:S01]  /*ac40*/  FMNMX.FTZ R0, R130, R3, !PT ;  /* 0x0000000382007209 */ /* 0x002fe20007810000 */
[----:B------:R-:W-:Y:S02]  /*ac50*/  FMUL.FTZ R19, R19, c[0x0][0x320] ;  /* 0x0000c80013137a20 */ /* 0x000fe40000410000 */
[----:B------:R-:W-:Y:S02]  /*ac60*/  FMUL.FTZ R135, R12, c[0x0][0x320] ;  /* 0x0000c8000c877a20 */ /* 0x000fe40000410000 */
[----:B------:R-:W-:Y:S01]  /*ac70*/  FMUL.FTZ R13, R13, c[0x0][0x320] ;  /* 0x0000c8000d0d7a20 */ /* 0x000fe20000410000 */
[----:B------:R-:W-:Y:S10]  /*ac80*/  MUFU.TANH R138, R17 ;  /* 0x00000011008a7308 */ /* 0x000ff40000002400 */
[----:B------:R-:W-:Y:S01]  /*ac90*/  MUFU.TANH R166, R10 ;  /* 0x0000000a00a67308 */ /* 0x000fe20000002400 */
[C---:B--2---:R-:W-:Y:S09]  /*aca0*/  HMMA.16816.F32 R20, R188.reuse, R4, R20 ;  /* 0x00000004bc14723c */ /* 0x044ff20000001814 */
[----:B------:R-:W-:Y:S01]  /*acb0*/  MUFU.TANH R136, R13 ;  /* 0x0000000d00887308 */ /* 0x000fe20000002400 */
[C---:B------:R-:W-:Y:S01]  /*acc0*/  HMMA.16816.F32 R24, R188.reuse, R6, R24 ;  /* 0x00000006bc18723c */ /* 0x040fe20000001818 */
[----:B------:R-:W-:Y:S08]  /*acd0*/  LDSM.16.M88.4 R4, [R202+0x5000] ;  /* 0x00500000ca04783b */ /* 0x000ff00000000200 */
[----:B------:R1:W-:Y:S05]  /*ace0*/  MUFU.TANH R158, R11 ;  /* 0x0000000b009e7308 */ /* 0x0003ea0000002400 */
[----:B------:R-:W-:Y:S05]  /*acf0*/  FMUL.FTZ R187, R20, c[0x0][0x320] ;  /* 0x0000c80014bb7a20 */ /* 0x000fea0000410000 */
[----:B------:R-:W2:Y:S01]  /*ad00*/  MUFU.TANH R128, R128 ;  /* 0x0000008000807308 */ /* 0x000ea20000002400 */
        /* <DEDUP_REMOVED lines=8> */
[----:B-1----:R-:W1:Y:S06]  /*ad90*/  LDSM.16.M88.4 R8, [R202+0x4800] ;  /* 0x00480000ca08783b */ /* 0x002e6c0000000200 */
[----:B------:R-:W4:Y:S10]  /*ada0*/  MUFU.TANH R134, R134 ;  /* 0x0000008600867308 */ /* 0x000f340000002400 */
[----:B------:R-:W5:Y:S10]  /*adb0*/  MUFU.TANH R135, R135 ;  /* 0x0000008700877308 */ /* 0x000f740000002400 */
[----:B------:R-:W2:Y:S10]  /*adc0*/  MUFU.TANH R146, R14 ;  /* 0x0000000e00927308 */ /* 0x000eb40000002400 */
[----:B------:R-:W-:Y:S01]  /*add0*/  MUFU.TANH R147, R15 ;  /* 0x0000000f00937308 */ /* 0x000fe20000002400 */
[C---:B-1----:R-:W-:Y:S09]  /*ade0*/  HMMA.16816.F32 R28, R188.reuse, R8, R28 ;  /* 0x00000008bc1c723c */ /* 0x042ff2000000181c */
[----:B------:R-:W1:Y:S01]  /*adf0*/  MUFU.TANH R137, R137 ;  /* 0x0000008900897308 */ /* 0x000e620000002400 */
[C---:B------:R-:W-:Y:S01]  /*ae00*/  HMMA.16816.F32 R32, R188.reuse, R10, R32 ;  /* 0x0000000abc20723c */ /* 0x040fe20000001820 */
[----:B------:R-:W1:Y:S01]  /*ae10*/  LDSM.16.M88.4 R8, [R202+0x5800] ;  /* 0x00580000ca08783b */ /* 0x000e620000000200 */
[----:B------:R-:W-:Y:S07]  /*ae20*/  DEPBAR.LE SB0, 0x0 ;  /* 0x000080000000791a */ /* 0x000fee0000000000 */
[----:B------:R-:W1:Y:S01]  /*ae30*/  MUFU.TANH R149, R18 ;  /* 0x0000001200957308 */ /* 0x000e620000002400 */
[C---:B------:R-:W-:Y:S01]  /*ae40*/  HMMA.16816.F32 R36, R188.reuse, R4, R36 ;  /* 0x00000004bc24723c */ /* 0x040fe20000001824 */
[----:B------:R-:W-:Y:S04]  /*ae50*/  BAR.SYNC.DEFER_BLOCKING 0x0 ;  /* 0x0000000000007b1d */ /* 0x000fe80000010000 */
[----:B------:R-:W-:Y:S03]  /*ae60*/  FMUL.FTZ R251, R28, c[0x0][0x320] ;  /* 0x0000c8001cfb7a20 */ /* 0x000fe60000410000 */
[C---:B------:R-:W-:Y:S01]  /*ae70*/  HMMA.16816.F32 R40, R188.reuse, R6, R40 ;  /* 0x00000006bc28723c */ /* 0x040fe20000001828 */
[----:B------:R-:W-:Y:S03]  /*ae80*/  MUFU.TANH R150, R19 ;  /* 0x0000001300967308 */ /* 0x000fe60000002400 */
[----:B------:R-:W-:Y:S02]  /*ae90*/  FMUL.FTZ R29, R29, c[0x0][0x320] ;  /* 0x0000c8001d1d7a20 */ /* 0x000fe40000410000 */
[----:B------:R-:W-:Y:S01]  /*aea0*/  FMUL.FTZ R30, R30, c[0x0][0x320] ;  /* 0x0000c8001e1e7a20 */ /* 0x000fe20000410000 */
[----:B---3--:R-:W-:Y:S01]  /*aeb0*/  FMNMX.FTZ R7, R131, R0, !PT ;  /* 0x0000000083077209 */ /* 0x008fe20007810000 */
[----:B------:R-:W-:Y:S01]  /*aec0*/  FMUL.FTZ R31, R31, c[0x0][0x320] ;  /* 0x0000c8001f1f7a20 */ /* 0x000fe20000410000 */
[----:B--2---:R-:W-:Y:S02]  /*aed0*/  FMNMX.FTZ R0, R128, R119, !PT ;  /* 0x0000007780007209 */ /* 0x004fe40007810000 */
[----:B------:R-:W2:Y:S01]  /*aee0*/  MUFU.TANH R187, R187 ;  /* 0x000000bb00bb7308 */ /* 0x000ea20000002400 */
[----:B----4-:R-:W-:Y:S01]  /*aef0*/  FMNMX.FTZ R7, R134, R7, !PT ;  /* 0x0000000786077209 */ /* 0x010fe20007810000 */
[----:B------:R-:W-:Y:S01]  /*af00*/  FMUL.FTZ R32, R32, c[0x0][0x320] ;  /* 0x0000c80020207a20 */ /* 0x000fe20000410000 */
[----:B------:R-:W-:Y:S01]  /*af10*/  FMNMX.FTZ R5, R129, R0, !PT ;  /* 0x0000000081057209 */ /* 0x000fe20007810000 */
[----:B------:R-:W-:Y:S01]  /*af20*/  FMUL.FTZ R33, R33, c[0x0][0x320] ;  /* 0x0000c80021217a20 */ /* 0x000fe20000410000 */
[----:B------:R-:W-:Y:S01]  /*af30*/  FMNMX.FTZ R0, R124, R7, !PT ;  /* 0x000000077c007209 */ /* 0x000fe20007810000 */
[----:B------:R-:W-:Y:S01]  /*af40*/  FMUL.FTZ R36, R36, c[0x0][0x320] ;  /* 0x0000c80024247a20 */ /* 0x000fe20000410000 */
[----:B------:R-:W-:Y:S01]  /*af50*/  FMNMX.FTZ R5, R166, R5, !PT ;  /* 0x00000005a6057209 */ /* 0x000fe20007810000 */
[----:B------:R-:W-:Y:S01]  /*af60*/  FMUL.FTZ R37, R37, c[0x0][0x320] ;  /* 0x0000c80025257a20 */ /* 0x000fe20000410000 */
[----:B-----5:R-:W-:Y:S01]  /*af70*/  FMNMX.FTZ R7, R135, R0, !PT ;  /* 0x0000000087077209 */ /* 0x020fe20007810000 */
[----:B------:R-:W3:Y:S01]  /*af80*/  MUFU.TANH R156, R21 ;  /* 0x00000015009c7308 */ /* 0x000ee20000002400 */
[----:B------:R-:W-:Y:S01]  /*af90*/  FMUL.FTZ R38, R38, c[0x0][0x320] ;  /* 0x0000c80026267a20 */ /* 0x000fe20000410000 */
[----:B------:R-:W-:Y:S01]  /*afa0*/  FMNMX.FTZ R5, R158, R5, !PT ;  /* 0x000000059e057209 */ /* 0x000fe20007810000 */
[----:B------:R-:W-:Y:S01]  /*afb0*/  FMUL.FTZ R39, R39, c[0x0][0x320] ;  /* 0x0000c80027277a20 */ /* 0x000fe20000410000 */
[C---:B-1----:R-:W-:Y:S03]  /*afc0*/  HMMA.16816.F32 R44, R188.reuse, R8, R44 ;  /* 0x00000008bc2c723c */ /* 0x042fe6000000182c */
[----:B------:R-:W-:Y:S01]  /*afd0*/  FMUL.FTZ R34, R34, c[0x0][0x320] ;  /* 0x0000c80022227a20 */ /* 0x000fe20000410000 */
[----:B------:R-:W-:Y:S01]  /*afe0*/  FMNMX.FTZ R0, R136, R7, !PT ;  /* 0x0000000788007209 */ /* 0x000fe20007810000 */
[----:B------:R-:W-:Y:S01]  /*aff0*/  FMUL.FTZ R35, R35, c[0x0][0x320] ;  /* 0x0000c80023237a20 */ /* 0x000fe20000410000 */
[----:B------:R-:W1:Y:S01]  /*b000*/  MUFU.TANH R195, R22 ;  /* 0x0000001600c37308 */ /* 0x000e620000002400 */
[----:B------:R-:W-:Y:S01]  /*b010*/  FMUL.FTZ R40, R40, c[0x0][0x320] ;  /* 0x0000c80028287a20 */ /* 0x000fe20000410000 */
[----:B------:R-:W-:Y:S04]  /*b020*/  HMMA.16816.F32 R48, R188, R10, R48 ;  /* 0x0000000abc30723c */ /* 0x000fe80000001830 */
[----:B------:R-:W-:Y:S01]  /*b030*/  FMUL.FTZ R41, R41, c[0x0][0x320] ;  /* 0x0000c80029297a20 */ /* 0x000fe20000410000 */
[----:B------:R-:W-:Y:S01]  /*b040*/  FMNMX.FTZ R2, R146, R5, !PT ;  /* 0x0000000592027209 */ /* 0x000fe20007810000 */
[----:B------:R-:W-:Y:S01]  /*b050*/  FMUL.FTZ R42, R42, c[0x0][0x320] ;  /* 0x0000c8002a2a7a20 */ /* 0x000fe20000410000 */
[----:B------:R-:W-:Y:S01]  /*b060*/  FMNMX.FTZ R5, R137, R0, !PT ;  /* 0x0000000089057209 */ /* 0x000fe20007810000 */
[----:B------:R-:W4:Y:S01]  /*b070*/  MUFU.TANH R160, R23 ;  /* 0x0000001700a07308 */ /* 0x000f220000002400 */
[----:B------:R-:W-:Y:S03]  /*b080*/  FMUL.FTZ R43, R43, c[0x0][0x320] ;  /* 0x0000c8002b2b7a20 */ /* 0x000fe60000410000 */
[----:B------:R-:W-:Y:S02]  /*b090*/  FMNMX.FTZ R2, R147, R2, !PT ;  /* 0x0000000293027209 */ /* 0x000fe40007810000 */
[----:B------:R-:W-:Y:S02]  /*b0a0*/  FMNMX.FTZ R0, R138, R5, !PT ;  /* 0x000000058a007209 */ /* 0x000fe40007810000 */
[----:B------:R-:W-:Y:S01]  /*b0b0*/  FMUL.FTZ R44, R44, c[0x0][0x320] ;  /* 0x0000c8002c2c7a20 */ /* 0x000fe20000410000 */
[----:B------:R-:W-:Y:S01]  /*b0c0*/  FMNMX.FTZ R5, R149, R2, !PT ;  /* 0x0000000295057209 */ /* 0x000fe20007810000 */
[----:B------:R-:W5:Y:S01]  /*b0d0*/  MUFU.TANH R193, R193 ;  /* 0x000000c100c17308 */ /* 0x000f620000002400 */
[----:B------:R-:W-:Y:S01]  /*b0e0*/  FMUL.FTZ R45, R45, c[0x0][0x320] ;  /* 0x0000c8002d2d7a20 */ /* 0x000fe20000410000 */
[----:B--2---:R-:W-:Y:S01]  /*b0f0*/  FMNMX.FTZ R7, R187, R0, !PT ;  /* 0x00000000bb077209 */ /* 0x004fe20007810000 */
[----:B------:R-:W-:Y:S01]  /*b100*/  FMUL.FTZ R46, R46, c[0x0][0x320] ;  /* 0x0000c8002e2e7a20 */ /* 0x000fe20000410000 */
[----:B------:R-:W-:Y:S01]  /*b110*/  FMNMX.FTZ R0, R150, R5, !PT ;  /* 0x0000000596007209 */ /* 0x000fe20007810000 */
[----:B------:R-:W-:Y:S01]  /*b120*/  FMUL.FTZ R47, R47, c[0x0][0x320] ;  /* 0x0000c8002f2f7a20 */ /* 0x000fe20000410000 */
[----:B---3--:R-:W-:Y:S01]  /*b130*/  FMNMX.FTZ R2, R156, R7, !PT ;  /* 0x000000079c027209 */ /* 0x008fe20007810000 */
[----:B------:R-:W-:Y:S01]  /*b140*/  FMUL.FTZ R48, R48, c[0x0][0x320] ;  /* 0x0000c80030307a20 */ /* 0x000fe20000410000 */
[----:B-1----:R-:W-:Y:S01]  /*b150*/  FMNMX.FTZ R5, R195, R0, !PT ;  /* 0x00000000c3057209 */ /* 0x002fe20007810000 */
[----:B------:R-:W-:Y:S01]  /*b160*/  FMUL.FTZ R49, R49, c[0x0][0x320] ;  /* 0x0000c80031317a20 */ /* 0x000fe20000410000 */
[----:B------:R-:W1:Y:S01]  /*b170*/  MUFU.TANH R164, R25 ;  /* 0x0000001900a47308 */ /* 0x000e620000002400 */
[----:B------:R-:W-:Y:S01]  /*b180*/  FMUL.FTZ R50, R50, c[0x0][0x320] ;  /* 0x0000c80032327a20 */ /* 0x000fe20000410000 */
[----:B----4-:R-:W-:Y:S08]  /*b190*/  FMNMX.FTZ R5, R160, R5, !PT ;  /* 0x00000005a0057209 */ /* 0x010ff00007810000 */
[----:B------:R-:W2:Y:S01]  /*b1a0*/  MUFU.TANH R162, R26 ;  /* 0x0000001a00a27308 */ /* 0x000ea20000002400 */
[----:B-----5:R-:W-:Y:S09]  /*b1b0*/  FMNMX.FTZ R7, R193, R2, !PT ;  /* 0x00000002c1077209 */ /* 0x020ff20007810000 */
[----:B------:R-:W3:Y:S01]  /*b1c0*/  MUFU.TANH R235, R27 ;  /* 0x0000001b00eb7308 */ /* 0x000ee20000002400 */
[----:B-1----:R-:W-:Y:S09]  /*b1d0*/  FMNMX.FTZ R0, R164, R7, !PT ;  /* 0x00000007a4007209 */ /* 0x002ff20007810000 */
[----:B------:R-:W1:Y:S01]  /*b1e0*/  MUFU.TANH R251, R251 ;  /* 0x000000fb00fb7308 */ /* 0x000e620000002400 */
[----:B--2---:R-:W-:Y:S09]  /*b1f0*/  FMNMX.FTZ R2, R162, R5, !PT ;  /* 0x00000005a2027209 */ /* 0x004ff20007810000 */
[----:B------:R-:W2:Y:S01]  /*b200*/  MUFU.TANH R237, R29 ;  /* 0x0000001d00ed7308 */ /* 0x000ea20000002400 */
[----:B---3--:R-:W-:Y:S09]  /*b210*/  FMNMX.FTZ R2, R235, R2, !PT ;  /* 0x00000002eb027209 */ /* 0x008ff20007810000 */
        /* <DEDUP_REMOVED lines=9> */
[----:B--2---:R-:W-:Y:S01]  /*b2b0*/  FMNMX.FTZ R4, R249, R0, !PT ;  /* 0x00000000f9047209 */ /* 0x004fe20007810000 */
[----:B------:R-:W-:Y:S08]  /*b2c0*/  FMUL.FTZ R0, R51, c[0x0][0x320] ;  /* 0x0000c80033007a20 */ /* 0x000ff00000410000 */
        /* <DEDUP_REMOVED lines=38> */
[----:B-1----:R-:W-:Y:S01]  /*b530*/  FMNMX.FTZ R11, R6, R9, !PT ;  /* 0x00000009060b7209 */ /* 0x002fe20007810000 */
[C---:B------:R-:W-:Y:S06]  /*b540*/  @P5 IMAD.WIDE.U32 R8, R192.reuse, c[0x0][0x1e0], RZ ;  /* 0x00007800c0085a25 */ /* 0x040fec00078e00ff */
[----:B------:R-:W1:Y:S01]  /*b550*/  SHFL.BFLY PT, R2, R11, 0x1, 0x1f ;  /* 0x0c201f000b027f89 */ /* 0x000e6200000e0000 */
[----:B--2---:R-:W-:Y:S02]  /*b560*/  FMNMX.FTZ R5, R7, R0, !PT ;  /* 0x0000000007057209 */ /* 0x004fe40007810000 */
[----:B------:R-:W-:Y:S05]  /*b570*/  @P5 SHF.R.S32.HI R7, RZ, 0x1f, R192 ;  /* 0x0000001fff075819 */ /* 0x000fea00000114c0 */
[----:B------:R-:W2:Y:S01]  /*b580*/  SHFL.BFLY PT, R4, R5, 0x1, 0x1f ;  /* 0x0c201f0005047f89 */ /* 0x000ea200000e0000 */
[----:B------:R-:W-:Y:S04]  /*b590*/  @P5 IMAD R7, R7, c[0x0][0x1e0], RZ ;  /* 0x0000780007075a24 */ /* 0x000fe800078e02ff */
[----:B------:R-:W-:Y:S05]  /*b5a0*/  @P5 IMAD R7, R192, c[0x0][0x1e4], R7 ;  /* 0x00007900c0075a24 */ /* 0x000fea00078e0207 */
[----:B------:R-:W-:Y:S02]  /*b5b0*/  @P5 IADD3 R7, R9, R7, RZ ;  /* 0x0000000709075210 */ /* 0x000fe40007ffe0ff */
[----:B-1----:R-:W-:Y:S05]  /*b5c0*/  FMNMX.FTZ R0, R11, R2, !PT ;  /* 0x000000020b007209 */ /* 0x002fea0007810000 */
[C---:B------:R-:W-:Y:S02]  /*b5d0*/  FADD.FTZ R2, -R0.reuse, R3 ;  /* 0x0000000300027221 */ /* 0x040fe40000010100 */
[----:B------:R-:W-:Y:S01]  /*b5e0*/  FMUL.FTZ R148, R0, c[0x0][0x2d0] ;  /* 0x0000b40000947a20 */ /* 0x000fe20000410000 */
[----:B--2---:R-:W-:Y:S01]  /*b5f0*/  FMNMX.FTZ R116, R5, R4, !PT ;  /* 0x0000000405747209 */ /* 0x004fe20007810000 */
[----:B------:R-:W-:Y:S01]  /*b600*/  FMUL.FTZ R3, R2, c[0x0][0x2d0] ;  /* 0x0000b40002037a20 */ /* 0x000fe20000410000 */
[----:B------:R-:W-:Y:S01]  /*b610*/  @P5 MOV R4, R218 ;  /* 0x000000da00045202 */ /* 0x000fe20000000f00 */
[--C-:B------:R-:W-:Y:S01]  /*b620*/  FFMA.FTZ R133, R130, c[0x0][0x2d0], -R148.reuse ;  /* 0x0000b40082857a23 */ /* 0x100fe20000010894 */
[----:B------:R-:W-:Y:S01]  /*b630*/  @P5 MOV R5, R221 ;  /* 0x000000dd00055202 */ /* 0x000fe20000000f00 */
[----:B------:R-:W-:Y:S02]  /*b640*/  FADD.FTZ R2, -R116, R119 ;  /* 0x0000007774027221 */ /* 0x000fe40000010100 */
[----:B------:R-:W-:Y:S01]  /*b650*/  FFMA.FTZ R130, R124, c[0x0][0x2d0], -R148 ;  /* 0x0000b4007c827a23 */ /* 0x000fe20000010894 */
[----:B------:R-:W1:Y:S01]  /*b660*/  MUFU.EX2 R3, R3 ;  /* 0x0000000300037308 */ /* 0x000e620000000800 */
[----:B------:R-:W-:Y:S02]  /*b670*/  FMUL.FTZ R6, R2, c[0x0][0x2d0] ;  /* 0x0000b40002067a20 */ /* 0x000fe40000410000 */
[----:B------:R-:W-:Y:S04]  /*b680*/  @P5 IMAD.WIDE.U32 R4, R8, 0x60, R4 ;  /* 0x0000006008045825 */ /* 0x000fe800078e0004 */
[----:B------:R-:W-:Y:S01]  /*b690*/  FMUL.FTZ R124, R116, c[0x0][0x2d0] ;  /* 0x0000b400747c7a20 */ /* 0x000fe20000410000 */
[----:B------:R-:W-:Y:S01]  /*b6a0*/  @P5 SHF.L.U32 R12, R4, 0x1, RZ ;  /* 0x00000001040c5819 */ /* 0x000fe200000006ff */
[--C-:B------:R-:W-:Y:S01]  /*b6b0*/  FFMA.FTZ R132, R131, c[0x0][0x2d0], -R148.reuse ;  /* 0x0000b40083847a23 */ /* 0x100fe20000010894 */
[----:B------:R2:W3:Y:S01]  /*b6c0*/  MUFU.EX2 R2, R6 ;  /* 0x0000000600027308 */ /* 0x0004e20000000800 */
[----:B------:R-:W-:Y:S01]  /*b6d0*/  FFMA.FTZ R131, R134, c[0x0][0x2d0], -R148 ;  /* 0x0000b40086837a23 */ /* 0x000fe20000010894 */
[----:B------:R-:W-:Y:S01]  /*b6e0*/  @P5 IADD3 R8, P2, R12, 0x80, RZ ;  /* 0x000000800c085810 */ /* 0x000fe20007f5e0ff */
[--C-:B------:R-:W-:Y:S01]  /*b6f0*/  FFMA.FTZ R134, R128, c[0x0][0x2d0], -R124.reuse ;  /* 0x0000b40080867a23 */ /* 0x100fe2000001087c */
[----:B------:R-:W-:Y:S01]  /*b700*/  @P5 IADD3 R12, P0, R12, c[0x0][0x1c8], RZ ;  /* 0x000072000c0c5a10 */ /* 0x000fe20007f1e0ff */
[--C-:B------:R-:W-:Y:S01]  /*b710*/  FFMA.FTZ R129, R129, c[0x0][0x2d0], -R124.reuse ;  /* 0x0000b40081817a23 */ /* 0x100fe2000001087c */
[----:B------:R-:W-:Y:S01]  /*b720*/  @P5 IADD3 R8, P1, R8, c[0x0][0x1c8], RZ ;  /* 0x0000720008085a10 */ /* 0x000fe20007f3e0ff */
[--C-:B------:R-:W-:Y:S02]  /*b730*/  FFMA.FTZ R128, R166, c[0x0][0x2d0], -R124.reuse ;  /* 0x0000b400a6807a23 */ /* 0x100fe4000001087c */
[----:B------:R-:W-:Y:S01]  /*b740*/  FFMA.FTZ R119, R158, c[0x0][0x2d0], -R124 ;  /* 0x0000b4009e777a23 */ /* 0x000fe2000001087c */
[----:B------:R-:W-:Y:S01]  /*b750*/  MUFU.EX2 R133, R133 ;  /* 0x0000008500857308 */ /* 0x000fe20000000800 */
[--C-:B------:R-:W-:Y:S02]  /*b760*/  FFMA.FTZ R185, R185, c[0x0][0x2d0], -R148.reuse ;  /* 0x0000b400b9b97a23 */ /* 0x100fe40000010894 */
[----:B------:R-:W-:Y:S02]  /*b770*/  FFMA.FTZ R194, R165, c[0x0][0x2d0], -R148 ;  /* 0x0000b400a5c27a23 */ /* 0x000fe40000010894 */
[C---:B-1----:R-:W-:Y:S02]  /*b780*/  FMUL.FTZ R24, R3.reuse, R92 ;  /* 0x0000005c03187220 */ /* 0x042fe40000410000 */
[C---:B------:R-:W-:Y:S02]  /*b790*/  FMUL.FTZ R25, R3.reuse, R93 ;  /* 0x0000005d03197220 */ /* 0x040fe40000410000 */
[C---:B------:R-:W-:Y:S01]  /*b7a0*/  FMUL.FTZ R32, R3.reuse, R84 ;  /* 0x0000005403207220 */ /* 0x040fe20000410000 */
[----:B------:R-:W1:Y:S01]  /*b7b0*/  MUFU.EX2 R132, R132 ;  /* 0x0000008400847308 */ /* 0x000e620000000800 */
[C---:B------:R-:W-:Y:S02]  /*b7c0*/  FMUL.FTZ R33, R3.reuse, R85 ;  /* 0x0000005503217220 */ /* 0x040fe40000410000 */
[----:B------:R-:W-:Y:S02]  /*b7d0*/  FMUL.FTZ R40, R3, R76 ;  /* 0x0000004c03287220 */ /* 0x000fe40000410000 */
[----:B--2---:R-:W-:Y:S02]  /*b7e0*/  @P5 IMAD R6, R7, 0x60, RZ ;  /* 0x0000006007065824 */ /* 0x004fe400078e02ff */
[C---:B---3--:R-:W-:Y:S02]  /*b7f0*/  FMUL.FTZ R7, R2.reuse, R115 ;  /* 0x0000007302077220 */ /* 0x048fe40000410000 */
[C---:B------:R-:W-:Y:S01]  /*b800*/  FMUL.FTZ R18, R2.reuse, R102 ;  /* 0x0000006602127220 */ /* 0x040fe20000410000 */
[----:B------:R-:W-:Y:S01]  /*b810*/  @P5 IADD3 R6, R5, R6, RZ ;  /* 0x0000000605065210 */ /* 0x000fe20007ffe0ff */
[----:B------:R-:W-:Y:S01]  /*b820*/  MUFU.EX2 R131, R131 ;  /* 0x0000008300837308 */ /* 0x000fe20000000800 */
[C---:B------:R-:W-:Y:S01]  /*b830*/  @P5 SHF.L.U32 R5, R231.reuse, 0x6, RZ ;  /* 0x00000006e7055819 */ /* 0x040fe200000006ff */
[----:B------:R-:W-:Y:S01]  /*b840*/  FMUL.FTZ R19, R2, R103 ;  /* 0x0000006702137220 */ /* 0x000fe20000410000 */
[----:B------:R-:W-:Y:S01]  /*b850*/  @P5 SHF.L.U64.HI R6, R4, 0x1, R6 ;  /* 0x0000000104065819 */ /* 0x000fe20000010206 */
[C---:B------:R-:W-:Y:S01]  /*b860*/  FMUL.FTZ R26, R2.reuse, R94 ;  /* 0x0000005e021a7220 */ /* 0x040fe20000410000 */
[----:B------:R-:W-:Y:S01]  /*b870*/  @P5 SHF.L.U64.HI R4, R231, 0x6, R230 ;  /* 0x00000006e7045819 */ /* 0x000fe200000102e6 */
[----:B------:R-:W-:Y:S01]  /*b880*/  FMUL.FTZ R27, R2, R95 ;  /* 0x0000005f021b7220 */ /* 0x000fe20000410000 */
[----:B------:R-:W-:Y:S01]  /*b890*/  @P5 IADD3.X R13, R6, c[0x0][0x1cc], RZ, P0, !PT ;  /* 0x00007300060d5a10 */ /* 0x000fe200007fe4ff */
[----:B------:R-:W-:Y:S01]  /*b8a0*/  FMUL.FTZ R34, R2, R86 ;  /* 0x0000005602227220 */ /* 0x000fe20000410000 */
[----:B------:R-:W-:Y:S01]  /*b8b0*/  @P5 IADD3.X R9, RZ, c[0x0][0x1cc], R6, P1, P2 ;  /* 0x00007300ff095a10 */ /* 0x000fe20000fe4406 */
[----:B------:R-:W2:Y:S01]  /*b8c0*/  MUFU.EX2 R130, R130 ;  /* 0x0000008200827308 */ /* 0x000ea20000000800 */
[----:B------:R-:W-:Y:S01]  /*b8d0*/  @P5 IADD3 R10, P0, R12, R5, RZ ;  /* 0x000000050c0a5210 */ /* 0x000fe20007f1e0ff */
[----:B------:R3:W-:Y:S01]  /*b8e0*/  @P5 LDGSTS.E.BYPASS.LTC128B.128 [R216+0x8100], [R12.64], !P4 ;  /* 0x081000000cd85fae */ /* 0x0007e2000e101d4e */
[C---:B------:R-:W-:Y:S02]  /*b8f0*/  FMUL.FTZ R6, R2.reuse, R114 ;  /* 0x0000007202067220 */ /* 0x040fe40000410000 */
[-C--:B------:R-:W-:Y:S01]  /*b900*/  @P5 IADD3.X R11, R13, R4.reuse, RZ, P0, !PT ;  /* 0x000000040d0b5210 */ /* 0x080fe200007fe4ff */
[----:B------:R-:W-:Y:S01]  /*b910*/  FMUL.FTZ R35, R2, R87 ;  /* 0x0000005702237220 */ /* 0x000fe20000410000 */
[----:B------:R-:W-:Y:S01]  /*b920*/  @P5 IADD3 R16, P1, R10, R5, RZ ;  /* 0x000000050a105210 */ /* 0x000fe20007f3e0ff */
[----:B------:R-:W-:Y:S01]  /*b930*/  FMUL.FTZ R5, R3, R113 ;  /* 0x0000007103057220 */ /* 0x000fe20000410000 */
[----:B------:R-:W-:Y:S01]  /*b940*/  ISETP.GT.AND P0, PT, R232, R233, PT ;  /* 0x000000e9e800720c */ /* 0x000fe20003f04270 */
[----:B------:R4:W-:Y:S01]  /*b950*/  @P5 LDGSTS.E.BYPASS.LTC128B.128 [R216+0xb100], [R8.64], !P3 ;  /* 0x0b10000008d85fae */ /* 0x0009e2000d901d4e */
[----:B------:R-:W-:Y:S01]  /*b960*/  @P5 IADD3.X R17, R11, R4, RZ, P1, !PT ;  /* 0x000000040b115210 */ /* 0x000fe20000ffe4ff */
[----:B------:R-:W-:Y:S01]  /*b970*/  MUFU.EX2 R134, R134 ;  /* 0x0000008600867308 */ /* 0x000fe20000000800 */
[C---:B------:R-:W-:Y:S01]  /*b980*/  FMUL.FTZ R4, R3.reuse, R112 ;  /* 0x0000007003047220 */ /* 0x040fe20000410000 */
[----:B-1----:R-:W-:Y:S01]  /*b990*/  F2FP.PACK_AB R112, R132, R133 ;  /* 0x000000858470723e */ /* 0x002fe200000000ff */
[C---:B------:R-:W-:Y:S01]  /*b9a0*/  FMUL.FTZ R41, R3.reuse, R77 ;  /* 0x0000004d03297220 */ /* 0x040fe20000410000 */
[----:B------:R-:W-:Y:S01]  /*b9b0*/  MOV R232, R192 ;  /* 0x000000c000e87202 */ /* 0x000fe20000000f00 */
[C---:B------:R-:W-:Y:S01]  /*b9c0*/  FMUL.FTZ R42, R2.reuse, R78 ;  /* 0x0000004e022a7220 */ /* 0x040fe20000410000 */
[----:B------:R1:W-:Y:S01]  /*b9d0*/  @P5 LDGSTS.E.BYPASS.LTC128B.128 [R216+0x9100], [R10.64], !P4 ;  /* 0x091000000ad85fae */ /* 0x0003e2000e101d4e */
[----:B------:R-:W-:Y:S02]  /*b9e0*/  FMUL.FTZ R43, R2, R79 ;  /* 0x0000004f022b7220 */ /* 0x000fe40000410000 */
[C---:B------:R-:W-:Y:S01]  /*b9f0*/  FMUL.FTZ R48, R3.reuse, R68 ;  /* 0x0000004403307220 */ /* 0x040fe20000410000 */
[----:B------:R-:W5:Y:S01]  /*ba00*/  MUFU.EX2 R129, R129 ;  /* 0x0000008100817308 */ /* 0x000f620000000800 */
[C---:B------:R-:W-:Y:S01]  /*ba10*/  FMUL.FTZ R49, R3.reuse, R69 ;  /* 0x0000004503317220 */ /* 0x040fe20000410000 */
[----:B--2---:R-:W-:Y:S01]  /*ba20*/  F2FP.PACK_AB R114, R130, R131 ;  /* 0x000000838272723e */ /* 0x004fe200000000ff */
[C---:B------:R-:W-:Y:S01]  /*ba30*/  FMUL.FTZ R50, R2.reuse, R70 ;  /* 0x0000004602327220 */ /* 0x040fe20000410000 */
[----:B------:R1:W-:Y:S01]  /*ba40*/  @P5 LDGSTS.E.BYPASS.LTC128B.128 [R216+0xc100], [R10.64+0x80], !P3 ;  /* 0x0c1000800ad85fae */ /* 0x0003e2000d901d4e */
[C---:B------:R-:W-:Y:S02]  /*ba50*/  FMUL.FTZ R51, R2.reuse, R71 ;  /* 0x0000004702337220 */ /* 0x040fe40000410000 */
[C---:B------:R-:W-:Y:S02]  /*ba60*/  FMUL.FTZ R52, R3.reuse, R52 ;  /* 0x0000003403347220 */ /* 0x040fe40000410000 */
[C---:B------:R-:W-:Y:S01]  /*ba70*/  FMUL.FTZ R53, R3.reuse, R53 ;  /* 0x0000003503357220 */ /* 0x040fe20000410000 */
[----:B------:R-:W-:Y:S01]  /*ba80*/  MUFU.EX2 R128, R128 ;  /* 0x0000008000807308 */ /* 0x000fe20000000800 */
[C---:B------:R-:W-:Y:S01]  /*ba90*/  FMUL.FTZ R54, R2.reuse, R54 ;  /* 0x0000003602367220 */ /* 0x040fe20000410000 */
[----:B------:R2:W-:Y:S01]  /*baa0*/  @P5 LDGSTS.E.BYPASS.LTC128B.128 [R216+0xa100], [R16.64], !P4 ;  /* 0x0a10000010d85fae */ /* 0x0005e2000e101d4e */
[C---:B------:R-:W-:Y:S02]  /*bab0*/  FMUL.FTZ R55, R2.reuse, R55 ;  /* 0x0000003702377220 */ /* 0x040fe40000410000 */
[C---:B----4-:R-:W-:Y:S02]  /*bac0*/  FMUL.FTZ R8, R3.reuse, R108 ;  /* 0x0000006c03087220 */ /* 0x050fe40000410000 */
[C---:B------:R-:W-:Y:S02]  /*bad0*/  FMUL.FTZ R9, R3.reuse, R109 ;  /* 0x0000006d03097220 */ /* 0x040fe40000410000 */
[C---:B------:R-:W-:Y:S01]  /*bae0*/  FMUL.FTZ R56, R3.reuse, R56 ;  /* 0x0000003803387220 */ /* 0x040fe20000410000 */
[----:B------:R2:W-:Y:S01]  /*baf0*/  @P5 LDGSTS.E.BYPASS.LTC128B.128 [R216+0xd100], [R16.64+0x80], !P3 ;  /* 0x0d10008010d85fae */ /* 0x0005e2000d901d4e */
[----:B------:R-:W4:Y:S01]  /*bb00*/  MUFU.EX2 R119, R119 ;  /* 0x0000007700777308 */ /* 0x000f220000000800 */
[----:B------:R-:W-:Y:S01]  /*bb10*/  FMUL.FTZ R57, R3, R57 ;  /* 0x0000003903397220 */ /* 0x000fe20000410000 */
[----:B-----5:R-:W-:Y:S01]  /*bb20*/  F2FP.PACK_AB R113, R129, R134 ;  /* 0x000000868171723e */ /* 0x020fe200000000ff */
[C---:B------:R-:W-:Y:S02]  /*bb30*/  FMUL.FTZ R58, R2.reuse, R58 ;  /* 0x0000003a023a7220 */ /* 0x040fe40000410000 */
[C---:B------:R-:W-:Y:S02]  /*bb40*/  FMUL.FTZ R59, R2.reuse, R59 ;  /* 0x0000003b023b7220 */ /* 0x040fe40000410000 */
[----:B---3--:R-:W3:Y:S01]  /*bb50*/  LDSM.16.MT88.4 R12, [R212+0x100] ;  /* 0x00010000d40c783b */ /* 0x008ee20000004200 */
[C---:B------:R-:W-:Y:S02]  /*bb60*/  FMUL.FTZ R60, R3.reuse, R60 ;  /* 0x0000003c033c7220 */ /* 0x040fe40000410000 */
[C---:B-1----:R-:W-:Y:S01]  /*bb70*/  FMUL.FTZ R10, R2.reuse, R110 ;  /* 0x0000006e020a7220 */ /* 0x042fe20000410000 */
[----:B------:R-:W-:Y:S01]  /*bb80*/  MUFU.EX2 R185, R185 ;  /* 0x000000b900b97308 */ /* 0x000fe20000000800 */
[C---:B------:R-:W-:Y:S02]  /*bb90*/  FMUL.FTZ R11, R2.reuse, R111 ;  /* 0x0000006f020b7220 */ /* 0x040fe40000410000 */
[C---:B------:R-:W-:Y:S01]  /*bba0*/  FMUL.FTZ R61, R3.reuse, R61 ;  /* 0x0000003d033d7220 */ /* 0x040fe20000410000 */
[----:B------:R-:W1:Y:S01]  /*bbb0*/  LDSM.16.MT88.4 R20, [R210+0x100] ;  /* 0x00010000d214783b */ /* 0x000e620000004200 */
[C---:B------:R-:W-:Y:S02]  /*bbc0*/  FMUL.FTZ R62, R2.reuse, R62 ;  /* 0x0000003e023e7220 */ /* 0x040fe40000410000 */
[C---:B------:R-:W-:Y:S02]  /*bbd0*/  FMUL.FTZ R63, R2.reuse, R63 ;  /* 0x0000003f023f7220 */ /* 0x040fe40000410000 */
[C---:B------:R-:W-:Y:S01]  /*bbe0*/  FMUL.FTZ R64, R3.reuse, R64 ;  /* 0x0000004003407220 */ /* 0x040fe20000410000 */
[----:B------:R-:W-:Y:S01]  /*bbf0*/  MUFU.EX2 R194, R194 ;  /* 0x000000c200c27308 */ /* 0x000fe20000000800 */
[----:B------:R-:W-:Y:S01]  /*bc00*/  FMUL.FTZ R65, R3, R65 ;  /* 0x0000004103417220 */ /* 0x000fe20000410000 */
[----:B------:R-:W5:Y:S01]  /*bc10*/  LDSM.16.MT88.4 R28, [R209+0x100] ;  /* 0x00010000d11c783b */ /* 0x000f620000004200 */
[----:B----4-:R-:W-:Y:S01]  /*bc20*/  F2FP.PACK_AB R115, R119, R128 ;  /* 0x000000807773723e */ /* 0x010fe200000000ff */
[C---:B------:R-:W-:Y:S02]  /*bc30*/  FMUL.FTZ R66, R2.reuse, R66 ;  /* 0x0000004202427220 */ /* 0x040fe40000410000 */
[C---:B--2---:R-:W-:Y:S02]  /*bc40*/  FMUL.FTZ R16, R3.reuse, R100 ;  /* 0x0000006403107220 */ /* 0x044fe40000410000 */
[----:B------:R-:W-:Y:S02]  /*bc50*/  FMUL.FTZ R17, R3, R101 ;  /* 0x0000006503117220 */ /* 0x000fe40000410000 */
[----:B------:R-:W2:Y:S01]  /*bc60*/  LDSM.16.MT88.4 R36, [R208+0x100] ;  /* 0x00010000d024783b */ /* 0x000ea20000004200 */
[C---:B------:R-:W-:Y:S02]  /*bc70*/  FMUL.FTZ R67, R2.reuse, R67 ;  /* 0x0000004302437220 */ /* 0x040fe40000410000 */
[--C-:B------:R-:W-:Y:S02]  /*bc80*/  FFMA.FTZ R165, R167, c[0x0][0x2d0], -R148.reuse ;  /* 0x0000b400a7a57a23 */ /* 0x100fe40000010894 */
[----:B------:R-:W-:Y:S02]  /*bc90*/  FFMA.FTZ R234, R163, c[0x0][0x2d0], -R148 ;  /* 0x0000b400a3ea7a23 */ /* 0x000fe40000010894 */
[--C-:B------:R-:W-:Y:S01]  /*bca0*/  FFMA.FTZ R159, R159, c[0x0][0x2d0], -R124.reuse ;  /* 0x0000b4009f9f7a23 */ /* 0x100fe2000001087c */
[----:B------:R-:W4:Y:S01]  /*bcb0*/  LDSM.16.MT88.4 R44, [R212+0x3100] ;  /* 0x00310000d42c783b */ /* 0x000f220000004200 */
[----:B------:R-:W-:Y:S01]  /*bcc0*/  MUFU.EX2 R165, R165 ;  /* 0x000000a500a57308 */ /* 0x000fe20000000800 */
[--C-:B------:R-:W-:Y:S02]  /*bcd0*/  FFMA.FTZ R236, R157, c[0x0][0x2d0], -R124.reuse ;  /* 0x0000b4009dec7a23 */ /* 0x100fe4000001087c */
[--C-:B------:R-:W-:Y:S02]  /*bce0*/  FFMA.FTZ R157, R161, c[0x0][0x2d0], -R124.reuse ;  /* 0x0000b400a19d7a23 */ /* 0x100fe4000001087c */
[--C-:B------:R-:W-:Y:S01]  /*bcf0*/  FFMA.FTZ R238, R151, c[0x0][0x2d0], -R124.reuse ;  /* 0x0000b40097ee7a23 */ /* 0x100fe2000001087c */
[C---:B---3--:R-:W-:Y:S01]  /*bd00*/  HMMA.16816.F32 R4, R112.reuse, R12, R4 ;  /* 0x0000000c7004723c */ /* 0x048fe20000001804 */
[----:B------:R-:W3:Y:S03]  /*bd10*/  LDSM.16.MT88.4 R84, [R210+0x3100] ;  /* 0x00310000d254783b */ /* 0x000ee60000004200 */
[----:B------:R-:W-:Y:S01]  /*bd20*/  MUFU.EX2 R234, R234 ;  /* 0x000000ea00ea7308 */ /* 0x000fe20000000800 */
[--C-:B------:R-:W-:Y:S02]  /*bd30*/  FFMA.FTZ R151, R127, c[0x0][0x2d0], -R124.reuse ;  /* 0x0000b4007f977a23 */ /* 0x100fe4000001087c */
[C---:B------:R-:W-:Y:S01]  /*bd40*/  FMUL.FTZ R12, R3.reuse, R104 ;  /* 0x00000068030c7220 */ /* 0x040fe20000410000 */
[C---:B------:R-:W-:Y:S01]  /*bd50*/  HMMA.16816.F32 R8, R112.reuse, R14, R8 ;  /* 0x0000000e7008723c */ /* 0x040fe20000001808 */
[----:B------:R-:W2:Y:S03]  /*bd60*/  LDSM.16.MT88.4 R76, [R209+0x3100] ;  /* 0x00310000d14c783b */ /* 0x000ea60000004200 */
[----:B------:R-:W-:Y:S02]  /*bd70*/  FMUL.FTZ R13, R3, R105 ;  /* 0x00000069030d7220 */ /* 0x000fe40000410000 */
[----:B------:R-:W-:Y:S01]  /*bd80*/  MUFU.EX2 R159, R159 ;  /* 0x0000009f009f7308 */ /* 0x000fe20000000800 */
[----:B------:R-:W-:Y:S02]  /*bd90*/  FFMA.FTZ R240, R125, c[0x0][0x2d0], -R124 ;  /* 0x0000b4007df07a23 */ /* 0x000fe4000001087c */
[C---:B------:R-:W-:Y:S01]  /*bda0*/  FMUL.FTZ R14, R2.reuse, R106 ;  /* 0x0000006a020e7220 */ /* 0x040fe20000410000 */
[----:B------:R-:W2:Y:S02]  /*bdb0*/  LDSM.16.MT88.4 R68, [R208+0x3100] ;  /* 0x00310000d044783b */ /* 0x000ea40000004200 */
[----:B------:R-:W-:Y:S02]  /*bdc0*/  FMUL.FTZ R15, R2, R107 ;  /* 0x0000006b020f7220 */ /* 0x000fe40000410000 */
[--C-:B------:R-:W-:Y:S02]  /*bdd0*/  FFMA.FTZ R135, R135, c[0x0][0x2d0], -R148.reuse ;  /* 0x0000b40087877a23 */ /* 0x100fe40000010894 */
[----:B------:R-:W-:Y:S01]  /*bde0*/  MUFU.EX2 R236, R236 ;  /* 0x000000ec00ec7308 */ /* 0x000fe20000000800 */
[--C-:B------:R-:W-:Y:S01]  /*bdf0*/  FFMA.FTZ R136, R136, c[0x0][0x2d0], -R148.reuse ;  /* 0x0000b40088887a23 */ /* 0x100fe20000010894 */
[----:B------:R-:W-:Y:S01]  /*be00*/  LDSM.16.MT88.4 R92, [R209+0x4100] ;  /* 0x00410000d15c783b */ /* 0x000fe20000004200 */
[--C-:B------:R-:W-:Y:S01]  /*be10*/  FFMA.FTZ R137, R137, c[0x0][0x2d0], -R148.reuse ;  /* 0x0000b40089897a23 */ /* 0x100fe20000010894 */
[C---:B-1----:R-:W-:Y:S03]  /*be20*/  HMMA.16816.F32 R12, R112.reuse, R20, R12 ;  /* 0x00000014700c723c */ /* 0x042fe6000000180c */
[----:B------:R-:W-:Y:S02]  /*be30*/  FFMA.FTZ R138, R138, c[0x0][0x2d0], -R148 ;  /* 0x0000b4008a8a7a23 */ /* 0x000fe40000010894 */
[--C-:B------:R-:W-:Y:S01]  /*be40*/  FFMA.FTZ R146, R146, c[0x0][0x2d0], -R124.reuse ;  /* 0x0000b40092927a23 */ /* 0x100fe2000001087c */
[----:B------:R-:W-:Y:S01]  /*be50*/  LDSM.16.MT88.4 R100, [R210+0x1900] ;  /* 0x00190000d264783b */ /* 0x000fe20000004200 */
[C---:B------:R-:W-:Y:S01]  /*be60*/  FMUL.FTZ R20, R3.reuse, R96 ;  /* 0x0000006003147220 */ /* 0x040fe20000410000 */
[C---:B------:R-:W-:Y:S01]  /*be70*/  HMMA.16816.F32 R16, R112.reuse, R22, R16 ;  /* 0x000000167010723c */ /* 0x040fe20000001810 */
[----:B------:R-:W-:Y:S03]  /*be80*/  MUFU.EX2 R157, R157 ;  /* 0x0000009d009d7308 */ /* 0x000fe60000000800 */
[----:B------:R-:W-:Y:S02]  /*be90*/  FMUL.FTZ R21, R3, R97 ;  /* 0x0000006103157220 */ /* 0x000fe40000410000 */
[----:B------:R-:W-:Y:S01]  /*bea0*/  LDSM.16.MT88.4 R108, [R212+0x2900] ;  /* 0x00290000d46c783b */ /* 0x000fe20000004200 */
[C---:B------:R-:W-:Y:S02]  /*beb0*/  FMUL.FTZ R22, R2.reuse, R98 ;  /* 0x0000006202167220 */ /* 0x040fe40000410000 */
[----:B------:R-:W-:Y:S02]  /*bec0*/  FMUL.FTZ R23, R2, R99 ;  /* 0x0000006302177220 */ /* 0x000fe40000410000 */
[----:B------:R-:W-:Y:S01]  /*bed0*/  MUFU.EX2 R238, R238 ;  /* 0x000000ee00ee7308 */ /* 0x000fe20000000800 */
[--C-:B------:R-:W-:Y:S02]  /*bee0*/  FFMA.FTZ R147, R147, c[0x0][0x2d0], -R124.reuse ;  /* 0x0000b40093937a23 */ /* 0x100fe4000001087c */
[----:B------:R-:W-:Y:S01]  /*bef0*/  LDSM.16.MT88.4 R96, [R208+0x4100] ;  /* 0x00410000d060783b */ /* 0x000fe20000004200 */
[--C-:B------:R-:W-:Y:S01]  /*bf00*/  FFMA.FTZ R149, R149, c[0x0][0x2d0], -R124.reuse ;  /* 0x0000b40095957a23 */ /* 0x100fe2000001087c */
[C---:B-----5:R-:W-:Y:S03]  /*bf10*/  HMMA.16816.F32 R20, R112.reuse, R28, R20 ;  /* 0x0000001c7014723c */ /* 0x060fe60000001814 */
[----:B------:R-:W-:Y:S02]  /*bf20*/  FFMA.FTZ R150, R150, c[0x0][0x2d0], -R124 ;  /* 0x0000b40096967a23 */ /* 0x000fe4000001087c */
[----:B------:R-:W-:Y:S01]  /*bf30*/  MUFU.EX2 R135, R135 ;  /* 0x0000008700877308 */ /* 0x000fe20000000800 */
[----:B------:R-:W0:Y:S01]  /*bf40*/  LDGDEPBAR ;  /* 0x00000000000079af */ /* 0x000e220000000000 */
[C---:B------:R-:W-:Y:S01]  /*bf50*/  FMUL.FTZ R28, R3.reuse, R88 ;  /* 0x00000058031c7220 */ /* 0x040fe20000410000 */
[C---:B------:R-:W-:Y:S04]  /*bf60*/  HMMA.16816.F32 R24, R112.reuse, R30, R24 ;  /* 0x0000001e7018723c */ /* 0x040fe80000001818 */
[----:B------:R-:W-:Y:S02]  /*bf70*/  FMUL.FTZ R29, R3, R89 ;  /* 0x00000059031d7220 */ /* 0x000fe40000410000 */
[--C-:B------:R-:W-:Y:S01]  /*bf80*/  FFMA.FTZ R187, R187, c[0x0][0x2d0], -R148.reuse ;  /* 0x0000b400bbbb7a23 */ /* 0x100fe20000010894 */
[----:B------:R-:W1:Y:S01]  /*bf90*/  MUFU.EX2 R136, R136 ;  /* 0x0000008800887308 */ /* 0x000e620000000800 */
[C---:B------:R-:W-:Y:S04]  /*bfa0*/  FMUL.FTZ R30, R2.reuse, R90 ;  /* 0x0000005a021e7220 */ /* 0x040fe80000410000 */
[----:B------:R-:W-:Y:S02]  /*bfb0*/  FMUL.FTZ R31, R2, R91 ;  /* 0x0000005b021f7220 */ /* 0x000fe40000410000 */
[----:B------:R-:W-:Y:S01]  /*bfc0*/  LDSM.16.MT88.4 R88, [R212+0x3900] ;  /* 0x00390000d458783b */ /* 0x000fe20000004200 */
[--C-:B------:R-:W-:Y:S02]  /*bfd0*/  FFMA.FTZ R156, R156, c[0x0][0x2d0], -R148.reuse ;  /* 0x0000b4009c9c7a23 */ /* 0x100fe40000010894 */
[----:B------:R-:W-:Y:S01]  /*bfe0*/  MUFU.EX2 R137, R137 ;  /* 0x0000008900897308 */ /* 0x000fe20000000800 */
[--C-:B------:R-:W-:Y:S01]  /*bff0*/  FFMA.FTZ R158, R193, c[0x0][0x2d0], -R148.reuse ;  /* 0x0000b400c19e7a23 */ /* 0x100fe20000010894 */
[C---:B--2---:R-:W-:Y:S03]  /*c000*/  HMMA.16816.F32 R28, R112.reuse, R36, R28 ;  /* 0x00000024701c723c */ /* 0x044fe6000000181c */
[----:B------:R-:W-:Y:S02]  /*c010*/  FFMA.FTZ R193, R164, c[0x0][0x2d0], -R148 ;  /* 0x0000b400a4c17a23 */ /* 0x000fe40000010894 */
[--C-:B------:R-:W-:Y:S02]  /*c020*/  FFMA.FTZ R195, R195, c[0x0][0x2d0], -R124.reuse ;  /* 0x0000b400c3c37a23 */ /* 0x100fe4000001087c */
[C---:B------:R-:W-:Y:S01]  /*c030*/  FMUL.FTZ R36, R3.reuse, R80 ;  /* 0x0000005003247220 */ /* 0x040fe20000410000 */
[C---:B------:R-:W-:Y:S01]  /*c040*/  HMMA.16816.F32 R32, R112.reuse, R38, R32 ;  /* 0x000000267020723c */ /* 0x040fe20000001820 */
[----:B------:R-:W-:Y:S03]  /*c050*/  MUFU.EX2 R138, R138 ;  /* 0x0000008a008a7308 */ /* 0x000fe60000000800 */
[----:B------:R-:W-:Y:S02]  /*c060*/  FMUL.FTZ R37, R3, R81 ;  /* 0x0000005103257220 */ /* 0x000fe40000410000 */
[--C-:B------:R-:W-:Y:S02]  /*c070*/  FFMA.FTZ R160, R160, c[0x0][0x2d0], -R124.reuse ;  /* 0x0000b400a0a07a23 */ /* 0x100fe4000001087c */
[C---:B------:R-:W-:Y:S03]  /*c080*/  FMUL.FTZ R38, R2.reuse, R82 ;  /* 0x0000005202267220 */ /* 0x040fe60000410000 */
[----:B------:R-:W-:Y:S01]  /*c090*/  MUFU.EX2 R146, R146 ;  /* 0x0000009200927308 */ /* 0x000fe20000000800 */
[----:B------:R-:W-:Y:S02]  /*c0a0*/  FMUL.FTZ R39, R2, R83 ;  /* 0x0000005302277220 */ /* 0x000fe40000410000 */
[----:B------:R-:W-:Y:S01]  /*c0b0*/  LDSM.16.MT88.4 R80, [R209+0x900] ;  /* 0x00090000d150783b */ /* 0x000fe20000004200 */
[--C-:B------:R-:W-:Y:S02]  /*c0c0*/  FFMA.FTZ R162, R162, c[0x0][0x2d0], -R124.reuse ;  /* 0x0000b400a2a27a23 */ /* 0x100fe4000001087c */
[----:B------:R-:W-:Y:S02]  /*c0d0*/  FFMA.FTZ R235, R235, c[0x0][0x2d0], -R124 ;  /* 0x0000b400ebeb7a23 */ /* 0x000fe4000001087c */
[C---:B----4-:R-:W-:Y:S02]  /*c0e0*/  HMMA.16816.F32 R36, R112.reuse, R44, R36 ;  /* 0x0000002c7024723c */ /* 0x050fe40000001824 */
[----:B------:R-:W2:Y:S01]  /*c0f0*/  MUFU.EX2 R147, R147 ;  /* 0x0000009300937308 */ /* 0x000ea20000000800 */
[--C-:B------:R-:W-:Y:S02]  /*c100*/  FFMA.FTZ R164, R251, c[0x0][0x2d0], -R148.reuse ;  /* 0x0000b400fba47a23 */ /* 0x100fe40000010894 */
[--C-:B------:R-:W-:Y:S02]  /*c110*/  FFMA.FTZ R237, R237, c[0x0][0x2d0], -R148.reuse ;  /* 0x0000b400eded7a23 */ /* 0x100fe40000010894 */
[C---:B------:R-:W-:Y:S01]  /*c120*/  FMUL.FTZ R44, R3.reuse, R72 ;  /* 0x00000048032c7220 */ /* 0x040fe20000410000 */
[C---:B------:R-:W-:Y:S04]  /*c130*/  HMMA.16816.F32 R40, R112.reuse, R46, R40 ;  /* 0x0000002e7028723c */ /* 0x040fe80000001828 */
[----:B------:R-:W-:Y:S01]  /*c140*/  FMUL.FTZ R45, R3, R73 ;  /* 0x00000049032d7220 */ /* 0x000fe20000410000 */
[----:B------:R-:W-:Y:S01]  /*c150*/  MUFU.EX2 R149, R149 ;  /* 0x0000009500957308 */ /* 0x000fe20000000800 */
[--C-:B------:R-:W-:Y:S02]  /*c160*/  FFMA.FTZ R166, R249, c[0x0][0x2d0], -R148.reuse ;  /* 0x0000b400f9a67a23 */ /* 0x100fe40000010894 */
[C---:B------:R-:W-:Y:S04]  /*c170*/  FMUL.FTZ R46, R2.reuse, R74 ;  /* 0x0000004a022e7220 */ /* 0x040fe80000410000 */
[----:B------:R-:W-:Y:S02]  /*c180*/  FMUL.FTZ R47, R2, R75 ;  /* 0x0000004b022f7220 */ /* 0x000fe40000410000 */
[----:B------:R-:W4:Y:S01]  /*c190*/  LDSM.16.MT88.4 R72, [R212+0x900] ;  /* 0x00090000d448783b */ /* 0x000f220000004200 */
[----:B------:R-:W5:Y:S01]  /*c1a0*/  MUFU.EX2 R150, R150 ;  /* 0x0000009600967308 */ /* 0x000f620000000800 */
[----:B------:R-:W-:Y:S02]  /*c1b0*/  FFMA.FTZ R239, R239, c[0x0][0x2d0], -R148 ;  /* 0x0000b400efef7a23 */ /* 0x000fe40000010894 */
[--C-:B------:R-:W-:Y:S01]  /*c1c0*/  FFMA.FTZ R184, R247, c[0x0][0x2d0], -R124.reuse ;  /* 0x0000b400f7b87a23 */ /* 0x100fe2000001087c */
[C---:B---3--:R-:W-:Y:S03]  /*c1d0*/  HMMA.16816.F32 R44, R112.reuse, R84, R44 ;  /* 0x00000054702c723c */ /* 0x048fe6000000182c */
[--C-:B------:R-:W-:Y:S02]  /*c1e0*/  FFMA.FTZ R243, R243, c[0x0][0x2d0], -R124.reuse ;  /* 0x0000b400f3f37a23 */ /* 0x100fe4000001087c */
[--C-:B------:R-:W-:Y:S01]  /*c1f0*/  FFMA.FTZ R186, R245, c[0x0][0x2d0], -R124.reuse ;  /* 0x0000b400f5ba7a23 */ /* 0x100fe2000001087c */
[----:B------:R-:W-:Y:S01]  /*c200*/  MUFU.EX2 R187, R187 ;  /* 0x000000bb00bb7308 */ /* 0x000fe20000000800 */
[----:B------:R-:W-:Y:S01]  /*c210*/  FFMA.FTZ R241, R241, c[0x0][0x2d0], -R124 ;  /* 0x0000b400f1f17a23 */ /* 0x000fe2000001087c */
[C---:B------:R-:W-:Y:S01]  /*c220*/  HMMA.16816.F32 R48, R112.reuse, R86, R48 ;  /* 0x000000567030723c */ /* 0x040fe20000001830 */
[----:B------:R-:W-:Y:S03]  /*c230*/  LDSM.16.MT88.4 R84, [R208+0x900] ;  /* 0x00090000d054783b */ /* 0x000fe60000004200 */
[--C-:B------:R-:W-:Y:S02]  /*c240*/  FFMA.FTZ R145, R145, c[0x0][0x2d0], -R148.reuse ;  /* 0x0000b40091917a23 */ /* 0x100fe40000010894 */
[--C-:B------:R-:W-:Y:S02]  /*c250*/  FFMA.FTZ R144, R144, c[0x0][0x2d0], -R148.reuse ;  /* 0x0000b40090907a23 */ /* 0x100fe40000010894 */
[C---:B------:R-:W-:Y:S01]  /*c260*/  HMMA.16816.F32 R52, R112.reuse, R76, R52 ;  /* 0x0000004c7034723c */ /* 0x040fe20000001834 */
[----:B------:R-:W3:Y:S03]  /*c270*/  MUFU.EX2 R156, R156 ;  /* 0x0000009c009c7308 */ /* 0x000ee60000000800 */
[--C-:B------:R-:W-:Y:S02]  /*c280*/  FFMA.FTZ R139, R139, c[0x0][0x2d0], -R148.reuse ;  /* 0x0000b4008b8b7a23 */ /* 0x100fe40000010894 */
[----:B------:R-:W-:Y:S02]  /*c290*/  FFMA.FTZ R148, R126, c[0x0][0x2d0], -R148 ;  /* 0x0000b4007e947a23 */ /* 0x000fe40000010894 */
[C---:B------:R-:W-:Y:S01]  /*c2a0*/  HMMA.16816.F32 R56, R112.reuse, R78, R56 ;  /* 0x0000004e7038723c */ /* 0x040fe20000001838 */
[----:B------:R-:W3:Y:S02]  /*c2b0*/  LDSM.16.MT88.4 R76, [R210+0x900] ;  /* 0x00090000d24c783b */ /* 0x000ee40000004200 */
[----:B------:R-:W-:Y:S01]  /*c2c0*/  MUFU.EX2 R158, R158 ;  /* 0x0000009e009e7308 */ /* 0x000fe20000000800 */
[--C-:B------:R-:W-:Y:S02]  /*c2d0*/  FFMA.FTZ R118, R118, c[0x0][0x2d0], -R124.reuse ;  /* 0x0000b40076767a23 */ /* 0x100fe4000001087c */
[----:B------:R-:W-:Y:S02]  /*c2e0*/  FFMA.FTZ R124, R117, c[0x0][0x2d0], -R124 ;  /* 0x0000b400757c7a23 */ /* 0x000fe4000001087c */
[C---:B------:R-:W-:Y:S04]  /*c2f0*/  HMMA.16816.F32 R60, R112.reuse, R68, R60 ;  /* 0x00000044703c723c */ /* 0x040fe8000000183c */
[----:B------:R-:W-:Y:S01]  /*c300*/  FFMA.FTZ R133, R3, R224, R133 ;  /* 0x000000e003857223 */ /* 0x000fe20000010085 */
[----:B------:R-:W3:Y:S01]  /*c310*/  MUFU.EX2 R193, R193 ;  /* 0x000000c100c17308 */ /* 0x000ee20000000800 */
[----:B------:R-:W-:Y:S01]  /*c320*/  MOV R3, R0 ;  /* 0x0000000000037202 */ /* 0x000fe20000000f00 */
[----:B------:R-:W-:Y:S01]  /*c330*/  FFMA.FTZ R134, R2, R225, R134 ;  /* 0x000000e102867223 */ /* 0x000fe20000010086 */
[----:B------:R-:W-:Y:S04]  /*c340*/  HMMA.16816.F32 R64, R112, R70, R64 ;  /* 0x000000467040723c */ /* 0x000fe80000001840 */
[----:B-1----:R-:W-:Y:S01]  /*c350*/  F2FP.PACK_AB R68, R136, R135 ;  /* 0x000000878844723e */ /* 0x002fe200000000ff */
[----:B------:R-:W-:Y:S01]  /*c360*/  FADD.FTZ R132, R132, R133 ;  /* 0x0000008584847221 */ /* 0x000fe20000010000 */
[----:B--2---:R-:W-:Y:S01]  /*c370*/  F2FP.PACK_AB R69, R147, R146 ;  /* 0x000000929345723e */ /* 0x004fe200000000ff */
[----:B------:R-:W-:Y:S01]  /*c380*/  MUFU.EX2 R195, R195 ;  /* 0x000000c300c37308 */ /* 0x000fe20000000800 */
[----:B------:R-:W-:Y:S01]  /*c390*/  F2FP.PACK_AB R70, R138, R137 ;  /* 0x000000898a46723e */ /* 0x000fe200000000ff */
[----:B------:R-:W-:Y:S03]  /*c3a0*/  FADD.FTZ R129, R129, R134 ;  /* 0x0000008681817221 */ /* 0x000fe60000010000 */
[----:B-----5:R-:W-:Y:S01]  /*c3b0*/  F2FP.PACK_AB R71, R150, R149 ;  /* 0x000000959647723e */ /* 0x020fe200000000ff */
[----:B------:R-:W-:Y:S02]  /*c3c0*/  FADD.FTZ R131, R131, R132 ;  /* 0x0000008483837221 */ /* 0x000fe40000010000 */
[----:B------:R-:W-:Y:S02]  /*c3d0*/  FADD.FTZ R128, R128, R129 ;  /* 0x0000008180807221 */ /* 0x000fe40000010000 */
[----:B------:R-:W1:Y:S01]  /*c3e0*/  MUFU.EX2 R160, R160 ;  /* 0x000000a000a07308 */ /* 0x000e620000000800 */
[----:B------:R-:W-:Y:S01]  /*c3f0*/  FADD.FTZ R130, R130, R131 ;  /* 0x0000008382827221 */ /* 0x000fe20000010000 */
[C---:B----4-:R-:W-:Y:S05]  /*c400*/  HMMA.16816.F32 R4, R68.reuse, R72, R4 ;  /* 0x000000484404723c */ /* 0x050fea0000001804 */
[----:B------:R-:W-:Y:S02]  /*c410*/  FADD.FTZ R119, R119, R128 ;  /* 0x0000008077777221 */ /* 0x000fe40000010000 */
[----:B------:R-:W-:Y:S01]  /*c420*/  FADD.FTZ R135, R135, R130 ;  /* 0x0000008287877221 */ /* 0x000fe20000010000 */
[C---:B------:R-:W-:Y:S01]  /*c430*/  HMMA.16816.F32 R8, R68.reuse, R74, R8 ;  /* 0x0000004a4408723c */ /* 0x040fe20000001808 */
[----:B------:R-:W2:Y:S01]  /*c440*/  LDSM.16.MT88.4 R72, [R210+0x3900] ;  /* 0x00390000d248783b */ /* 0x000ea20000004200 */
[----:B------:R-:W-:Y:S02]  /*c450*/  MUFU.EX2 R162, R162 ;  /* 0x000000a200a27308 */ /* 0x000fe40000000800 */
[----:B------:R-:W-:Y:S01]  /*c460*/  FADD.FTZ R146, R146, R119 ;  /* 0x0000007792927221 */ /* 0x000fe20000010000 */
[----:B------:R-:W-:Y:S01]  /*c470*/  MOV R119, R116 ;  /* 0x0000007400777202 */ /* 0x000fe20000000f00 */
[----:B------:R-:W-:Y:S02]  /*c480*/  FADD.FTZ R136, R136, R135 ;  /* 0x0000008788887221 */ /* 0x000fe40000010000 */
[C---:B---3--:R-:W-:Y:S04]  /*c490*/  HMMA.16816.F32 R12, R68.reuse, R76, R12 ;  /* 0x0000004c440c723c */ /* 0x048fe8000000180c */
[----:B------:R-:W3:Y:S01]  /*c4a0*/  MUFU.EX2 R235, R235 ;  /* 0x000000eb00eb7308 */ /* 0x000ee20000000800 */
[----:B------:R-:W-:Y:S02]  /*c4b0*/  FADD.FTZ R146, R147, R146 ;  /* 0x0000009293927221 */ /* 0x000fe40000010000 */
[----:B------:R-:W-:Y:S01]  /*c4c0*/  FADD.FTZ R137, R137, R136 ;  /* 0x0000008889897221 */ /* 0x000fe20000010000 */
[C---:B------:R-:W-:Y:S01]  /*c4d0*/  HMMA.16816.F32 R16, R68.reuse, R78, R16 ;  /* 0x0000004e4410723c */ /* 0x040fe20000001810 */
[----:B------:R-:W4:Y:S03]  /*c4e0*/  LDSM.16.MT88.4 R76, [R209+0x3900] ;  /* 0x00390000d14c783b */ /* 0x000f260000004200 */
[----:B------:R-:W-:Y:S02]  /*c4f0*/  FADD.FTZ R149, R149, R146 ;  /* 0x0000009295957221 */ /* 0x000fe40000010000 */
[----:B------:R-:W-:Y:S01]  /*c500*/  MUFU.EX2 R164, R164 ;  /* 0x000000a400a47308 */ /* 0x000fe20000000800 */
[----:B------:R-:W-:Y:S01]  /*c510*/  FADD.FTZ R138, R138, R137 ;  /* 0x000000898a8a7221 */ /* 0x000fe20000010000 */
[C---:B------:R-:W-:Y:S04]  /*c520*/  HMMA.16816.F32 R20, R68.reuse, R80, R20 ;  /* 0x000000504414723c */ /* 0x040fe80000001814 */
[----:B------:R-:W-:Y:S04]  /*c530*/  FADD.FTZ R150, R150, R149 ;  /* 0x0000009596967221 */ /* 0x000fe80000010000 */
[C---:B------:R-:W-:Y:S01]  /*c540*/  HMMA.16816.F32 R24, R68.reuse, R82, R24 ;  /* 0x000000524418723c */ /* 0x040fe20000001818 */
[----:B------:R-:W5:Y:S01]  /*c550*/  LDSM.16.MT88.4 R80, [R208+0x3900] ;  /* 0x00390000d050783b */ /* 0x000f620000004200 */
[----:B------:R-:W-:Y:S06]  /*c560*/  MUFU.EX2 R237, R237 ;  /* 0x000000ed00ed7308 */ /* 0x000fec0000000800 */
[C---:B------:R-:W-:Y:S04]  /*c570*/  HMMA.16816.F32 R28, R68.reuse, R84, R28 ;  /* 0x00000054441c723c */ /* 0x040fe8000000181c */
[----:B------:R-:W-:Y:S04]  /*c580*/  MUFU.EX2 R166, R166 ;  /* 0x000000a600a67308 */ /* 0x000fe80000000800 */
[C---:B------:R-:W-:Y:S01]  /*c590*/  HMMA.16816.F32 R32, R68.reuse, R86, R32 ;  /* 0x000000564420723c */ /* 0x040fe20000001820 */
[----:B------:R-:W-:Y:S05]  /*c5a0*/  LDSM.16.MT88.4 R84, [R208+0x1100] ;  /* 0x00110000d054783b */ /* 0x000fea0000004200 */
[----:B------:R-:W-:Y:S02]  /*c5b0*/  MUFU.EX2 R239, R239 ;  /* 0x000000ef00ef7308 */ /* 0x000fe40000000800 */
[C---:B------:R-:W-:Y:S08]  /*c5c0*/  HMMA.16816.F32 R36, R68.reuse, R88, R36 ;  /* 0x000000584424723c */ /* 0x040ff00000001824 */
[C---:B------:R-:W-:Y:S01]  /*c5d0*/  HMMA.16816.F32 R40, R68.reuse, R90, R40 ;  /* 0x0000005a4428723c */ /* 0x040fe20000001828 */
[----:B------:R-:W-:Y:S01]  /*c5e0*/  LDSM.16.MT88.4 R88, [R210+0x4100] ;  /* 0x00410000d258783b */ /* 0x000fe20000004200 */
[----:B------:R-:W-:Y:S06]  /*c5f0*/  MUFU.EX2 R184, R184 ;  /* 0x000000b800b87308 */ /* 0x000fec0000000800 */
[C---:B--2---:R-:W-:Y:S04]  /*c600*/  HMMA.16816.F32 R44, R68.reuse, R72, R44 ;  /* 0x00000048442c723c */ /* 0x044fe8000000182c */
[----:B------:R-:W-:Y:S04]  /*c610*/  MUFU.EX2 R243, R243 ;  /* 0x000000f300f37308 */ /* 0x000fe80000000800 */
[C---:B------:R-:W-:Y:S01]  /*c620*/  HMMA.16816.F32 R48, R68.reuse, R74, R48 ;  /* 0x0000004a4430723c */ /* 0x040fe20000001830 */
[----:B------:R-:W2:Y:S05]  /*c630*/  LDSM.16.MT88.4 R72, [R212+0x1100] ;  /* 0x00110000d448783b */ /* 0x000eaa0000004200 */
        /* <DEDUP_REMOVED lines=9> */
[----:B------:R-:W-:Y:S01]  /*c6d0*/  MUFU.EX2 R144, R144 ;  /* 0x0000009000907308 */ /* 0x000fe20000000800 */
[----:B------:R-:W-:Y:S01]  /*c6e0*/  F2FP.PACK_AB R68, R156, R187 ;  /* 0x000000bb9c44723e */ /* 0x000fe200000000ff */
[----:B------:R-:W-:Y:S01]  /*c6f0*/  FADD.FTZ R187, R187, R138 ;  /* 0x0000008abbbb7221 */ /* 0x000fe20000010000 */
[----:B------:R-:W-:Y:S03]  /*c700*/  F2FP.PACK_AB R70, R193, R158 ;  /* 0x0000009ec146723e */ /* 0x000fe600000000ff */
[----:B-1----:R-:W-:Y:S01]  /*c710*/  F2FP.PACK_AB R69, R160, R195 ;  /* 0x000000c3a045723e */ /* 0x002fe200000000ff */
[----:B------:R-:W-:Y:S01]  /*c720*/  FADD.FTZ R195, R195, R150 ;  /* 0x00000096c3c37221 */ /* 0x000fe20000010000 */
[----:B---3--:R-:W-:Y:S01]  /*c730*/  F2FP.PACK_AB R71, R235, R162 ;  /* 0x000000a2eb47723e */ /* 0x008fe200000000ff */
[----:B------:R-:W-:Y:S01]  /*c740*/  FADD.FTZ R187, R156, R187 ;  /* 0x000000bb9cbb7221 */ /* 0x000fe20000010000 */
[----:B------:R-:W-:Y:S01]  /*c750*/  MUFU.EX2 R139, R139 ;  /* 0x0000008b008b7308 */ /* 0x000fe20000000800 */
[----:B------:R-:W-:Y:S02]  /*c760*/  FADD.FTZ R195, R160, R195 ;  /* 0x000000c3a0c37221 */ /* 0x000fe40000010000 */
[----:B------:R-:W-:Y:S02]  /*c770*/  FADD.FTZ R158, R158, R187 ;  /* 0x000000bb9e9e7221 */ /* 0x000fe40000010000 */
[C---:B--2---:R-:W-:Y:S03]  /*c780*/  HMMA.16816.F32 R4, R68.reuse, R72, R4 ;  /* 0x000000484404723c */ /* 0x044fe60000001804 */
[----:B------:R-:W-:Y:S02]  /*c790*/  FADD.FTZ R162, R162, R195 ;  /* 0x000000c3a2a27221 */ /* 0x000fe40000010000 */
[----:B------:R-:W1:Y:S01]  /*c7a0*/  MUFU.EX2 R148, R148 ;  /* 0x0000009400947308 */ /* 0x000e620000000800 */
[----:B------:R-:W-:Y:S02]  /*c7b0*/  FADD.FTZ R193, R193, R158 ;  /* 0x0000009ec1c17221 */ /* 0x000fe40000010000 */
[C---:B------:R-:W-:Y:S01]  /*c7c0*/  HMMA.16816.F32 R8, R68.reuse, R74, R8 ;  /* 0x0000004a4408723c */ /* 0x040fe20000001808 */
[----:B------:R-:W2:Y:S03]  /*c7d0*/  LDSM.16.MT88.4 R72, [R212+0x4100] ;  /* 0x00410000d448783b */ /* 0x000ea60000004200 */
[----:B------:R-:W-:Y:S03]  /*c7e0*/  FADD.FTZ R235, R235, R162 ;  /* 0x000000a2ebeb7221 */ /* 0x000fe60000010000 */
[----:B------:R-:W-:Y:S01]  /*c7f0*/  MUFU.EX2 R151, R151 ;  /* 0x0000009700977308 */ /* 0x000fe20000000800 */
[C---:B----4-:R-:W-:Y:S08]  /*c800*/  HMMA.16816.F32 R12, R68.reuse, R76, R12 ;  /* 0x0000004c440c723c */ /* 0x050ff0000000180c */
[C---:B------:R-:W-:Y:S01]  /*c810*/  HMMA.16816.F32 R16, R68.reuse, R78, R16 ;  /* 0x0000004e4410723c */ /* 0x040fe20000001810 */
[----:B------:R-:W3:Y:S01]  /*c820*/  LDSM.16.MT88.4 R76, [R212+0x1900] ;  /* 0x00190000d44c783b */ /* 0x000ee20000004200 */
[----:B------:R-:W4:Y:S02]  /*c830*/  MUFU.EX2 R240, R240 ;  /* 0x000000f000f07308 */ /* 0x000f240000000800 */
[----:B-1----:R-:W-:Y:S04]  /*c840*/  F2FP.PACK_AB R126, R148, R139 ;  /* 0x0000008b947e723e */ /* 0x002fe800000000ff */
[C---:B-----5:R-:W-:Y:S04]  /*c850*/  HMMA.16816.F32 R20, R68.reuse, R80, R20 ;  /* 0x000000504414723c */ /* 0x060fe80000001814 */
[----:B------:R-:W-:Y:S04]  /*c860*/  MUFU.EX2 R118, R118 ;  /* 0x0000007600767308 */ /* 0x000fe80000000800 */
[C---:B------:R-:W-:Y:S01]  /*c870*/  HMMA.16816.F32 R24, R68.reuse, R82, R24 ;  /* 0x000000524418723c */ /* 0x040fe20000001818 */
[----:B------:R-:W1:Y:S05]  /*c880*/  LDSM.16.MT88.4 R80, [R209+0x1900] ;  /* 0x00190000d150783b */ /* 0x000e6a0000004200 */
[----:B------:R5:W3:Y:S02]  /*c890*/  MUFU.EX2 R117, R124 ;  /* 0x0000007c00757308 */ /* 0x000ae40000000800 */
[C---:B------:R-:W-:Y:S04]  /*c8a0*/  HMMA.16816.F32 R28, R68.reuse, R84, R28 ;  /* 0x00000054441c723c */ /* 0x040fe8000000181c */
[----:B----4-:R-:W-:Y:S04]  /*c8b0*/  F2FP.PACK_AB R125, R240, R151 ;  /* 0x00000097f07d723e */ /* 0x010fe800000000ff */
[C---:B------:R-:W-:Y:S01]  /*c8c0*/  HMMA.16816.F32 R32, R68.reuse, R86, R32 ;  /* 0x000000564420723c */ /* 0x040fe20000001820 */
[----:B------:R-:W-:Y:S07]  /*c8d0*/  LDSM.16.MT88.4 R84, [R210+0x4900] ;  /* 0x00490000d254783b */ /* 0x000fee0000004200 */
[C---:B--2---:R-:W-:Y:S04]  /*c8e0*/  HMMA.16816.F32 R36, R68.reuse, R72, R36 ;  /* 0x000000484424723c */ /* 0x044fe80000001824 */
[----:B-----5:R-:W-:Y:S04]  /*c8f0*/  F2FP.PACK_AB R124, R144, R145 ;  /* 0x00000091907c723e */ /* 0x020fe800000000ff */
[C---:B------:R-:W-:Y:S01]  /*c900*/  HMMA.16816.F32 R40, R68.reuse, R74, R40 ;  /* 0x0000004a4428723c */ /* 0x040fe20000001828 */
[----:B------:R-:W2:Y:S03]  /*c910*/  LDSM.16.MT88.4 R72, [R208+0x1900] ;  /* 0x00190000d048783b */ /* 0x000ea60000004200 */
[----:B---3--:R-:W-:Y:S04]  /*c920*/  F2FP.PACK_AB R127, R117, R118 ;  /* 0x00000076757f723e */ /* 0x008fe800000000ff */
[C---:B------:R-:W-:Y:S08]  /*c930*/  HMMA.16816.F32 R44, R68.reuse, R88, R44 ;  /* 0x00000058442c723c */ /* 0x040ff0000000182c */
[C---:B------:R-:W-:Y:S01]  /*c940*/  HMMA.16816.F32 R48, R68.reuse, R90, R48 ;  /* 0x0000005a4430723c */ /* 0x040fe20000001830 */
[----:B------:R-:W-:Y:S07]  /*c950*/  LDSM.16.MT88.4 R88, [R208+0x5100] ;  /* 0x00510000d058783b */ /* 0x000fee0000004200 */
[C---:B------:R-:W-:Y:S08]  /*c960*/  HMMA.16816.F32 R52, R68.reuse, R92, R52 ;  /* 0x0000005c4434723c */ /* 0x040ff00000001834 */
[C---:B------:R-:W-:Y:S01]  /*c970*/  HMMA.16816.F32 R56, R68.reuse, R94, R56 ;  /* 0x0000005e4438723c */ /* 0x040fe20000001838 */
[----:B------:R-:W-:Y:S07]  /*c980*/  LDSM.16.MT88.4 R92, [R209+0x2900] ;  /* 0x00290000d15c783b */ /* 0x000fee0000004200 */
[C---:B------:R-:W-:Y:S08]  /*c990*/  HMMA.16816.F32 R60, R68.reuse, R96, R60 ;  /* 0x00000060443c723c */ /* 0x040ff0000000183c */
[----:B------:R-:W-:Y:S07]  /*c9a0*/  HMMA.16816.F32 R64, R68, R98, R64 ;  /* 0x000000624440723c */ /* 0x000fee0000001840 */
        /* <DEDUP_REMOVED lines=9> */
[C---:B------:R-:W-:Y:S03]  /*ca40*/  HMMA.16816.F32 R4, R68.reuse, R76, R4 ;  /* 0x0000004c4404723c */ /* 0x040fe60000001804 */
[----:B------:R-:W-:Y:S02]  /*ca50*/  FADD.FTZ R186, R186, R243 ;  /* 0x000000f3baba7221 */ /* 0x000fe40000010000 */
[----:B------:R-:W-:Y:S02]  /*ca60*/  FADD.FTZ R166, R239, R166 ;  /* 0x000000a6efa67221 */ /* 0x000fe40000010000 */
[----:B------:R-:W-:Y:S01]  /*ca70*/  FADD.FTZ R186, R241, R186 ;  /* 0x000000baf1ba7221 */ /* 0x000fe20000010000 */
[C---:B------:R-:W-:Y:S01]  /*ca80*/  HMMA.16816.F32 R8, R68.reuse, R78, R8 ;  /* 0x0000004e4408723c */ /* 0x040fe20000001808 */
[----:B------:R-:W3:Y:S07]  /*ca90*/  LDSM.16.MT88.4 R76, [R212+0x4900] ;  /* 0x00490000d44c783b */ /* 0x000eee0000004200 */
[C---:B------:R-:W-:Y:S08]  /*caa0*/  HMMA.16816.F32 R12, R68.reuse, R100, R12 ;  /* 0x00000064440c723c */ /* 0x040ff0000000180c */
[C---:B------:R-:W-:Y:S01]  /*cab0*/  HMMA.16816.F32 R16, R68.reuse, R102, R16 ;  /* 0x000000664410723c */ /* 0x040fe20000001810 */
[----:B------:R-:W-:Y:S07]  /*cac0*/  LDSM.16.MT88.4 R100, [R210+0x2900] ;  /* 0x00290000d264783b */ /* 0x000fee0000004200 */
[C---:B-1----:R-:W-:Y:S08]  /*cad0*/  HMMA.16816.F32 R20, R68.reuse, R80, R20 ;  /* 0x000000504414723c */ /* 0x042ff00000001814 */
        /* <DEDUP_REMOVED lines=14> */
[C---:B--2---:R-:W-:Y:S08]  /*cbc0*/  HMMA.16816.F32 R60, R68.reuse, R72, R60 ;  /* 0x00000048443c723c */ /* 0x044ff0000000183c */
[----:B------:R-:W-:Y:S01]  /*cbd0*/  HMMA.16816.F32 R64, R68, R74, R64 ;  /* 0x0000004a4440723c */ /* 0x000fe20000001840 */
[----:B------:R-:W2:Y:S06]  /*cbe0*/  LDSM.16.MT88.4 R72, [R208+0x2100] ;  /* 0x00210000d048783b */ /* 0x000eac0000004200 */
        /* <DEDUP_REMOVED lines=9> */
[C---:B---3--:R-:W-:Y:S03]  /*cc80*/  HMMA.16816.F32 R4, R68.reuse, R76, R4 ;  /* 0x0000004c4404723c */ /* 0x048fe60000001804 */
[----:B------:R-:W-:Y:S02]  /*cc90*/  FADD.FTZ R157, R157, R236 ;  /* 0x000000ec9d9d7221 */ /* 0x000fe40000010000 */
[----:B------:R-:W-:Y:S02]  /*cca0*/  FADD.FTZ R234, R234, R165 ;  /* 0x000000a5eaea7221 */ /* 0x000fe40000010000 */
[----:B------:R-:W-:Y:S01]  /*ccb0*/  FADD.FTZ R238, R238, R157 ;  /* 0x0000009deeee7221 */ /* 0x000fe20000010000 */
[C---:B------:R-:W-:Y:S01]  /*ccc0*/  HMMA.16816.F32 R8, R68.reuse, R78, R8 ;  /* 0x0000004e4408723c */ /* 0x040fe20000001808 */
[----:B------:R-:W3:Y:S03]  /*ccd0*/  LDSM.16.MT88.4 R76, [R212+0x5100] ;  /* 0x00510000d44c783b */ /* 0x000ee60000004200 */
[----:B------:R-:W-:Y:S02]  /*cce0*/  FADD.FTZ R145, R145, R234 ;  /* 0x000000ea91917221 */ /* 0x000fe40000010000 */
[----:B------:R-:W-:Y:S02]  /*ccf0*/  FADD.FTZ R151, R151, R238 ;  /* 0x000000ee97977221 */ /* 0x000fe40000010000 */
[C---:B----4-:R-:W-:Y:S04]  /*cd00*/  HMMA.16816.F32 R12, R68.reuse, R84, R12 ;  /* 0x00000054440c723c */ /* 0x050fe8000000180c */
[----:B------:R-:W-:Y:S02]  /*cd10*/  FADD.FTZ R144, R144, R145 ;  /* 0x0000009190907221 */ /* 0x000fe40000010000 */
[----:B------:R-:W-:Y:S02]  /*cd20*/  FADD.FTZ R151, R240, R151 ;  /* 0x00000097f0977221 */ /* 0x000fe40000010000 */
[C---:B------:R-:W-:Y:S01]  /*cd30*/  HMMA.16816.F32 R16, R68.reuse, R86, R16 ;  /* 0x000000564410723c */ /* 0x040fe20000001810 */
[----:B------:R-:W4:Y:S03]  /*cd40*/  LDSM.16.MT88.4 R84, [R210+0x5100] ;  /* 0x00510000d254783b */ /* 0x000f260000004200 */
[----:B------:R-:W-:Y:S02]  /*cd50*/  FADD.FTZ R139, R139, R144 ;  /* 0x000000908b8b7221 */ /* 0x000fe40000010000 */
[----:B------:R-:W-:Y:S02]  /*cd60*/  FADD.FTZ R118, R118, R151 ;  /* 0x0000009776767221 */ /* 0x000fe40000010000 */
[C---:B-1----:R-:W-:Y:S04]  /*cd70*/  HMMA.16816.F32 R20, R68.reuse, R80, R20 ;  /* 0x000000504414723c */ /* 0x042fe80000001814 */
[----:B------:R-:W-:Y:S02]  /*cd80*/  FADD.FTZ R224, R148, R139 ;  /* 0x0000008b94e07221 */ /* 0x000fe40000010000 */
[----:B------:R-:W-:Y:S02]  /*cd90*/  FADD.FTZ R225, R117, R118 ;  /* 0x0000007675e17221 */ /* 0x000fe40000010000 */
        /* <DEDUP_REMOVED lines=8> */
[C---:B----4-:R-:W-:Y:S08]  /*ce20*/  HMMA.16816.F32 R44, R68.reuse, R84, R44 ;  /* 0x00000054442c723c */ /* 0x050ff0000000182c */
[C---:B------:R-:W-:Y:S08]  /*ce30*/  HMMA.16816.F32 R48, R68.reuse, R86, R48 ;  /* 0x000000564430723c */ /* 0x040ff00000001830 */
[C---:B-1----:R-:W-:Y:S08]  /*ce40*/  HMMA.16816.F32 R52, R68.reuse, R80, R52 ;  /* 0x000000504434723c */ /* 0x042ff00000001834 */
[C---:B------:R-:W-:Y:S08]  /*ce50*/  HMMA.16816.F32 R56, R68.reuse, R82, R56 ;  /* 0x000000524438723c */ /* 0x040ff00000001838 */
[C---:B------:R-:W-:Y:S08]  /*ce60*/  HMMA.16816.F32 R60, R68.reuse, R88, R60 ;  /* 0x00000058443c723c */ /* 0x040ff0000000183c */
[----:B------:R-:W-:Y:S01]  /*ce70*/  HMMA.16816.F32 R64, R68, R90, R64 ;  /* 0x0000005a4440723c */ /* 0x000fe20000001840 */
[----:B------:R-:W1:Y:S07]  /*ce80*/  LDSM.16.MT88.4 R68, [R210+0x5900] ;  /* 0x00590000d244783b */ /* 0x000e6e0000004200 */
[C---:B------:R-:W-:Y:S01]  /*ce90*/  HMMA.16816.F32 R112, R124.reuse, R108, R4 ;  /* 0x0000006c7c70723c */ /* 0x040fe20000001804 */
[----:B------:R-:W4:Y:S07]  /*cea0*/  LDSM.16.MT88.4 R4, [R209+0x5900] ;  /* 0x00590000d104783b */ /* 0x000f2e0000004200 */
[C---:B------:R-:W-:Y:S01]  /*ceb0*/  HMMA.16816.F32 R108, R124.reuse, R110, R8 ;  /* 0x0000006e7c6c723c */ /* 0x040fe20000001808 */
[----:B------:R-:W5:Y:S07]  /*cec0*/  LDSM.16.MT88.4 R8, [R208+0x5900] ;  /* 0x00590000d008783b */ /* 0x000f6e0000004200 */
[C---:B------:R-:W-:Y:S08]  /*ced0*/  HMMA.16816.F32 R104, R124.reuse, R100, R12 ;  /* 0x000000647c68723c */ /* 0x040ff0000000180c */
[C---:B------:R-:W-:Y:S08]  /*cee0*/  HMMA.16816.F32 R100, R124.reuse, R102, R16 ;  /* 0x000000667c64723c */ /* 0x040ff00000001810 */
[C---:B------:R-:W-:Y:S08]  /*cef0*/  HMMA.16816.F32 R96, R124.reuse, R92, R20 ;  /* 0x0000005c7c60723c */ /* 0x040ff00000001814 */
[C---:B------:R-:W-:Y:S08]  /*cf00*/  HMMA.16816.F32 R92, R124.reuse, R94, R24 ;  /* 0x0000005e7c5c723c */ /* 0x040ff00000001818 */
[C---:B--2---:R-:W-:Y:S08]  /*cf10*/  HMMA.16816.F32 R88, R124.reuse, R72, R28 ;  /* 0x000000487c58723c */ /* 0x044ff0000000181c */
[C---:B------:R-:W-:Y:S08]  /*cf20*/  HMMA.16816.F32 R84, R124.reuse, R74, R32 ;  /* 0x0000004a7c54723c */ /* 0x040ff00000001820 */
[C---:B---3--:R-:W-:Y:S08]  /*cf30*/  HMMA.16816.F32 R80, R124.reuse, R76, R36 ;  /* 0x0000004c7c50723c */ /* 0x048ff00000001824 */
[C---:B------:R-:W-:Y:S08]  /*cf40*/  HMMA.16816.F32 R76, R124.reuse, R78, R40 ;  /* 0x0000004e7c4c723c */ /* 0x040ff00000001828 */
[C---:B-1----:R-:W-:Y:S08]  /*cf50*/  HMMA.16816.F32 R72, R124.reuse, R68, R44 ;  /* 0x000000447c48723c */ /* 0x042ff0000000182c */
[C---:B------:R-:W-:Y:S08]  /*cf60*/  HMMA.16816.F32 R68, R124.reuse, R70, R48 ;  /* 0x000000467c44723c */ /* 0x040ff00000001830 */
[C---:B----4-:R-:W-:Y:S08]  /*cf70*/  HMMA.16816.F32 R52, R124.reuse, R4, R52 ;  /* 0x000000047c34723c */ /* 0x050ff00000001834 */
[C---:B------:R-:W-:Y:S08]  /*cf80*/  HMMA.16816.F32 R56, R124.reuse, R6, R56 ;  /* 0x000000067c38723c */ /* 0x040ff00000001838 */
[C---:B-----5:R-:W-:Y:S08]  /*cf90*/  HMMA.16816.F32 R60, R124.reuse, R8, R60 ;  /* 0x000000087c3c723c */ /* 0x060ff0000000183c */
[----:B------:R-:W-:Y:S01]  /*cfa0*/  HMMA.16816.F32 R64, R124, R10, R64 ;  /* 0x0000000a7c40723c */ /* 0x000fe20000001840 */
[----:B------:R-:W-:-:S07]  /*cfb0*/  @P0 BRA `(.L_x_47) ;  /* 0xffffd0e000000947 */ /* 0x000fce000383ffff */
.L_x_46:
[----:B------:R-:W-:-:S13]  /*cfc0*/  ISETP.GE.AND P0, PT, R192, R215, PT ;  /* 0x000000d7c000720c */ /* 0x000fda0003f06270 */
[----:B------:R-:W-:Y:S05]  /*cfd0*/  @!P0 BRA `(.L_x_48) ;  /* 0x0000432000008947 */ /* 0x000fea0003800000 */
[----:B------:R-:W-:Y:S01]  /*cfe0*/  ULDC.64 UR4, c[0x0][0x1e0] ;  /* 0x0000780000047ab9 */ /* 0x000fe20000000a00 */
[----:B------:R-:W-:Y:S01]  /*cff0*/  IADD3 R194, P0, R226, 0x40, RZ ;  /* 0x00000040e2c27810 */ /* 0x000fe20007f1e0ff */
[----:B------:R-:W-:Y:S01]  /*d000*/  USHF.L.U64.HI UR7, UR4, 0x6, UR5 ;  /* 0x0000000604077899 */ /* 0x000fe20008010205 */
[----:B------:R-:W-:Y:S01]  /*d010*/  IMAD.MOV.U32 R2, RZ, RZ, R116 ;  /* 0x000000ffff027224 */ /* 0x000fe200078e0074 */
[----:B------:R-:W-:Y:S01]  /*d020*/  USHF.L.U32 UR13, UR4, 0x6, URZ ;  /* 0x00000006040d7899 */ /* 0x000fe2000800063f */
[----:B------:R-:W-:Y:S01]  /*d030*/  IMAD.MOV.U32 R3, RZ, RZ, R0 ;  /* 0x000000ffff037224 */ /* 0x000fe200078e0000 */
[----:B------:R-:W-:Y:S01]  /*d040*/  UMOV UR11, 0x60 ;  /* 0x00000060000b7882 */ /* 0x000fe20000000000 */
[-C--:B------:R-:W-:Y:S01]  /*d050*/  IADD3.X R195, RZ, R229.reuse, RZ, P0, !PT ;  /* 0x000000e5ffc37210 */ /* 0x080fe200007fe4ff */
[----:B------:R-:W-:Y:S01]  /*d060*/  ULDC.64 UR4, c[0x0][0x208] ;  /* 0x0000820000047ab9 */ /* 0x000fe20000000a00 */
[----:B------:R-:W-:Y:S01]  /*d070*/  MOV R227, R229 ;  /* 0x000000e500e37202 */ /* 0x000fe20000000f00 */
[----:B------:R-:W-:-:S02]  /*d080*/  UIADD3 UR10, UP1, UR10, 0x80, URZ ;  /* 0x000000800a0a7890 */ /* 0x000fc4000ff3e03f */
[----:B------:R-:W-:Y:S02]  /*d090*/  UIADD3 UR16, UP0, UR12, 0x80, URZ ;  /* 0x000000800c107890 */ /* 0x000fe4000ff1e03f */
[----:B------:R-:W-:Y:S02]  /*d0a0*/  UIMAD.WIDE.U32 UR18, UR11, UR4, URZ ;  /* 0x000000040b1272a5 */ /* 0x000fe4000f8e003f */
[----:B------:R-:W-:Y:S02]  /*d0b0*/  UIMAD UR5, UR11, UR5, URZ ;  /* 0x000000050b0572a4 */ /* 0x000fe4000f8e023f */
[----:B------:R-:W-:Y:S02]  /*d0c0*/  UIADD3.X UR8, URZ, UR8, URZ, UP1, !UPT ;  /* 0x000000083f087290 */ /* 0x000fe40008ffe43f */
[----:B------:R-:W-:Y:S02]  /*d0d0*/  UIADD3.X UR4, URZ, UR17, URZ, UP0, !UPT ;  /* 0x000000113f047290 */ /* 0x000fe400087fe43f */
[----:B------:R-:W-:-:S02]  /*d0e0*/  UIADD3 UR5, UR19, UR5, URZ ;  /* 0x0000000513057290 */ /* 0x000fc4000fffe03f */
.L_x_57:
[----:B------:R-:W-:Y:S04]  /*d0f0*/  DEPBAR.LE SB0, 0x0 ;  /* 0x000080000000791a */ /* 0x000fe80000000000 */
[----:B------:R-:W-:Y:S01]  /*d100*/  BAR.SYNC.DEFER_BLOCKING 0x0 ;  /* 0x0000000000007b1d */ /* 0x000fe20000010000 */
[----:B------:R-:W-:Y:S01]  /*d110*/  SHF.R.S32.HI R29, RZ, 0x1f, R192 ;  /* 0x0000001fff1d7819 */ /* 0x000fe200000114c0 */
[C---:B------:R-:W-:Y:S01]  /*d120*/  IMAD R0, R192.reuse, UR5, RZ ;  /* 0x00000005c0007c24 */ /* 0x040fe2000f8e02ff */
[C---:B------:R-:W-:Y:S01]  /*d130*/  ISETP.GT.AND P6, PT, R192.reuse, R215, PT ;  /* 0x000000d7c000720c */ /* 0x040fe20003fc4270 */
[----:B------:R-:W-:Y:S04]  /*d140*/  IMAD.WIDE.U32 R38, R192, UR18, R226 ;  /* 0x00000012c0267c25 */ /* 0x000fe8000f8e00e2 */
[----:B------:R-:W-:Y:S01]  /*d150*/  IMAD R0, R29, UR18, R0 ;  /* 0x000000121d007c24 */ /* 0x000fe2000f8e0200 */
[----:B------:R-:W-:Y:S01]  /*d160*/  LEA R44, P1, R38, c[0x0][0x1f8], 0x1 ;  /* 0x00007e00262c7a11 */ /* 0x000fe200078208ff */
[----:B------:R-:W-:Y:S03]  /*d170*/  IMAD.WIDE.U32 R46, R192, UR18, R194 ;  /* 0x00000012c02e7c25 */ /* 0x000fe6000f8e00c2 */
[----:B------:R-:W-:Y:S02]  /*d180*/  IADD3 R36, R39, R0, RZ ;  /* 0x0000000027247210 */ /* 0x000fe40007ffe0ff */
[----:B------:R-:W-:Y:S02]  /*d190*/  LEA R156, P0, R46, c[0x0][0x1f8], 0x1 ;  /* 0x00007e002e9c7a11 */ /* 0x000fe400078008ff */
[----:B------:R-:W-:Y:S02]  /*d1a0*/  LEA.HI.X R45, R38, c[0x0][0x1fc], R36, 0x1, P1 ;  /* 0x00007f00262d7a11 */ /* 0x000fe400008f0c24 */
[----:B------:R-:W-:Y:S04]  /*d1b0*/  IADD3 R0, R0, R47, RZ ;  /* 0x0000002f00007210 */ /* 0x000fe80007ffe0ff */
[----:B------:R-:W-:Y:S01]  /*d1c0*/  LEA.HI.X R157, R46, c[0x0][0x1fc], R0, 0x1, P0 ;  /* 0x00007f002e9d7a11 */ /* 0x000fe200000f0c00 */
[----:B------:R-:W1:Y:S01]  /*d1d0*/  LDSM.16.M88.4 R8, [R214+0x8100] ;  /* 0x00810000d608783b */ /* 0x000e620000000200 */
[----:B------:R-:W-:Y:S04]  /*d1e0*/  IADD3 R160, P0, R44, UR12, RZ ;  /* 0x0000000c2ca07c10 */ /* 0x000fe8000ff1e0ff */
[----:B------:R-:W-:Y:S02]  /*d1f0*/  IADD3.X R161, R45, UR17, RZ, P0, !PT ;  /* 0x000000112da17c10 */ /* 0x000fe400087fe4ff */
[C---:B------:R-:W-:Y:S01]  /*d200*/  IADD3 R164, P1, R160.reuse, UR12, RZ ;  /* 0x0000000ca0a47c10 */ /* 0x040fe2000ff3e0ff */
[----:B------:R-:W2:Y:S01]  /*d210*/  LDSM.16.M88.4 R16, [R214+0x8900] ;  /* 0x00890000d610783b */ /* 0x000ea20000000200 */
[----:B------:R-:W-:Y:S02]  /*d220*/  IADD3 R162, P0, R160, UR16, RZ ;  /* 0x00000010a0a27c10 */ /* 0x000fe4000ff1e0ff */
[C---:B------:R-:W-:Y:S02]  /*d230*/  IADD3.X R165, R161.reuse, UR17, RZ, P1, !PT ;  /* 0x00000011a1a57c10 */ /* 0x040fe40008ffe4ff */
[----:B------:R-:W-:Y:S02]  /*d240*/  IADD3.X R163, R161, UR4, RZ, P0, !PT ;  /* 0x00000004a1a37c10 */ /* 0x000fe400087fe4ff */
[----:B------:R-:W-:Y:S01]  /*d250*/  PLOP3.LUT P1, PT, PT, PT, UP3, 0x80, 0x0 ;  /* 0x000000000000781c */ /* 0x000fe20003f2f038 */
[----:B------:R-:W3:Y:S01]  /*d260*/  LDSM.16.M88.4 R24, [R214+0x9100] ;  /* 0x00910000d618783b */ /* 0x000ee20000000200 */
[----:B------:R-:W-:Y:S07]  /*d270*/  PLOP3.LUT P0, PT, PT, PT, UP3, 0x80, 0x0 ;  /* 0x000000000000781c */ /* 0x000fee0003f0f038 */
[----:B------:R-:W4:Y:S08]  /*d280*/  LDSM.16.M88.4 R32, [R214+0x9900] ;  /* 0x00990000d620783b */ /* 0x000f300000000200 */
[----:B------:R-:W5:Y:S01]  /*d290*/  LDSM.16.M88.4 R40, [R214+0xa100] ;  /* 0x00a10000d628783b */ /* 0x000f620000000200 */
[C---:B-1----:R-:W-:Y:S07]  /*d2a0*/  HMMA.16816.F32 R4, R120.reuse, R8, RZ ;  /* 0x000000087804723c */ /* 0x042fee00000018ff */
[----:B------:R-:W1:Y:S01]  /*d2b0*/  LDSM.16.M88.4 R48, [R214+0xa900] ;  /* 0x00a90000d630783b */ /* 0x000e620000000200 */
[C---:B------:R-:W-:Y:S07]  /*d2c0*/  HMMA.16816.F32 R8, R120.reuse, R10, RZ ;  /* 0x0000000a7808723c */ /* 0x040fee00000018ff */
[----:B------:R-:W1:Y:S01]  /*d2d0*/  LDSM.16.M88.4 R116, [R213] ;  /* 0x00000000d574783b */ /* 0x000e620000000200 */
[C---:B--2---:R-:W-:Y:S07]  /*d2e0*/  HMMA.16816.F32 R12, R120.reuse, R16, RZ ;  /* 0x00000010780c723c */ /* 0x044fee00000018ff */
[----:B------:R-:W2:Y:S01]  /*d2f0*/  LDSM.16.M88.4 R124, [R207] ;  /* 0x00000000cf7c783b */ /* 0x000ea20000000200 */
[C---:B------:R-:W-:Y:S07]  /*d300*/  HMMA.16816.F32 R16, R120.reuse, R18, RZ ;  /* 0x000000127810723c */ /* 0x040fee00000018ff */
[----:B------:R-:W1:Y:S01]  /*d310*/  LDSM.16.M88.4 R128, [R206] ;  /* 0x00000000ce80783b */ /* 0x000e620000000200 */
[C---:B---3--:R-:W-:Y:S07]  /*d320*/  HMMA.16816.F32 R20, R120.reuse, R24, RZ ;  /* 0x000000187814723c */ /* 0x048fee00000018ff */
[----:B------:R-:W3:Y:S01]  /*d330*/  LDSM.16.M88.4 R132, [R205] ;  /* 0x00000000cd84783b */ /* 0x000ee20000000200 */
[C---:B------:R-:W-:Y:S07]  /*d340*/  HMMA.16816.F32 R24, R120.reuse, R26, RZ ;  /* 0x0000001a7818723c */ /* 0x040fee00000018ff */
[----:B------:R-:W1:Y:S01]  /*d350*/  LDSM.16.M88.4 R136, [R204] ;  /* 0x00000000cc88783b */ /* 0x000e620000000200 */
[C---:B----4-:R-:W-:Y:S07]  /*d360*/  HMMA.16816.F32 R28, R120.reuse, R32, RZ ;  /* 0x00000020781c723c */ /* 0x050fee00000018ff */
[----:B------:R-:W4:Y:S01]  /*d370*/  LDSM.16.M88.4 R144, [R203] ;  /* 0x00000000cb90783b */ /* 0x000f220000000200 */
[C---:B------:R-:W-:Y:S07]  /*d380*/  HMMA.16816.F32 R32, R120.reuse, R34, RZ ;  /* 0x000000227820723c */ /* 0x040fee00000018ff */
[----:B------:R-:W-:Y:S01]  /*d390*/  @!PT LDS RZ, [RZ] ;  /* 0x00000000fffff984 */ /* 0x000fe20000000800 */
[----:B------:R-:W-:Y:S01]  /*d3a0*/  @!PT LDS RZ, [RZ] ;  /* 0x00000000fffff984 */ /* 0x000fe20000000800 */
[----:B------:R-:W-:Y:S01]  /*d3b0*/  @!PT LDS RZ, [RZ] ;  /* 0x00000000fffff984 */ /* 0x000fe20000000800 */
[----:B------:R1:W-:Y:S01]  /*d3c0*/  LDGSTS.E.BYPASS.LTC128B.128 [R216+0x100], [R44.64], !P4 ;  /* 0x001000002cd87fae */ /* 0x0003e2000e101d4e */
[C---:B-----5:R-:W-:Y:S07]  /*d3d0*/  HMMA.16816.F32 R36, R120.reuse, R40, RZ ;  /* 0x000000287824723c */ /* 0x060fee00000018ff */
[----:B------:R5:W-:Y:S01]  /*d3e0*/  LDGSTS.E.BYPASS.LTC128B.128 [R216+0x3100], [R156.64], !P3 ;  /* 0x031000009cd87fae */ /* 0x000be2000d901d4e */
[C---:B------:R-:W-:Y:S07]  /*d3f0*/  HMMA.16816.F32 R40, R120.reuse, R42, RZ ;  /* 0x0000002a7828723c */ /* 0x040fee00000018ff */
[----:B------:R2:W-:Y:S08]  /*d400*/  LDGSTS.E.BYPASS.LTC128B.128 [R216+0x1100], [R160.64], !P4 ;  /* 0x01100000a0d87fae */ /* 0x0005f0000e101d4e */
[----:B------:R2:W-:Y:S01]  /*d410*/  LDGSTS.E.BYPASS.LTC128B.128 [R216+0x4100], [R160.64+0x80], !P3 ;  /* 0x04100080a0d87fae */ /* 0x0005e2000d901d4e */
[C---:B-1----:R-:W-:Y:S07]  /*d420*/  HMMA.16816.F32 R44, R120.reuse, R48, RZ ;  /* 0x00000030782c723c */ /* 0x042fee00000018ff */
[----:B------:R1:W-:Y:S01]  /*d430*/  LDGSTS.E.BYPASS.LTC128B.128 [R216+0x2100], [R164.64], !P4 ;  /* 0x02100000a4d87fae */ /* 0x0003e2000e101d4e */
[----:B------:R-:W-:Y:S07]  /*d440*/  HMMA.16816.F32 R48, R120, R50, RZ ;  /* 0x000000327830723c */ /* 0x000fee00000018ff */
[----:B------:R1:W-:Y:S01]  /*d450*/  LDGSTS.E.BYPASS.LTC128B.128 [R216+0x5100], [R162.64], !P3 ;  /* 0x05100000a2d87fae */ /* 0x0003e2000d901d4e */
[C---:B------:R-:W-:Y:S07]  /*d460*/  HMMA.16816.F32 R4, R140.reuse, R116, R4 ;  /* 0x000000748c04723c */ /* 0x040fee0000001804 */
[----:B------:R-:W1:Y:S01]  /*d470*/  LDSM.16.M88.4 R148, [R211+0x8100] ;  /* 0x00810000d394783b */ /* 0x000e620000000200 */
[C---:B------:R-:W-:Y:S07]  /*d480*/  HMMA.16816.F32 R8, R140.reuse, R118, R8 ;  /* 0x000000768c08723c */ /* 0x040fee0000001808 */
[----:B------:R-:W0:Y:S01]  /*d490*/  LDGDEPBAR ;  /* 0x00000000000079af */ /* 0x000e220000000000 */
[C---:B--2---:R-:W-:Y:S07]  /*d4a0*/  HMMA.16816.F32 R12, R140.reuse, R124, R12 ;  /* 0x0000007c8c0c723c */ /* 0x044fee000000180c */
[----:B-----5:R-:W2:Y:S01]  /*d4b0*/  LDSM.16.M88.4 R156, [R211+0x8900] ;  /* 0x00890000d39c783b */ /* 0x020ea20000000200 */
[C---:B------:R-:W-:Y:S07]  /*d4c0*/  HMMA.16816.F32 R16, R140.reuse, R126, R16 ;  /* 0x0000007e8c10723c */ /* 0x040fee0000001810 */
[----:B------:R-:W5:Y:S01]  /*d4d0*/  LDSM.16.M88.4 R116, [R211+0x9100] ;  /* 0x00910000d374783b */ /* 0x000f620000000200 */
[C---:B------:R-:W-:Y:S07]  /*d4e0*/  HMMA.16816.F32 R20, R140.reuse, R128, R20 ;  /* 0x000000808c14723c */ /* 0x040fee0000001814 */
[----:B------:R-:W2:Y:S01]  /*d4f0*/  LDSM.16.M88.4 R124, [R211+0x9900] ;  /* 0x00990000d37c783b */ /* 0x000ea20000000200 */
[C---:B------:R-:W-:Y:S07]  /*d500*/  HMMA.16816.F32 R24, R140.reuse, R130, R24 ;  /* 0x000000828c18723c */ /* 0x040fee0000001818 */
[----:B-1----:R-:W1:Y:S01]  /*d510*/  LDSM.16.M88.4 R160, [R211+0xa100] ;  /* 0x00a10000d3a0783b */ /* 0x002e620000000200 */
[C---:B---3--:R-:W-:Y:S07]  /*d520*/  HMMA.16816.F32 R28, R140.reuse, R132, R28 ;  /* 0x000000848c1c723c */ /* 0x048fee000000181c */
[----:B------:R-:W3:Y:S01]  /*d530*/  LDSM.16.M88.4 R164, [R211+0xa900] ;  /* 0x00a90000d3a4783b */ /* 0x000ee20000000200 */
[C---:B------:R-:W-:Y:S07]  /*d540*/  HMMA.16816.F32 R32, R140.reuse, R134, R32 ;  /* 0x000000868c20723c */ /* 0x040fee0000001820 */
[----:B------:R-:W1:Y:S01]  /*d550*/  LDSM.16.M88.4 R128, [R202] ;  /* 0x00000000ca80783b */ /* 0x000e620000000200 */
[C---:B------:R-:W-:Y:S07]  /*d560*/  HMMA.16816.F32 R36, R140.reuse, R136, R36 ;  /* 0x000000888c24723c */ /* 0x040fee0000001824 */
[----:B------:R-:W1:Y:S01]  /*d570*/  LDSM.16.M88.4 R132, [R202+0x800] ;  /* 0x00080000ca84783b */ /* 0x000e620000000200 */
[C---:B------:R-:W-:Y:S07]  /*d580*/  HMMA.16816.F32 R40, R140.reuse, R138, R40 ;  /* 0x0000008a8c28723c */ /* 0x040fee0000001828 */
[----:B------:R-:W1:Y:S01]  /*d590*/  LDSM.16.M88.4 R136, [R202+0x1000] ;  /* 0x00100000ca88783b */ /* 0x000e620000000200 */
[C---:B----4-:R-:W-:Y:S07]  /*d5a0*/  HMMA.16816.F32 R44, R140.reuse, R144, R44 ;  /* 0x000000908c2c723c */ /* 0x050fee000000182c */
[----:B------:R-:W-:Y:S01]  /*d5b0*/  LDSM.16.M88.4 R184, [R211+0xd900] ;  /* 0x00d90000d3b8783b */ /* 0x000fe20000000200 */
[----:B------:R-:W-:Y:S07]  /*d5c0*/  HMMA.16816.F32 R48, R140, R146, R48 ;  /* 0x000000928c30723c */ /* 0x000fee0000001830 */
[----:B------:R-:W4:Y:S01]  /*d5d0*/  LDSM.16.M88.4 R144, [R202+0x1800] ;  /* 0x00180000ca90783b */ /* 0x000f220000000200 */
[C---:B------:R-:W-:Y:S08]  /*d5e0*/  HMMA.16816.F32 R4, R152.reuse, R148, R4 ;  /* 0x000000949804723c */ /* 0x040ff00000001804 */
[C---:B------:R-:W-:Y:S01]  /*d5f0*/  HMMA.16816.F32 R8, R152.reuse, R150, R8 ;  /* 0x000000969808723c */ /* 0x040fe20000001808 */
[----:B------:R-:W1:Y:S07]  /*d600*/  LDSM.16.M88.4 R148, [R202+0x2000] ;  /* 0x00200000ca94783b */ /* 0x000e6e0000000200 */
[C---:B--2---:R-:W-:Y:S08]  /*d610*/  HMMA.16816.F32 R12, R152.reuse, R156, R12 ;  /* 0x0000009c980c723c */ /* 0x044ff0000000180c */
[C---:B------:R-:W-:Y:S01]  /*d620*/  HMMA.16816.F32 R16, R152.reuse, R158, R16 ;  /* 0x0000009e9810723c */ /* 0x040fe20000001810 */
[----:B------:R-:W-:Y:S07]  /*d630*/  LDSM.16.M88.4 R156, [R214+0xb900] ;  /* 0x00b90000d69c783b */ /* 0x000fee0000000200 */
[C---:B-----5:R-:W-:Y:S08]  /*d640*/  HMMA.16816.F32 R20, R152.reuse, R116, R20 ;  /* 0x000000749814723c */ /* 0x060ff00000001814 */
[C---:B------:R-:W-:Y:S01]  /*d650*/  HMMA.16816.F32 R24, R152.reuse, R118, R24 ;  /* 0x000000769818723c */ /* 0x040fe20000001818 */
[----:B------:R-:W2:Y:S07]  /*d660*/  LDSM.16.M88.4 R116, [R202+0x2800] ;  /* 0x00280000ca74783b */ /* 0x000eae0000000200 */
[C---:B------:R-:W-:Y:S08]  /*d670*/  HMMA.16816.F32 R28, R152.reuse, R124, R28 ;  /* 0x0000007c981c723c */ /* 0x040ff0000000181c */
        /* <DEDUP_REMOVED lines=15> */
[C---:B------:R-:W-:Y:S01]  /*d770*/  HMMA.16816.F32 R24, R168.reuse, R138, R24 ;  /* 0x0000008aa818723c */ /* 0x040fe20000001818 */
[----:B------:R-:W1:Y:S07]  /*d780*/  LDSM.16.M88.4 R136, [R201] ;  /* 0x00000000c988783b */ /* 0x000e6e0000000200 */
[C---:B----4-:R-:W-:Y:S08]  /*d790*/  HMMA.16816.F32 R28, R168.reuse, R144, R28 ;  /* 0x00000090a81c723c */ /* 0x050ff0000000181c */
[C---:B------:R-:W-:Y:S01]  /*d7a0*/  HMMA.16816.F32 R32, R168.reuse, R146, R32 ;  /* 0x00000092a820723c */ /* 0x040fe20000001820 */
[----:B------:R-:W4:Y:S07]  /*d7b0*/  LDSM.16.M88.4 R144, [R200] ;  /* 0x00000000c890783b */ /* 0x000f2e0000000200 */
[C---:B------:R-:W-:Y:S08]  /*d7c0*/  HMMA.16816.F32 R36, R168.reuse, R148, R36 ;  /* 0x00000094a824723c */ /* 0x040ff00000001824 */
[C---:B------:R-:W-:Y:S01]  /*d7d0*/  HMMA.16816.F32 R40, R168.reuse, R150, R40 ;  /* 0x00000096a828723c */ /* 0x040fe20000001828 */
[----:B------:R-:W-:Y:S07]  /*d7e0*/  LDSM.16.M88.4 R148, [R197] ;  /* 0x00000000c594783b */ /* 0x000fee0000000200 */
[C---:B--2---:R-:W-:Y:S08]  /*d7f0*/  HMMA.16816.F32 R44, R168.reuse, R116, R44 ;  /* 0x00000074a82c723c */ /* 0x044ff0000000182c */
[----:B------:R-:W-:Y:S01]  /*d800*/  HMMA.16816.F32 R48, R168, R118, R48 ;  /* 0x00000076a830723c */ /* 0x000fe20000001830 */
[----:B------:R-:W2:Y:S07]  /*d810*/  LDSM.16.M88.4 R116, [R199] ;  /* 0x00000000c774783b */ /* 0x000eae0000000200 */
[C---:B-----5:R-:W-:Y:S08]  /*d820*/  HMMA.16816.F32 R4, R172.reuse, R124, R4 ;  /* 0x0000007cac04723c */ /* 0x060ff00000001804 */
[C---:B------:R-:W-:Y:S01]  /*d830*/  HMMA.16816.F32 R8, R172.reuse, R126, R8 ;  /* 0x0000007eac08723c */ /* 0x040fe20000001808 */
[----:B------:R-:W5:Y:S07]  /*d840*/  LDSM.16.M88.4 R124, [R198] ;  /* 0x00000000c67c783b */ /* 0x000f6e0000000200 */
[C---:B------:R-:W-:Y:S08]  /*d850*/  HMMA.16816.F32 R12, R172.reuse, R156, R12 ;  /* 0x0000009cac0c723c */ /* 0x040ff0000000180c */
[C---:B------:R-:W-:Y:S01]  /*d860*/  HMMA.16816.F32 R16, R172.reuse, R158, R16 ;  /* 0x0000009eac10723c */ /* 0x040fe20000001810 */
[----:B------:R-:W2:Y:S07]  /*d870*/  LDSM.16.M88.4 R156, [R196] ;  /* 0x00000000c49c783b */ /* 0x000eae0000000200 */
        /* <DEDUP_REMOVED lines=15> */
[C---:B----4-:R-:W-:Y:S08]  /*d970*/  HMMA.16816.F32 R12, R176.reuse, R144, R12 ;  /* 0x00000090b00c723c */ /* 0x050ff0000000180c */
[C---:B------:R-:W-:Y:S01]  /*d980*/  HMMA.16816.F32 R16, R176.reuse, R146, R16 ;  /* 0x00000092b010723c */ /* 0x040fe20000001810 */
[----:B------:R-:W4:Y:S07]  /*d990*/  LDSM.16.M88.4 R144, [R202+0x3000] ;  /* 0x00300000ca90783b */ /* 0x000f2e0000000200 */
[C---:B--2---:R-:W-:Y:S08]  /*d9a0*/  HMMA.16816.F32 R20, R176.reuse, R116, R20 ;  /* 0x00000074b014723c */ /* 0x044ff00000001814 */
[C---:B------:R-:W-:Y:S01]  /*d9b0*/  HMMA.16816.F32 R24, R176.reuse, R118, R24 ;  /* 0x00000076b018723c */ /* 0x040fe20000001818 */
[----:B------:R-:W2:Y:S07]  /*d9c0*/  LDSM.16.M88.4 R116, [R202+0x3800] ;  /* 0x00380000ca74783b */ /* 0x000eae0000000200 */
[C---:B-----5:R-:W-:Y:S08]  /*d9d0*/  HMMA.16816.F32 R28, R176.reuse, R124, R28 ;  /* 0x0000007cb01c723c */ /* 0x060ff0000000181c */
[C---:B------:R-:W-:Y:S08]  /*d9e0*/  HMMA.16816.F32 R32, R176.reuse, R126, R32 ;  /* 0x0000007eb020723c */ /* 0x040ff00000001820 */
[C---:B------:R-:W-:Y:S08]  /*d9f0*/  HMMA.16816.F32 R36, R176.reuse, R148, R36 ;  /* 0x00000094b024723c */ /* 0x040ff00000001824 */
[C---:B------:R-:W-:Y:S08]  /*da00*/  HMMA.16816.F32 R40, R176.reuse, R150, R40 ;  /* 0x00000096b028723c */ /* 0x040ff00000001828 */
[C---:B------:R-:W-:Y:S08]  /*da10*/  HMMA.16816.F32 R44, R176.reuse, R156, R44 ;  /* 0x0000009cb02c723c */ /* 0x040ff0000000182c */
[----:B------:R-:W-:Y:S08]  /*da20*/  HMMA.16816.F32 R48, R176, R158, R48 ;  /* 0x0000009eb030723c */ /* 0x000ff00000001830 */
[C---:B-1----:R-:W-:Y:S08]  /*da30*/  HMMA.16816.F32 R4, R180.reuse, R160, R4 ;  /* 0x000000a0b404723c */ /* 0x042ff00000001804 */
[C---:B------:R-:W-:Y:S08]  /*da40*/  HMMA.16816.F32 R8, R180.reuse, R162, R8 ;  /* 0x000000a2b408723c */ /* 0x040ff00000001808 */
[C---:B---3--:R-:W-:Y:S08]  /*da50*/  HMMA.16816.F32 R12, R180.reuse, R128, R12 ;  /* 0x00000080b40c723c */ /* 0x048ff0000000180c */
        /* <DEDUP_REMOVED lines=9> */
[C---:B----4-:R-:W-:Y:S08]  /*daf0*/  HMMA.16816.F32 R4, R188.reuse, R144, R4 ;  /* 0x00000090bc04723c */ /* 0x050ff00000001804 */
        /* <DEDUP_REMOVED lines=17> */
[----:B------:R-:W4:Y:S01]  /*dc10*/  MUFU.TANH R128, R9 ;  /* 0x0000000900807308 */ /* 0x000f220000002400 */
[----:B------:R-:W-:Y:S02]  /*dc20*/  FMUL.FTZ R18, R18, c[0x0][0x320] ;  /* 0x0000c80012127a20 */ /* 0x000fe40000410000 */
[----:B------:R-:W-:Y:S02]  /*dc30*/  FMUL.FTZ R19, R19, c[0x0][0x320] ;  /* 0x0000c80013137a20 */ /* 0x000fe40000410000 */
[----:B------:R-:W-:Y:S02]  /*dc40*/  FMUL.FTZ R12, R13, c[0x0][0x320] ;  /* 0x0000c8000d0c7a20 */ /* 0x000fe40000410000 */
[----:B------:R-:W-:Y:S02]  /*dc50*/  FMUL.FTZ R13, R16, c[0x0][0x320] ;  /* 0x0000c800100d7a20 */ /* 0x000fe40000410000 */
[----:B------:R-:W-:Y:S01]  /*dc60*/  FMUL.FTZ R15, R15, c[0x0][0x320] ;  /* 0x0000c8000f0f7a20 */ /* 0x000fe20000410000 */
[----:B------:R-:W1:Y:S10]  /*dc70*/  MUFU.TANH R116, R10 ;  /* 0x0000000a00747308 */ /* 0x000e740000002400 */
[----:B------:R5:W1:Y:S01]  /*dc80*/  MUFU.TANH R117, R11 ;  /* 0x0000000b00757308 */ /* 0x000a620000002400 */
[C---:B--2---:R-:W-:Y:S09]  /*dc90*/  HMMA.16816.F32 R20, R188.reuse, R4, R20 ;  /* 0x00000004bc14723c */ /* 0x044ff20000001814 */
[----:B------:R-:W2:Y:S01]  /*dca0*/  MUFU.TANH R157, R18 ;  /* 0x00000012009d7308 */ /* 0x000ea20000002400 */
[C---:B------:R-:W-:Y:S01]  /*dcb0*/  HMMA.16816.F32 R24, R188.reuse, R6, R24 ;  /* 0x00000006bc18723c */ /* 0x040fe20000001818 */
[----:B------:R-:W-:Y:S08]  /*dcc0*/  LDSM.16.M88.4 R4, [R202+0x5000] ;  /* 0x00500000ca04783b */ /* 0x000ff00000000200 */
[----:B------:R-:W1:Y:S01]  /*dcd0*/  MUFU.TANH R163, R19 ;  /* 0x0000001300a37308 */ /* 0x000e620000002400 */
[----:B-----5:R-:W5:Y:S04]  /*dce0*/  LDSM.16.M88.4 R8, [R202+0x4800] ;  /* 0x00480000ca08783b */ /* 0x020f680000000200 */
[----:B------:R-:W-:Y:S05]  /*dcf0*/  FMUL.FTZ R21, R21, c[0x0][0x320] ;  /* 0x0000c80015157a20 */ /* 0x000fea0000410000 */
[----:B------:R1:W1:Y:S01]  /*dd00*/  MUFU.TANH R151, R15 ;  /* 0x0000000f00977308 */ /* 0x0002620000002400 */
[----:B------:R-:W-:Y:S02]  /*dd10*/  FMUL.FTZ R186, R20, c[0x0][0x320] ;  /* 0x0000c80014ba7a20 */ /* 0x000fe40000410000 */
[----:B------:R-:W-:Y:S02]  /*dd20*/  FMUL.FTZ R22, R22, c[0x0][0x320] ;  /* 0x0000c80016167a20 */ /* 0x000fe40000410000 */
[----:B------:R-:W-:Y:S02]  /*dd30*/  FMUL.FTZ R23, R23, c[0x0][0x320] ;  /* 0x0000c80017177a20 */ /* 0x000fe40000410000 */
[----:B------:R-:W-:Y:S02]  /*dd40*/  FMUL.FTZ R162, R24, c[0x0][0x320] ;  /* 0x0000c80018a27a20 */ /* 0x000fe40000410000 */
[----:B------:R-:W-:Y:S01]  /*dd50*/  FMUL.FTZ R25, R25, c[0x0][0x320] ;  /* 0x0000c80019197a20 */ /* 0x000fe20000410000 */
[----:B------:R2:W2:Y:S01]  /*dd60*/  MUFU.TANH R160, R21 ;  /* 0x0000001500a07308 */ /* 0x0004a20000002400 */
[----:B------:R-:W-:Y:S02]  /*dd70*/  FMUL.FTZ R26, R26, c[0x0][0x320] ;  /* 0x0000c8001a1a7a20 */ /* 0x000fe40000410000 */
[----:B------:R-:W-:Y:S07]  /*dd80*/  FMUL.FTZ R27, R27, c[0x0][0x320] ;  /* 0x0000c8001b1b7a20 */ /* 0x000fee0000410000 */
[----:B------:R-:W2:Y:S01]  /*dd90*/  MUFU.TANH R124, R124 ;  /* 0x0000007c007c7308 */ /* 0x000ea20000002400 */
[----:B-1----:R-:W-:Y:S09]  /*dda0*/  IMAD R15, R192, -0x60, RZ ;  /* 0xffffffa0c00f7824 */ /* 0x002ff200078e02ff */
[----:B------:R-:W1:Y:S01]  /*ddb0*/  MUFU.TANH R125, R125 ;  /* 0x0000007d007d7308 */ /* 0x000e620000002400 */
[C---:B-----5:R-:W-:Y:S09]  /*ddc0*/  HMMA.16816.F32 R28, R188.reuse, R8, R28 ;  /* 0x00000008bc1c723c */ /* 0x060ff2000000181c */
[----:B------:R-:W1:Y:S01]  /*ddd0*/  MUFU.TANH R127, R127 ;  /* 0x0000007f007f7308 */ /* 0x000e620000002400 */
[C---:B------:R-:W-:Y:S01]  /*dde0*/  HMMA.16816.F32 R32, R188.reuse, R10, R32 ;  /* 0x0000000abc20723c */ /* 0x040fe20000001820 */
[----:B------:R-:W5:Y:S01]  /*ddf0*/  LDSM.16.M88.4 R8, [R202+0x5800] ;  /* 0x00580000ca08783b */ /* 0x000f620000000200 */
[----:B------:R-:W-:Y:S07]  /*de00*/  DEPBAR.LE SB0, 0x0 ;  /* 0x000080000000791a */ /* 0x000fee0000000000 */
[----:B------:R-:W1:Y:S01]  /*de10*/  MUFU.TANH R118, R118 ;  /* 0x0000007600767308 */ /* 0x000e620000002400 */
[----:B------:R-:W-:Y:S01]  /*de20*/  BAR.SYNC.DEFER_BLOCKING 0x0 ;  /* 0x0000000000007b1d */ /* 0x000fe20000010000 */
[C---:B------:R-:W-:Y:S05]  /*de30*/  HMMA.16816.F32 R36, R188.reuse, R4, R36 ;  /* 0x00000004bc24723c */ /* 0x040fea0000001824 */
[----:B------:R-:W-:Y:S03]  /*de40*/  FMUL.FTZ R238, R28, c[0x0][0x320] ;  /* 0x0000c8001cee7a20 */ /* 0x000fe60000410000 */
[----:B------:R-:W1:Y:S01]  /*de50*/  MUFU.TANH R12, R12 ;  /* 0x0000000c000c7308 */ /* 0x000e620000002400 */
[C---:B------:R-:W-:Y:S03]  /*de60*/  HMMA.16816.F32 R40, R188.reuse, R6, R40 ;  /* 0x00000006bc28723c */ /* 0x040fe60000001828 */
[----:B------:R-:W-:Y:S02]  /*de70*/  FMUL.FTZ R29, R29, c[0x0][0x320] ;  /* 0x0000c8001d1d7a20 */ /* 0x000fe40000410000 */
[----:B------:R-:W-:Y:S02]  /*de80*/  FMUL.FTZ R236, R32, c[0x0][0x320] ;  /* 0x0000c80020ec7a20 */ /* 0x000fe40000410000 */
[----:B------:R-:W-:Y:S01]  /*de90*/  @P6 IADD3 R6, R192, -0x1, RZ ;  /* 0xffffffffc0066810 */ /* 0x000fe20007ffe0ff */
[----:B------:R-:W-:Y:S01]  /*dea0*/  FMUL.FTZ R30, R30, c[0x0][0x320] ;  /* 0x0000c8001e1e7a20 */ /* 0x000fe20000410000 */
[----:B------:R-:W1:Y:S03]  /*deb0*/  MUFU.TANH R167, R167 ;  /* 0x000000a700a77308 */ /* 0x000e660000002400 */
[----:B------:R-:W-:Y:S01]  /*dec0*/  @P6 SHF.R.S32.HI R5, RZ, 0x1f, R6 ;  /* 0x0000001fff056819 */ /* 0x000fe20000011406 */
[----:B------:R-:W-:Y:S02]  /*ded0*/  FMUL.FTZ R31, R31, c[0x0][0x320] ;  /* 0x0000c8001f1f7a20 */ /* 0x000fe40000410000 */
[----:B------:R-:W-:Y:S02]  /*dee0*/  FMUL.FTZ R230, R36, c[0x0][0x320] ;  /* 0x0000c80024e67a20 */ /* 0x000fe40000410000 */
[----:B------:R-:W-:Y:S02]  /*def0*/  @P6 IMAD R5, R5, c[0x0][0x1e0], RZ ;  /* 0x0000780005056a24 */ /* 0x000fe400078e02ff */
[----:B------:R-:W1:Y:S01]  /*df00*/  MUFU.TANH R13, R13 ;  /* 0x0000000d000d7308 */ /* 0x000e620000002400 */
[----:B------:R-:W-:Y:S01]  /*df10*/  FMUL.FTZ R33, R33, c[0x0][0x320] ;  /* 0x0000c80021217a20 */ /* 0x000fe20000410000 */
[C---:B-----5:R-:W-:Y:S03]  /*df20*/  HMMA.16816.F32 R44, R188.reuse, R8, R44 ;  /* 0x00000008bc2c723c */ /* 0x060fe6000000182c */
[C---:B------:R-:W-:Y:S02]  /*df30*/  @P6 IMAD R5, R6.reuse, c[0x0][0x1e4], R5 ;  /* 0x0000790006056a24 */ /* 0x040fe400078e0205 */
[----:B------:R-:W-:Y:S03]  /*df40*/  @P6 IMAD.WIDE.U32 R6, R6, c[0x0][0x1e0], RZ ;  /* 0x0000780006066a25 */ /* 0x000fe600078e00ff */
[----:B------:R-:W1:Y:S01]  /*df50*/  MUFU.TANH R14, R14 ;  /* 0x0000000e000e7308 */ /* 0x000e620000002400 */
[----:B------:R-:W-:Y:S01]  /*df60*/  @P6 MOV R8, R218 ;  /* 0x000000da00086202 */ /* 0x000fe20000000f00 */
[----:B------:R-:W-:Y:S03]  /*df70*/  HMMA.16816.F32 R48, R188, R10, R48 ;  /* 0x0000000abc30723c */ /* 0x000fe60000001830 */
[----:B------:R-:W-:Y:S01]  /*df80*/  @P6 MOV R9, R221 ;  /* 0x000000dd00096202 */ /* 0x000fe20000000f00 */
[----:B------:R-:W-:Y:S01]  /*df90*/  FMUL.FTZ R184, R40, c[0x0][0x320] ;  /* 0x0000c80028b87a20 */ /* 0x000fe20000410000 */
[----:B------:R-:W-:Y:S01]  /*dfa0*/  @P6 IADD3 R4, R7, R5, RZ ;  /* 0x0000000507046210 */ /* 0x000fe20007ffe0ff */
[----:B------:R-:W-:Y:S01]  /*dfb0*/  FMUL.FTZ R34, R34, c[0x0][0x320] ;  /* 0x0000c80022227a20 */ /* 0x000fe20000410000 */
[----:B------:R-:W-:Y:S01]  /*dfc0*/  MOV R5, R217 ;  /* 0x000000d900057202 */ /* 0x000fe20000000f00 */
[----:B------:R-:W1:Y:S01]  /*dfd0*/  MUFU.TANH R186, R186 ;  /* 0x000000ba00ba7308 */ /* 0x000e620000002400 */
[----:B------:R-:W-:Y:S04]  /*dfe0*/  @P6 IMAD.WIDE.U32 R6, R6, 0x60, R8 ;  /* 0x0000006006066825 */ /* 0x000fe800078e0008 */
[----:B------:R-:W-:Y:S01]  /*dff0*/  @P6 IMAD R4, R4, 0x60, RZ ;  /* 0x0000006004046824 */ /* 0x000fe200078e02ff */
[----:B------:R-:W-:Y:S01]  /*e000*/  @P6 SHF.L.U32 R16, R6, 0x1, RZ ;  /* 0x0000000106106819 */ /* 0x000fe200000006ff */
[----:B------:R-:W-:Y:S02]  /*e010*/  FMUL.FTZ R35, R35, c[0x0][0x320] ;  /* 0x0000c80023237a20 */ /* 0x000fe40000410000 */
[----:B------:R-:W-:Y:S01]  /*e020*/  FMUL.FTZ R37, R37, c[0x0][0x320] ;  /* 0x0000c80025257a20 */ /* 0x000fe20000410000 */
[----:B------:R1:W1:Y:S01]  /*e030*/  MUFU.TANH R231, R22 ;  /* 0x0000001600e77308 */ /* 0x0002620000002400 */
[----:B------:R-:W-:Y:S01]  /*e040*/  @P6 IADD3 R10, P2, R16, 0x80, RZ ;  /* 0x00000080100a6810 */ /* 0x000fe20007f5e0ff */
[----:B------:R-:W-:Y:S01]  /*e050*/  FMUL.FTZ R38, R38, c[0x0][0x320] ;  /* 0x0000c80026267a20 */ /* 0x000fe20000410000 */
[----:B------:R-:W-:Y:S01]  /*e060*/  @P6 IADD3 R16, P5, R16, c[0x0][0x1c8], RZ ;  /* 0x0000720010106a10 */ /* 0x000fe20007fbe0ff */
[----:B------:R-:W-:Y:S01]  /*e070*/  FMUL.FTZ R39, R39, c[0x0][0x320] ;  /* 0x0000c80027277a20 */ /* 0x000fe20000410000 */
[----:B------:R-:W-:Y:S01]  /*e080*/  @P6 IADD3 R4, R7, R4, RZ ;  /* 0x0000000407046210 */ /* 0x000fe20007ffe0ff */
[----:B------:R-:W-:Y:S01]  /*e090*/  FMUL.FTZ R41, R41, c[0x0][0x320] ;  /* 0x0000c80029297a20 */ /* 0x000fe20000410000 */
[----:B------:R-:W-:Y:S01]  /*e0a0*/  IADD3 R7, -R222, R15, RZ ;  /* 0x0000000fde077210 */ /* 0x000fe20007ffe1ff */
[----:B------:R-:W-:Y:S01]  /*e0b0*/  FMUL.FTZ R42, R42, c[0x0][0x320] ;  /* 0x0000c8002a2a7a20 */ /* 0x000fe20000410000 */
[----:B------:R-:W-:Y:S01]  /*e0c0*/  @P6 SHF.L.U64.HI R4, R6, 0x1, R4 ;  /* 0x0000000106046819 */ /* 0x000fe20000010204 */
[----:B------:R1:W1:Y:S01]  /*e0d0*/  MUFU.TANH R187, R23 ;  /* 0x0000001700bb7308 */ /* 0x0002620000002400 */
[----:B------:R-:W-:Y:S01]  /*e0e0*/  @P1 IMAD.HI.U32 R6, R217, c[0x0][0x2c8], RZ ;  /* 0x0000b200d9061a27 */ /* 0x000fe200078e00ff */
[----:B------:R-:W-:Y:S02]  /*e0f0*/  @P6 IADD3 R10, P1, R10, c[0x0][0x1c8], RZ ;  /* 0x000072000a0a6a10 */ /* 0x000fe40007f3e0ff */
[----:B------:R-:W-:Y:S01]  /*e100*/  @P6 IADD3.X R17, R4, c[0x0][0x1cc], RZ, P5, !PT ;  /* 0x0000730004116a10 */ /* 0x000fe20002ffe4ff */
[----:B------:R-:W-:Y:S01]  /*e110*/  FMUL.FTZ R43, R43, c[0x0][0x320] ;  /* 0x0000c8002b2b7a20 */ /* 0x000fe20000410000 */
[----:B------:R-:W-:Y:S01]  /*e120*/  @P6 IADD3.X R11, RZ, c[0x0][0x1cc], R4, P1, P2 ;  /* 0x00007300ff0b6a10 */ /* 0x000fe20000fe4404 */
[----:B------:R-:W-:Y:S01]  /*e130*/  FMUL.FTZ R4, R51, c[0x0][0x320] ;  /* 0x0000c80033047a20 */ /* 0x000fe20000410000 */
[----:B------:R-:W-:Y:S01]  /*e140*/  @P0 SHF.R.U32.HI R5, RZ, c[0x0][0x2cc], R6 ;  /* 0x0000b300ff050a19 */ /* 0x000fe20000011606 */
[----:B------:R-:W-:Y:S01]  /*e150*/  @!PT LDS RZ, [RZ] ;  /* 0x00000000fffff984 */ /* 0x000fe20000000800 */
[----:B------:R-:W-:Y:S01]  /*e160*/  @!PT LDS RZ, [RZ] ;  /* 0x00000000fffff984 */ /* 0x000fe20000000800 */
[----:B------:R-:W-:Y:S01]  /*e170*/  @!PT LDS RZ, [RZ] ;  /* 0x00000000fffff984 */ /* 0x000fe20000000800 */
[----:B------:R5:W-:Y:S01]  /*e180*/  @P6 LDGSTS.E.BYPASS.LTC128B.128 [R216+0x8100], [R16.64], !P4 ;  /* 0x0810000010d86fae */ /* 0x000be2000e101d4e */
[----:B------:R-:W1:Y:S01]  /*e190*/  MUFU.TANH R162, R162 ;  /* 0x000000a200a27308 */ /* 0x000e620000002400 */
[----:B------:R-:W-:Y:S01]  /*e1a0*/  @P6 IADD3 R8, P0, R16, UR13, RZ ;  /* 0x0000000d10086c10 */ /* 0x000fe2000ff1e0ff */
[----:B------:R-:W-:Y:S02]  /*e1b0*/  FMUL.FTZ R44, R44, c[0x0][0x320] ;  /* 0x0000c8002c2c7a20 */ /* 0x000fe40000410000 */
[----:B------:R-:W-:Y:S01]  /*e1c0*/  FMUL.FTZ R45, R45, c[0x0][0x320] ;  /* 0x0000c8002d2d7a20 */ /* 0x000fe20000410000 */
[----:B------:R-:W-:Y:S01]  /*e1d0*/  @P6 IADD3.X R9, R17, UR7, RZ, P0, !PT ;  /* 0x0000000711096c10 */ /* 0x000fe200087fe4ff */
[----:B------:R-:W-:Y:S01]  /*e1e0*/  FMUL.FTZ R46, R46, c[0x0][0x320] ;  /* 0x0000c8002e2e7a20 */ /* 0x000fe20000410000 */
[----:B------:R1:W-:Y:S01]  /*e1f0*/  @P6 LDGSTS.E.BYPASS.LTC128B.128 [R216+0xb100], [R10.64], !P3 ;  /* 0x0b1000000ad86fae */ /* 0x0003e2000d901d4e */
[C---:B------:R-:W-:Y:S01]  /*e200*/  @P6 IADD3 R18, P1, R8.reuse, UR13, RZ ;  /* 0x0000000d08126c10 */ /* 0x040fe2000ff3e0ff */
[----:B------:R-:W-:Y:S01]  /*e210*/  FMUL.FTZ R47, R47, c[0x0][0x320] ;  /* 0x0000c8002f2f7a20 */ /* 0x000fe20000410000 */
[----:B------:R1:W1:Y:S01]  /*e220*/  MUFU.TANH R164, R25 ;  /* 0x0000001900a47308 */ /* 0x0002620000002400 */
[----:B------:R-:W-:Y:S01]  /*e230*/  @P6 IADD3 R20, P0, R8, UR10, RZ ;  /* 0x0000000a08146c10 */ /* 0x000fe2000ff1e0ff */
[----:B------:R-:W-:Y:S01]  /*e240*/  FMUL.FTZ R48, R48, c[0x0][0x320] ;  /* 0x0000c80030307a20 */ /* 0x000fe20000410000 */
[----:B------:R-:W-:Y:S01]  /*e250*/  @P6 IADD3.X R19, R9, UR7, RZ, P1, !PT ;  /* 0x0000000709136c10 */ /* 0x000fe20008ffe4ff */
[----:B------:R-:W-:Y:S01]  /*e260*/  FMUL.FTZ R49, R49, c[0x0][0x320] ;  /* 0x0000c80031317a20 */ /* 0x000fe20000410000 */
[----:B------:R1:W-:Y:S01]  /*e270*/  @P6 LDGSTS.E.BYPASS.LTC128B.128 [R216+0x9100], [R8.64], !P4 ;  /* 0x0910000008d86fae */ /* 0x0003e2000e101d4e */
[----:B--2---:R-:W-:Y:S01]  /*e280*/  @P6 IADD3.X R21, R9, UR8, RZ, P0, !PT ;  /* 0x0000000809156c10 */ /* 0x004fe200087fe4ff */
[----:B------:R-:W-:Y:S01]  /*e290*/  FMUL.FTZ R50, R50, c[0x0][0x320] ;  /* 0x0000c80032327a20 */ /* 0x000fe20000410000 */
[----:B------:R-:W-:Y:S02]  /*e2a0*/  PLOP3.LUT P0, PT, PT, PT, UP2, 0x40, 0x0 ;  /* 0x000000000000781c */ /* 0x000fe40003f0e828 */
[----:B------:R2:W1:Y:S03]  /*e2b0*/  MUFU.TANH R229, R26 ;  /* 0x0000001a00e57308 */ /* 0x0004660000002400 */
[----:B------:R1:W-:Y:S07]  /*e2c0*/  @P6 LDGSTS.E.BYPASS.LTC128B.128 [R216+0xc100], [R8.64+0x80], !P3 ;  /* 0x0c10008008d86fae */ /* 0x0003ee000d901d4e */
[----:B------:R2:W2:Y:S01]  /*e2d0*/  MUFU.TANH R193, R27 ;  /* 0x0000001b00c17308 */ /* 0x0004a20000002400 */
[----:B------:R2:W-:Y:S08]  /*e2e0*/  @P6 LDGSTS.E.BYPASS.LTC128B.128 [R216+0xa100], [R18.64], !P4 ;  /* 0x0a10000012d86fae */ /* 0x0005f0000e101d4e */
[----:B------:R2:W-:Y:S01]  /*e2f0*/  @P6 LDGSTS.E.BYPASS.LTC128B.128 [R216+0xd100], [R20.64], !P3 ;  /* 0x0d10000014d86fae */ /* 0x0005e2000d901d4e */
[----:B------:R-:W2:Y:S07]  /*e300*/  MUFU.TANH R238, R238 ;  /* 0x000000ee00ee7308 */ /* 0x000eae0000002400 */
[----:B------:R-:W0:Y:S03]  /*e310*/  LDGDEPBAR ;  /* 0x00000000000079af */ /* 0x000e260000000000 */
[----:B------:R2:W2:Y:S01]  /*e320*/  MUFU.TANH R232, R29 ;  /* 0x0000001d00e87308 */ /* 0x0004a20000002400 */
[----:B-1----:R-:W-:Y:S04]  /*e330*/  IADD3 R9, -R222, 0x1, R15 ;  /* 0x00000001de097810 */ /* 0x002fe80007ffe10f */
[----:B------:R-:W5:Y:S01]  /*e340*/  SHFL.IDX PT, R6, R5, RZ, 0x1c1f ;  /* 0x001c1fff05067589 */ /* 0x000f6200000e0000 */
[----:B------:R-:W-:Y:S04]  /*e350*/  IADD3 R9, R9, c[0x0][0x1d0], RZ ;  /* 0x0000740009097a10 */ /* 0x000fe80007ffe0ff */
[----:B------:R1:W1:Y:S01]  /*e360*/  MUFU.TANH R235, R30 ;  /* 0x0000001e00eb7308 */ /* 0x0002620000002400 */
[----:B------:R-:W-:Y:S04]  /*e370*/  IADD3 R9, R9, -c[0x0][0x168], RZ ;  /* 0x80005a0009097a10 */ /* 0x000fe80007ffe0ff */
[C---:B------:R-:W-:Y:S02]  /*e380*/  IADD3 R11, R9.reuse, c[0x0][0x328], RZ ;  /* 0x0000ca00090b7a10 */ /* 0x040fe40007ffe0ff */
[----:B------:R-:W-:Y:S03]  /*e390*/  IADD3 R9, R9, UR6, RZ ;  /* 0x0000000609097c10 */ /* 0x000fe6000fffe0ff */
[----:B------:R1:W1:Y:S01]  /*e3a0*/  MUFU.TANH R239, R31 ;  /* 0x0000001f00ef7308 */ /* 0x0002620000002400 */
[-C--:B-----5:R-:W-:Y:S09]  /*e3b0*/  IADD3 R17, R11, R6.reuse, RZ ;  /* 0x000000060b117210 */ /* 0x0a0ff20007ffe0ff */
[----:B------:R-:W1:Y:S01]  /*e3c0*/  MUFU.TANH R236, R236 ;  /* 0x000000ec00ec7308 */ /* 0x000e620000002400 */
[----:B------:R-:W-:Y:S09]  /*e3d0*/  IADD3 R16, R9, R6, RZ ;  /* 0x0000000609107210 */ /* 0x000ff20007ffe0ff */
[----:B------:R1:W1:Y:S10]  /*e3e0*/  MUFU.TANH R234, R33 ;  /* 0x0000002100ea7308 */ /* 0x0002740000002400 */
[----:B------:R1:W1:Y:S10]  /*e3f0*/  MUFU.TANH R237, R34 ;  /* 0x0000002200ed7308 */ /* 0x0002740000002400 */
[----:B------:R1:W1:Y:S10]  /*e400*/  MUFU.TANH R233, R35 ;  /* 0x0000002300e97308 */ /* 0x0002740000002400 */
[----:B------:R-:W1:Y:S10]  /*e410*/  MUFU.TANH R230, R230 ;  /* 0x000000e600e67308 */ /* 0x000e740000002400 */
[----:B------:R1:W1:Y:S10]  /*e420*/  MUFU.TANH R228, R37 ;  /* 0x0000002500e47308 */ /* 0x0002740000002400 */
[----:B------:R1:W1:Y:S10]  /*e430*/  MUFU.TANH R185, R38 ;  /* 0x0000002600b97308 */ /* 0x0002740000002400 */
[----:B------:R1:W1:Y:S10]  /*e440*/  MUFU.TANH R165, R39 ;  /* 0x0000002700a57308 */ /* 0x0002740000002400 */
[----:B------:R-:W1:Y:S10]  /*e450*/  MUFU.TANH R184, R184 ;  /* 0x000000b800b87308 */ /* 0x000e740000002400 */
[----:B------:R1:W1:Y:S10]  /*e460*/  MUFU.TANH R166, R41 ;  /* 0x0000002900a67308 */ /* 0x0002740000002400 */
        /* <DEDUP_REMOVED lines=25> */
.L_x_51:
[----:B------:R-:W-:Y:S04]  /*e600*/  MOV R6, c[0x0][0x32c] ;  /* 0x0000cb0000067a02 */ /* 0x000fe80000000f00 */
[----:B------:R-:W-:Y:S11]  /*e610*/  ISETP.NE.AND P0, PT, R6, 0x1, PT ;  /* 0x000000010600780c */ /* 0x000ff60003f05270 */
[----:B------:R-:W-:Y:S02]  /*e620*/  @!UPT UIADD3 URZ, URZ, URZ, URZ ;  /* 0x0000003f3f3ff290 */ /* 0x000fe4000fffe03f */
[----:B------:R-:W-:Y:S05]  /*e630*/  @P0 IMAD.HI.U32 R6, R8, c[0x0][0x330], RZ ;  /* 0x0000cc0008060a27 */ /* 0x000fea00078e00ff */
[----:B------:R-:W-:Y:S02]  /*e640*/  @P0 SHF.R.U32.HI R8, RZ, c[0x0][0x334], R6 ;  /* 0x0000cd00ff080a19 */ /* 0x000fe40000011606 */
.L_x_52:
[----:B------:R-:W-:Y:S05]  /*e650*/  BSYNC B0 ;  /* 0x0000000000007941 */ /* 0x000fea0003800000 */
.L_x_50:
[----:B------:R-:W-:Y:S05]  /*e660*/  IMAD R19, R8, c[0x0][0x32c], R7 ;  /* 0x0000cb0008137a24 */ /* 0x000fea00078e0207 */
[----:B------:R-:W-:Y:S02]  /*e670*/  IADD3 R6, R19, c[0x0][0x32c], RZ ;  /* 0x0000cb0013067a10 */ /* 0x000fe40007ffe0ff */
[----:B------:R-:W-:Y:S02]  /*e680*/  IMNMX R16, R16, R19, !PT ;  /* 0x0000001310107217 */ /* 0x000fe40007800200 */
[----:B------:R-:W-:Y:S02]  /*e690*/  IMNMX R17, R17, R6, PT ;  /* 0x0000000611117217 */ /* 0x000fe40003800200 */
.L_x_49:
[C---:B--234-:R-:W-:Y:S02]  /*e6a0*/  ISETP.GE.AND P0, PT, R15.reuse, 0x2, PT ;  /* 0x000000020f00780c */ /* 0x05cfe40003f06270 */
[----:B------:R-:W-:Y:S02]  /*e6b0*/  ISETP.GE.AND P1, PT, R15, 0x9, PT ;  /* 0x000000090f00780c */ /* 0x000fe40003f26270 */
[----:B------:R-:W-:Y:S02]  /*e6c0*/  LOP3.LUT R223, R223, 0xfffbffff, RZ, 0xc0, !PT ;  /* 0xfffbffffdfdf7812 */ /* 0x000fe400078ec0ff */
[C---:B------:R-:W-:Y:S02]  /*e6d0*/  ISETP.GE.AND P2, PT, R15.reuse, 0xa, PT ;  /* 0x0000000a0f00780c */ /* 0x040fe40003f46270 */
[C---:B------:R-:W-:Y:S02]  /*e6e0*/  ISETP.GE.AND P6, PT, R15.reuse, 0x51, PT ;  /* 0x000000510f00780c */ /* 0x040fe40003fc6270 */
[----:B------:R-:W-:Y:S03]  /*e6f0*/  ISETP.GE.AND P5, PT, R15, 0x52, PT ;  /* 0x000000520f00780c */ /* 0x000fe60003fa6270 */
[----:B------:R-:W-:Y:S02]  /*e700*/  @P0 LOP3.LUT R223, R223, 0x40000, RZ, 0xfc, !PT ;  /* 0x00040000dfdf0812 */ /* 0x000fe400078efcff */
[C---:B------:R-:W-:Y:S02]  /*e710*/  ISETP.GT.AND P0, PT, R16.reuse, 0x1, !P0 ;  /* 0x000000011000780c */ /* 0x040fe40004704270 */
[----:B------:R-:W-:Y:S02]  /*e720*/  LOP3.LUT R223, R223, 0xfffdffff, RZ, 0xc0, !PT ;  /* 0xfffdffffdfdf7812 */ /* 0x000fe400078ec0ff */
[----:B------:R-:W-:Y:S02]  /*e730*/  ISETP.LT.OR P0, PT, R17, 0x2, P0 ;  /* 0x000000021100780c */ /* 0x000fe40000701670 */
[----:B------:R-:W-:Y:S02]  /*e740*/  @P1 LOP3.LUT R223, R223, 0x20000, RZ, 0xfc, !PT ;  /* 0x00020000dfdf1812 */ /* 0x000fe400078efcff */
[----:B------:R-:W-:Y:S02]  /*e750*/  ISETP.GT.AND P1, PT, R16, 0x8, !P1 ;  /* 0x000000081000780c */ /* 0x000fe40004f24270 */
[----:B------:R-:W-:Y:S02]  /*e760*/  LOP3.LUT R223, R223, 0xfffeffff, RZ, 0xc0, !PT ;  /* 0xfffeffffdfdf7812 */ /* 0x000fe400078ec0ff */
[----:B------:R-:W-:Y:S02]  /*e770*/  FSEL R126, R126, -INF , !P0 ;  /* 0xff8000007e7e7808 */ /* 0x000fe40004000000 */
[----:B------:R-:W-:Y:S02]  /*e780*/  @P2 LOP3.LUT R223, R223, 0x10000, RZ, 0xfc, !PT ;  /* 0x00010000dfdf2812 */ /* 0x000fe400078efcff */
[----:B------:R-:W-:Y:S02]  /*e790*/  ISETP.GT.AND P0, PT, R16, 0x9, !P2 ;  /* 0x000000091000780c */ /* 0x000fe40005704270 */
[----:B------:R-:W-:Y:S02]  /*e7a0*/  ISETP.GE.AND P2, PT, R15, 0x11, PT ;  /* 0x000000110f00780c */ /* 0x000fe40003f46270 */
        /* <DEDUP_REMOVED lines=11> */
[----:B-1----:R-:W-:Y:S02]  /*e860*/  FSEL R42, R118, -INF , !P0 ;  /* 0xff800000762a7808 */ /* 0x002fe40004000000 */
[----:B------:R-:W-:Y:S02]  /*e870*/  ISETP.GT.AND P0, PT, R16, 0x11, !P1 ;  /* 0x000000111000780c */ /* 0x000fe40004f04270 */
[----:B------:R-:W-:Y:S02]  /*e880*/  ISETP.GE.AND P1, PT, R15, 0x19, PT ;  /* 0x000000190f00780c */ /* 0x000fe40003f26270 */
[----:B------:R-:W-:Y:S02]  /*e890*/  ISETP.LT.OR P0, PT, R17, 0x12, P0 ;  /* 0x000000121100780c */ /* 0x000fe40000701670 */
[----:B------:R-:W-:Y:S02]  /*e8a0*/  LOP3.LUT R223, R223, 0xffffdfff, RZ, 0xc0, !PT ;  /* 0xffffdfffdfdf7812 */ /* 0x000fe400078ec0ff */
[----:B------:R-:W-:Y:S02]  /*e8b0*/  FSEL R40, R12, -INF , !P0 ;  /* 0xff8000000c287808 */ /* 0x000fe40004000000 */
[C---:B------:R-:W-:Y:S02]  /*e8c0*/  ISETP.GT.AND P0, PT, R16.reuse, 0x18, !P1 ;  /* 0x000000181000780c */ /* 0x040fe40004f04270 */
[----:B------:R-:W-:Y:S02]  /*e8d0*/  ISETP.GE.AND P2, PT, R15, 0x59, PT ;  /* 0x000000590f00780c */ /* 0x000fe40003f46270 */
[----:B------:R-:W-:Y:S02]  /*e8e0*/  ISETP.LT.OR P0, PT, R17, 0x19, P0 ;  /* 0x000000191100780c */ /* 0x000fe40000701670 */
        /* <DEDUP_REMOVED lines=10> */
[----:B------:R-:W-:Y:S01]  /*e990*/  ISETP.GT.AND P0, PT, R16, 0x20, !P1 ;  /* 0x000000201000780c */ /* 0x000fe20004f04270 */
[----:B------:R-:W1:Y:S03]  /*e9a0*/  SHFL.IDX PT, R14, R5, 0x1, 0x1c1f ;  /* 0x003c1f00050e7f89 */ /* 0x000e6600000e0000 */
        /* <DEDUP_REMOVED lines=8> */
[----:B------:R-:W-:Y:S01]  /*ea30*/  ISETP.GE.AND P1, PT, R15, 0x29, PT ;  /* 0x000000290f00780c */ /* 0x000fe20003f26270 */
[--C-:B-1----:R-:W-:Y:S01]  /*ea40*/  IMAD.IADD R12, R9, 0x1, R14.reuse ;  /* 0x00000001090c7824 */ /* 0x102fe200078e020e */
        /* <DEDUP_REMOVED lines=48> */
[----:B------:R-:W-:Y:S02]  /*ed50*/  FSEL R228, R228, -INF , !P0 ;  /* 0xff800000e4e47808 */ /* 0x000fe40004000000 */
[----:B------:R-:W-:Y:S02]  /*ed60*/  LOP3.LUT R223, R223, 0xfffffffd, RZ, 0xc0, !PT ;  /* 0xfffffffddfdf7812 */ /* 0x000fe400078ec0ff */
[----:B------:R-:W-:Y:S04]  /*ed70*/  ISETP.GT.AND P0, PT, R16, 0x48, !P1 ;  /* 0x000000481000780c */ /* 0x000fe80004f04270 */
[----:B------:R-:W-:Y:S03]  /*ed80*/  ISETP.LT.OR P0, PT, R17, 0x49, P0 ;  /* 0x000000491100780c */ /* 0x000fe60000701670 */
[----:B------:R-:W-:Y:S02]  /*ed90*/  @P1 LOP3.LUT R223, R223, 0x2, RZ, 0xfc, !PT ;  /* 0x00000002dfdf1812 */ /* 0x000fe400078efcff */
[----:B------:R-:W-:Y:S02]  /*eda0*/  ISETP.GE.AND P1, PT, R15, 0x4a, PT ;  /* 0x0000004a0f00780c */ /* 0x000fe40003f26270 */
[----:B------:R-:W-:Y:S02]  /*edb0*/  FSEL R184, R184, -INF , !P0 ;  /* 0xff800000b8b87808 */ /* 0x000fe40004000000 */
[----:B------:R-:W-:Y:S02]  /*edc0*/  ISETP.GT.AND P0, PT, R16, 0x49, !P1 ;  /* 0x000000491000780c */ /* 0x000fe40004f04270 */
[----:B------:R-:W-:Y:S02]  /*edd0*/  LOP3.LUT R223, R223, 0xfffffffe, RZ, 0xc0, !PT ;  /* 0xfffffffedfdf7812 */ /* 0x000fe400078ec0ff */
[----:B------:R-:W-:Y:S04]  /*ede0*/  ISETP.LT.OR P0, PT, R17, 0x4a, P0 ;  /* 0x0000004a1100780c */ /* 0x000fe80000701670 */
[----:B------:R-:W-:Y:S02]  /*edf0*/  FSEL R166, R166, -INF , !P0 ;  /* 0xff800000a6a67808 */ /* 0x000fe40004000000 */
[----:B------:R-:W-:Y:S02]  /*ee00*/  ISETP.GT.AND P0, PT, R16, 0x50, !P6 ;  /* 0x000000501000780c */ /* 0x000fe40007704270 */
[----:B------:R-:W-:Y:S02]  /*ee10*/  @P1 LOP3.LUT R223, R223, 0x1, RZ, 0xfc, !PT ;  /* 0x00000001dfdf1812 */ /* 0x000fe400078efcff */
[----:B------:R-:W-:Y:S02]  /*ee20*/  ISETP.LT.OR P0, PT, R17, 0x51, P0 ;  /* 0x000000511100780c */ /* 0x000fe40000701670 */
        /* <DEDUP_REMOVED lines=8> */
[----:B------:R-:W-:Y:S04]  /*eeb0*/  ISETP.LT.OR P0, PT, R17, 0x59, P0 ;  /* 0x000000591100780c */ /* 0x000fe80000701670 */
[----:B------:R-:W-:Y:S02]  /*eec0*/  FSEL R146, R146, -INF , !P0 ;  /* 0xff80000092927808 */ /* 0x000fe40004000000 */
[----:B------:R-:W-:Y:S02]  /*eed0*/  ISETP.GT.AND P0, PT, R16, RZ, !P1 ;  /* 0x000000ff1000720c */ /* 0x000fe40004f04270 */
[----:B------:R-:W-:Y:S02]  /*eee0*/  ISETP.GE.AND P1, PT, R15, 0x5a, PT ;  /* 0x0000005a0f00780c */ /* 0x000fe40003f26270 */
[----:B------:R-:W-:Y:S04]  /*eef0*/  ISETP.LT.OR P0, PT, R17, 0x1, P0 ;  /* 0x000000011100780c */ /* 0x000fe80000701670 */
[----:B------:R-:W-:Y:S01]  /*ef00*/  FSEL R10, R0, -INF , !P0 ;  /* 0xff800000000a7808 */ /* 0x000fe20004000000 */
[----:B------:R-:W-:Y:S01]  /*ef10*/  IMAD.IADD R0, R11, 0x1, R14 ;  /* 0x000000010b007824 */ /* 0x000fe200078e020e */
        /* <DEDUP_REMOVED lines=20> */
.L_x_55:
[----:B------:R-:W-:Y:S04]  /*f060*/  MOV R5, c[0x0][0x32c] ;  /* 0x0000cb0000057a02 */ /* 0x000fe80000000f00 */
[----:B------:R-:W-:Y:S11]  /*f070*/  ISETP.NE.AND P0, PT, R5, 0x1, PT ;  /* 0x000000010500780c */ /* 0x000ff60003f05270 */
[----:B------:R-:W-:Y:S02]  /*f080*/  @!UPT UIADD3 URZ, URZ, URZ, URZ ;  /* 0x0000003f3f3ff290 */ /* 0x000fe4000fffe03f */
[----:B------:R-:W-:Y:S05]  /*f090*/  @P0 IMAD.HI.U32 R5, R14, c[0x0][0x330], RZ ;  /* 0x0000cc000e050a27 */ /* 0x000fea00078e00ff */
[----:B------:R-:W-:Y:S02]  /*f0a0*/  @P0 SHF.R.U32.HI R14, RZ, c[0x0][0x334], R5 ;  /* 0x0000cd00ff0e0a19 */ /* 0x000fe40000011605 */
.L_x_56:
[----:B------:R-:W-:Y:S05]  /*f0b0*/  BSYNC B0 ;  /* 0x0000000000007941 */ /* 0x000fea0003800000 */
.L_x_54:
[----:B------:R-:W-:Y:S05]  /*f0c0*/  IMAD R7, R14, c[0x0][0x32c], R7 ;  /* 0x0000cb000e077a24 */ /* 0x000fea00078e0207 */
[----:B------:R-:W-:Y:S02]  /*f0d0*/  IADD3 R5, R7, c[0x0][0x32c], RZ ;  /* 0x0000cb0007057a10 */ /* 0x000fe40007ffe0ff */
[----:B------:R-:W-:Y:S02]  /*f0e0*/  IMNMX R12, R12, R7, !PT ;  /* 0x000000070c0c7217 */ /* 0x000fe40007800200 */
[----:B------:R-:W-:Y:S02]  /*f0f0*/  IMNMX R0, R0, R5, PT ;  /* 0x0000000500007217 */ /* 0x000fe40003800200 */
.L_x_53:
[C---:B------:R-:W-:Y:S01]  /*f100*/  LOP3.LUT P0, RZ, R223.reuse, 0x80000, RZ, 0xc0, !PT ;  /* 0x00080000dfff7812 */ /* 0x040fe2000780c0ff */
        /* <DEDUP_REMOVED lines=14> */
[----:B------:R-:W-:Y:S01]  /*f1f0*/  FMNMX.FTZ R5, R42, R5, !PT ;  /* 0x000000052a057209 */ /* 0x000fe20007810000 */
[----:B------:R-:W-:Y:S01]  /*f200*/  LDSM.16.MT88.4 R44, [R212+0x3100] ;  /* 0x00310000d42c783b */ /* 0x000fe20000004200 */
        /* <DEDUP_REMOVED lines=55> */
[C---:B------:R-:W-:Y:S02]  /*f580*/  ISETP.GT.AND P6, PT, R12.reuse, 0x50, !P6 ;  /* 0x000000500c00780c */ /* 0x040fe400077c4270 */
        /* <DEDUP_REMOVED lines=13> */
[----:B------:R-:W-:Y:S02]  /*f660*/  FMNMX.FTZ R5, R150, R5, !PT ;  /* 0x0000000596057209 */ /* 0x000fe40007810000 */
[----:B------:R-:W-:Y:S02]  /*f670*/  FSEL R193, R193, -INF , !P0 ;  /* 0xff800000c1c17808 */ /* 0x000fe40004000000 */
[----:B------:R-:W-:Y:S02]  /*f680*/  LOP3.LUT P0, RZ, R223, 0x80, RZ, 0xc0, !PT ;  /* 0x00000080dfff7812 */ /* 0x000fe4000780c0ff */
[----:B------:R-:W-:Y:S02]  /*f690*/  FMNMX.FTZ R16, R193, R16, !PT ;  /* 0x00000010c1107209 */ /* 0x000fe40007810000 */
[C---:B------:R-:W-:Y:S02]  /*f6a0*/  ISETP.GT.AND P0, PT, R12.reuse, 0x30, !P0 ;  /* 0x000000300c00780c */ /* 0x040fe40004704270 */
[----:B------:R-:W-:Y:S02]  /*f6b0*/  ISETP.GT.AND P2, PT, R12, 0x58, !P2 ;  /* 0x000000580c00780c */ /* 0x000fe40005744270 */
[C---:B------:R-:W-:Y:S02]  /*f6c0*/  ISETP.LT.OR P0, PT, R0.reuse, 0x31, P0 ;  /* 0x000000310000780c */ /* 0x040fe40000701670 */
[----:B------:R-:W-:Y:S02]  /*f6d0*/  ISETP.LT.OR P5, PT, R0, 0x52, P5 ;  /* 0x000000520000780c */ /* 0x000fe40002fa1670 */
[----:B------:R-:W-:Y:S02]  /*f6e0*/  FSEL R235, R235, -INF , !P0 ;  /* 0xff800000ebeb7808 */ /* 0x000fe40004000000 */
[----:B------:R-:W-:Y:S02]  /*f6f0*/  LOP3.LUT P0, RZ, R223, 0x40, RZ, 0xc0, !PT ;  /* 0x00000040dfff7812 */ /* 0x000fe4000780c0ff */
[----:B------:R-:W-:Y:S02]  /*f700*/  FMNMX.FTZ R16, R235, R16, !PT ;  /* 0x00000010eb107209 */ /* 0x000fe40007810000 */
[----:B------:R-:W-:Y:S02]  /*f710*/  ISETP.GT.AND P0, PT, R12, 0x31, !P0 ;  /* 0x000000310c00780c */ /* 0x000fe40004704270 */
[----:B------:R-:W-:Y:S02]  /*f720*/  FSEL R147, R147, -INF , !P6 ;  /* 0xff80000093937808 */ /* 0x000fe40007000000 */
        /* <DEDUP_REMOVED lines=17> */
[----:B------:R-:W-:Y:S01]  /*f840*/  LOP3.LUT P0, RZ, R223, 0x8, RZ, 0xc0, !PT ;  /* 0x00000008dfff7812 */ /* 0x000fe2000780c0ff */
[----:B------:R-:W1:Y:S01]  /*f850*/  SHFL.BFLY PT, R5, R14, 0x2, 0x1f ;  /* 0x0c401f000e057f89 */ /* 0x000e6200000e0000 */
        /* <DEDUP_REMOVED lines=9> */
[----:B------:R-:W-:Y:S02]  /*f8f0*/  FSEL R117, R4, -INF , !P1 ;  /* 0xff80000004757808 */ /* 0x000fe40004800000 */
[----:B------:R-:W-:Y:S02]  /*f900*/  ISETP.LT.OR P0, PT, R0, 0x42, P0 ;  /* 0x000000420000780c */ /* 0x000fe40000701670 */
[----:B-1----:R-:W-:Y:S02]  /*f910*/  FMNMX.FTZ R14, R14, R5, !PT ;  /* 0x000000050e0e7209 */ /* 0x002fe40007810000 */
[----:B------:R-:W-:Y:S02]  /*f920*/  FSEL R165, R165, -INF , !P0 ;  /* 0xff800000a5a57808 */ /* 0x000fe40004000000 */
[----:B------:R-:W-:Y:S01]  /*f930*/  LOP3.LUT P0, RZ, R223, 0x2, RZ, 0xc0, !PT ;  /* 0x00000002dfff7812 */ /* 0x000fe2000780c0ff */
[----:B------:R-:W1:Y:S01]  /*f940*/  SHFL.BFLY PT, R15, R14, 0x1, 0x1f ;  /* 0x0c201f000e0f7f89 */ /* 0x000e6200000e0000 */
[----:B------:R-:W-:Y:S02]  /*f950*/  FMNMX.FTZ R16, R165, R16, !PT ;  /* 0x00000010a5107209 */ /* 0x000fe40007810000 */
[----:B------:R-:W-:Y:S04]  /*f960*/  ISETP.GT.AND P0, PT, R12, 0x48, !P0 ;  /* 0x000000480c00780c */ /* 0x000fe80004704270 */
[----:B------:R-:W-:Y:S04]  /*f970*/  ISETP.LT.OR P0, PT, R0, 0x49, P0 ;  /* 0x000000490000780c */ /* 0x000fe80000701670 */
[----:B------:R-:W-:Y:S02]  /*f980*/  FSEL R161, R161, -INF , !P0 ;  /* 0xff800000a1a17808 */ /* 0x000fe40004000000 */
[----:B------:R-:W-:Y:S02]  /*f990*/  LOP3.LUT P0, RZ, R223, 0x1, RZ, 0xc0, !PT ;  /* 0x00000001dfff7812 */ /* 0x000fe4000780c0ff */
[----:B------:R-:W-:Y:S02]  /*f9a0*/  FMNMX.FTZ R16, R161, R16, !PT ;  /* 0x00000010a1107209 */ /* 0x000fe40007810000 */
[----:B------:R-:W-:Y:S04]  /*f9b0*/  ISETP.GT.AND P0, PT, R12, 0x49, !P0 ;  /* 0x000000490c00780c */ /* 0x000fe80004704270 */
[----:B------:R-:W-:Y:S04]  /*f9c0*/  ISETP.LT.OR P0, PT, R0, 0x4a, P0 ;  /* 0x0000004a0000780c */ /* 0x000fe80000701670 */
        /* <DEDUP_REMOVED lines=46> */
[----:B------:R-:W2:Y:S01]  /*fcb0*/  LDSM.16.MT88.4 R12, [R212+0x100] ;  /* 0x00010000d40c783b */ /* 0x000ea20000004200 */
[--C-:B------:R-:W-:Y:S01]  /*fcc0*/  FFMA.FTZ R131, R11, c[0x0][0x2d0], -R134.reuse ;  /* 0x0000b4000b837a23 */ /* 0x100fe20000010886 */
[----:B------:R-:W-:Y:S01]  /*fcd0*/  MUFU.EX2 R230, R230 ;  /* 0x000000e600e67308 */ /* 0x000fe20000000800 */
[--C-:B------:R-:W-:Y:S01]  /*fce0*/  FFMA.FTZ R130, R9, c[0x0][0x2d0], -R134.reuse ;  /* 0x0000b40009827a23 */ /* 0x100fe20000010886 */
[----:B---3--:R-:W-:Y:S01]  /*fcf0*/  F2FP.PACK_AB R126, R129, R118 ;  /* 0x00000076817e723e */ /* 0x008fe200000000ff */
[--C-:B------:R-:W-:Y:S02]  /*fd00*/  FFMA.FTZ R132, R125, c[0x0][0x2d0], -R134.reuse ;  /* 0x0000b4007d847a23 */ /* 0x100fe40000010886 */
[----:B------:R-:W-:Y:S02]  /*fd10*/  FMUL.FTZ R2, R5, c[0x0][0x2d0] ;  /* 0x0000b40005027a20 */ /* 0x000fe40000410000 */
[--C-:B------:R-:W-:Y:S02]  /*fd20*/  FFMA.FTZ R165, R165, c[0x0][0x2d0], -R134.reuse ;  /* 0x0000b400a5a57a23 */ /* 0x100fe40000010886 */
[--C-:B------:R-:W-:Y:S01]  /*fd30*/  FFMA.FTZ R161, R161, c[0x0][0x2d0], -R134.reuse ;  /* 0x0000b400a1a17a23 */ /* 0x100fe20000010886 */
        /* <DEDUP_REMOVED lines=86> */
[----:B------:R-:W5:Y:S01]  /*102a0*/  MUFU.EX2 R151, R151 ;  /* 0x0000009700977308 */ /* 0x000f620000000800 */
[----:B------:R-:W-:Y:S01]  /*102b0*/  LDSM.16.MT88.4 R88, [R212+0x3900] ;  /* 0x00390000d458783b */ /* 0x000fe20000004200 */
[--C-:B------:R-:W-:Y:S02]  /*102c0*/  FFMA.FTZ R157, R157, c[0x0][0x2d0], -R134.reuse ;  /* 0x0000b4009d9d7a23 */ /* 0x100fe40000010886 */
[--C-:B------:R-:W-:Y:S02]  /*102d0*/  FFMA.FTZ R158, R163, c[0x0][0x2d0], -R134.reuse ;  /* 0x0000b400a39e7a23 */ /* 0x100fe40000010886 */
[C---:B------:R-:W-:Y:S03]  /*102e0*/  HMMA.16816.F32 R28, R124.reuse, R36, R28 ;  /* 0x000000247c1c723c */ /* 0x040fe6000000181c */
[--C-:B------:R-:W-:Y:S01]  /*102f0*/  FFMA.FTZ R163, R186, c[0x0][0x2d0], -R149.reuse ;  /* 0x0000b400baa37a23 */ /* 0x100fe20000010895 */
[----:B------:R-:W-:Y:S01]  /*10300*/  MUFU.EX2 R157, R157 ;  /* 0x0000009d009d7308 */ /* 0x000fe20000000800 */
[--C-:B------:R-:W-:Y:S02]  /*10310*/  FFMA.FTZ R167, R164, c[0x0][0x2d0], -R149.reuse ;  /* 0x0000b400a4a77a23 */ /* 0x100fe40000010895 */
[C---:B------:R-:W-:Y:S01]  /*10320*/  FMUL.FTZ R36, R3.reuse, R80 ;  /* 0x0000005003247220 */ /* 0x040fe20000410000 */
[C---:B------:R-:W-:Y:S04]  /*10330*/  HMMA.16816.F32 R32, R124.reuse, R38, R32 ;  /* 0x000000267c20723c */ /* 0x040fe80000001820 */
[----:B------:R-:W-:Y:S02]  /*10340*/  FMUL.FTZ R37, R3, R81 ;  /* 0x0000005103257220 */ /* 0x000fe40000410000 */
[----:B------:R-:W1:Y:S01]  /*10350*/  MUFU.EX2 R158, R158 ;  /* 0x0000009e009e7308 */ /* 0x000e620000000800 */
        /* <DEDUP_REMOVED lines=11> */
[----:B------:R-:W-:Y:S01]  /*10410*/  MUFU.EX2 R162, R162 ;  /* 0x000000a200a27308 */ /* 0x000fe20000000800 */
        /* <DEDUP_REMOVED lines=25> */
[----:B------:R-:W-:Y:S02]  /*105b0*/  FFMA.FTZ R149, R144, c[0x0][0x2d0], -R149 ;  /* 0x0000b40090957a23 */ /* 0x000fe40000010895 */
[C---:B--2---:R-:W-:Y:S04]  /*105c0*/  HMMA.16816.F32 R60, R124.reuse, R68, R60 ;  /* 0x000000447c3c723c */ /* 0x044fe8000000183c */
[----:B------:R-:W-:Y:S01]  /*105d0*/  MUFU.EX2 R166, R166 ;  /* 0x000000a600a67308 */ /* 0x000fe20000000800 */
[--C-:B------:R-:W-:Y:S02]  /*105e0*/  FFMA.FTZ R144, R147, c[0x0][0x2d0], -R134.reuse ;  /* 0x0000b40093907a23 */ /* 0x100fe40000010886 */
        /* <DEDUP_REMOVED lines=8> */
[----:B------:R-:W-:Y:S02]  /*10670*/  FFMA.FTZ R134, R117, c[0x0][0x2d0], -R134 ;  /* 0x0000b40075867a23 */ /* 0x000fe40000010886 */
[----:B------:R-:W-:Y:S02]  /*10680*/  FFMA.FTZ R128, R3, R224, R128 ;  /* 0x000000e003807223 */ /* 0x000fe40000010080 */
[C---:B------:R-:W-:Y:S01]  /*10690*/  HMMA.16816.F32 R4, R68.reuse, R72, R4 ;  /* 0x000000484404723c */ /* 0x040fe20000001804 */
[----:B------:R-:W2:Y:S04]  /*106a0*/  MUFU.EX2 R187, R187 ;  /* 0x000000bb00bb7308 */ /* 0x000ea80000000800 */
[----:B------:R-:W-:Y:S02]  /*106b0*/  FFMA.FTZ R133, R2, R225, R133 ;  /* 0x000000e102857223 */ /* 0x000fe40000010085 */
[----:B------:R-:W-:Y:S01]  /*106c0*/  FADD.FTZ R119, R119, R128 ;  /* 0x0000008077777221 */ /* 0x000fe20000010000 */
        /* <DEDUP_REMOVED lines=29> */
[----:B------:R-:W-:Y:S02]  /*108a0*/  MUFU.EX2 R234, R234 ;  /* 0x000000ea00ea7308 */ /* 0x000fe40000000800 */
        /* <DEDUP_REMOVED lines=84> */
[----:B------:R-:W-:Y:S01]  /*10df0*/  FADD.FTZ R3, R161, R2 ;  /* 0x00000002a1037221 */ /* 0x000fe20000010000 */
[----:B------:R-:W-:Y:S03]  /*10e00*/  IADD3 R2, R192, -0x1, RZ ;  /* 0xffffffffc0027810 */ /* 0x000fe60007ffe0ff */
[C---:B-1----:R-:W-:Y:S04]  /*10e10*/  HMMA.16816.F32 R20, R68.reuse, R76, R20 ;  /* 0x0000004c4414723c */ /* 0x042fe80000001814 */
[----:B------:R-:W-:Y:S02]  /*10e20*/  FADD.FTZ R3, R228, R3 ;  /* 0x00000003e4037221 */ /* 0x000fe40000010000 */
[----:B------:R-:W-:Y:S02]  /*10e30*/  IMAD.MOV.U32 R192, RZ, RZ, R2 ;  /* 0x000000ffffc07224 */ /* 0x000fe400078e0002 */
[C---:B------:R-:W-:Y:S01]  /*10e40*/  HMMA.16816.F32 R24, R68.reuse, R78, R24 ;  /* 0x0000004e4418723c */ /* 0x040fe20000001818 */
[----:B------:R-:W1:Y:S03]  /*10e50*/  LDSM.16.MT88.4 R76, [R212+0x2100] ;  /* 0x00210000d44c783b */ /* 0x000e660000004200 */
[----:B------:R-:W-:Y:S02]  /*10e60*/  FADD.FTZ R144, R144, R3 ;  /* 0x0000000390907221 */ /* 0x000fe40000010000 */
[----:B------:R-:W-:Y:S02]  /*10e70*/  IMAD.MOV.U32 R3, RZ, RZ, R0 ;  /* 0x000000ffff037224 */ /* 0x000fe400078e0000 */
[C---:B------:R-:W-:Y:S04]  /*10e80*/  HMMA.16816.F32 R28, R68.reuse, R84, R28 ;  /* 0x00000054441c723c */ /* 0x040fe8000000181c */
[----:B------:R-:W-:Y:S02]  /*10e90*/  FADD.FTZ R144, R139, R144 ;  /* 0x000000908b907221 */ /* 0x000fe40000010000 */
[----:B------:R-:W-:Y:S02]  /*10ea0*/  IMAD.MOV.U32 R2, RZ, RZ, R116 ;  /* 0x000000ffff027224 */ /* 0x000fe400078e0074 */
        /* <DEDUP_REMOVED lines=21> */
[----:B------:R-:W-:Y:S03]  /*11000*/  F2FP.PACK_AB R71, R228, R161 ;  /* 0x000000a1e447723e */ /* 0x000fe600000000ff */
[----:B------:R-:W-:Y:S04]  /*11010*/  FADD.FTZ R184, R184, R233 ;  /* 0x000000e9b8b87221 */ /* 0x000fe80000010000 */
[C---:B-1----:R-:W-:Y:S03]  /*11020*/  HMMA.16816.F32 R4, R68.reuse, R76, R4 ;  /* 0x0000004c4404723c */ /* 0x042fe60000001804 */
[----:B------:R-:W-:Y:S04]  /*11030*/  FADD.FTZ R239, R239, R184 ;  /* 0x000000b8efef7221 */ /* 0x000fe80000010000 */
        /* <DEDUP_REMOVED lines=44> */
.L_x_48:
[----:B------:R-:W1:Y:S01]  /*11300*/  SHFL.BFLY PT, R7, R224, 0x2, 0x1f ;  /* 0x0c401f00e0077f89 */ /* 0x000e6200000e0000 */
[----:B------:R-:W-:-:S02]  /*11310*/  MOV R5, RZ ;  /* 0x000000ff00057202 */ /* 0x000fc40000000f00 */
[----:B------:R-:W-:Y:S01]  /*11320*/  MOV R2, RZ ;  /* 0x000000ff00027202 */ /* 0x000fe20000000f00 */
[----:B------:R-:W2:Y:S01]  /*11330*/  SHFL.BFLY PT, R6, R225, 0x2, 0x1f ;  /* 0x0c401f00e1067f89 */ /* 0x000ea200000e0000 */
[----:B------:R-:W-:Y:S01]  /*11340*/  PLOP3.LUT P2, PT, PT, PT, PT, 0x8, 0x0 ;  /* 0x000000000000781c */ /* 0x000fe20003f4e170 */
        /* <DEDUP_REMOVED lines=11> */
[----:B------:R-:W2:Y:S01]  /*11400*/  @P1 MUFU.LG2 R4, R4 ;  /* 0x0000000400041308 */ /* 0x000ea20000000c00 */
[----:B------:R-:W-:-:S07]  /*11410*/  @P0 FMUL.FTZ R9, R9, c[0x0][0x2d0] ;  /* 0x0000b40009090a20 */ /* 0x000fce0000410000 */
[----:B------:R-:W3:Y:S01]  /*11420*/  @P0 MUFU.LG2 R6, R3 ;  /* 0x0000000300060308 */ /* 0x000ee20000000c00 */
[C---:B-1----:R-:W-:Y:S02]  /*11430*/  FMUL.FTZ R112, R5.reuse, R112 ;  /* 0x0000007005707220 */ /* 0x042fe40000410000 */
[C---:B------:R-:W-:Y:S02]  /*11440*/  FMUL.FTZ R113, R5.reuse, R113 ;  /* 0x0000007105717220 */ /* 0x040fe40000410000 */
[C---:B------:R-:W-:Y:S02]  /*11450*/  FMUL.FTZ R108, R5.reuse, R108 ;  /* 0x0000006c056c7220 */ /* 0x040fe40000410000 */
[----:B------:R-:W-:Y:S01]  /*11460*/  FMUL.FTZ R109, R5, R109 ;  /* 0x0000006d056d7220 */ /* 0x000fe20000410000 */
[----:B------:R1:W4:Y:S01]  /*11470*/  @P0 MUFU.RCP R2, R3 ;  /* 0x0000000300020308 */ /* 0x0003220000001000 */
[----:B--2---:R-:W-:Y:S02]  /*11480*/  @P1 FMUL.FTZ R7, R4, 0.69314718246459960938 ;  /* 0x3f31721804071820 */ /* 0x004fe40000410000 */
[----:B------:R-:W-:-:S02]  /*11490*/  @P1 FMUL.FTZ R4, R8, c[0x0][0x2d0] ;  /* 0x0000b40008041a20 */ /* 0x000fc40000410000 */
[C---:B------:R-:W-:Y:S02]  /*114a0*/  FMUL.FTZ R104, R5.reuse, R104 ;  /* 0x0000006805687220 */ /* 0x040fe40000410000 */
[C---:B------:R-:W-:Y:S02]  /*114b0*/  FMUL.FTZ R105, R5.reuse, R105 ;  /* 0x0000006905697220 */ /* 0x040fe40000410000 */
[----:B---3--:R-:W-:Y:S02]  /*114c0*/  @P0 FMUL.FTZ R6, R6, 0.69314718246459960938 ;  /* 0x3f31721806060820 */ /* 0x008fe40000410000 */
[C---:B------:R-:W-:Y:S02]  /*114d0*/  FMUL.FTZ R100, R5.reuse, R100 ;  /* 0x0000006405647220 */ /* 0x040fe40000410000 */
[C---:B------:R-:W-:Y:S02]  /*114e0*/  FMUL.FTZ R101, R5.reuse, R101 ;  /* 0x0000006505657220 */ /* 0x040fe40000410000 */
[C---:B------:R-:W-:Y:S01]  /*114f0*/  FMUL.FTZ R96, R5.reuse, R96 ;  /* 0x0000006005607220 */ /* 0x040fe20000410000 */
[----:B-1----:R-:W-:Y:S01]  /*11500*/  MOV R3, 0xff800000 ;  /* 0xff80000000037802 */ /* 0x002fe20000000f00 */
        /* <DEDUP_REMOVED lines=58> */
.L_x_20:
[----:B------:R-:W-:Y:S05]  /*118b0*/  @P2 BRA `(.L_x_58) ;  /* 0x0000137000002947 */ /* 0x000fea0003800000 */
[----:B------:R-:W1:Y:S01]  /*118c0*/  S2R R7, SR_CTAID.Y ;  /* 0x0000000000077919 */ /* 0x000e620000002600 */
[----:B------:R-:W-:Y:S01]  /*118d0*/  IMAD R6, RZ, RZ, -UR9 ;  /* 0x80000009ff067e24 */ /* 0x000fe2000f8e02ff */
[----:B------:R-:W-:Y:S01]  /*118e0*/  USHF.R.S32.HI UR6, URZ, 0x1f, UR9 ;  /* 0x0000001f3f067899 */ /* 0x000fe20008011409 */
[----:B------:R-:W-:Y:S01]  /*118f0*/  BSSY B0, `(.L_x_59) ;  /* 0x00000d1000007945 */ /* 0x000fe20003800000 */
[----:B------:R-:W2:Y:S01]  /*11900*/  S2R R2, SR_TID.X ;  /* 0x0000000000027919 */ /* 0x000ea20000002100 */
[----:B------:R-:W-:Y:S02]  /*11910*/  ULDC.64 UR4, c[0x0][0x4d0] ;  /* 0x0001340000047ab9 */ /* 0x000fe40000000a00 */
[----:B------:R-:W-:Y:S01]  /*11920*/  UIMAD UR7, UR6, UR4, URZ ;  /* 0x00000004060772a4 */ /* 0x000fe2000f8e023f */
[----:B------:R-:W3:Y:S01]  /*11930*/  S2R R9, SR_CTAID.Z ;  /* 0x0000000000097919 */ /* 0x000ee20000002700 */
[----:B------:R-:W-:-:S02]  /*11940*/  UIMAD.WIDE.U32 UR10, UR9, UR4, URZ ;  /* 0x00000004090a72a5 */ /* 0x000fc4000f8e003f */
[----:B------:R-:W-:Y:S01]  /*11950*/  UIMAD UR7, UR9, UR5, UR7 ;  /* 0x00000005090772a4 */ /* 0x000fe2000f8e0207 */
[----:B------:R-:W4:Y:S02]  /*11960*/  S2R R10, SR_CTAID.X ;  /* 0x00000000000a7919 */ /* 0x000f240000002500 */
[----:B------:R-:W-:Y:S01]  /*11970*/  ULDC.64 UR4, c[0x0][0x438] ;  /* 0x00010e0000047ab9 */ /* 0x000fe20000000a00 */
[----:B------:R-:W-:Y:S01]  /*11980*/  MOV R17, UR11 ;  /* 0x0000000b00117c02 */ /* 0x000fe20008000f00 */
[----:B------:R-:W-:Y:S01]  /*11990*/  UIMAD.WIDE.U32 UR12, UR9, UR4, URZ ;  /* 0x00000004090c72a5 */ /* 0x000fe2000f8e003f */
[----:B------:R-:W-:Y:S01]  /*119a0*/  IMAD.U32 R16, RZ, RZ, UR10 ;  /* 0x0000000aff107e24 */ /* 0x000fe2000f8e00ff */
[----:B------:R-:W-:Y:S02]  /*119b0*/  UIMAD UR4, UR6, UR4, URZ ;  /* 0x00000004060472a4 */ /* 0x000fe4000f8e023f */
[----:B------:R-:W-:Y:S02]  /*119c0*/  UIADD3 UR7, UR11, UR7, URZ ;  /* 0x000000070b077290 */ /* 0x000fe4000fffe03f */
[----:B------:R-:W-:Y:S01]  /*119d0*/  UIMAD UR4, UR9, UR5, UR4 ;  /* 0x00000005090472a4 */ /* 0x000fe2000f8e0204 */
[----:B------:R-:W-:Y:S01]  /*119e0*/  MOV R14, UR12 ;  /* 0x0000000c000e7c02 */ /* 0x000fe20008000f00 */
[----:B-1----:R-:W-:-:S02]  /*119f0*/  IMAD R6, R6, c[0x0][0x550], R7 ;  /* 0x0001540006067a24 */ /* 0x002fc400078e0207 */
[----:B------:R-:W-:Y:S01]  /*11a00*/  UIADD3 UR4, UR13, UR4, URZ ;  /* 0x000000040d047290 */ /* 0x000fe2000fffe03f */
[----:B------:R-:W-:Y:S01]  /*11a10*/  IMAD.U32 R15, RZ, RZ, UR13 ;  /* 0x0000000dff0f7e24 */ /* 0x000fe2000f8e00ff */
[----:B--2---:R-:W-:Y:S01]  /*11a20*/  SHF.R.S32.HI R7, RZ, 0x1f, R2 ;  /* 0x0000001fff077819 */ /* 0x004fe20000011402 */
[----:B------:R-:W-:-:S03]  /*11a30*/  IMAD.U32 R17, RZ, RZ, UR7 ;  /* 0x00000007ff117e24 */ /* 0x000fc6000f8e00ff */
[CC--:B------:R-:W-:Y:S01]  /*11a40*/  LEA.HI R0, R7.reuse, R2.reuse, RZ, 0x5 ;  /* 0x0000000207007211 */ /* 0x0c0fe200078f28ff */
[----:B------:R-:W-:Y:S01]  /*11a50*/  IMAD.U32 R15, RZ, RZ, UR4 ;  /* 0x00000004ff0f7e24 */ /* 0x000fe2000f8e00ff */
[-C--:B------:R-:W-:Y:S01]  /*11a60*/  LEA.HI R7, R7, R2.reuse, RZ, 0x2 ;  /* 0x0000000207077211 */ /* 0x080fe200078f10ff */
[C---:B---3--:R-:W-:Y:S01]  /*11a70*/  IMAD.WIDE.U32 R16, R9.reuse, c[0x0][0x4d8], R16 ;  /* 0x0001360009107a25 */ /* 0x048fe200078e0010 */
[----:B------:R-:W-:Y:S02]  /*11a80*/  LOP3.LUT R11, R0, 0xffffffe0, RZ, 0xc0, !PT ;  /* 0xffffffe0000b7812 */ /* 0x000fe400078ec0ff */
[----:B------:R-:W-:Y:S01]  /*11a90*/  SHF.R.S32.HI R13, RZ, 0x5, R0 ;  /* 0x00000005ff0d7819 */ /* 0x000fe20000011400 */
[----:B------:R-:W-:Y:S01]  /*11aa0*/  IMAD.WIDE.U32 R14, R9, c[0x0][0x440], R14 ;  /* 0x00011000090e7a25 */ /* 0x000fe200078e000e */
[----:B------:R-:W-:Y:S02]  /*11ab0*/  SHF.R.S32.HI R0, RZ, 0x1f, R0 ;  /* 0x0000001fff007819 */ /* 0x000fe40000011400 */
[----:B------:R-:W-:Y:S01]  /*11ac0*/  LOP3.LUT R7, R7, 0xfffffffc, RZ, 0xc0, !PT ;  /* 0xfffffffc07077812 */ /* 0x000fe200078ec0ff */
[----:B------:R-:W-:Y:S01]  /*11ad0*/  IMAD.IADD R4, R2, 0x1, -R11 ;  /* 0x0000000102047824 */ /* 0x000fe200078e0a0b */
[----:B------:R-:W-:Y:S01]  /*11ae0*/  LEA.HI R0, R0, R13, RZ, 0x3 ;  /* 0x0000000d00007211 */ /* 0x000fe200078f18ff */
[----:B------:R-:W-:Y:S01]  /*11af0*/  IMAD.MOV.U32 R18, RZ, RZ, R16 ;  /* 0x000000ffff127224 */ /* 0x000fe200078e0010 */
[----:B------:R-:W-:-:S02]  /*11b00*/  IADD3 R7, -R7, R2, RZ ;  /* 0x0000000207077210 */ /* 0x000fc40007ffe1ff */
[----:B------:R-:W-:Y:S02]  /*11b10*/  LOP3.LUT R0, R0, 0xffffff8, RZ, 0xc0, !PT ;  /* 0x0ffffff800007812 */ /* 0x000fe400078ec0ff */
[----:B------:R-:W-:Y:S02]  /*11b20*/  SHF.R.S32.HI R11, RZ, 0x1f, R4 ;  /* 0x0000001fff0b7819 */ /* 0x000fe40000011404 */
[----:B------:R-:W-:Y:S01]  /*11b30*/  SHF.R.S32.HI R8, RZ, 0x1f, R9 ;  /* 0x0000001fff087819 */ /* 0x000fe20000011409 */
[----:B------:R-:W-:Y:S01]  /*11b40*/  IMAD.IADD R13, R13, 0x1, -R0 ;  /* 0x000000010d0d7824 */ /* 0x000fe200078e0a00 */
[----:B------:R-:W-:Y:S02]  /*11b50*/  LEA.HI R0, R7, R7, RZ, 0x1 ;  /* 0x0000000707007211 */ /* 0x000fe400078f08ff */
[----:B------:R-:W-:Y:S01]  /*11b60*/  LEA.HI R2, R11, R4, RZ, 0x2 ;  /* 0x000000040b027211 */ /* 0x000fe200078f10ff */
[----:B------:R-:W-:Y:S01]  /*11b70*/  IMAD.MOV.U32 R11, RZ, RZ, c[0x0][0x4e8] ;  /* 0x00013a00ff0b7624 */ /* 0x000fe200078e00ff */
[----:B------:R-:W-:-:S02]  /*11b80*/  LOP3.LUT R0, R0, 0x1ffffffe, RZ, 0xc0, !PT ;  /* 0x1ffffffe00007812 */ /* 0x000fc400078ec0ff */
[----:B------:R-:W-:Y:S02]  /*11b90*/  SHF.R.S32.HI R12, RZ, 0x2, R2 ;  /* 0x00000002ff0c7819 */ /* 0x000fe40000011402 */
[----:B------:R-:W-:Y:S01]  /*11ba0*/  IADD3 R0, R7, -R0, RZ ;  /* 0x8000000007007210 */ /* 0x000fe20007ffe0ff */
[----:B------:R-:W-:Y:S01]  /*11bb0*/  BAR.SYNC.DEFER_BLOCKING 0x1, 0x100 ;  /* 0x0044000000007b1d */ /* 0x000fe20000010000 */
[----:B------:R-:W-:Y:S01]  /*11bc0*/  ISETP.NE.AND P1, PT, R11, 0x1, PT ;  /* 0x000000010b00780c */ /* 0x000fe20003f25270 */
[----:B------:R-:W-:Y:S01]  /*11bd0*/  IMAD R13, R13, 0x10, R12 ;  /* 0x000000100d0d7824 */ /* 0x000fe200078e020c */
[----:B------:R-:W-:Y:S01]  /*11be0*/  MOV R20, R14 ;  /* 0x0000000e00147202 */ /* 0x000fe20000000f00 */
[----:B------:R-:W-:Y:S02]  /*11bf0*/  IMAD R12, R8, c[0x0][0x4d8], RZ ;  /* 0x00013600080c7a24 */ /* 0x000fe400078e02ff */
[----:B------:R-:W-:Y:S01]  /*11c00*/  IMAD R7, R0, 0x8, R13 ;  /* 0x0000000800077824 */ /* 0x000fe200078e020d */
[----:B------:R-:W-:Y:S01]  /*11c10*/  SHF.R.S32.HI R0, RZ, 0x1f, R6 ;  /* 0x0000001fff007819 */ /* 0x000fe20000011406 */
[----:B------:R-:W-:-:S02]  /*11c20*/  IMAD R8, R8, c[0x0][0x440], RZ ;  /* 0x0001100008087a24 */ /* 0x000fc400078e02ff */
[C---:B------:R-:W-:Y:S01]  /*11c30*/  IMAD R12, R9.reuse, c[0x0][0x4dc], R12 ;  /* 0x00013700090c7a24 */ /* 0x040fe200078e020c */
[C---:B----4-:R-:W-:Y:S01]  /*11c40*/  LEA R7, R10.reuse, R7, 0x7 ;  /* 0x000000070a077211 */ /* 0x050fe200078e38ff */
[----:B------:R-:W-:Y:S01]  /*11c50*/  IMAD R8, R9, c[0x0][0x444], R8 ;  /* 0x0001110009087a24 */ /* 0x000fe200078e0208 */
[----:B------:R-:W-:Y:S01]  /*11c60*/  LEA R10, R10, R13, 0x7 ;  /* 0x0000000d0a0a7211 */ /* 0x000fe200078e38ff */
[----:B------:R-:W-:Y:S01]  /*11c70*/  IMAD.IADD R19, R17, 0x1, R12 ;  /* 0x0000000111137824 */ /* 0x000fe200078e020c */
[----:B------:R-:W-:Y:S01]  /*11c80*/  MOV R9, R7 ;  /* 0x0000000700097202 */ /* 0x000fe20000000f00 */
[----:B------:R-:W-:Y:S02]  /*11c90*/  IMAD.IADD R21, R15, 0x1, R8 ;  /* 0x000000010f157824 */ /* 0x000fe400078e0208 */
[----:B------:R-:W-:-:S04]  /*11ca0*/  @P1 IMAD.HI.U32 R8, R7, c[0x0][0x4ec], RZ ;  /* 0x00013b0007081a27 */ /* 0x000fc800078e00ff */
        /* <DEDUP_REMOVED lines=11> */
[----:B------:R-:W-:-:S03]  /*11d60*/  IADD3 R14, P0, R9, R18, RZ ;  /* 0x00000012090e7210 */ /* 0x000fc60007f1e0ff */
[----:B------:R-:W-:Y:S01]  /*11d70*/  IMAD R0, R0, c[0x0][0x4e8], R7 ;  /* 0x00013a0000007a24 */ /* 0x000fe200078e0207 */
[----:B------:R-:W-:Y:S01]  /*11d80*/  @P1 SHF.R.U32.HI R8, RZ, c[0x0][0x4f0], R6 ;  /* 0x00013c00ff081a19 */ /* 0x000fe20000011606 */
[----:B------:R-:W-:Y:S01]  /*11d90*/  IMAD.IADD R21, R21, 0x1, R17 ;  /* 0x0000000115157824 */ /* 0x000fe200078e0211 */
[----:B------:R-:W-:Y:S01]  /*11da0*/  IADD3.X R15, R12, R19, R15, P0, !PT ;  /* 0x000000130c0f7210 */ /* 0x000fe200007fe40f */
[----:B------:R-:W-:Y:S01]  /*11db0*/  IMAD R11, R11, c[0x0][0x388], RZ ;  /* 0x0000e2000b0b7a24 */ /* 0x000fe200078e02ff */
[----:B------:R-:W-:Y:S01]  /*11dc0*/  SHF.R.S32.HI R6, RZ, 0x1f, R0 ;  /* 0x0000001fff067819 */ /* 0x000fe20000011400 */
[C---:B------:R-:W-:Y:S01]  /*11dd0*/  IMAD.WIDE.U32 R20, R8.reuse, c[0x0][0x430], R20 ;  /* 0x00010c0008147a25 */ /* 0x040fe200078e0014 */
[----:B------:R-:W-:Y:S02]  /*11de0*/  IADD3 R12, -R8, RZ, RZ ;  /* 0x000000ff080c7210 */ /* 0x000fe40007ffe1ff */
        /* <DEDUP_REMOVED lines=10> */
[----:B------:R-:W-:Y:S01]  /*11e90*/  SHFL.IDX PT, R16, R0, 0x1, 0x1c1f ;  /* 0x003c1f0000107f89 */ /* 0x000fe200000e0000 */
[----:B------:R-:W-:Y:S02]  /*11ea0*/  SHF.R.S32.HI R6, RZ, 0x1f, R12 ;  /* 0x0000001fff067819 */ /* 0x000fe4000001140c */
[----:B------:R-:W-:Y:S01]  /*11eb0*/  LEA.HI.X R9, R14, c[0x0][0x4ac], R9, 0x2, P0 ;  /* 0x00012b000e097a11 */ /* 0x000fe200000f1409 */
[----:B------:R-:W-:Y:S01]  /*11ec0*/  IMAD R7, R8, c[0x0][0x434], R7 ;  /* 0x00010d0008077a24 */ /* 0x000fe200078e0207 */
[----:B------:R-:W-:Y:S03]  /*11ed0*/  SHFL.IDX PT, R14, R0, RZ, 0x1c1f ;  /* 0x001c1fff000e7589 */ /* 0x000fe600000e0000 */
[----:B------:R-:W-:Y:S01]  /*11ee0*/  IMAD.IADD R21, R21, 0x1, R7 ;  /* 0x0000000115157824 */ /* 0x000fe200078e0207 */
[----:B------:R-:W1:Y:S01]  /*11ef0*/  SHFL.IDX PT, R15, R9, RZ, 0x1c1f ;  /* 0x001c1fff090f7589 */ /* 0x000e6200000e0000 */
[----:B------:R-:W-:Y:S01]  /*11f00*/  IMAD R7, R6, c[0x0][0x428], RZ ;  /* 0x00010a0006077a24 */ /* 0x000fe200078e02ff */
[----:B------:R-:W-:-:S02]  /*11f10*/  IADD3 R6, R10, 0x8, RZ ;  /* 0x000000080a067810 */ /* 0x000fc40007ffe0ff */
[----:B------:R2:W3:Y:S01]  /*11f20*/  SHFL.IDX PT, R17, R9, 0x1, 0x1c1f ;  /* 0x003c1f0009117f89 */ /* 0x0004e200000e0000 */
[----:B------:R-:W-:Y:S01]  /*11f30*/  IMAD R7, R12, c[0x0][0x42c], R7 ;  /* 0x00010b000c077a24 */ /* 0x000fe200078e0207 */
[----:B------:R-:W-:Y:S01]  /*11f40*/  ISETP.GE.OR P1, PT, R6, R11, P1 ;  /* 0x0000000b0600720c */ /* 0x000fe20000f26670 */
[----:B------:R-:W-:-:S05]  /*11f50*/  IMAD.WIDE.U32 R12, R12, c[0x0][0x428], R20 ;  /* 0x00010a000c0c7a25 */ /* 0x000fca00078e0014 */
[----:B------:R-:W-:Y:S02]  /*11f60*/  IADD3 R8, R13, R7, RZ ;  /* 0x000000070d087210 */ /* 0x000fe40007ffe0ff */
[----:B------:R-:W-:-:S04]  /*11f70*/  LEA R7, P0, R12, c[0x0][0x400], 0x2 ;  /* 0x000100000c077a11 */ /* 0x000fc800078010ff */
[----:B------:R-:W-:Y:S02]  /*11f80*/  LEA.HI.X R8, R12, c[0x0][0x404], R8, 0x2, P0 ;  /* 0x000101000c087a11 */ /* 0x000fe400000f1408 */
[----:B------:R4:W4:Y:S01]  /*11f90*/  SHFL.IDX PT, R12, R7, RZ, 0x1c1f ;  /* 0x001c1fff070c7589 */ /* 0x00092200000e0000 */
[----:B------:R-:W-:-:S03]  /*11fa0*/  ISETP.GE.AND P0, PT, R6, R11, PT ;  /* 0x0000000b0600720c */ /* 0x000fc60003f06270 */
[----:B-1----:R1:W-:Y:S01]  /*11fb0*/  @!P2 ST.E [R14.64], R3 ;  /* 0x000000030e00a985 */ /* 0x0023e2000c10190e */
[----:B--2---:R-:W-:-:S03]  /*11fc0*/  LOP3.LUT R9, R2, 0x7ffffffc, RZ, 0xc0, !PT ;  /* 0x7ffffffc02097812 */ /* 0x004fc600078ec0ff */
[----:B---3--:R1:W-:Y:S01]  /*11fd0*/  @!P1 ST.E [R16.64], R5 ;  /* 0x0000000510009985 */ /* 0x0083e2000c10190e */
[----:B------:R-:W-:Y:S01]  /*11fe0*/  ISETP.GE.AND P1, PT, R10, R11, PT ;  /* 0x0000000b0a00720c */ /* 0x000fe20003f26270 */
[----:B------:R-:W-:Y:S02]  /*11ff0*/  IMAD.IADD R9, R4, 0x1, -R9 ;  /* 0x0000000104097824 */ /* 0x000fe400078e0a09 */
[----:B------:R1:W2:Y:S03]  /*12000*/  SHFL.IDX PT, R13, R8, RZ, 0x1c1f ;  /* 0x001c1fff080d7589 */ /* 0x0002a600000e0000 */
[----:B------:R-:W-:-:S07]  /*12010*/  SHF.L.U32 R9, R9, 0x1, RZ ;  /* 0x0000000109097819 */ /* 0x000fce00000006ff */
[----:B------:R-:W-:Y:S05]  /*12020*/  @P1 BRA `(.L_x_60) ;  /* 0x000005d000001947 */ /* 0x000fea0003800000 */
[C---:B-1----:R-:W-:Y:S02]  /*12030*/  IADD3 R5, R9.reuse, 0x8, RZ ;  /* 0x0000000809057810 */ /* 0x042fe40007ffe0ff */
[C---:B------:R-:W-:Y:S02]  /*12040*/  IADD3 R3, R9.reuse, 0x10, RZ ;  /* 0x0000001009037810 */ /* 0x040fe40007ffe0ff */
[----:B------:R-:W-:Y:S02]  /*12050*/  IADD3 R2, R9, 0x18, RZ ;  /* 0x0000001809027810 */ /* 0x000fe40007ffe0ff */
[----:B------:R-:W-:Y:S02]  /*12060*/  ISETP.GE.AND P3, PT, R5, c[0x0][0x3c8], PT ;  /* 0x0000f20005007a0c */ /* 0x000fe40003f66270 */
[----:B------:R-:W-:Y:S02]  /*12070*/  ISETP.GE.AND P2, PT, R3, c[0x0][0x3c8], PT ;  /* 0x0000f20003007a0c */ /* 0x000fe40003f46270 */
[----:B------:R-:W-:-:S02]  /*12080*/  ISETP.GE.AND P1, PT, R2, c[0x0][0x3c8], PT ;  /* 0x0000f20002007a0c */ /* 0x000fc40003f26270 */
[C---:B------:R-:W-:Y:S02]  /*12090*/  ISETP.GE.AND P4, PT, R9.reuse, c[0x0][0x3c8], PT ;  /* 0x0000f20009007a0c */ /* 0x040fe40003f86270 */
[C---:B------:R-:W-:Y:S02]  /*120a0*/  IADD3 R0, R9.reuse, 0x20, RZ ;  /* 0x0000002009007810 */ /* 0x040fe40007ffe0ff */
[----:B------:R-:W-:Y:S02]  /*120b0*/  IADD3 R16, R9, 0x28, RZ ;  /* 0x0000002809107810 */ /* 0x000fe40007ffe0ff */
[----:B------:R-:W-:Y:S02]  /*120c0*/  ISETP.GE.AND P6, PT, R0, c[0x0][0x3c8], PT ;  /* 0x0000f20000007a0c */ /* 0x000fe40003fc6270 */
[----:B------:R-:W-:Y:S02]  /*120d0*/  @!P3 LEA.HI R5, R5, R5, RZ, 0x1 ;  /* 0x000000050505b211 */ /* 0x000fe400078f08ff */
[----:B------:R-:W-:-:S02]  /*120e0*/  @!P2 LEA.HI R3, R3, R3, RZ, 0x1 ;  /* 0x000000030303a211 */ /* 0x000fc400078f08ff */
[----:B------:R-:W-:Y:S01]  /*120f0*/  @!P1 LEA.HI R2, R2, R2, RZ, 0x1 ;  /* 0x0000000202029211 */ /* 0x000fe200078f08ff */
[--C-:B--2-4-:R-:W-:Y:S01]  /*12100*/  @!P4 IMAD.WIDE R10, R9, 0x4, R12.reuse ;  /* 0x00000004090ac825 */ /* 0x114fe200078e020c */
[----:B------:R-:W-:Y:S02]  /*12110*/  @!P3 LOP3.LUT R5, R5, 0xfffffffe, RZ, 0xc0, !PT ;  /* 0xfffffffe0505b812 */ /* 0x000fe400078ec0ff */
        /* <DEDUP_REMOVED lines=28> */
[--C-:B------:R-:W-:Y:S01]  /*122e0*/  @!P6 IMAD.WIDE R4, R5, 0x4, R12.reuse ;  /* 0x000000040504e825 */ /* 0x100fe200078e020c */
[----:B------:R-:W-:Y:S02]  /*122f0*/  @!P2 LOP3.LUT R17, R17, 0xfffffffe, RZ, 0xc0, !PT ;  /* 0xfffffffe1111a812 */ /* 0x000fe400078ec0ff */
[----:B------:R-:W-:Y:S02]  /*12300*/  IADD3 R0, R9, 0x50, RZ ;  /* 0x0000005009007810 */ /* 0x000fe40007ffe0ff */
[----:B------:R2:W-:Y:S01]  /*12310*/  @!P6 ST.E.64 [R4.64], R96 ;  /* 0x000000600400e985 */ /* 0x0005e2000c101b0e */
[----:B------:R-:W-:Y:S01]  /*12320*/  @!P1 LEA.HI R2, R2, R2, RZ, 0x1 ;  /* 0x0000000202029211 */ /* 0x000fe200078f08ff */
[----:B------:R-:W-:Y:S01]  /*12330*/  @!P2 IMAD.WIDE R16, R17, 0x4, R12 ;  /* 0x000000041110a825 */ /* 0x000fe200078e020c */
[----:B------:R-:W-:-:S02]  /*12340*/  IADD3 R6, R9, 0x58, RZ ;  /* 0x0000005809067810 */ /* 0x000fc40007ffe0ff */
[----:B------:R-:W-:Y:S01]  /*12350*/  ISETP.GE.AND P6, PT, R0, c[0x0][0x3c8], PT ;  /* 0x0000f20000007a0c */ /* 0x000fe20003fc6270 */
[----:B-1----:R-:W-:-:S12]  /*12360*/  @!P5 IMAD.WIDE R10, R15, 0x4, R12 ;  /* 0x000000040f0ad825 */ /* 0x002fd800078e020c */
[----:B------:R-:W-:Y:S01]  /*12370*/  @!P6 LEA.HI R0, R0, R0, RZ, 0x1 ;  /* 0x000000000000e211 */ /* 0x000fe200078f08ff */
[----:B------:R-:W-:Y:S01]  /*12380*/  @!P4 IMAD.WIDE R14, R19, 0x4, R12 ;  /* 0x00000004130ec825 */ /* 0x000fe200078e020c */
[----:B------:R-:W-:Y:S01]  /*12390*/  IADD3 R19, R9, 0x60, RZ ;  /* 0x0000006009137810 */ /* 0x000fe20007ffe0ff */
[----:B------:R1:W-:Y:S01]  /*123a0*/  @!P5 ST.E.64 [R10.64], R92 ;  /* 0x0000005c0a00d985 */ /* 0x0003e2000c101b0e */
[----:B------:R-:W-:-:S03]  /*123b0*/  ISETP.GE.AND P5, PT, R6, c[0x0][0x3c8], PT ;  /* 0x0000f20006007a0c */ /* 0x000fc60003fa6270 */
[----:B------:R3:W-:Y:S01]  /*123c0*/  @!P4 ST.E.64 [R14.64], R88 ;  /* 0x000000580e00c985 */ /* 0x0007e2000c101b0e */
[----:B------:R-:W-:Y:S02]  /*123d0*/  ISETP.GE.AND P4, PT, R19, c[0x0][0x3c8], PT ;  /* 0x0000f20013007a0c */ /* 0x000fe40003f86270 */
[----:B--2---:R-:W-:Y:S01]  /*123e0*/  @!P1 LOP3.LUT R5, R2, 0xfffffffe, RZ, 0xc0, !PT ;  /* 0xfffffffe02059812 */ /* 0x004fe200078ec0ff */
[----:B------:R-:W-:-:S04]  /*123f0*/  @!P3 IMAD.WIDE R2, R3, 0x4, R12 ;  /* 0x000000040302b825 */ /* 0x000fc800078e020c */
[----:B------:R-:W-:Y:S01]  /*12400*/  @!P1 IMAD.WIDE R4, R5, 0x4, R12 ;  /* 0x0000000405049825 */ /* 0x000fe200078e020c */
[----:B------:R2:W-:Y:S01]  /*12410*/  @!P3 ST.E.64 [R2.64], R84 ;  /* 0x000000540200b985 */ /* 0x0005e2000c101b0e */
[----:B------:R-:W-:Y:S02]  /*12420*/  ISETP.GE.AND P3, PT, R18, c[0x0][0x3c8], PT ;  /* 0x0000f20012007a0c */ /* 0x000fe40003f66270 */
[----:B------:R-:W-:Y:S01]  /*12430*/  @!P5 LEA.HI R6, R6, R6, RZ, 0x1 ;  /* 0x000000060606d211 */ /* 0x000fe200078f08ff */
[----:B------:R-:W-:Y:S01]  /*12440*/  @!P2 ST.E.64 [R16.64], R80 ;  /* 0x000000501000a985 */ /* 0x000fe2000c101b0e */
[----:B------:R-:W-:-:S03]  /*12450*/  @!P4 LEA.HI R19, R19, R19, RZ, 0x1 ;  /* 0x000000131313c211 */ /* 0x000fc600078f08ff */
[----:B------:R4:W-:Y:S01]  /*12460*/  @!P1 ST.E.64 [R4.64], R76 ;  /* 0x0000004c04009985 */ /* 0x0009e2000c101b0e */
[----:B------:R-:W-:-:S05]  /*12470*/  @!P4 LOP3.LUT R19, R19, 0xfffffffe, RZ, 0xc0, !PT ;  /* 0xfffffffe1313c812 */ /* 0x000fca00078ec0ff */
[----:B------:R-:W-:Y:S02]  /*12480*/  @!P3 LEA.HI R18, R18, R18, RZ, 0x1 ;  /* 0x000000121212b211 */ /* 0x000fe400078f08ff */
[C---:B-1----:R-:W-:Y:S02]  /*12490*/  IADD3 R11, R9.reuse, 0x70, RZ ;  /* 0x00000070090b7810 */ /* 0x042fe40007ffe0ff */
[----:B------:R-:W-:Y:S02]  /*124a0*/  IADD3 R10, R9, 0x78, RZ ;  /* 0x00000078090a7810 */ /* 0x000fe40007ffe0ff */
[----:B------:R-:W-:Y:S02]  /*124b0*/  ISETP.GE.AND P2, PT, R11, c[0x0][0x3c8], PT ;  /* 0x0000f2000b007a0c */ /* 0x000fe40003f46270 */
[----:B------:R-:W-:Y:S02]  /*124c0*/  ISETP.GE.AND P1, PT, R10, c[0x0][0x3c8], PT ;  /* 0x0000f2000a007a0c */ /* 0x000fe40003f26270 */
[----:B---3--:R-:W-:Y:S01]  /*124d0*/  @!P3 LOP3.LUT R15, R18, 0xfffffffe, RZ, 0xc0, !PT ;  /* 0xfffffffe120fb812 */ /* 0x008fe200078ec0ff */
[----:B------:R-:W-:Y:S01]  /*124e0*/  @!P4 IMAD.WIDE R18, R19, 0x4, R12 ;  /* 0x000000041312c825 */ /* 0x000fe200078e020c */
[----:B--2---:R-:W-:-:S03]  /*124f0*/  @!P6 LOP3.LUT R3, R0, 0xfffffffe, RZ, 0xc0, !PT ;  /* 0xfffffffe0003e812 */ /* 0x004fc600078ec0ff */
[----:B------:R-:W-:-:S04]  /*12500*/  @!P3 IMAD.WIDE R14, R15, 0x4, R12 ;  /* 0x000000040f0eb825 */ /* 0x000fc800078e020c */
[----:B------:R-:W-:Y:S01]  /*12510*/  @!P2 LEA.HI R11, R11, R11, RZ, 0x1 ;  /* 0x0000000b0b0ba211 */ /* 0x000fe200078f08ff */
[--C-:B------:R-:W-:Y:S01]  /*12520*/  @!P6 IMAD.WIDE R2, R3, 0x4, R12.reuse ;  /* 0x000000040302e825 */ /* 0x100fe200078e020c */
[----:B------:R-:W-:Y:S02]  /*12530*/  @!P1 LEA.HI R10, R10, R10, RZ, 0x1 ;  /* 0x0000000a0a0a9211 */ /* 0x000fe400078f08ff */
[----:B----4-:R-:W-:Y:S02]  /*12540*/  @!P5 LOP3.LUT R5, R6, 0xfffffffe, RZ, 0xc0, !PT ;  /* 0xfffffffe0605d812 */ /* 0x010fe400078ec0ff */
[----:B------:R-:W-:Y:S01]  /*12550*/  @!P2 LOP3.LUT R11, R11, 0xfffffffe, RZ, 0xc0, !PT ;  /* 0xfffffffe0b0ba812 */ /* 0x000fe200078ec0ff */
[----:B------:R1:W-:Y:S01]  /*12560*/  @!P6 ST.E.64 [R2.64], R72 ;  /* 0x000000480200e985 */ /* 0x0003e2000c101b0e */
[----:B------:R-:W-:Y:S01]  /*12570*/  @!P1 LOP3.LUT R17, R10, 0xfffffffe, RZ, 0xc0, !PT ;  /* 0xfffffffe0a119812 */ /* 0x000fe200078ec0ff */
[----:B------:R-:W-:-:S04]  /*12580*/  @!P5 IMAD.WIDE R4, R5, 0x4, R12 ;  /* 0x000000040504d825 */ /* 0x000fc800078e020c */
[--C-:B------:R-:W-:Y:S01]  /*12590*/  @!P2 IMAD.WIDE R10, R11, 0x4, R12.reuse ;  /* 0x000000040b0aa825 */ /* 0x100fe200078e020c */
[----:B------:R1:W-:Y:S03]  /*125a0*/  @!P5 ST.E.64 [R4.64], R68 ;  /* 0x000000440400d985 */ /* 0x0003e6000c101b0e */
[----:B------:R-:W-:Y:S01]  /*125b0*/  @!P1 IMAD.WIDE R12, R17, 0x4, R12 ;  /* 0x00000004110c9825 */ /* 0x000fe200078e020c */
[----:B------:R1:W-:Y:S04]  /*125c0*/  @!P4 ST.E.64 [R18.64], R52 ;  /* 0x000000341200c985 */ /* 0x0003e8000c101b0e */
[----:B------:R1:W-:Y:S04]  /*125d0*/  @!P3 ST.E.64 [R14.64], R56 ;  /* 0x000000380e00b985 */ /* 0x0003e8000c101b0e */
[----:B------:R1:W-:Y:S04]  /*125e0*/  @!P2 ST.E.64 [R10.64], R60 ;  /* 0x0000003c0a00a985 */ /* 0x0003e8000c101b0e */
[----:B------:R1:W-:Y:S02]  /*125f0*/  @!P1 ST.E.64 [R12.64], R64 ;  /* 0x000000400c009985 */ /* 0x0003e4000c101b0e */
.L_x_60:
[----:B------:R-:W-:Y:S05]  /*12600*/  BSYNC B0 ;  /* 0x0000000000007941 */ /* 0x000fea0003800000 */
.L_x_59:
[----:B-1----:R1:W3:Y:S04]  /*12610*/  SHFL.IDX PT, R5, R8, 0x1, 0x1c1f ;  /* 0x003c1f0008057f89 */ /* 0x0022e800000e0000 */
[----:B------:R1:W4:Y:S01]  /*12620*/  SHFL.IDX PT, R4, R7, 0x1, 0x1c1f ;  /* 0x003c1f0007047f89 */ /* 0x00032200000e0000 */
[----:B------:R-:W-:Y:S05]  /*12630*/  @P0 EXIT ;  /* 0x000000000000094d */ /* 0x000fea0003800000 */
[C---:B------:R-:W-:Y:S02]  /*12640*/  ISETP.GE.AND P0, PT, R9.reuse, c[0x0][0x3c8], PT ;  /* 0x0000f20009007a0c */ /* 0x040fe40003f06270 */
[----:B------:R-:W-:-:S02]  /*12650*/  IADD3 R2, R9, 0x8, RZ ;  /* 0x0000000809027810 */ /* 0x000fc40007ffe0ff */
[C---:B------:R-:W-:Y:S02]  /*12660*/  IADD3 R0, R9.reuse, 0x10, RZ ;  /* 0x0000001009007810 */ /* 0x040fe40007ffe0ff */
[----:B------:R-:W-:Y:S02]  /*12670*/  ISETP.GE.AND P6, PT, R2, c[0x0][0x3c8], PT ;  /* 0x0000f20002007a0c */ /* 0x000fe40003fc6270 */
[----:B------:R-:W-:Y:S02]  /*12680*/  ISETP.GE.AND P5, PT, R0, c[0x0][0x3c8], PT ;  /* 0x0000f20000007a0c */ /* 0x000fe40003fa6270 */
[C---:B------:R-:W-:Y:S02]  /*12690*/  IADD3 R10, R9.reuse, 0x18, RZ ;  /* 0x00000018090a7810 */ /* 0x040fe40007ffe0ff */
[C---:B-1----:R-:W-:Y:S01]  /*126a0*/  IADD3 R8, R9.reuse, 0x20, RZ ;  /* 0x0000002009087810 */ /* 0x042fe20007ffe0ff */
[C---:B--234-:R-:W-:Y:S01]  /*126b0*/  @!P0 IMAD.WIDE R12, R9.reuse, 0x4, R4 ;  /* 0x00000004090c8825 */ /* 0x05cfe200078e0204 */
        /* <DEDUP_REMOVED lines=8> */
[----:B------:R-:W-:Y:S02]  /*12740*/  @!P6 LEA.HI R2, R2, R2, RZ, 0x1 ;  /* 0x000000020202e211 */ /* 0x000fe400078f08ff */
[----:B------:R-:W-:Y:S02]  /*12750*/  ISETP.GE.AND P0, PT, R3, c[0x0][0x3c8], PT ;  /* 0x0000f20003007a0c */ /* 0x000fe40003f06270 */
        /* <DEDUP_REMOVED lines=11> */
[----:B------:R-:W-:Y:S01]  /*12810*/  IADD3 R2, R9, 0x40, RZ ;  /* 0x0000004009027810 */ /* 0x000fe20007ffe0ff */
[----:B------:R-:W-:Y:S01]  /*12820*/  @!P4 IMAD.WIDE R10, R11, 0x4, R4 ;  /* 0x000000040b0ac825 */ /* 0x000fe200078e0204 */
[----:B------:R-:W-:-:S02]  /*12830*/  @!P3 LOP3.LUT R17, R8, 0xfffffffe, RZ, 0xc0, !PT ;  /* 0xfffffffe0811b812 */ /* 0x000fc400078ec0ff */
[----:B------:R-:W-:Y:S01]  /*12840*/  IADD3 R0, R9, 0x48, RZ ;  /* 0x0000004809007810 */ /* 0x000fe20007ffe0ff */
[----:B------:R-:W-:Y:S01]  /*12850*/  @!P5 IMAD.WIDE R12, R13, 0x4, R4 ;  /* 0x000000040d0cd825 */ /* 0x000fe200078e0204 */
[----:B------:R-:W-:Y:S02]  /*12860*/  @!P2 LOP3.LUT R7, R7, 0xfffffffe, RZ, 0xc0, !PT ;  /* 0xfffffffe0707a812 */ /* 0x000fe400078ec0ff */
[----:B------:R-:W-:Y:S02]  /*12870*/  @!P0 LOP3.LUT R3, R3, 0xfffffffe, RZ, 0xc0, !PT ;  /* 0xfffffffe03038812 */ /* 0x000fe400078ec0ff */
[----:B------:R1:W-:Y:S01]  /*12880*/  @!P5 ST.E.64 [R12.64], R106 ;  /* 0x0000006a0c00d985 */ /* 0x0003e2000c101b0e */
[----:B------:R-:W-:Y:S02]  /*12890*/  ISETP.GE.AND P6, PT, R2, c[0x0][0x3c8], PT ;  /* 0x0000f20002007a0c */ /* 0x000fe40003fc6270 */
[----:B------:R-:W-:Y:S01]  /*128a0*/  ISETP.GE.AND P5, PT, R0, c[0x0][0x3c8], PT ;  /* 0x0000f20000007a0c */ /* 0x000fe20003fa6270 */
[----:B------:R3:W-:Y:S01]  /*128b0*/  @!P4 ST.E.64 [R10.64], R102 ;  /* 0x000000660a00c985 */ /* 0x0007e2000c101b0e */
[----:B------:R-:W-:-:S02]  /*128c0*/  IADD3 R20, R9, 0x50, RZ ;  /* 0x0000005009147810 */ /* 0x000fc40007ffe0ff */
[C---:B------:R-:W-:Y:S02]  /*128d0*/  IADD3 R19, R9.reuse, 0x58, RZ ;  /* 0x0000005809137810 */ /* 0x040fe40007ffe0ff */
[C---:B------:R-:W-:Y:S02]  /*128e0*/  IADD3 R18, R9.reuse, 0x60, RZ ;  /* 0x0000006009127810 */ /* 0x040fe40007ffe0ff */
[----:B------:R-:W-:Y:S02]  /*128f0*/  IADD3 R8, R9, 0x68, RZ ;  /* 0x0000006809087810 */ /* 0x000fe40007ffe0ff */
[----:B------:R-:W-:Y:S01]  /*12900*/  ISETP.GE.AND P4, PT, R20, c[0x0][0x3c8], PT ;  /* 0x0000f20014007a0c */ /* 0x000fe20003f86270 */
[--C-:B--2---:R-:W-:Y:S01]  /*12910*/  @!P3 IMAD.WIDE R14, R17, 0x4, R4.reuse ;  /* 0x00000004110eb825 */ /* 0x104fe200078e0204 */
[----:B------:R-:W-:Y:S02]  /*12920*/  @!P6 LEA.HI R2, R2, R2, RZ, 0x1 ;  /* 0x000000020202e211 */ /* 0x000fe400078f08ff */
[----:B------:R-:W-:Y:S01]  /*12930*/  @!P5 LEA.HI R0, R0, R0, RZ, 0x1 ;  /* 0x000000000000d211 */ /* 0x000fe200078f08ff */
[----:B------:R-:W-:Y:S01]  /*12940*/  @!P0 IMAD.WIDE R16, R3, 0x4, R4 ;  /* 0x0000000403108825 */ /* 0x000fe200078e0204 */
[----:B------:R2:W-:Y:S01]  /*12950*/  @!P3 ST.E.64 [R14.64], R98 ;  /* 0x000000620e00b985 */ /* 0x0005e2000c101b0e */
[----:B------:R-:W-:-:S02]  /*12960*/  IADD3 R3, R9, 0x70, RZ ;  /* 0x0000007009037810 */ /* 0x000fc40007ffe0ff */
[----:B------:R-:W-:Y:S02]  /*12970*/  ISETP.GE.AND P3, PT, R19, c[0x0][0x3c8], PT ;  /* 0x0000f20013007a0c */ /* 0x000fe40003f66270 */
[----:B------:R-:W-:Y:S02]  /*12980*/  IADD3 R9, R9, 0x78, RZ ;  /* 0x0000007809097810 */ /* 0x000fe40007ffe0ff */
[----:B------:R-:W-:Y:S02]  /*12990*/  @!P4 LEA.HI R20, R20, R20, RZ, 0x1 ;  /* 0x000000141414c211 */ /* 0x000fe400078f08ff */
[----:B-1----:R-:W-:Y:S01]  /*129a0*/  @!P1 LOP3.LUT R13, R6, 0xfffffffe, RZ, 0xc0, !PT ;  /* 0xfffffffe060d9812 */ /* 0x002fe200078ec0ff */
[----:B------:R-:W-:Y:S01]  /*129b0*/  @!P2 IMAD.WIDE R6, R7, 0x4, R4 ;  /* 0x000000040706a825 */ /* 0x000fe200078e0204 */
[----:B---3--:R-:W-:-:S03]  /*129c0*/  @!P5 LOP3.LUT R11, R0, 0xfffffffe, RZ, 0xc0, !PT ;  /* 0xfffffffe000bd812 */ /* 0x008fc600078ec0ff */
[--C-:B------:R-:W-:Y:S01]  /*129d0*/  @!P1 IMAD.WIDE R12, R13, 0x4, R4.reuse ;  /* 0x000000040d0c9825 */ /* 0x100fe200078e0204 */
[----:B------:R1:W-:Y:S01]  /*129e0*/  @!P2 ST.E.64 [R6.64], R94 ;  /* 0x0000005e0600a985 */ /* 0x0003e2000c101b0e */
[----:B------:R-:W-:Y:S02]  /*129f0*/  ISETP.GE.AND P2, PT, R18, c[0x0][0x3c8], PT ;  /* 0x0000f20012007a0c */ /* 0x000fe40003f46270 */
[----:B------:R-:W-:Y:S01]  /*12a00*/  @!P3 LEA.HI R19, R19, R19, RZ, 0x1 ;  /* 0x000000131313b211 */ /* 0x000fe200078f08ff */
[----:B------:R3:W-:Y:S01]  /*12a10*/  @!P1 ST.E.64 [R12.64], R90 ;  /* 0x0000005a0c009985 */ /* 0x0007e2000c101b0e */
[----:B------:R-:W-:Y:S01]  /*12a20*/  ISETP.GE.AND P1, PT, R8, c[0x0][0x3c8], PT ;  /* 0x0000f20008007a0c */ /* 0x000fe20003f26270 */
[----:B------:R-:W-:Y:S01]  /*12a30*/  @!P5 IMAD.WIDE R10, R11, 0x4, R4 ;  /* 0x000000040b0ad825 */ /* 0x000fe200078e0204 */
[----:B------:R-:W-:Y:S01]  /*12a40*/  @!P3 LOP3.LUT R19, R19, 0xfffffffe, RZ, 0xc0, !PT ;  /* 0xfffffffe1313b812 */ /* 0x000fe200078ec0ff */
[----:B------:R4:W-:Y:S01]  /*12a50*/  @!P0 ST.E.64 [R16.64], R86 ;  /* 0x0000005610008985 */ /* 0x0009e2000c101b0e */
[----:B------:R-:W-:-:S05]  /*12a60*/  ISETP.GE.AND P0, PT, R3, c[0x0][0x3c8], PT ;  /* 0x0000f20003007a0c */ /* 0x000fca0003f06270 */
[----:B------:R-:W-:-:S04]  /*12a70*/  @!P2 LEA.HI R18, R18, R18, RZ, 0x1 ;  /* 0x000000121212a211 */ /* 0x000fc800078f08ff */
[----:B------:R-:W-:Y:S02]  /*12a80*/  @!P1 LEA.HI R8, R8, R8, RZ, 0x1 ;  /* 0x0000000808089211 */ /* 0x000fe400078f08ff */
[----:B--2---:R-:W-:Y:S02]  /*12a90*/  @!P2 LOP3.LUT R15, R18, 0xfffffffe, RZ, 0xc0, !PT ;  /* 0xfffffffe120fa812 */ /* 0x004fe400078ec0ff */
[----:B------:R-:W-:-:S04]  /*12aa0*/  @!P0 LEA.HI R3, R3, R3, RZ, 0x1 ;  /* 0x0000000303038211 */ /* 0x000fc800078f08ff */
[----:B------:R-:W-:Y:S02]  /*12ab0*/  @!P0 LOP3.LUT R3, R3, 0xfffffffe, RZ, 0xc0, !PT ;  /* 0xfffffffe03038812 */ /* 0x000fe400078ec0ff */
[----:B-1----:R-:W-:-:S03]  /*12ac0*/  @!P6 LOP3.LUT R7, R2, 0xfffffffe, RZ, 0xc0, !PT ;  /* 0xfffffffe0207e812 */ /* 0x002fc600078ec0ff */
        /* <DEDUP_REMOVED lines=22> */
.L_x_58:
        /* <DEDUP_REMOVED lines=50> */
.L_x_61:
        /* <DEDUP_REMOVED lines=11> */
.L_x_1337:


//--------------------- .text._ZN7cutlass13device_kernelIN5flash19enable_sm80_to_sm89INS1_16FlashAttnFwdSm80INS1_25CollectiveMainloopFwdSm80ILi8ELi1ELb1EN4cute5tupleIJNS5_1CILi128EEES8_S8_EEELi128ENS_6half_tEfNS_4arch4Sm80ELb1ELb0ELb1ELb0ELb0ELb0ELb1ELb1EEENS1_21CollectiveEpilogueFwdIS9_NS6_IJNS7_ILi1EEESF_SF_EEESA_SC_Li256ELb0ELb1ELb1ELb0EEENS1_30DynamicPersistentTileSchedulerILi256ELi256ELb1ELb1ELb0EEEEEEEEEvNT_6ParamsE --------------------------
	.section	.text._ZN7cutlass13device_kernelIN5flash19enable_sm80_to_sm89INS1_16FlashAttnFwdSm80INS1_25CollectiveMainloopFwdSm80ILi8ELi1ELb1EN4cute5tupleIJNS5_1CILi128EEES8_S8_EEELi128ENS_6half_tEfNS_4arch4Sm80ELb1ELb0ELb1ELb0ELb0ELb0ELb1ELb1EEENS1_21CollectiveEpilogueFwdIS9_NS6_IJNS7_ILi1EEESF_SF_EEESA_SC_Li256ELb0ELb1ELb1ELb0EEENS1_30DynamicPersistentTileSchedulerILi256ELi256ELb1ELb1ELb0EEEEEEEEEvNT_6ParamsE,"ax",@progbits
	.sectioninfo	@"SHI_REGISTERS=255"
	.align	128
.text._ZN7cutlass13device_kernelIN5flash19enable_sm80_to_sm89INS1_16FlashAttnFwdSm80INS1_25CollectiveMainloopFwdSm80ILi8ELi1ELb1EN4cute5tupleIJNS5_1CILi128EEES8_S8_EEELi128ENS_6half_tEfNS_4arch4Sm80ELb1ELb0ELb1ELb0ELb0ELb0ELb1ELb1EEENS1_21CollectiveEpilogueFwdIS9_NS6_IJNS7_ILi1EEESF_SF_EEESA_SC_Li256ELb0ELb1ELb1ELb0EEENS1_30DynamicPersistentTileSchedulerILi256ELi256ELb1ELb1ELb0EEEEEEEEEvNT_6ParamsE:
        .type           _ZN7cutlass13device_kernelIN5flash19enable_sm80_to_sm89INS1_16FlashAttnFwdSm80INS1_25CollectiveMainloopFwdSm80ILi8ELi1ELb1EN4cute5tupleIJNS5_1CILi128EEES8_S8_EEELi128ENS_6half_tEfNS_4arch4Sm80ELb1ELb0ELb1ELb0ELb0ELb0ELb1ELb1EEENS1_21CollectiveEpilogueFwdIS9_NS6_IJNS7_ILi1EEESF_SF_EEESA_SC_Li256ELb0ELb1ELb1ELb0EEENS1_30DynamicPersistentTileSchedulerILi256ELi256ELb1ELb1ELb0EEEEEEEEEvNT_6ParamsE,@function
        .size           _ZN7cutlass13device_kernelIN5flash19enable_sm80_to_sm89INS1_16FlashAttnFwdSm80INS1_25CollectiveMainloopFwdSm80ILi8ELi1ELb1EN4cute5tupleIJNS5_1CILi128EEES8_S8_EEELi128ENS_6half_tEfNS_4arch4Sm80ELb1ELb0ELb1ELb0ELb0ELb0ELb1ELb1EEENS1_21CollectiveEpilogueFwdIS9_NS6_IJNS7_ILi1EEESF_SF_EEESA_SC_Li256ELb0ELb1ELb1ELb0EEENS1_30DynamicPersistentTileSchedulerILi256ELi256ELb1ELb1ELb0EEEEEEEEEvNT_6ParamsE,(.L_x_1338 - _ZN7cutlass13device_kernelIN5flash19enable_sm80_to_sm89INS1_16FlashAttnFwdSm80INS1_25CollectiveMainloopFwdSm80ILi8ELi1ELb1EN4cute5tupleIJNS5_1CILi128EEES8_S8_EEELi128ENS_6half_tEfNS_4arch4Sm80ELb1ELb0ELb1ELb0ELb0ELb0ELb1ELb1EEENS1_21CollectiveEpilogueFwdIS9_NS6_IJNS7_ILi1EEESF_SF_EEESA_SC_Li256ELb0ELb1ELb1ELb0EEENS1_30DynamicPersistentTileSchedulerILi256ELi256ELb1ELb1ELb0EEEEEEEEEvNT_6ParamsE)
        .other          _ZN7cutlass13device_kernelIN5flash19enable_sm80_to_sm89INS1_16FlashAttnFwdSm80INS1_25CollectiveMainloopFwdSm80ILi8ELi1ELb1EN4cute5tupleIJNS5_1CILi128EEES8_S8_EEELi128ENS_6half_tEfNS_4arch4Sm80ELb1ELb0ELb1ELb0ELb0ELb0ELb1ELb1EEENS1_21CollectiveEpilogueFwdIS9_NS6_IJNS7_ILi1EEESF_SF_EEESA_SC_Li256ELb0ELb1ELb1ELb0EEENS1_30DynamicPersistentTileSchedulerILi256ELi256ELb1ELb1ELb0EEEEEEEEEvNT_6ParamsE,@"STO_CUDA_ENTRY STV_DEFAULT"
_ZN7cutlass13device_kernelIN5flash19enable_sm80_to_sm89INS1_16FlashAttnFwdSm80INS1_25CollectiveMainloopFwdSm80ILi8ELi1ELb1EN4cute5tupleIJNS5_1CILi128EEES8_S8_EEELi128ENS_6half_tEfNS_4arch4Sm80ELb1ELb0ELb1ELb0ELb0ELb0ELb1ELb1EEENS1_21CollectiveEpilogueFwdIS9_NS6_IJNS7_ILi1EEESF_SF_EEESA_SC_Li256ELb0ELb1ELb1ELb0EEENS1_30DynamicPersistentTileSchedulerILi256ELi256ELb1ELb1ELb0EEEEEEEEEvNT_6ParamsE:
[----:B------:R-:W-:-:S03]  /*0000*/  MOV R1, c[0x0][0x28] ;  /* 0x00000a0000017a02 */ /* 0x000fc60000000f00 */
[----:B------:R-:W1:Y:S01]  /*0010*/  S2R R17, SR_TID.X ;  /* 0x0000000000117919 */ /* 0x000e620000002100 */
[----:B------:R-:W-:-:S03]  /*0020*/  IADD3 R1, R1, -0x68, RZ ;  /* 0xffffff9801017810 */ /* 0x000fc60007ffe0ff */
[----:B------:R-:W2:Y:S01]  /*0030*/  S2R R13, SR_CTAID.X ;  /* 0x00000000000d7919 */ /* 0x000ea20000002500 */
[----:B-1----:R-:W-:-:S05]  /*0040*/  SHF.R.U32.HI R2, RZ, 0x5, R17 ;  /* 0x00000005ff027819 */ /* 0x002fca0000011611 */
[----:B------:R-:W1:Y:S02]  /*0050*/  SHFL.IDX PT, R0, R2, RZ, 0x1f ;  /* 0x00001fff02007589 */ /* 0x000e6400000e0000 */
[----:B-1----:R-:W-:Y:S02]  /*0060*/  ISETP.GE.AND P0, PT, R0, 0x1, PT ;  /* 0x000000010000780c */ /* 0x002fe40003f06270 */
[----:B------:R1:W-:Y:S11]  /*0070*/  STL [R1+0x58], R0 ;  /* 0x0000580001007387 */ /* 0x0003f60000100800 */
[----:B------:R-:W-:Y:S06]  /*0080*/  @P0 BAR.ARV 0x4, 0x100 ;  /* 0x0104000000000b1d */ /* 0x000fec0000002000 */
[----:B--2---:R-:W-:-:S13]  /*0090*/  ISETP.GE.AND P0, PT, R13, c[0x0][0x538], PT ;  /* 0x00014e000d007a0c */ /* 0x004fda0003f06270 */
[----:B------:R-:W-:Y:S05]  /*00a0*/  @P0 EXIT ;  /* 0x000000000000094d */ /* 0x000fea0003800000 */
[----:B-1----:R-:W-:Y:S01]  /*00b0*/  SHF.R.S32.HI R11, RZ, 0x1f, R17 ;  /* 0x0000001fff0b7819 */ /* 0x002fe20000011411 */
[----:B------:R-:W-:Y:S01]  /*00c0*/  IMAD.MOV.U32 R206, RZ, RZ, 0x20 ;  /* 0x00000020ffce7424 */ /* 0x000fe200078e00ff */
[----:B------:R-:W-:Y:S01]  /*00d0*/  ULDC.64 UR6, c[0x0][0x118] ;  /* 0x0000460000067ab9 */ /* 0x000fe20000000a00 */
[----:B------:R-:W-:Y:S01]  /*00e0*/  IMAD.MOV.U32 R223, RZ, RZ, 0x10 ;  /* 0x00000010ffdf7424 */ /* 0x000fe200078e00ff */
[CC--:B------:R-:W-:Y:S02]  /*00f0*/  LEA.HI R2, R11.reuse, R17.reuse, RZ, 0x4 ;  /* 0x000000110b027211 */ /* 0x0c0fe400078f20ff */
[CC--:B------:R-:W-:Y:S02]  /*0100*/  LEA.HI R0, R11.reuse, R17.reuse, RZ, 0x2 ;  /* 0x000000110b007211 */ /* 0x0c0fe400078f10ff */
[----:B------:R-:W-:Y:S02]  /*0110*/  SHF.R.S32.HI R3, RZ, 0x4, R2 ;  /* 0x00000004ff037819 */ /* 0x000fe40000011402 */
[----:B------:R-:W-:-:S02]  /*0120*/  LEA.HI R10, R11, R17, RZ, 0x3 ;  /* 0x000000110b0a7211 */ /* 0x000fc400078f18ff */
[----:B------:R-:W-:Y:S02]  /*0130*/  LOP3.LUT R4, R0, 0xfffffffc, RZ, 0xc0, !PT ;  /* 0xfffffffc00047812 */ /* 0x000fe400078ec0ff */
[C---:B------:R-:W-:Y:S02]  /*0140*/  LOP3.LUT R0, R2.reuse, 0xfffffff0, RZ, 0xc0, !PT ;  /* 0xfffffff002007812 */ /* 0x040fe400078ec0ff */
[----:B------:R-:W-:Y:S01]  /*0150*/  LEA.HI R2, R2, R3, RZ, 0x1 ;  /* 0x0000000302027211 */ /* 0x000fe200078f08ff */
[C---:B------:R-:W-:Y:S01]  /*0160*/  IMAD.IADD R4, R17.reuse, 0x1, -R4 ;  /* 0x0000000111047824 */ /* 0x040fe200078e0a04 */
[----:B------:R-:W-:Y:S01]  /*0170*/  SHF.R.S32.HI R16, RZ, 0x3, R10 ;  /* 0x00000003ff107819 */ /* 0x000fe2000001140a */
[----:B------:R-:W-:Y:S01]  /*0180*/  IMAD.IADD R5, R17, 0x1, -R0 ;  /* 0x0000000111057824 */ /* 0x000fe200078e0a00 */
[----:B------:R-:W-:Y:S02]  /*0190*/  LOP3.LUT R6, R10, 0xfffffff8, RZ, 0xc0, !PT ;  /* 0xfffffff80a067812 */ /* 0x000fe400078ec0ff */
[----:B------:R-:W-:Y:S01]  /*01a0*/  LOP3.LUT R0, R2, 0xfffffffe, RZ, 0xc0, !PT ;  /* 0xfffffffe02007812 */ /* 0x000fe200078ec0ff */
[----:B------:R-:W-:-:S02]  /*01b0*/  IMAD.SHL.U32 R7, R16, 0x40, RZ ;  /* 0x0000004010077824 */ /* 0x000fc400078e00ff */
[----:B------:R-:W-:Y:S02]  /*01c0*/  IMAD.IADD R6, R17, 0x1, -R6 ;  /* 0x0000000111067824 */ /* 0x000fe400078e0a06 */
[----:B------:R-:W-:Y:S01]  /*01d0*/  IMAD.IADD R9, R3, 0x1, -R0 ;  /* 0x0000000103097824 */ /* 0x000fe200078e0a00 */
[----:B------:R-:W-:Y:S01]  /*01e0*/  LEA.HI R0, R4, R4, RZ, 0x1 ;  /* 0x0000000404007211 */ /* 0x000fe200078f08ff */
[C---:B------:R-:W-:Y:S01]  /*01f0*/  IMAD.SHL.U32 R14, R6.reuse, 0x8, RZ ;  /* 0x00000008060e7824 */ /* 0x040fe200078e00ff */
[----:B------:R-:W-:Y:S01]  /*0200*/  LOP3.LUT R2, R7, 0x1c0, RZ, 0xc0, !PT ;  /* 0x000001c007027812 */ /* 0x000fe200078ec0ff */
[----:B------:R-:W-:Y:S01]  /*0210*/  IMAD.SHL.U32 R8, R6, 0x40, RZ ;  /* 0x0000004006087824 */ /* 0x000fe200078e00ff */
[----:B------:R-:W-:Y:S02]  /*0220*/  SHF.R.S32.HI R7, RZ, 0x1f, R5 ;  /* 0x0000001fff077819 */ /* 0x000fe40000011405 */
[----:B------:R-:W-:Y:S01]  /*0230*/  LOP3.LUT R0, R0, 0x1ffffffe, RZ, 0xc0, !PT ;  /* 0x1ffffffe00007812 */ /* 0x000fe200078ec0ff */
[----:B------:R-:W-:Y:S01]  /*0240*/  STL [R1+0x40], R14 ;  /* 0x0000400e01007387 */ /* 0x000fe20000100800 */
[----:B------:R-:W-:-:S02]  /*0250*/  LOP3.LUT R3, R2, 0x38, R14, 0xf8, !PT ;  /* 0x0000003802037812 */ /* 0x000fc400078ef80e */
[----:B------:R-:W-:Y:S01]  /*0260*/  SHF.R.U32.HI R2, RZ, 0x3, R2 ;  /* 0x00000003ff027819 */ /* 0x000fe20000011602 */
[----:B------:R-:W-:Y:S01]  /*0270*/  IMAD.IADD R12, R4, 0x1, -R0 ;  /* 0x00000001040c7824 */ /* 0x000fe200078e0a00 */
[----:B------:R-:W-:Y:S02]  /*0280*/  LEA.HI R200, R7, R5, RZ, 0x3 ;  /* 0x0000000507c87211 */ /* 0x000fe400078f18ff */
[----:B------:R-:W-:Y:S02]  /*0290*/  LOP3.LUT R7, R3, R2, RZ, 0x3c, !PT ;  /* 0x0000000203077212 */ /* 0x000fe400078e3cff */
[C---:B------:R-:W-:Y:S01]  /*02a0*/  LOP3.LUT R0, R200.reuse, 0xfffffff8, RZ, 0xc0, !PT ;  /* 0xfffffff8c8007812 */ /* 0x040fe200078ec0ff */
[----:B------:R-:W-:Y:S01]  /*02b0*/  IMAD.SHL.U32 R200, R200, 0x40, RZ ;  /* 0x00000040c8c87824 */ /* 0x000fe200078e00ff */
[----:B------:R-:W-:Y:S02]  /*02c0*/  LOP3.LUT R2, R8, 0x1c0, RZ, 0xc0, !PT ;  /* 0x000001c008027812 */ /* 0x000fe400078ec0ff */
[----:B------:R-:W-:Y:S01]  /*02d0*/  LEA.HI R4, R11, R17, RZ, 0x6 ;  /* 0x000000110b047211 */ /* 0x000fe200078f30ff */
[----:B------:R-:W-:Y:S01]  /*02e0*/  IMAD.IADD R5, R5, 0x1, -R0 ;  /* 0x0000000105057824 */ /* 0x000fe200078e0a00 */
[----:B------:R-:W-:-:S02]  /*02f0*/  LOP3.LUT R3, R2, 0x8, R10, 0xf8, !PT ;  /* 0x0000000802037812 */ /* 0x000fc400078ef80a */
[----:B------:R-:W-:Y:S01]  /*0300*/  SHF.R.U32.HI R2, RZ, 0x3, R2 ;  /* 0x00000003ff027819 */ /* 0x000fe20000011602 */
[----:B------:R-:W-:Y:S01]  /*0310*/  IMAD.SHL.U32 R0, R4, 0x8, RZ ;  /* 0x0000000804007824 */ /* 0x000fe200078e00ff */
[----:B------:R-:W-:Y:S01]  /*0320*/  LEA.HI R8, R11, R17, RZ, 0x5 ;  /* 0x000000110b087211 */ /* 0x000fe200078f28ff */
[----:B------:R-:W-:Y:S01]  /*0330*/  IMAD.SHL.U32 R4, R5, 0x40, RZ ;  /* 0x0000004005047824 */ /* 0x000fe200078e00ff */
[----:B------:R-:W-:Y:S01]  /*0340*/  LOP3.LUT R201, R3, R2, RZ, 0x3c, !PT ;  /* 0x0000000203c97212 */ /* 0x000fe200078e3cff */
[----:B------:R-:W-:Y:S01]  /*0350*/  IMAD.SHL.U32 R3, R9, 0x8, RZ ;  /* 0x0000000809037824 */ /* 0x000fe200078e00ff */
[----:B------:R-:W-:Y:S02]  /*0360*/  LOP3.LUT R2, R8, 0xffffffe0, RZ, 0xc0, !PT ;  /* 0xffffffe008027812 */ /* 0x000fe400078ec0ff */
[----:B------:R-:W-:Y:S01]  /*0370*/  LOP3.LUT R228, R7, 0x7ffffe00, R0, 0xf8, !PT ;  /* 0x7ffffe0007e47812 */ /* 0x000fe200078ef800 */
[----:B------:R-:W-:Y:S01]  /*0380*/  IMAD R201, R9, 0x200, R201 ;  /* 0x0000020009c97824 */ /* 0x000fe200078e02c9 */
[----:B------:R-:W-:Y:S01]  /*0390*/  LOP3.LUT R0, R4, 0x1c0, RZ, 0xc0, !PT ;  /* 0x000001c004007812 */ /* 0x000fe200078ec0ff */
[----:B------:R-:W-:Y:S01]  /*03a0*/  IMAD.IADD R10, R17, 0x1, -R2 ;  /* 0x00000001110a7824 */ /* 0x000fe200078e0a02 */
[--C-:B------:R-:W-:Y:S01]  /*03b0*/  SHF.R.S32.HI R224, RZ, 0x5, R8.reuse ;  /* 0x00000005ffe07819 */ /* 0x100fe20000011408 */
[----:B------:R-:W-:Y:S01]  /*03c0*/  IMAD.SHL.U32 R228, R228, 0x2, RZ ;  /* 0x00000002e4e47824 */ /* 0x000fe200078e00ff */
[----:B------:R-:W-:-:S02]  /*03d0*/  SHF.R.S32.HI R4, RZ, 0x1f, R8 ;  /* 0x0000001fff047819 */ /* 0x000fc40000011408 */
[----:B------:R-:W-:Y:S02]  /*03e0*/  LOP3.LUT R3, R0, 0x8, R3, 0xf8, !PT ;  /* 0x0000000800037812 */ /* 0x000fe400078ef803 */
[----:B------:R-:W-:Y:S02]  /*03f0*/  SHF.R.U32.HI R2, RZ, 0x3, R0 ;  /* 0x00000003ff027819 */ /* 0x000fe40000011600 */
[----:B------:R-:W-:Y:S02]  /*0400*/  LEA.HI R0, R4, R224, RZ, 0x3 ;  /* 0x000000e004007211 */ /* 0x000fe400078f18ff */
[----:B------:R-:W-:Y:S02]  /*0410*/  SHF.R.S32.HI R7, RZ, 0x1f, R10 ;  /* 0x0000001fff077819 */ /* 0x000fe4000001140a */
[----:B------:R-:W-:Y:S02]  /*0420*/  LOP3.LUT R0, R0, 0xffffff8, RZ, 0xc0, !PT ;  /* 0x0ffffff800007812 */ /* 0x000fe400078ec0ff */
[----:B------:R-:W-:-:S02]  /*0430*/  LOP3.LUT R4, R3, R2, RZ, 0x3c, !PT ;  /* 0x0000000203047212 */ /* 0x000fc400078e3cff */
[----:B------:R-:W-:Y:S01]  /*0440*/  LEA.HI R3, R7, R10, RZ, 0x2 ;  /* 0x0000000a07037211 */ /* 0x000fe200078f10ff */
[----:B------:R-:W-:Y:S01]  /*0450*/  IMAD.IADD R2, R224, 0x1, -R0 ;  /* 0x00000001e0027824 */ /* 0x000fe200078e0a00 */
[----:B------:R-:W-:Y:S02]  /*0460*/  R2P PR, R5, 0x6 ;  /* 0x0000000605007804 */ /* 0x000fe40000000000 */
[----:B------:R-:W-:Y:S02]  /*0470*/  SHF.R.S32.HI R0, RZ, 0x2, R3 ;  /* 0x00000002ff007819 */ /* 0x000fe40000011403 */
[----:B------:R-:W-:Y:S02]  /*0480*/  LOP3.LUT R3, R3, 0x7ffffffc, RZ, 0xc0, !PT ;  /* 0x7ffffffc03037812 */ /* 0x000fe400078ec0ff */
[----:B------:R-:W-:Y:S01]  /*0490*/  LOP3.LUT R200, R4, 0x7ffffe00, R200, 0xf8, !PT ;  /* 0x7ffffe0004c87812 */ /* 0x000fe200078ef8c8 */
[----:B------:R-:W-:Y:S01]  /*04a0*/  IMAD R8, R2, 0x10, R0 ;  /* 0x0000001002087824 */ /* 0x000fe200078e0200 */
[----:B------:R-:W-:Y:S01]  /*04b0*/  IADD3 R0, R14, 0x40, RZ ;  /* 0x000000400e007810 */ /* 0x000fe20007ffe0ff */
[C---:B------:R-:W-:Y:S01]  /*04c0*/  IMAD R4, R6.reuse, 0x20, R16 ;  /* 0x0000002006047824 */ /* 0x040fe200078e0210 */
[----:B------:R-:W-:Y:S01]  /*04d0*/  LOP3.LUT P3, RZ, R6, 0x2, RZ, 0xc0, !PT ;  /* 0x0000000206ff7812 */ /* 0x000fe2000786c0ff */
[----:B------:R-:W-:Y:S01]  /*04e0*/  IMAD.IADD R3, R10, 0x1, -R3 ;  /* 0x000000010a037824 */ /* 0x000fe200078e0a03 */
[----:B------:R-:W-:Y:S01]  /*04f0*/  SHF.R.S32.HI R0, RZ, 0x1f, R0 ;  /* 0x0000001fff007819 */ /* 0x000fe20000011400 */
[----:B------:R-:W-:Y:S01]  /*0500*/  STL [R1+0x5c], R8 ;  /* 0x00005c0801007387 */ /* 0x000fe20000100800 */
[----:B------:R-:W-:Y:S01]  /*0510*/  LEA R200, R200, 0x100, 0x1 ;  /* 0x00000100c8c87811 */ /* 0x000fe200078e08ff */
[----:B------:R-:W-:Y:S01]  /*0520*/  IMAD.SHL.U32 R3, R3, 0x2, RZ ;  /* 0x0000000203037824 */ /* 0x000fe200078e00ff */
[----:B------:R-:W-:Y:S01]  /*0530*/  SEL R5, R206, 0xffffffe0, !P2 ;  /* 0xffffffe0ce057807 */ /* 0x000fe20005000000 */
[----:B------:R-:W-:Y:S01]  /*0540*/  STL [R1+0x4c], R13 ;  /* 0x00004c0d01007387 */ /* 0x000fe20000100800 */
[----:B------:R-:W-:Y:S01]  /*0550*/  IMAD.MOV.U32 R2, RZ, RZ, 0x40 ;  /* 0x00000040ff027424 */ /* 0x000fe200078e00ff */
[----:B------:R-:W-:Y:S01]  /*0560*/  LOP3.LUT P0, RZ, R6, 0x4, RZ, 0xc0, !PT ;  /* 0x0000000406ff7812 */ /* 0x000fe2000780c0ff */
[----:B------:R-:W-:Y:S01]  /*0570*/  IMAD R224, R224, 0x800, R200 ;  /* 0x00000800e0e07824 */ /* 0x000fe200078e02c8 */
[----:B------:R-:W-:Y:S01]  /*0580*/  STL [R1+0x60], R4 ;  /* 0x0000600401007387 */ /* 0x000fe20000100800 */
[----:B------:R-:W-:-:S02]  /*0590*/  LEA R201, R201, 0x8100, 0x1 ;  /* 0x00008100c9c97811 */ /* 0x000fc400078e08ff */
[----:B------:R-:W-:Y:S01]  /*05a0*/  SEL R223, R223, 0xfffffff0, !P1 ;  /* 0xfffffff0dfdf7807 */ /* 0x000fe20004800000 */
[----:B------:R1:W-:Y:S01]  /*05b0*/  STL [R1+0x50], R0 ;  /* 0x0000500001007387 */ /* 0x0003e20000100800 */
[----:B------:R-:W-:Y:S02]  /*05c0*/  SEL R206, R206, 0xffffffe0, !P1 ;  /* 0xffffffe0cece7807 */ /* 0x000fe40004800000 */
[----:B------:R-:W-:Y:S01]  /*05d0*/  SEL R202, R2, 0xffffffc0, !P0 ;  /* 0xffffffc002ca7807 */ /* 0x000fe20004000000 */
[----:B------:R-:W-:Y:S01]  /*05e0*/  STL [R1+0x30], R3 ;  /* 0x0000300301007387 */ /* 0x000fe20000100800 */
[----:B------:R-:W-:Y:S01]  /*05f0*/  IADD3 R207, R201, 0x20, RZ ;  /* 0x00000020c9cf7810 */ /* 0x000fe20007ffe0ff */
[----:B------:R-:W-:Y:S01]  /*0600*/  IMAD.IADD R223, R223, 0x1, R5 ;  /* 0x00000001dfdf7824 */ /* 0x000fe200078e0205 */
[C---:B------:R-:W-:Y:S01]  /*0610*/  @P3 IADD3 R207, R201.reuse, -0x20, RZ ;  /* 0xffffffe0c9cf3810 */ /* 0x040fe20007ffe0ff */
[----:B------:R-:W-:Y:S02]  /*0620*/  IMAD.IADD R225, R206, 0x1, R224 ;  /* 0x00000001cee17824 */ /* 0x000fe400078e02e0 */
[----:B------:R-:W-:Y:S01]  /*0630*/  IMAD.IADD R205, R201, 0x1, R202 ;  /* 0x00000001c9cd7824 */ /* 0x000fe200078e02ca */
[C---:B------:R-:W-:Y:S01]  /*0640*/  IADD3 R222, R207.reuse, 0x800, RZ ;  /* 0x00000800cfde7810 */ /* 0x040fe20007ffe0ff */
[----:B------:R-:W-:Y:S01]  /*0650*/  IMAD.IADD R204, R200, 0x1, R206 ;  /* 0x00000001c8cc7824 */ /* 0x000fe200078e02ce */
[C---:B------:R-:W-:Y:S01]  /*0660*/  IADD3 R221, R207.reuse, 0x1000, RZ ;  /* 0x00001000cfdd7810 */ /* 0x040fe20007ffe0ff */
[----:B------:R-:W-:Y:S01]  /*0670*/  IMAD.IADD R202, R202, 0x1, R207 ;  /* 0x00000001caca7824 */ /* 0x000fe200078e02cf */
[----:B------:R-:W-:Y:S01]  /*0680*/  IADD3 R220, R207, 0x1800, RZ ;  /* 0x00001800cfdc7810 */ /* 0x000fe20007ffe0ff */
[----:B------:R-:W-:Y:S01]  /*0690*/  IMAD R223, R223, 0x2, R200 ;  /* 0x00000002dfdf7824 */ /* 0x000fe200078e02c8 */
[----:B------:R-:W-:-:S02]  /*06a0*/  IADD3 R219, R207, 0x2000, RZ ;  /* 0x00002000cfdb7810 */ /* 0x000fc40007ffe0ff */
[C---:B------:R-:W-:Y:S02]  /*06b0*/  IADD3 R218, R207.reuse, 0x2800, RZ ;  /* 0x00002800cfda7810 */ /* 0x040fe40007ffe0ff */
[C---:B------:R-:W-:Y:S02]  /*06c0*/  IADD3 R217, R207.reuse, 0x3000, RZ ;  /* 0x00003000cfd97810 */ /* 0x040fe40007ffe0ff */
[C---:B------:R-:W-:Y:S01]  /*06d0*/  IADD3 R216, R207.reuse, 0x3800, RZ ;  /* 0x00003800cfd87810 */ /* 0x040fe20007ffe0ff */
[----:B-1----:R-:W-:Y:S01]  /*06e0*/  IMAD R0, R12, 0x8, R8 ;  /* 0x000000080c007824 */ /* 0x002fe200078e0208 */
[C---:B------:R-:W-:Y:S02]  /*06f0*/  IADD3 R215, R207.reuse, 0x4000, RZ ;  /* 0x00004000cfd77810 */ /* 0x040fe40007ffe0ff */
[C---:B------:R-:W-:Y:S02]  /*0700*/  IADD3 R214, R207.reuse, 0x4800, RZ ;  /* 0x00004800cfd67810 */ /* 0x040fe40007ffe0ff */
[----:B------:R1:W-:Y:S01]  /*0710*/  STL [R1+0x54], R0 ;  /* 0x0000540001007387 */ /* 0x0003e20000100800 */
[----:B------:R-:W-:-:S02]  /*0720*/  IADD3 R213, R207, 0x5000, RZ ;  /* 0x00005000cfd57810 */ /* 0x000fc40007ffe0ff */
[C---:B------:R-:W-:Y:S02]  /*0730*/  IADD3 R212, R207.reuse, 0x5800, RZ ;  /* 0x00005800cfd47810 */ /* 0x040fe40007ffe0ff */
[C---:B------:R-:W-:Y:S02]  /*0740*/  IADD3 R211, R207.reuse, 0x6000, RZ ;  /* 0x00006000cfd37810 */ /* 0x040fe40007ffe0ff */
[C---:B------:R-:W-:Y:S02]  /*0750*/  IADD3 R210, R207.reuse, 0x6800, RZ ;  /* 0x00006800cfd27810 */ /* 0x040fe40007ffe0ff */
[C---:B------:R-:W-:Y:S02]  /*0760*/  IADD3 R209, R207.reuse, 0x7000, RZ ;  /* 0x00007000cfd17810 */ /* 0x040fe40007ffe0ff */
[----:B------:R-:W-:Y:S02]  /*0770*/  IADD3 R208, R207, 0x7800, RZ ;  /* 0x00007800cfd07810 */ /* 0x000fe40007ffe0ff */
[----:B-1----:R-:W-:-:S04]  /*0780*/  SEL R0, R2, 0xffffffc0, !P2 ;  /* 0xffffffc002007807 */ /* 0x002fc80005000000 */
[----:B------:R-:W-:Y:S01]  /*0790*/  IADD3 R206, R0, R200, R206 ;  /* 0x000000c800ce7210 */ /* 0x000fe20007ffe0ce */
[----:B------:R-:W-:Y:S02]  /*07a0*/  IMAD.IADD R203, R200, 0x1, R0 ;  /* 0x00000001c8cb7824 */ /* 0x000fe400078e0200 */
[C---:B------:R-:W-:Y:S02]  /*07b0*/  IMAD.IADD R227, R0.reuse, 0x1, R224 ;  /* 0x0000000100e37824 */ /* 0x040fe400078e02e0 */
[----:B------:R-:W-:Y:S02]  /*07c0*/  IMAD.IADD R226, R0, 0x1, R225 ;  /* 0x0000000100e27824 */ /* 0x000fe400078e02e1 */
.L_x_87:
[----:B------:R-:W2:Y:S01]  /*07d0*/  LDL R4, [R1+0x4c] ;  /* 0x00004c0001047983 */ /* 0x000ea20000100800 */
[----:B------:R-:W-:Y:S01]  /*07e0*/  IMAD.MOV.U32 R0, RZ, RZ, c[0x0][0x560] ;  /* 0x00015800ff007624 */ /* 0x000fe200078e00ff */
[----:B------:R-:W-:Y:S01]  /*07f0*/  YIELD ;  /* 0x0000000000007946 */ /* 0x000fe20003800000 */
[----:B------:R-:W-:Y:S03]  /*0800*/  BSSY B0, `(.L_x_62) ;  /* 0x0000016000007945 */ /* 0x000fe60003800000 */
[----:B------:R-:W-:-:S13]  /*0810*/  ISETP.NE.AND P0, PT, R0, 0x1, PT ;  /* 0x000000010000780c */ /* 0x000fda0003f05270 */
[----:B--2---:R-:W-:Y:S01]  /*0820*/  @P0 IMAD.HI.U32 R0, R4, c[0x0][0x564], RZ ;  /* 0x0001590004000a27 */ /* 0x004fe200078e00ff */
[----:B------:R-:W-:-:S04]  /*0830*/  MOV R3, R4 ;  /* 0x0000000400037202 */ /* 0x000fc80000000f00 */
[----:B------:R-:W-:-:S04]  /*0840*/  @P0 SHF.R.U32.HI R3, RZ, c[0x0][0x568], R0 ;  /* 0x00015a00ff030a19 */ /* 0x000fc80000011600 */
[----:B------:R-:W-:Y:S01]  /*0850*/  ISETP.GE.AND P0, PT, R3, c[0x0][0x578], PT ;  /* 0x00015e0003007a0c */ /* 0x000fe20003f06270 */
[----:B------:R-:W-:-:S04]  /*0860*/  IMAD.MOV R2, RZ, RZ, -R3 ;  /* 0x000000ffff027224 */ /* 0x000fc800078e0a03 */
[----:B------:R-:W-:-:S08]  /*0870*/  IMAD R2, R2, c[0x0][0x560], R4 ;  /* 0x0001580002027a24 */ /* 0x000fd000078e0204 */
[----:B------:R-:W-:Y:S05]  /*0880*/  @!P0 BRA `(.L_x_63) ;  /* 0x0000007000008947 */ /* 0x000fea0003800000 */
[----:B------:R-:W-:-:S04]  /*0890*/  MOV R0, c[0x0][0x56c] ;  /* 0x00015b0000007a02 */ /* 0x000fc80000000f00 */
[----:B------:R-:W-:Y:S02]  /*08a0*/  ISETP.NE.AND P0, PT, R0, 0x1, PT ;  /* 0x000000010000780c */ /* 0x000fe40003f05270 */
[----:B------:R-:W-:-:S11]  /*08b0*/  MOV R0, R2 ;  /* 0x0000000200007202 */ /* 0x000fd60000000f00 */
[----:B------:R-:W-:-:S05]  /*08c0*/  @P0 IMAD.HI.U32 R4, R2, c[0x0][0x570], RZ ;  /* 0x00015c0002040a27 */ /* 0x000fca00078e00ff */
[----:B------:R-:W-:-:S05]  /*08d0*/  @P0 SHF.R.U32.HI R0, RZ, c[0x0][0x574], R4 ;  /* 0x00015d00ff000a19 */ /* 0x000fca0000011604 */
[----:B------:R-:W-:Y:S01]  /*08e0*/  IMAD R4, R0, c[0x0][0x56c], RZ ;  /* 0x00015b0000047a24 */ /* 0x000fe200078e02ff */
[----:B------:R-:W-:Y:S05]  /*08f0*/  BRA `(.L_x_64) ;  /* 0x0000006000007947 */ /* 0x000fea0003800000 */
.L_x_63:
[----:B------:R-:W-:-:S04]  /*0900*/  MOV R0, c[0x0][0x554] ;  /* 0x0001550000007a02 */ /* 0x000fc80000000f00 */
[----:B------:R-:W-:Y:S02]  /*0910*/  ISETP.NE.AND P0, PT, R0, 0x1, PT ;  /* 0x000000010000780c */ /* 0x000fe40003f05270 */
[----:B------:R-:W-:-:S11]  /*0920*/  MOV R0, R2 ;  /* 0x0000000200007202 */ /* 0x000fd60000000f00 */
[----:B------:R-:W-:-:S05]  /*0930*/  @P0 IMAD.HI.U32 R4, R2, c[0x0][0x558], RZ ;  /* 0x0001560002040a27 */ /* 0x000fca00078e00ff */
[----:B------:R-:W-:-:S05]  /*0940*/  @P0 SHF.R.U32.HI R0, RZ, c[0x0][0x55c], R4 ;  /* 0x00015700ff000a19 */ /* 0x000fca0000011604 */
[----:B------:R-:W-:Y:S02]  /*0950*/  IMAD R4, R0, c[0x0][0x554], RZ ;  /* 0x0001550000047a24 */ /* 0x000fe400078e02ff */
.L_x_64:
[----:B------:R-:W-:Y:S05]  /*0960*/  BSYNC B0 ;  /* 0x0000000000007941 */ /* 0x000fea0003800000 */
.L_x_62:
[----:B------:R-:W-:Y:S01]  /*0970*/  IMAD.MOV.U32 R5, RZ, RZ, c[0x0][0x53c] ;  /* 0x00014f00ff057624 */ /* 0x000fe200078e00ff */
[----:B------:R-:W-:Y:S01]  /*0980*/  ULDC UR5, c[0x0][0x1d0] ;  /* 0x0000740000057ab9 */ /* 0x000fe20000000800 */
[----:B------:R-:W-:Y:S01]  /*0990*/  IMAD.MOV.U32 R11, RZ, RZ, R0 ;  /* 0x000000ffff0b7224 */ /* 0x000fe200078e0000 */
[----:B------:R-:W-:Y:S01]  /*09a0*/  UIADD3 UR5, UR5, 0x7f, URZ ;  /* 0x0000007f05057890 */ /* 0x000fe2000fffe03f */
[----:B------:R-:W-:Y:S01]  /*09b0*/  IMAD.MOV.U32 R17, RZ, RZ, c[0x0][0x2c4] ;  /* 0x0000b100ff117624 */ /* 0x000fe200078e00ff */
[----:B------:R-:W-:Y:S01]  /*09c0*/  ISETP.NE.AND P0, PT, R5, 0x1, PT ;  /* 0x000000010500780c */ /* 0x000fe20003f05270 */
[----:B------:R-:W-:Y:S01]  /*09d0*/  IMAD.MOV.U32 R7, RZ, RZ, c[0x0][0x548] ;  /* 0x00015200ff077624 */ /* 0x000fe200078e00ff */
[----:B------:R-:W-:Y:S01]  /*09e0*/  LOP3.LUT R5, RZ, R0, RZ, 0x33, !PT ;  /* 0x00000000ff057212 */ /* 0x000fe200078e33ff */
[----:B------:R-:W-:Y:S01]  /*09f0*/  IMAD.IADD R4, R2, 0x1, -R4 ;  /* 0x0000000102047824 */ /* 0x000fe200078e0a04 */
[----:B------:R-:W-:Y:S01]  /*0a00*/  ISETP.NE.AND P3, PT, R17, 0x1, PT ;  /* 0x000000011100780c */ /* 0x000fe20003f65270 */
[----:B------:R-:W-:Y:S01]  /*0a10*/  USHF.R.S32.HI UR4, URZ, 0x1f, UR5 ;  /* 0x0000001f3f047899 */ /* 0x000fe20008011405 */
[----:B------:R-:W-:Y:S01]  /*0a20*/  BSSY B0, `(.L_x_65) ;  /* 0x000003f000007945 */ /* 0x000fe20003800000 */
[----:B------:R-:W-:-:S02]  /*0a30*/  IMAD R3, R3, c[0x0][0x554], R4 ;  /* 0x0001550003037a24 */ /* 0x000fc400078e0204 */
[----:B------:R-:W-:Y:S01]  /*0a40*/  ULEA.HI UR4, UR4, UR5, URZ, 0x7 ;  /* 0x0000000504047291 */ /* 0x000fe2000f8f383f */
[----:B------:R-:W-:Y:S02]  /*0a50*/  IMAD.MOV.U32 R2, RZ, RZ, RZ ;  /* 0x000000ffff027224 */ /* 0x000fe400078e00ff */
[----:B------:R-:W-:Y:S01]  /*0a60*/  IMAD.MOV.U32 R20, RZ, RZ, R3 ;  /* 0x000000ffff147224 */ /* 0x000fe200078e0003 */
[----:B------:R-:W-:Y:S01]  /*0a70*/  USHF.R.S32.HI UR4, URZ, 0x7, UR4 ;  /* 0x000000073f047899 */ /* 0x000fe20008011404 */
[----:B------:R-:W-:Y:S01]  /*0a80*/  @P0 IMAD.HI.U32 R6, R0, c[0x0][0x540], RZ ;  /* 0x0001500000060a27 */ /* 0x000fe200078e00ff */
[----:B------:R-:W-:-:S04]  /*0a90*/  IADD3 R0, R5, c[0x0][0x53c], RZ ;  /* 0x00014f0005007a10 */ /* 0x000fc80007ffe0ff */
[----:B------:R-:W-:Y:S01]  /*0aa0*/  @P0 SHF.R.U32.HI R11, RZ, c[0x0][0x544], R6 ;  /* 0x00015100ff0b0a19 */ /* 0x000fe20000011606 */
[----:B------:R-:W-:Y:S01]  /*0ab0*/  IMAD.MOV.U32 R6, RZ, RZ, 0x80 ;  /* 0x00000080ff067424 */ /* 0x000fe200078e00ff */
[----:B------:R-:W-:-:S03]  /*0ac0*/  ISETP.NE.AND P0, PT, R7, 0x1, PT ;  /* 0x000000010700780c */ /* 0x000fc60003f05270 */
[----:B------:R-:W-:Y:S01]  /*0ad0*/  IMAD R0, R11, c[0x0][0x53c], R0 ;  /* 0x00014f000b007a24 */ /* 0x000fe200078e0200 */
[----:B------:R1:W-:Y:S03]  /*0ae0*/  STL [R1+0x3c], R11 ;  /* 0x00003c0b01007387 */ /* 0x0003e60000100800 */
[----:B------:R-:W-:-:S05]  /*0af0*/  IMAD.SHL.U32 R155, R0, 0x80, RZ ;  /* 0x00000080009b7824 */ /* 0x000fca00078e00ff */
[----:B------:R-:W-:Y:S01]  /*0b00*/  IADD3 R0, R155, 0x7f, RZ ;  /* 0x0000007f9b007810 */ /* 0x000fe20007ffe0ff */
[----:B------:R1:W-:Y:S04]  /*0b10*/  STL [R1+0x48], R155 ;  /* 0x0000489b01007387 */ /* 0x0003e80000100800 */
[----:B------:R-:W-:-:S05]  /*0b20*/  @P3 IMAD.HI.U32 R5, R0, c[0x0][0x2c8], RZ ;  /* 0x0000b20000053a27 */ /* 0x000fca00078e00ff */
[----:B------:R-:W-:Y:S02]  /*0b30*/  @P3 SHF.R.U32.HI R0, RZ, c[0x0][0x2cc], R5 ;  /* 0x0000b300ff003a19 */ /* 0x000fe40000011605 */
[----:B------:R-:W-:-:S04]  /*0b40*/  IADD3 R5, R6, -c[0x0][0x168], RZ ;  /* 0x80005a0006057a10 */ /* 0x000fc80007ffe0ff */
[----:B------:R-:W-:-:S04]  /*0b50*/  IADD3 R0, R0, c[0x0][0x1d0], R5 ;  /* 0x0000740000007a10 */ /* 0x000fc80007ffe005 */
[----:B------:R-:W-:-:S04]  /*0b60*/  SHF.R.S32.HI R6, RZ, 0x1f, R0 ;  /* 0x0000001fff067819 */ /* 0x000fc80000011400 */
[----:B------:R-:W-:Y:S01]  /*0b70*/  LEA.HI R6, R6, R0, RZ, 0x7 ;  /* 0x0000000006067211 */ /* 0x000fe200078f38ff */
[----:B------:R-:W-:-:S03]  /*0b80*/  @P0 IMAD.HI.U32 R0, R3, c[0x0][0x54c], RZ ;  /* 0x0001530003000a27 */ /* 0x000fc600078e00ff */
[----:B------:R-:W-:Y:S02]  /*0b90*/  SHF.R.S32.HI R6, RZ, 0x7, R6 ;  /* 0x00000007ff067819 */ /* 0x000fe40000011406 */
[----:B------:R-:W-:Y:S02]  /*0ba0*/  @P0 SHF.R.U32.HI R20, RZ, c[0x0][0x550], R0 ;  /* 0x00015400ff140a19 */ /* 0x000fe40000011600 */
[----:B------:R-:W-:-:S03]  /*0bb0*/  IMNMX R6, R6, UR4, PT ;  /* 0x0000000406067c17 */ /* 0x000fc6000b800200 */
[----:B------:R-:W-:Y:S01]  /*0bc0*/  IMAD.MOV R0, RZ, RZ, -R20 ;  /* 0x000000ffff007224 */ /* 0x000fe200078e0a14 */
[----:B------:R1:W-:Y:S01]  /*0bd0*/  STL [R1+0x38], R20 ;  /* 0x0000381401007387 */ /* 0x0003e20000100800 */
[----:B------:R-:W-:Y:S02]  /*0be0*/  ISETP.GE.AND P0, PT, R6, 0x1, PT ;  /* 0x000000010600780c */ /* 0x000fe40003f06270 */
[----:B------:R-:W-:-:S05]  /*0bf0*/  IMAD R12, R0, c[0x0][0x548], R3 ;  /* 0x00015200000c7a24 */ /* 0x000fca00078e0203 */
[----:B------:R1:W-:Y:S06]  /*0c00*/  STL [R1+0x34], R12 ;  /* 0x0000340c01007387 */ /* 0x0003ec0000100800 */
[----:B------:R-:W-:Y:S05]  /*0c10*/  @!P0 BRA `(.L_x_66) ;  /* 0x000001f000008947 */ /* 0x000fea0003800000 */
[----:B------:R-:W-:-:S04]  /*0c20*/  SHF.R.U32.HI R0, RZ, 0x10, R11 ;  /* 0x00000010ff007819 */ /* 0x000fc8000001160b */
[----:B------:R-:W-:-:S04]  /*0c30*/  ISETP.NE.AND P0, PT, R0, RZ, PT ;  /* 0x000000ff0000720c */ /* 0x000fc80003f05270 */
[----:B------:R-:W-:-:S04]  /*0c40*/  SEL R0, R0, c[0x0][0x338], P0 ;  /* 0x0000ce0000007a07 */ /* 0x000fc80000000000 */
[-C--:B------:R-:W-:Y:S02]  /*0c50*/  IABS R3, R0.reuse ;  /* 0x0000000000037213 */ /* 0x080fe40000000000 */
[----:B------:R-:W-:Y:S02]  /*0c60*/  IADD3 R7, R0, -0x1, R6 ;  /* 0xffffffff00077810 */ /* 0x000fe40007ffe006 */
[----:B------:R-:W2:Y:S02]  /*0c70*/  I2F.RP R4, R3 ;  /* 0x0000000300047306 */ /* 0x000ea40000209400 */
[----:B------:R-:W-:Y:S02]  /*0c80*/  IABS R10, R7 ;  /* 0x00000007000a7213 */ /* 0x000fe40000000000 */
[----:B------:R-:W-:-:S04]  /*0c90*/  LOP3.LUT R7, R7, R0, RZ, 0x3c, !PT ;  /* 0x0000000007077212 */ /* 0x000fc800078e3cff */
[----:B------:R-:W-:Y:S01]  /*0ca0*/  ISETP.GE.AND P0, PT, R7, RZ, PT ;  /* 0x000000ff0700720c */ /* 0x000fe20003f06270 */
[----:B--2---:R-:W2:Y:S02]  /*0cb0*/  MUFU.RCP R4, R4 ;  /* 0x0000000400047308 */ /* 0x004ea40000001000 */
[----:B--2---:R-:W-:-:S06]  /*0cc0*/  IADD3 R4, R4, 0xffffffe, RZ ;  /* 0x0ffffffe04047810 */ /* 0x004fcc0007ffe0ff */
[----:B------:R-:W2:Y:S02]  /*0cd0*/  F2I.FTZ.U32.TRUNC.NTZ R5, R4 ;  /* 0x0000000400057305 */ /* 0x000ea4000021f000 */
[----:B--2---:R-:W-:Y:S02]  /*0ce0*/  IMAD.MOV R2, RZ, RZ, -R5 ;  /* 0x000000ffff027224 */ /* 0x004fe400078e0a05 */
[----:B------:R-:W-:Y:S02]  /*0cf0*/  IMAD.MOV.U32 R4, RZ, RZ, RZ ;  /* 0x000000ffff047224 */ /* 0x000fe400078e00ff */
[----:B------:R-:W-:Y:S01]  /*0d00*/  IMAD.MOV.U32 R8, RZ, RZ, R2 ;  /* 0x000000ffff087224 */ /* 0x000fe200078e0002 */
[----:B------:R-:W-:-:S03]  /*0d10*/  IABS R2, R0 ;  /* 0x0000000000027213 */ /* 0x000fc60000000000 */
[----:B------:R-:W-:Y:S02]  /*0d20*/  IMAD R8, R8, R3, RZ ;  /* 0x0000000308087224 */ /* 0x000fe400078e02ff */
[----:B------:R-:W-:Y:S02]  /*0d30*/  IMAD.MOV R9, RZ, RZ, -R2 ;  /* 0x000000ffff097224 */ /* 0x000fe400078e0a02 */
[----:B------:R-:W-:-:S04]  /*0d40*/  IMAD.HI.U32 R2, R5, R8, R4 ;  /* 0x0000000805027227 */ /* 0x000fc800078e0004 */
[----:B------:R-:W-:Y:S02]  /*0d50*/  IMAD.MOV.U32 R4, RZ, RZ, R10 ;  /* 0x000000ffff047224 */ /* 0x000fe400078e000a */
[----:B------:R-:W-:Y:S02]  /*0d60*/  IMAD.MOV.U32 R5, RZ, RZ, R9 ;  /* 0x000000ffff057224 */ /* 0x000fe400078e0009 */
[----:B------:R-:W-:-:S04]  /*0d70*/  IMAD.HI.U32 R2, R2, R4, RZ ;  /* 0x0000000402027227 */ /* 0x000fc800078e00ff */
[----:B------:R-:W-:-:S05]  /*0d80*/  IMAD R4, R2, R5, R4 ;  /* 0x0000000502047224 */ /* 0x000fca00078e0204 */
[----:B------:R-:W-:-:S13]  /*0d90*/  ISETP.GT.U32.AND P1, PT, R3, R4, PT ;  /* 0x000000040300720c */ /* 0x000fda0003f24070 */
[----:B------:R-:W-:Y:S01]  /*0da0*/  @!P1 IMAD.IADD R4, R4, 0x1, -R3 ;  /* 0x0000000104049824 */ /* 0x000fe200078e0a03 */
[----:B------:R-:W-:Y:S02]  /*0db0*/  @!P1 IADD3 R2, R2, 0x1, RZ ;  /* 0x0000000102029810 */ /* 0x000fe40007ffe0ff */
[----:B------:R-:W-:Y:S02]  /*0dc0*/  ISETP.NE.AND P1, PT, R0, RZ, PT ;  /* 0x000000ff0000720c */ /* 0x000fe40003f25270 */
[----:B------:R-:W-:-:S13]  /*0dd0*/  ISETP.GE.U32.AND P2, PT, R4, R3, PT ;  /* 0x000000030400720c */ /* 0x000fda0003f46070 */
[----:B------:R-:W-:-:S05]  /*0de0*/  @P2 IADD3 R2, R2, 0x1, RZ ;  /* 0x0000000102022810 */ /* 0x000fca0007ffe0ff */
[----:B------:R-:W-:Y:S01]  /*0df0*/  @!P0 IMAD.MOV R2, RZ, RZ, -R2 ;  /* 0x000000ffff028224 */ /* 0x000fe200078e0a02 */
[----:B------:R-:W-:Y:S02]  /*0e00*/  @!P1 LOP3.LUT R2, RZ, R0, RZ, 0x33, !PT ;  /* 0x00000000ff029212 */ /* 0x000fe400078e33ff */
.L_x_66:
[----:B------:R-:W-:Y:S05]  /*0e10*/  BSYNC B0 ;  /* 0x0000000000007941 */ /* 0x000fea0003800000 */
.L_x_65:
[----:B------:R-:W-:Y:S01]  /*0e20*/  LOP3.LUT R0, R11, 0xffff, RZ, 0xc0, !PT ;  /* 0x0000ffff0b007812 */ /* 0x000fe200078ec0ff */
[----:B------:R-:W-:Y:S01]  /*0e30*/  IMAD.MOV.U32 R15, RZ, RZ, RZ ;  /* 0x000000ffff0f7224 */ /* 0x000fe200078e00ff */
[----:B------:R-:W-:Y:S01]  /*0e40*/  CS2R R134, SRZ ;  /* 0x0000000000867805 */ /* 0x000fe2000001ff00 */
[----:B------:R-:W-:Y:S01]  /*0e50*/  IMAD.MOV.U32 R16, RZ, RZ, RZ ;  /* 0x000000ffff107224 */ /* 0x000fe200078e00ff */
[----:B------:R-:W-:Y:S01]  /*0e60*/  CS2R R132, SRZ ;  /* 0x0000000000847805 */ /* 0x000fe2000001ff00 */
[----:B------:R-:W-:Y:S01]  /*0e70*/  IMAD R161, R0, R2, RZ ;  /* 0x0000000200a17224 */ /* 0x000fe200078e02ff */
[----:B------:R-:W-:Y:S01]  /*0e80*/  PRMT R0, RZ, 0x7610, R0 ;  /* 0x00007610ff007816 */ /* 0x000fe20000000000 */
[----:B------:R-:W-:Y:S01]  /*0e90*/  CS2R R130, SRZ ;  /* 0x0000000000827805 */ /* 0x000fe2000001ff00 */
[----:B------:R-:W-:Y:S01]  /*0ea0*/  CS2R R128, SRZ ;  /* 0x0000000000807805 */ /* 0x000fe2000001ff00 */
[----:B------:R-:W-:Y:S01]  /*0eb0*/  IMAD.IADD R2, R161, 0x1, R2 ;  /* 0x00000001a1027824 */ /* 0x000fe200078e0202 */
[----:B------:R2:W-:Y:S01]  /*0ec0*/  STL [R1+0x8], R161 ;  /* 0x000008a101007387 */ /* 0x0005e20000100800 */
[----:B------:R-:W-:Y:S01]  /*0ed0*/  CS2R R126, SRZ ;  /* 0x00000000007e7805 */ /* 0x000fe2000001ff00 */
[----:B------:R-:W-:Y:S01]  /*0ee0*/  CS2R R124, SRZ ;  /* 0x00000000007c7805 */ /* 0x000fe2000001ff00 */
[----:B------:R-:W-:Y:S01]  /*0ef0*/  CS2R R122, SRZ ;  /* 0x00000000007a7805 */ /* 0x000fe2000001ff00 */
[----:B------:R-:W-:Y:S01]  /*0f00*/  IMNMX R160, R6, R2, PT ;  /* 0x0000000206a07217 */ /* 0x000fe20003800200 */
        /* <DEDUP_REMOVED lines=27> */
[----:B--2---:R-:W2:Y:S01]  /*10c0*/  S2R R3, SR_TID.X ;  /* 0x0000000000037919 */ /* 0x004ea20000002100 */
[----:B------:R-:W-:-:S03]  /*10d0*/  ISETP.NE.U32.AND P0, PT, RZ, c[0x0][0x340], PT ;  /* 0x0000d000ff007a0c */ /* 0x000fc60003f05070 */
[----:B------:R-:W3:Y:S01]  /*10e0*/  LDL.64 R4, [R1+0x40] ;  /* 0x0000400001047983 */ /* 0x000ee20000100a00 */
[----:B------:R-:W-:-:S03]  /*10f0*/  ISETP.NE.AND.EX P0, PT, RZ, c[0x0][0x344], PT, P0 ;  /* 0x0000d100ff007a0c */ /* 0x000fc60003f05300 */
[----:B------:R4:W3:Y:S10]  /*1100*/  LDL.64 R18, [R1+0x40] ;  /* 0x0000400001127983 */ /* 0x0008f40000100a00 */
[----:B------:R-:W-:-:S02]  /*1110*/  @P0 MOV R2, 0x4 ;  /* 0x0000000400020802 */ /* 0x000fc40000000f00 */
[----:B--2---:R-:W-:-:S04]  /*1120*/  SHF.R.S32.HI R41, RZ, 0x1f, R3 ;  /* 0x0000001fff297819 */ /* 0x004fc80000011403 */
[----:B------:R-:W-:Y:S01]  /*1130*/  LEA.HI R41, R41, R3, RZ, 0x3 ;  /* 0x0000000329297211 */ /* 0x000fe200078f18ff */
[----:B------:R-:W-:-:S03]  /*1140*/  @P0 IMAD.WIDE R2, R20, R2, c[0x0][0x340] ;  /* 0x0000d00014020625 */ /* 0x000fc600078e0202 */
[----:B------:R-:W-:Y:S02]  /*1150*/  SHF.R.S32.HI R41, RZ, 0x3, R41 ;  /* 0x00000003ff297819 */ /* 0x000fe40000011429 */
[----:B-1----:R1:W2:Y:S01]  /*1160*/  @P0 LDG.E R11, [R2.64] ;  /* 0x00000006020b0981 */ /* 0x0022a2000c1e1900 */
[----:B------:R-:W-:Y:S01]  /*1170*/  SHF.R.S32.HI R10, RZ, 0x1f, R20 ;  /* 0x0000001fff0a7819 */ /* 0x000fe20000011414 */
[----:B------:R-:W-:Y:S01]  /*1180*/  WARPSYNC 0xffffffff ;  /* 0xffffffff00007948 */ /* 0x000fe20003800000 */
[----:B------:R-:W-:Y:S02]  /*1190*/  SHF.R.S32.HI R0, RZ, 0x1f, R41 ;  /* 0x0000001fff007819 */ /* 0x000fe40000011429 */
[----:B------:R-:W-:-:S03]  /*11a0*/  IADD3 R64, R160, -0x1, RZ ;  /* 0xffffffffa0407810 */ /* 0x000fc60007ffe0ff */
[C---:B-1----:R-:W-:Y:S02]  /*11b0*/  IMAD R2, R0.reuse, c[0x0][0x1e0], RZ ;  /* 0x0000780000027a24 */ /* 0x042fe400078e02ff */
[----:B------:R-:W-:Y:S02]  /*11c0*/  IMAD R0, R0, c[0x0][0x208], RZ ;  /* 0x0000820000007a24 */ /* 0x000fe400078e02ff */
[C---:B------:R-:W-:Y:S02]  /*11d0*/  IMAD R6, R41.reuse, c[0x0][0x1e4], R2 ;  /* 0x0000790029067a24 */ /* 0x040fe400078e0202 */
[----:B------:R-:W-:Y:S01]  /*11e0*/  IMAD R7, R41, c[0x0][0x20c], R0 ;  /* 0x0000830029077a24 */ /* 0x000fe200078e0200 */
[----:B------:R-:W-:-:S05]  /*11f0*/  SHF.R.S32.HI R0, RZ, 0x1f, R12 ;  /* 0x0000001fff007819 */ /* 0x000fca000001140c */
[C---:B------:R-:W-:Y:S02]  /*1200*/  IMAD R8, R0.reuse, c[0x0][0x210], RZ ;  /* 0x0000840000087a24 */ /* 0x040fe400078e02ff */
[----:B------:R-:W-:Y:S02]  /*1210*/  IMAD R13, R0, c[0x0][0x1b8], RZ ;  /* 0x00006e00000d7a24 */ /* 0x000fe400078e02ff */
[C---:B------:R-:W-:Y:S02]  /*1220*/  IMAD R8, R12.reuse, c[0x0][0x214], R8 ;  /* 0x000085000c087a24 */ /* 0x040fe400078e0208 */
[----:B------:R-:W-:Y:S01]  /*1230*/  IMAD R13, R12, c[0x0][0x1bc], R13 ;  /* 0x00006f000c0d7a24 */ /* 0x000fe200078e020d */
[----:B---3--:R-:W-:-:S04]  /*1240*/  MOV R18, R4 ;  /* 0x0000000400127202 */ /* 0x008fc80000000f00 */
[--C-:B------:R-:W-:Y:S02]  /*1250*/  SHF.R.S32.HI R19, RZ, 0x1f, R18.reuse ;  /* 0x0000001fff137819 */ /* 0x100fe40000011412 */
[C---:B------:R-:W-:Y:S02]  /*1260*/  IADD3 R15, R18.reuse, 0x40, RZ ;  /* 0x00000040120f7810 */ /* 0x040fe40007ffe0ff */
[----:B------:R-:W-:Y:S01]  /*1270*/  ISETP.GE.AND P6, PT, R18, c[0x0][0x1d4], PT ;  /* 0x0000750012007a0c */ /* 0x000fe20003fc6270 */
[--C-:B------:R-:W-:Y:S01]  /*1280*/  IMAD.WIDE.U32 R2, R41, c[0x0][0x208], R18.reuse ;  /* 0x0000820029027a25 */ /* 0x100fe200078e0012 */
[----:B------:R-:W-:Y:S01]  /*1290*/  ISETP.GE.AND P5, PT, R15, c[0x0][0x1d4], PT ;  /* 0x000075000f007a0c */ /* 0x000fe20003fa6270 */
[----:B------:R4:W-:Y:S01]  /*12a0*/  STL [R1+0x44], R19 ;  /* 0x0000441301007387 */ /* 0x0009e20000100800 */
[----:B------:R-:W-:Y:S01]  /*12b0*/  SEL R14, RZ, 0x1, P6 ;  /* 0x00000001ff0e7807 */ /* 0x000fe20003000000 */
[----:B------:R-:W-:Y:S01]  /*12c0*/  IMAD.WIDE.U32 R4, R41, c[0x0][0x1e0], R18 ;  /* 0x0000780029047a25 */ /* 0x000fe200078e0012 */
[----:B------:R-:W-:-:S03]  /*12d0*/  IADD3 R3, R3, R7, RZ ;  /* 0x0000000703037210 */ /* 0x000fc60007ffe0ff */
[----:B------:R-:W-:Y:S02]  /*12e0*/  IMAD.IADD R5, R5, 0x1, R6 ;  /* 0x0000000105057824 */ /* 0x000fe400078e0206 */
[----:B------:R-:W-:Y:S01]  /*12f0*/  IMAD R6, R0, c[0x0][0x1e8], RZ ;  /* 0x00007a0000067a24 */ /* 0x000fe200078e02ff */
[----:B------:R-:W-:Y:S01]  /*1300*/  SEL R0, RZ, 0xffffffff, P5 ;  /* 0xffffffffff007807 */ /* 0x000fe20002800000 */
[----:B------:R-:W-:-:S04]  /*1310*/  IMAD.WIDE.U32 R4, R12, c[0x0][0x1e8], R4 ;  /* 0x00007a000c047a25 */ /* 0x000fc800078e0004 */
[C---:B------:R-:W-:Y:S02]  /*1320*/  IMAD R6, R12.reuse, c[0x0][0x1ec], R6 ;  /* 0x00007b000c067a24 */ /* 0x040fe400078e0206 */
[----:B------:R-:W-:-:S04]  /*1330*/  IMAD.WIDE.U32 R2, R12, c[0x0][0x210], R2 ;  /* 0x000084000c027a25 */ /* 0x000fc800078e0002 */
[----:B------:R-:W-:Y:S01]  /*1340*/  IMAD.IADD R7, R5, 0x1, R6 ;  /* 0x0000000105077824 */ /* 0x000fe200078e0206 */
[----:B------:R-:W-:Y:S01]  /*1350*/  IADD3 R5, R3, R8, RZ ;  /* 0x0000000803057210 */ /* 0x000fe20007ffe0ff */
[----:B------:R-:W-:Y:S01]  /*1360*/  IMAD.MOV.U32 R6, RZ, RZ, R4 ;  /* 0x000000ffff067224 */ /* 0x000fe200078e0004 */
[--C-:B--2---:R-:W-:Y:S01]  /*1370*/  @P0 SHF.R.S32.HI R3, RZ, 0x1f, R11.reuse ;  /* 0x0000001fff030819 */ /* 0x104fe2000001140b */
[----:B------:R-:W-:Y:S01]  /*1380*/  IMAD.WIDE.U32 R8, R12, c[0x0][0x1b8], RZ ;  /* 0x00006e000c087a25 */ /* 0x000fe200078e00ff */
[----:B------:R-:W-:Y:S02]  /*1390*/  @!P0 MOV R3, R10 ;  /* 0x0000000a00038202 */ /* 0x000fe40000000f00 */
[----:B------:R-:W-:Y:S01]  /*13a0*/  MOV R4, R2 ;  /* 0x0000000200047202 */ /* 0x000fe20000000f00 */
[----:B------:R-:W-:Y:S01]  /*13b0*/  @P0 IMAD.MOV.U32 R2, RZ, RZ, R11 ;  /* 0x000000ffff020224 */ /* 0x000fe200078e000b */
[----:B------:R-:W-:Y:S01]  /*13c0*/  SHF.L.U32 R12, R0, 0x1, RZ ;  /* 0x00000001000c7819 */ /* 0x000fe200000006ff */
[C---:B------:R-:W-:Y:S01]  /*13d0*/  IMAD R0, R3.reuse, c[0x0][0x1f0], RZ ;  /* 0x00007c0003007a24 */ /* 0x040fe200078e02ff */
[----:B------:R-:W-:Y:S01]  /*13e0*/  @!P0 MOV R2, R20 ;  /* 0x0000001400028202 */ /* 0x000fe20000000f00 */
[----:B------:R-:W-:Y:S01]  /*13f0*/  IMAD R3, R3, c[0x0][0x218], RZ ;  /* 0x0000860003037a24 */ /* 0x000fe200078e02ff */
[----:B------:R-:W-:-:S03]  /*1400*/  LOP3.LUT R40, R12, 0x2, R14, 0xe2, !PT ;  /* 0x000000020c287812 */ /* 0x000fc600078ee20e */
[----:B------:R-:W-:-:S04]  /*1410*/  IMAD.WIDE.U32 R136, R2, c[0x0][0x1f0], R6 ;  /* 0x00007c0002887a25 */ /* 0x000fc800078e0006 */
[C---:B------:R-:W-:Y:S01]  /*1420*/  IMAD.WIDE.U32 R30, R2.reuse, c[0x0][0x218], R4 ;  /* 0x00008600021e7a25 */ /* 0x040fe200078e0004 */
[----:B------:R4:W-:Y:S03]  /*1430*/  STL.64 [R1+0x18], R136 ;  /* 0x0000188801007387 */ /* 0x0009e60000100a00 */
[C---:B------:R-:W-:Y:S01]  /*1440*/  IMAD R0, R2.reuse, c[0x0][0x1f4], R0 ;  /* 0x00007d0002007a24 */ /* 0x040fe200078e0200 */
[----:B------:R4:W-:Y:S01]  /*1450*/  STL.64 [R1+0x20], R30 ;  /* 0x0000201e01007387 */ /* 0x0009e20000100a00 */
[----:B------:R-:W-:Y:S02]  /*1460*/  IMAD R2, R2, c[0x0][0x21c], R3 ;  /* 0x0000870002027a24 */ /* 0x000fe400078e0203 */
[----:B------:R-:W-:Y:S01]  /*1470*/  IMAD.IADD R6, R9, 0x1, R13 ;  /* 0x0000000109067824 */ /* 0x000fe200078e020d */
[----:B------:R-:W-:Y:S02]  /*1480*/  IADD3 R134, R137, R0, RZ ;  /* 0x0000000089867210 */ /* 0x000fe40007ffe0ff */
[----:B------:R-:W-:-:S03]  /*1490*/  IADD3 R28, R31, R2, RZ ;  /* 0x000000021f1c7210 */ /* 0x000fc60007ffe0ff */
[----:B------:R4:W-:Y:S04]  /*14a0*/  STL [R1+0x28], R134 ;  /* 0x0000288601007387 */ /* 0x0009e80000100800 */
[----:B------:R4:W-:Y:S02]  /*14b0*/  STL [R1+0x2c], R28 ;  /* 0x00002c1c01007387 */ /* 0x0009e40000100800 */
[----:B------:R-:W2:Y:S04]  /*14c0*/  LDL R16, [R1+0x60] ;  /* 0x0000600001107983 */ /* 0x000ea80000100800 */
[----:B------:R-:W3:Y:S01]  /*14d0*/  LDL R13, [R1+0x50] ;  /* 0x00005000010d7983 */ /* 0x000ee20000100800 */
[----:B------:R-:W-:Y:S01]  /*14e0*/  MOV R7, R6 ;  /* 0x0000000600077202 */ /* 0x000fe20000000f00 */
[----:B------:R-:W-:Y:S01]  /*14f0*/  IMAD R3, R10, c[0x0][0x1c0], RZ ;  /* 0x000070000a037a24 */ /* 0x000fe200078e02ff */
[----:B------:R-:W-:-:S03]  /*1500*/  MOV R6, R8 ;  /* 0x0000000800067202 */ /* 0x000fc60000000f00 */
[C---:B------:R-:W-:Y:S02]  /*1510*/  IMAD R3, R20.reuse, c[0x0][0x1c4], R3 ;  /* 0x0000710014037a24 */ /* 0x040fe400078e0203 */
[----:B------:R-:W-:-:S05]  /*1520*/  IMAD.WIDE.U32 R6, R20, c[0x0][0x1c0], R6 ;  /* 0x0000700014067a25 */ /* 0x000fca00078e0006 */
[----:B------:R-:W-:Y:S01]  /*1530*/  IADD3 R3, R7, R3, RZ ;  /* 0x0000000307037210 */ /* 0x000fe20007ffe0ff */
[----:B------:R-:W-:Y:S01]  /*1540*/  IMAD R12, R17, c[0x0][0x168], RZ ;  /* 0x00005a00110c7a24 */ /* 0x000fe200078e02ff */
[----:B------:R-:W-:-:S04]  /*1550*/  IADD3 R9, R41, R155, RZ ;  /* 0x0000009b29097210 */ /* 0x000fc80007ffe0ff */
[----:B------:R-:W-:Y:S01]  /*1560*/  ISETP.GE.AND P1, PT, R9, R12, PT ;  /* 0x0000000c0900720c */ /* 0x000fe20003f26270 */
[----:B------:R-:W-:Y:S01]  /*1570*/  BAR.SYNC.DEFER_BLOCKING 0x0 ;  /* 0x0000000000007b1d */ /* 0x000fe20000010000 */
[----:B------:R-:W-:Y:S02]  /*1580*/  ISETP.GE.AND P4, PT, R18, c[0x0][0x198], PT ;  /* 0x0000660012007a0c */ /* 0x000fe40003f86270 */
[----:B------:R-:W-:Y:S02]  /*1590*/  ISETP.GE.AND P2, PT, R15, c[0x0][0x198], PT ;  /* 0x000066000f007a0c */ /* 0x000fe40003f46270 */
[----:B------:R-:W-:Y:S02]  /*15a0*/  MOV R131, c[0x0][0x1e0] ;  /* 0x0000780000837a02 */ /* 0x000fe40000000f00 */
[----:B------:R-:W-:Y:S02]  /*15b0*/  MOV R132, c[0x0][0x1e4] ;  /* 0x0000790000847a02 */ /* 0x000fe40000000f00 */
[----:B--2---:R-:W-:-:S05]  /*15c0*/  IADD3 R2, R16, R155, RZ ;  /* 0x0000009b10027210 */ /* 0x004fca0007ffe0ff */
[----:B------:R-:W-:Y:S01]  /*15d0*/  @P3 IMAD.HI.U32 R4, R2, c[0x0][0x2c8], RZ ;  /* 0x0000b20002043a27 */ /* 0x000fe200078e00ff */
[----:B------:R-:W-:-:S04]  /*15e0*/  MOV R0, R2 ;  /* 0x0000000200007202 */ /* 0x000fc80000000f00 */
[----:B------:R-:W-:-:S04]  /*15f0*/  @P3 SHF.R.U32.HI R0, RZ, c[0x0][0x2cc], R4 ;  /* 0x0000b300ff003a19 */ /* 0x000fc80000011604 */
[----:B------:R-:W-:Y:S02]  /*1600*/  IADD3 R4, -R0, RZ, RZ ;  /* 0x000000ff00047210 */ /* 0x000fe40007ffe1ff */
[----:B------:R-:W-:-:S03]  /*1610*/  SHF.R.S32.HI R5, RZ, 0x1f, R0 ;  /* 0x0000001fff057819 */ /* 0x000fc60000011400 */
[----:B------:R-:W-:Y:S01]  /*1620*/  IMAD R4, R4, c[0x0][0x2c4], R2 ;  /* 0x0000b10004047a24 */ /* 0x000fe200078e0202 */
[----:B------:R-:W-:Y:S01]  /*1630*/  MOV R2, R6 ;  /* 0x0000000600027202 */ /* 0x000fe20000000f00 */
[----:B------:R-:W-:-:S04]  /*1640*/  IMAD R5, R5, c[0x0][0x1b0], RZ ;  /* 0x00006c0005057a24 */ /* 0x000fc800078e02ff */
[----:B------:R-:W-:-:S04]  /*1650*/  IMAD.WIDE.U32 R2, R0, c[0x0][0x1b0], R2 ;  /* 0x00006c0000027a25 */ /* 0x000fc800078e0002 */
[----:B------:R-:W-:Y:S01]  /*1660*/  IMAD R0, R0, c[0x0][0x1b4], R5 ;  /* 0x00006d0000007a24 */ /* 0x000fe200078e0205 */
[----:B------:R-:W-:-:S04]  /*1670*/  SHF.R.S32.HI R5, RZ, 0x1f, R4 ;  /* 0x0000001fff057819 */ /* 0x000fc80000011404 */
[----:B------:R-:W-:Y:S01]  /*1680*/  IADD3 R3, R3, R0, RZ ;  /* 0x0000000003037210 */ /* 0x000fe20007ffe0ff */
[----:B------:R-:W-:-:S04]  /*1690*/  IMAD R0, R5, c[0x0][0x1a8], RZ ;  /* 0x00006a0005007a24 */ /* 0x000fc800078e02ff */
[C---:B------:R-:W-:Y:S02]  /*16a0*/  IMAD R0, R4.reuse, c[0x0][0x1ac], R0 ;  /* 0x00006b0004007a24 */ /* 0x040fe400078e0200 */
[----:B------:R-:W-:-:S05]  /*16b0*/  IMAD.WIDE.U32 R2, R4, c[0x0][0x1a8], R2 ;  /* 0x00006a0004027a25 */ /* 0x000fca00078e0002 */
[----:B------:R-:W-:Y:S02]  /*16c0*/  IADD3 R0, R3, R0, RZ ;  /* 0x0000000003007210 */ /* 0x000fe40007ffe0ff */
[----:B------:R-:W-:-:S04]  /*16d0*/  LEA R8, P0, R2, c[0x0][0x160], 0x1 ;  /* 0x0000580002087a11 */ /* 0x000fc800078008ff */
[----:B------:R-:W-:Y:S02]  /*16e0*/  LEA.HI.X R0, R2, c[0x0][0x164], R0, 0x1, P0 ;  /* 0x0000590002007a11 */ /* 0x000fe400000f0c00 */
[----:B------:R-:W1:Y:S04]  /*16f0*/  SHFL.IDX PT, R2, R8, RZ, 0x181f ;  /* 0x00181fff08027589 */ /* 0x000e6800000e0000 */
[----:B------:R-:W3:Y:S04]  /*1700*/  SHFL.IDX PT, R3, R0, RZ, 0x181f ;  /* 0x00181fff00037589 */ /* 0x000ee800000e0000 */
[----:B------:R-:W2:Y:S01]  /*1710*/  SHFL.IDX PT, R6, R8, 0x1, 0x181f ;  /* 0x00381f0008067f89 */ /* 0x000ea200000e0000 */
[----:B------:R-:W-:-:S03]  /*1720*/  IADD3 R4, R9, 0x20, RZ ;  /* 0x0000002009047810 */ /* 0x000fc60007ffe0ff */
[----:B------:R-:W5:Y:S01]  /*1730*/  SHFL.IDX PT, R7, R0, 0x1, 0x181f ;  /* 0x00381f0000077f89 */ /* 0x000f6200000e0000 */
[----:B-1----:R-:W-:-:S04]  /*1740*/  @!P1 LEA R10, P0, R15, R2, 0x1 ;  /* 0x000000020f0a9211 */ /* 0x002fc800078008ff */
[----:B---3--:R-:W-:Y:S02]  /*1750*/  @!P1 LEA.HI.X R11, R15, R3, R13, 0x1, P0 ;  /* 0x000000030f0b9211 */ /* 0x008fe400000f0c0d */
[----:B------:R-:W-:Y:S01]  /*1760*/  ISETP.GE.AND P0, PT, R4, R12, PT ;  /* 0x0000000c0400720c */ /* 0x000fe20003f06270 */
[----:B------:R-:W-:Y:S01]  /*1770*/  @!P1 IMAD.WIDE R2, R18, 0x2, R2 ;  /* 0x0000000212029825 */ /* 0x000fe200078e0202 */
[----:B------:R-:W1:Y:S04]  /*1780*/  SHFL.IDX PT, R4, R8, 0x2, 0x181f ;  /* 0x00581f0008047f89 */ /* 0x000e6800000e0000 */
[----:B------:R3:W-:Y:S04]  /*1790*/  @!P1 LDGSTS.E.BYPASS.LTC128B.128 [R228+0x100], [R2.64], !P4 ;  /* 0x0010000002e49fae */ /* 0x0007e8000e101d46 */
[----:B------:R-:W4:Y:S04]  /*17a0*/  SHFL.IDX PT, R5, R0, 0x2, 0x181f ;  /* 0x00581f0000057f89 */ /* 0x000f2800000e0000 */
[----:B------:R2:W-:Y:S01]  /*17b0*/  @!P1 LDGSTS.E.BYPASS.LTC128B.128 [R228+0x4100], [R10.64], !P2 ;  /* 0x041000000ae49fae */ /* 0x0005e2000d101d46 */
[----:B---3--:R-:W-:-:S02]  /*17c0*/  IADD3 R2, R9, 0x40, RZ ;  /* 0x0000004009027810 */ /* 0x008fc40007ffe0ff */
[----:B--2---:R-:W-:-:S04]  /*17d0*/  @!P0 LEA R10, P1, R15, R6, 0x1 ;  /* 0x000000060f0a8211 */ /* 0x004fc800078208ff */
[----:B-----5:R-:W-:Y:S02]  /*17e0*/  @!P0 LEA.HI.X R11, R15, R7, R13, 0x1, P1 ;  /* 0x000000070f0b8211 */ /* 0x020fe400008f0c0d */
[----:B------:R-:W-:Y:S01]  /*17f0*/  ISETP.GE.AND P1, PT, R2, R12, PT ;  /* 0x0000000c0200720c */ /* 0x000fe20003f26270 */
[----:B------:R-:W-:Y:S01]  /*1800*/  @!P0 IMAD.WIDE R6, R18, 0x2, R6 ;  /* 0x0000000212068825 */ /* 0x000fe200078e0206 */
[----:B------:R-:W-:Y:S04]  /*1810*/  SHFL.IDX PT, R2, R8, 0x3, 0x181f ;  /* 0x00781f0008027f89 */ /* 0x000fe800000e0000 */
[----:B------:R2:W3:Y:S01]  /*1820*/  SHFL.IDX PT, R3, R0, 0x3, 0x181f ;  /* 0x00781f0000037f89 */ /* 0x0004e200000e0000 */
[----:B------:R-:W-:-:S03]  /*1830*/  IADD3 R9, R9, 0x60, RZ ;  /* 0x0000006009097810 */ /* 0x000fc60007ffe0ff */
[----:B------:R1:W-:Y:S04]  /*1840*/  @!P0 LDGSTS.E.BYPASS.LTC128B.128 [R228+0x1100], [R6.64], !P4 ;  /* 0x0110000006e48fae */ /* 0x0003e8000e101d46 */
[----:B------:R5:W-:Y:S01]  /*1850*/  @!P0 LDGSTS.E.BYPASS.LTC128B.128 [R228+0x5100], [R10.64], !P2 ;  /* 0x051000000ae48fae */ /* 0x000be2000d101d46 */
[----:B-1----:R-:W-:-:S04]  /*1860*/  @!P1 LEA R6, P0, R15, R4, 0x1 ;  /* 0x000000040f069211 */ /* 0x002fc800078008ff */
[----:B----4-:R-:W-:Y:S02]  /*1870*/  @!P1 LEA.HI.X R7, R15, R5, R13, 0x1, P0 ;  /* 0x000000050f079211 */ /* 0x010fe400000f0c0d */
[----:B------:R-:W-:Y:S01]  /*1880*/  ISETP.GE.AND P0, PT, R9, R12, PT ;  /* 0x0000000c0900720c */ /* 0x000fe20003f06270 */
[----:B------:R-:W-:Y:S01]  /*1890*/  @!P1 IMAD.WIDE R4, R18, 0x2, R4 ;  /* 0x0000000212049825 */ /* 0x000fe200078e0204 */
[----:B--2---:R-:W-:Y:S02]  /*18a0*/  IADD3 R0, -R41, c[0x0][0x1d0], RZ ;  /* 0x0000740029007a10 */ /* 0x004fe40007ffe1ff */
[----:B-----5:R-:W-:Y:S02]  /*18b0*/  SHF.R.S32.HI R10, RZ, 0x1f, R64 ;  /* 0x0000001fff0a7819 */ /* 0x020fe40000011440 */
[----:B------:R3:W-:Y:S01]  /*18c0*/  @!P1 LDGSTS.E.BYPASS.LTC128B.128 [R228+0x2100], [R4.64], !P4 ;  /* 0x0210000004e49fae */ /* 0x0007e2000e101d46 */
[----:B------:R-:W-:Y:S02]  /*18d0*/  IMAD R0, R64, -0x80, R0 ;  /* 0xffffff8040007824 */ /* 0x000fe400078e0200 */
[----:B------:R-:W-:Y:S01]  /*18e0*/  IMAD R8, R10, c[0x0][0x1e0], RZ ;  /* 0x000078000a087a24 */ /* 0x000fe200078e02ff */
[----:B------:R1:W-:Y:S02]  /*18f0*/  @!P1 LDGSTS.E.BYPASS.LTC128B.128 [R228+0x6100], [R6.64], !P2 ;  /* 0x0610000006e49fae */ /* 0x0003e4000d101d46 */
[----:B------:R-:W-:Y:S01]  /*1900*/  ISETP.GE.AND P1, PT, R0, 0x1, PT ;  /* 0x000000010000780c */ /* 0x000fe20003f26270 */
[----:B------:R-:W-:-:S02]  /*1910*/  IMAD R8, R64, c[0x0][0x1e4], R8 ;  /* 0x0000790040087a24 */ /* 0x000fc400078e0208 */
[----:B---3--:R-:W-:-:S05]  /*1920*/  @!P0 IMAD.WIDE R4, R18, 0x2, R2 ;  /* 0x0000000212048825 */ /* 0x008fca00078e0202 */
[----:B------:R2:W-:Y:S01]  /*1930*/  @!P0 LDGSTS.E.BYPASS.LTC128B.128 [R228+0x3100], [R4.64], !P4 ;  /* 0x0310000004e48fae */ /* 0x0005e2000e101d46 */
[----:B-1----:R-:W-:-:S04]  /*1940*/  @!P0 LEA R6, P4, R15, R2, 0x1 ;  /* 0x000000020f068211 */ /* 0x002fc800078808ff */
[----:B------:R-:W-:-:S05]  /*1950*/  @!P0 LEA.HI.X R7, R15, R3, R13, 0x1, P4 ;  /* 0x000000030f078211 */ /* 0x000fca00020f0c0d */
[----:B------:R1:W-:Y:S01]  /*1960*/  @!P0 LDGSTS.E.BYPASS.LTC128B.128 [R228+0x7100], [R6.64], !P2 ;  /* 0x0710000006e48fae */ /* 0x0003e2000d101d46 */
[----:B--2---:R-:W-:Y:S01]  /*1970*/  IMAD.WIDE.U32 R4, R64, c[0x0][0x1e0], RZ ;  /* 0x0000780040047a25 */ /* 0x004fe200078e00ff */
[----:B------:R-:W-:Y:S02]  /*1980*/  ISETP.GE.AND P2, PT, R0, 0x41, PT ;  /* 0x000000410000780c */ /* 0x000fe40003f46270 */
[----:B------:R-:W0:Y:S02]  /*1990*/  LDGDEPBAR ;  /* 0x00000000000079af */ /* 0x000e240000000000 */
[----:B------:R-:W-:Y:S02]  /*19a0*/  LEA R2, P4, R4, R136, 0x7 ;  /* 0x0000008804027211 */ /* 0x000fe400078838ff */
[----:B------:R-:W-:-:S04]  /*19b0*/  IADD3 R8, R5, R8, RZ ;  /* 0x0000000805087210 */ /* 0x000fc80007ffe0ff */
[----:B------:R-:W-:Y:S02]  /*19c0*/  LEA.HI.X R3, R4, R134, R8, 0x7, P4 ;  /* 0x0000008604037211 */ /* 0x000fe400020f3c08 */
[----:B------:R-:W-:-:S04]  /*19d0*/  @P1 LEA R4, P4, R2, c[0x0][0x1c8], 0x1 ;  /* 0x0000720002041a11 */ /* 0x000fc800078808ff */
[----:B------:R-:W-:Y:S02]  /*19e0*/  @P1 LEA.HI.X R5, R2, c[0x0][0x1cc], R3, 0x1, P4 ;  /* 0x0000730002051a11 */ /* 0x000fe400020f0c03 */
[----:B------:R-:W-:-:S03]  /*19f0*/  ISETP.GE.AND P4, PT, R0, 0x21, PT ;  /* 0x000000210000780c */ /* 0x000fc60003f86270 */
[----:B------:R2:W-:Y:S04]  /*1a00*/  @P1 LDGSTS.E.BYPASS.LTC128B.128 [R228+0x8100], [R4.64], !P6 ;  /* 0x0810000004e41fae */ /* 0x0005e8000f101d46 */
[----:B------:R2:W-:Y:S01]  /*1a10*/  @P1 LDGSTS.E.BYPASS.LTC128B.128 [R228+0xc100], [R4.64+0x80], !P5 ;  /* 0x0c10008004e41fae */ /* 0x0005e2000e901d46 */
[----:B------:R-:W-:-:S05]  /*1a20*/  ISETP.GE.AND P1, PT, R0, 0x61, PT ;  /* 0x000000610000780c */ /* 0x000fca0003f26270 */
[----:B-1----:R-:W-:-:S04]  /*1a30*/  @P4 LEA R6, P0, R131, R2, 0x5 ;  /* 0x0000000283064211 */ /* 0x002fc800078028ff */
[----:B------:R-:W-:Y:S02]  /*1a40*/  @P4 LEA.HI.X R0, R131, R3, R132, 0x5, P0 ;  /* 0x0000000383004211 */ /* 0x000fe400000f2c84 */
[----:B------:R-:W-:-:S04]  /*1a50*/  @P4 LEA R8, P0, R6, c[0x0][0x1c8], 0x1 ;  /* 0x0000720006084a11 */ /* 0x000fc800078008ff */
[----:B------:R-:W-:Y:S02]  /*1a60*/  @P4 LEA.HI.X R9, R6, c[0x0][0x1cc], R0, 0x1, P0 ;  /* 0x0000730006094a11 */ /* 0x000fe400000f0c00 */
[----:B------:R-:W-:-:S03]  /*1a70*/  SHF.L.U32 R6, R132, 0x6, RZ ;  /* 0x0000000684067819 */ /* 0x000fc600000006ff */
[----:B------:R1:W-:Y:S04]  /*1a80*/  @P4 LDGSTS.E.BYPASS.LTC128B.128 [R228+0x9100], [R8.64], !P6 ;  /* 0x0910000008e44fae */ /* 0x0003e8000f101d46 */
[----:B------:R1:W-:Y:S01]  /*1a90*/  @P4 LDGSTS.E.BYPASS.LTC128B.128 [R228+0xd100], [R8.64+0x80], !P5 ;  /* 0x0d10008008e44fae */ /* 0x0003e2000e901d46 */
[----:B--2---:R-:W-:-:S05]  /*1aa0*/  IMAD.WIDE.U32 R4, R131, 0x40, RZ ;  /* 0x0000004083047825 */ /* 0x004fca00078e00ff */
[----:B------:R-:W-:Y:S01]  /*1ab0*/  @P2 IADD3 R0, P0, R2, R4, RZ ;  /* 0x0000000402002210 */ /* 0x000fe20007f1e0ff */
[----:B------:R-:W-:-:S03]  /*1ac0*/  @P1 IMAD R4, R132, 0x60, RZ ;  /* 0x0000006084041824 */ /* 0x000fc600078e02ff */
[----:B------:R-:W-:Y:S01]  /*1ad0*/  @P2 IADD3.X R5, R3, R5, R6, P0, !PT ;  /* 0x0000000503052210 */ /* 0x000fe200007fe406 */
[----:B------:R-:W-:Y:S01]  /*1ae0*/  @P1 IMAD.WIDE.U32 R2, R131, 0x60, R2 ;  /* 0x0000006083021825 */ /* 0x000fe200078e0002 */
[----:B------:R-:W-:-:S04]  /*1af0*/  @P2 LEA R6, P0, R0, c[0x0][0x1c8], 0x1 ;  /* 0x0000720000062a11 */ /* 0x000fc800078008ff */
[----:B------:R-:W-:Y:S02]  /*1b00*/  @P2 LEA.HI.X R7, R0, c[0x0][0x1cc], R5, 0x1, P0 ;  /* 0x0000730000072a11 */ /* 0x000fe400000f0c05 */
[----:B------:R-:W-:Y:S02]  /*1b10*/  @P1 IADD3 R0, R3, R4, RZ ;  /* 0x0000000403001210 */ /* 0x000fe40007ffe0ff */
[C---:B------:R-:W-:Y:S01]  /*1b20*/  @P1 LEA R4, P0, R2.reuse, c[0x0][0x1c8], 0x1 ;  /* 0x0000720002041a11 */ /* 0x040fe200078008ff */
[----:B------:R2:W-:Y:S03]  /*1b30*/  @P2 LDGSTS.E.BYPASS.LTC128B.128 [R228+0xa100], [R6.64], !P6 ;  /* 0x0a10000006e42fae */ /* 0x0005e6000f101d46 */
[----:B------:R-:W-:Y:S01]  /*1b40*/  @P1 LEA.HI.X R5, R2, c[0x0][0x1cc], R0, 0x1, P0 ;  /* 0x0000730002051a11 */ /* 0x000fe200000f0c00 */
[----:B------:R2:W-:Y:S04]  /*1b50*/  @P2 LDGSTS.E.BYPASS.LTC128B.128 [R228+0xe100], [R6.64+0x80], !P5 ;  /* 0x0e10008006e42fae */ /* 0x0005e8000e901d46 */
[----:B------:R2:W-:Y:S04]  /*1b60*/  @P1 LDGSTS.E.BYPASS.LTC128B.128 [R228+0xb100], [R4.64], !P6 ;  /* 0x0b10000004e41fae */ /* 0x0005e8000f101d46 */
[----:B------:R2:W-:Y:S04]  /*1b70*/  @P1 LDGSTS.E.BYPASS.LTC128B.128 [R228+0xf100], [R4.64+0x80], !P5 ;  /* 0x0f10008004e41fae */ /* 0x0005e8000e901d46 */
[----:B------:R-:W0:Y:S01]  /*1b80*/  LDGDEPBAR ;  /* 0x00000000000079af */ /* 0x000e220000000000 */
[----:B------:R-:W-:-:S04]  /*1b90*/  DEPBAR.LE SB0, 0x1 ;  /* 0x000080400000791a */ /* 0x000fc80000000000 */
[----:B------:R-:W-:Y:S06]  /*1ba0*/  BAR.SYNC.DEFER_BLOCKING 0x0 ;  /* 0x0000000000007b1d */ /* 0x000fec0000010000 */
[----:B------:R-:W-:Y:S04]  /*1bb0*/  LDSM.16.M88.4 R140, [R224] ;  /* 0x00000000e08c783b */ /* 0x000fe80000000200 */
[----:B------:R-:W-:Y:S04]  /*1bc0*/  LDSM.16.M88.4 R144, [R225] ;  /* 0x00000000e190783b */ /* 0x000fe80000000200 */
[----:B------:R-:W-:Y:S04]  /*1bd0*/  LDSM.16.M88.4 R168, [R227] ;  /* 0x00000000e3a8783b */ /* 0x000fe80000000200 */
[----:B------:R-:W-:Y:S04]  /*1be0*/  LDSM.16.M88.4 R172, [R226] ;  /* 0x00000000e2ac783b */ /* 0x000fe80000000200 */
[----:B------:R-:W-:Y:S04]  /*1bf0*/  LDSM.16.M88.4 R176, [R224+0x4000] ;  /* 0x00400000e0b0783b */ /* 0x000fe80000000200 */
[----:B------:R-:W-:Y:S04]  /*1c00*/  LDSM.16.M88.4 R184, [R225+0x4000] ;  /* 0x00400000e1b8783b */ /* 0x000fe80000000200 */
[----:B------:R-:W-:Y:S04]  /*1c10*/  LDSM.16.M88.4 R192, [R227+0x4000] ;  /* 0x00400000e3c0783b */ /* 0x000fe80000000200 */
[----:B------:R-:W-:Y:S04]  /*1c20*/  LDSM.16.M88.4 R196, [R226+0x4000] ;  /* 0x00400000e2c4783b */ /* 0x000fe80000000200 */
[----:B------:R-:W-:Y:S06]  /*1c30*/  BAR.SYNC.DEFER_BLOCKING 0x0 ;  /* 0x0000000000007b1d */ /* 0x000fec0000010000 */
[----:B------:R-:W-:-:S04]  /*1c40*/  DEPBAR.LE SB0, 0x0 ;  /* 0x000080000000791a */ /* 0x000fc80000000000 */
[----:B------:R-:W-:Y:S06]  /*1c50*/  BAR.SYNC.DEFER_BLOCKING 0x0 ;  /* 0x0000000000007b1d */ /* 0x000fec0000010000 */
[----:B------:R-:W2:Y:S04]  /*1c60*/  LDSM.16.M88.4 R12, [R201] ;  /* 0x00000000c90c783b */ /* 0x000ea80000000200 */
[----:B------:R-:W3:Y:S04]  /*1c70*/  LDSM.16.M88.4 R16, [R207] ;  /* 0x00000000cf10783b */ /* 0x000ee80000000200 */
[----:B------:R-:W4:Y:S04]  /*1c80*/  LDSM.16.M88.4 R24, [R201+0x800] ;  /* 0x00080000c918783b */ /* 0x000f280000000200 */
[----:B------:R-:W5:Y:S01]  /*1c90*/  LDSM.16.M88.4 R32, [R201+0x1000] ;  /* 0x00100000c920783b */ /* 0x000f620000000200 */
[----:B------:R-:W-:-:S03]  /*1ca0*/  IMAD R0, R10, c[0x0][0x208], RZ ;  /* 0x000082000a007a24 */ /* 0x000fc600078e02ff */
[----:B------:R-:W1:Y:S01]  /*1cb0*/  LDSM.16.M88.4 R36, [R222] ;  /* 0x00000000de24783b */ /* 0x000e620000000200 */
[----:B------:R-:W-:Y:S01]  /*1cc0*/  IMAD.WIDE.U32 R2, R64, c[0x0][0x208], RZ ;  /* 0x0000820040027a25 */ /* 0x000fe200078e00ff */
[----:B------:R-:W-:Y:S02]  /*1cd0*/  MOV R11, c[0x0][0x208] ;  /* 0x00008200000b7a02 */ /* 0x000fe40000000f00 */
[----:B------:R-:W-:Y:S01]  /*1ce0*/  MOV R133, 0xffffff80 ;  /* 0xffffff8000857802 */ /* 0x000fe20000000f00 */
[----:B------:R-:W-:Y:S04]  /*1cf0*/  LDSM.16.M88.4 R52, [R201+0x3000] ;  /* 0x00300000c934783b */ /* 0x000fe80000000200 */
[----:B------:R-:W-:Y:S04]  /*1d00*/  LDSM.16.M88.4 R48, [R201+0x2800] ;  /* 0x00280000c930783b */ /* 0x000fe80000000200 */
[----:B------:R-:W-:Y:S04]  /*1d10*/  LDSM.16.M88.4 R56, [R201+0x3800] ;  /* 0x00380000c938783b */ /* 0x000fe80000000200 */
[----:B------:R-:W-:Y:S04]  /*1d20*/  LDSM.16.M88.4 R76, [R220] ;  /* 0x00000000dc4c783b */ /* 0x000fe80000000200 */
[----:B------:R-:W-:Y:S01]  /*1d30*/  LDSM.16.M88.4 R60, [R219] ;  /* 0x00000000db3c783b */ /* 0x000fe20000000200 */
[C---:B--2---:R-:W-:Y:S03]  /*1d40*/  HMMA.16816.F32 R4, R140.reuse, R12, RZ ;  /* 0x0000000c8c04723c */ /* 0x044fe600000018ff */
[----:B------:R-:W-:Y:S04]  /*1d50*/  LDSM.16.M88.4 R80, [R218] ;  /* 0x00000000da50783b */ /* 0x000fe80000000200 */
[----:B------:R-:W-:Y:S01]  /*1d60*/  LDSM.16.M88.4 R96, [R217] ;  /* 0x00000000d960783b */ /* 0x000fe20000000200 */
[----:B------:R-:W-:Y:S01]  /*1d70*/  HMMA.16816.F32 R12, R140, R14, RZ ;  /* 0x0000000e8c0c723c */ /* 0x000fe200000018ff */
[----:B------:R-:W-:-:S02]  /*1d80*/  MOV R10, 0x6 ;  /* 0x00000006000a7802 */ /* 0x000fc40000000f00 */
[----:B------:R-:W-:Y:S02]  /*1d90*/  LDSM.16.M88.4 R100, [R216] ;  /* 0x00000000d864783b */ /* 0x000fe40000000200 */
[----:B------:R-:W-:-:S11]  /*1da0*/  SHF.L.U64.HI R10, R11, R10, c[0x0][0x20c] ;  /* 0x000083000b0a7619 */ /* 0x000fd6000001020a */
[----:B---3--:R-:W-:Y:S07]  /*1db0*/  HMMA.16816.F32 R124, R144, R16, R4 ;  /* 0x00000010907c723c */ /* 0x008fee0000001804 */
[----:B------:R-:W-:Y:S01]  /*1dc0*/  IMAD R4, R64, c[0x0][0x20c], R0 ;  /* 0x0000830040047a24 */ /* 0x000fe200078e0200 */
[----:B------:R-:W-:-:S04]  /*1dd0*/  LEA R0, P0, R2, R30, 0x7 ;  /* 0x0000001e02007211 */ /* 0x000fc800078038ff */
[----:B------:R-:W-:Y:S01]  /*1de0*/  IADD3 R3, R3, R4, RZ ;  /* 0x0000000403037210 */ /* 0x000fe20007ffe0ff */
[----:B----4-:R-:W-:Y:S01]  /*1df0*/  HMMA.16816.F32 R20, R140, R24, RZ ;  /* 0x000000188c14723c */ /* 0x010fe200000018ff */
[----:B------:R-:W-:Y:S02]  /*1e00*/  SHF.L.U32 R11, R11, 0x6, RZ ;  /* 0x000000060b0b7819 */ /* 0x000fe400000006ff */
[----:B------:R-:W-:Y:S02]  /*1e10*/  LEA.HI.X R3, R2, R28, R3, 0x7, P0 ;  /* 0x0000001c02037211 */ /* 0x000fe400000f3c03 */
[----:B------:R-:W-:Y:S01]  /*1e20*/  LEA R2, P0, R0, c[0x0][0x1f8], 0x1 ;  /* 0x00007e0000027a11 */ /* 0x000fe200078008ff */
[----:B------:R-:W-:Y:S01]  /*1e30*/  IMAD R130, R64, R133, c[0x0][0x1d0] ;  /* 0x0000740040827624 */ /* 0x000fe200078e0285 */
[----:B------:R-:W2:Y:S01]  /*1e40*/  LDSM.16.M88.4 R28, [R221] ;  /* 0x00000000dd1c783b */ /* 0x000ea20000000200 */
[----:B------:R-:W-:Y:S01]  /*1e50*/  HMMA.16816.F32 R120, R144, R18, R12 ;  /* 0x000000129078723c */ /* 0x000fe2000000180c */
[----:B------:R-:W-:-:S02]  /*1e60*/  LEA.HI.X R3, R0, c[0x0][0x1fc], R3, 0x1, P0 ;  /* 0x00007f0000037a11 */ /* 0x000fc400000f0c03 */
[----:B-1----:R-:W-:Y:S02]  /*1e70*/  IADD3 R8, P1, P0, R11, 0x80, R2 ;  /* 0x000000800b087810 */ /* 0x002fe4000783e002 */
[----:B------:R-:W-:-:S03]  /*1e80*/  LOP3.LUT R4, R40, 0x1, RZ, 0xc0, !PT ;  /* 0x0000000128047812 */ /* 0x000fc600078ec0ff */
[----:B------:R-:W-:Y:S01]  /*1e90*/  HMMA.16816.F32 R16, R140, R26, RZ ;  /* 0x0000001a8c10723c */ /* 0x000fe200000018ff */
[----:B------:R-:W1:Y:S01]  /*1ea0*/  LDSM.16.M88.4 R24, [R201+0x1800] ;  /* 0x00180000c918783b */ /* 0x000e620000000200 */
[----:B------:R-:W-:Y:S02]  /*1eb0*/  IADD3 R6, P4, R11, R2, RZ ;  /* 0x000000020b067210 */ /* 0x000fe40007f9e0ff */
[----:B------:R-:W-:Y:S02]  /*1ec0*/  IADD3.X R9, R10, RZ, R3, P1, P0 ;  /* 0x000000ff0a097210 */ /* 0x000fe40000fe0403 */
[----:B------:R-:W-:Y:S02]  /*1ed0*/  IADD3 R0, -R41, R130, RZ ;  /* 0x0000008229007210 */ /* 0x000fe40007ffe1ff */
[----:B------:R-:W-:Y:S02]  /*1ee0*/  LOP3.LUT P1, RZ, R40, 0x2, RZ, 0xc0, !PT ;  /* 0x0000000228ff7812 */ /* 0x000fe4000782c0ff */
[----:B------:R-:W-:Y:S01]  /*1ef0*/  ISETP.NE.U32.AND P2, PT, R4, 0x1, PT ;  /* 0x000000010400780c */ /* 0x000fe20003f45070 */
[----:B------:R-:W3:Y:S01]  /*1f00*/  LDSM.16.M88.4 R40, [R201+0x2000] ;  /* 0x00200000c928783b */ /* 0x000ee20000000200 */
[----:B------:R-:W-:-:S02]  /*1f10*/  IADD3.X R7, R10, R3, RZ, P4, !PT ;  /* 0x000000030a077210 */ /* 0x000fc400027fe4ff */
[----:B------:R-:W-:Y:S02]  /*1f20*/  IADD3 R4, P4, R6, R11, RZ ;  /* 0x0000000b06047210 */ /* 0x000fe40007f9e0ff */
[C---:B------:R-:W-:Y:S02]  /*1f30*/  ISETP.LT.OR P0, PT, R0.reuse, 0x1, P2 ;  /* 0x000000010000780c */ /* 0x040fe40001701670 */
[----:B------:R-:W-:Y:S02]  /*1f40*/  IADD3.X R5, R7, R10, RZ, P4, !PT ;  /* 0x0000000a07057210 */ /* 0x000fe400027fe4ff */
[C---:B------:R-:W-:Y:S01]  /*1f50*/  ISETP.LT.OR P4, PT, R0.reuse, 0x1, !P1 ;  /* 0x000000010000780c */ /* 0x040fe20004f81670 */
[----:B-----5:R-:W-:Y:S08]  /*1f60*/  HMMA.16816.F32 R12, R140, R32, RZ ;  /* 0x000000208c0c723c */ /* 0x020ff000000018ff */
[----:B------:R-:W-:Y:S01]  /*1f70*/  HMMA.16816.F32 R116, R144, R36, R20 ;  /* 0x000000249074723c */ /* 0x000fe20000001814 */
[----:B------:R-:W-:Y:S01]  /*1f80*/  @!PT LDS RZ, [RZ] ;  /* 0x00000000fffff984 */ /* 0x000fe20000000800 */
[----:B------:R-:W-:Y:S01]  /*1f90*/  @!PT LDS RZ, [RZ] ;  /* 0x00000000fffff984 */ /* 0x000fe20000000800 */
[----:B------:R-:W-:Y:S01]  /*1fa0*/  @!PT LDS RZ, [RZ] ;  /* 0x00000000fffff984 */ /* 0x000fe20000000800 */
[----:B------:R4:W-:Y:S01]  /*1fb0*/  LDGSTS.E.BYPASS.LTC128B.128 [R228+0x100], [R2.64], !P0 ;  /* 0x0010000002e47fae */ /* 0x0009e2000c101d46 */
[----:B------:R-:W-:-:S03]  /*1fc0*/  ISETP.LT.OR P0, PT, R0, 0x21, P2 ;  /* 0x000000210000780c */ /* 0x000fc60001701670 */
[----:B------:R4:W-:Y:S03]  /*1fd0*/  LDGSTS.E.BYPASS.LTC128B.128 [R228+0x4100], [R2.64+0x80], !P4 ;  /* 0x0410008002e47fae */ /* 0x0009e6000e101d46 */
[----:B------:R-:W-:Y:S01]  /*1fe0*/  HMMA.16816.F32 R20, R140, R34, RZ ;  /* 0x000000228c14723c */ /* 0x000fe200000018ff */
[----:B------:R-:W-:-:S06]  /*1ff0*/  ISETP.LT.OR P4, PT, R0, 0x21, !P1 ;  /* 0x000000210000780c */ /* 0x000fcc0004f81670 */
[----:B------:R5:W-:Y:S01]  /*2000*/  LDGSTS.E.BYPASS.LTC128B.128 [R228+0x1100], [R6.64], !P0 ;  /* 0x0110000006e47fae */ /* 0x000be2000c101d46 */
[----:B--2---:R-:W-:Y:S06]  /*2010*/  HMMA.16816.F32 R108, R144, R28, R12 ;  /* 0x0000001c906c723c */ /* 0x004fec000000180c */
[----:B------:R2:W-:Y:S02]  /*2020*/  LDGSTS.E.BYPASS.LTC128B.128 [R228+0x5100], [R8.64], !P4 ;  /* 0x0510000008e47fae */ /* 0x0005e4000e101d46 */
[----:B-1----:R-:W-:Y:S01]  /*2030*/  HMMA.16816.F32 R44, R140, R24, RZ ;  /* 0x000000188c2c723c */ /* 0x002fe200000018ff */
[----:B------:R-:W-:-:S02]  /*2040*/  ISETP.LT.OR P4, PT, R0, 0x41, P2 ;  /* 0x000000410000780c */ /* 0x000fc40001781670 */
[----:B----4-:R-:W-:-:S05]  /*2050*/  IADD3 R2, P0, R4, R11, RZ ;  /* 0x0000000b04027210 */ /* 0x010fca0007f1e0ff */
[----:B------:R-:W-:Y:S01]  /*2060*/  HMMA.16816.F32 R12, R140, R54, RZ ;  /* 0x000000368c0c723c */ /* 0x000fe200000018ff */
[C---:B------:R-:W-:Y:S02]  /*2070*/  ISETP.LT.OR P2, PT, R0.reuse, 0x61, P2 ;  /* 0x000000610000780c */ /* 0x040fe40001741670 */
[----:B------:R-:W-:Y:S02]  /*2080*/  IADD3.X R3, R5, R10, RZ, P0, !PT ;  /* 0x0000000a05037210 */ /* 0x000fe400007fe4ff */
[C---:B------:R-:W-:Y:S01]  /*2090*/  ISETP.LT.OR P0, PT, R0.reuse, 0x41, !P1 ;  /* 0x000000410000780c */ /* 0x040fe20004f01670 */
[----:B------:R5:W-:Y:S01]  /*20a0*/  LDGSTS.E.BYPASS.LTC128B.128 [R228+0x2100], [R4.64], !P4 ;  /* 0x0210000004e47fae */ /* 0x000be2000e101d46 */
[----:B------:R-:W-:Y:S01]  /*20b0*/  ISETP.LT.OR P1, PT, R0, 0x61, !P1 ;  /* 0x000000610000780c */ /* 0x000fe20004f21670 */
[----:B------:R-:W-:Y:S08]  /*20c0*/  HMMA.16816.F32 R104, R144, R38, R16 ;  /* 0x000000269068723c */ /* 0x000ff00000001810 */
[----:B------:R-:W-:Y:S02]  /*20d0*/  HMMA.16816.F32 R36, R140, R26, RZ ;  /* 0x0000001a8c24723c */ /* 0x000fe400000018ff */
[----:B------:R5:W-:Y:S04]  /*20e0*/  LDGSTS.E.BYPASS.LTC128B.128 [R228+0x6100], [R4.64+0x80], !P0 ;  /* 0x0610008004e47fae */ /* 0x000be8000c101d46 */
[----:B------:R1:W-:Y:S02]  /*20f0*/  LDGSTS.E.BYPASS.LTC128B.128 [R228+0x3100], [R2.64], !P2 ;  /* 0x0310000002e47fae */ /* 0x0003e4000d101d46 */
[----:B------:R-:W-:Y:S02]  /*2100*/  HMMA.16816.F32 R112, R144, R30, R20 ;  /* 0x0000001e9070723c */ /* 0x000fe40000001814 */
[----:B------:R1:W-:Y:S04]  /*2110*/  LDGSTS.E.BYPASS.LTC128B.128 [R228+0x7100], [R2.64+0x80], !P1 ;  /* 0x0710008002e47fae */ /* 0x0003e8000c901d46 */
[----:B------:R-:W4:Y:S02]  /*2120*/  LDSM.16.M88.4 R72, [R205] ;  /* 0x00000000cd48783b */ /* 0x000f240000000200 */
[C---:B---3--:R-:W-:Y:S02]  /*2130*/  HMMA.16816.F32 R32, R140.reuse, R40, RZ ;  /* 0x000000288c20723c */ /* 0x048fe400000018ff */
[----:B------:R-:W-:Y:S04]  /*2140*/  LDSM.16.M88.4 R68, [R205+0x800] ;  /* 0x00080000cd44783b */ /* 0x000fe80000000200 */
[----:B------:R-:W-:Y:S02]  /*2150*/  LDSM.16.M88.4 R88, [R205+0x1000] ;  /* 0x00100000cd58783b */ /* 0x000fe40000000200 */
[C---:B------:R-:W-:Y:S02]  /*2160*/  HMMA.16816.F32 R28, R140.reuse, R42, RZ ;  /* 0x0000002a8c1c723c */ /* 0x040fe400000018ff */
[----:B------:R-:W0:Y:S06]  /*2170*/  LDGDEPBAR ;  /* 0x00000000000079af */ /* 0x000e2c0000000000 */
[C---:B------:R-:W-:Y:S08]  /*2180*/  HMMA.16816.F32 R24, R140.reuse, R48, RZ ;  /* 0x000000308c18723c */ /* 0x040ff000000018ff */
[C---:B------:R-:W-:Y:S08]  /*2190*/  HMMA.16816.F32 R16, R140.reuse, R52, RZ ;  /* 0x000000348c10723c */ /* 0x040ff000000018ff */
[C---:B--2---:R-:W-:Y:S08]  /*21a0*/  HMMA.16816.F32 R8, R140.reuse, R56, RZ ;  /* 0x000000388c08723c */ /* 0x044ff000000018ff */
[----:B-----5:R-:W-:Y:S08]  /*21b0*/  HMMA.16816.F32 R4, R140, R58, RZ ;  /* 0x0000003a8c04723c */ /* 0x020ff000000018ff */
[----:B------:R-:W-:Y:S08]  /*21c0*/  HMMA.16816.F32 R92, R144, R76, R44 ;  /* 0x0000004c905c723c */ /* 0x000ff0000000182c */
[----:B------:R-:W-:Y:S08]  /*21d0*/  HMMA.16816.F32 R20, R140, R50, RZ ;  /* 0x000000328c14723c */ /* 0x000ff000000018ff */
[C---:B------:R-:W-:Y:S01]  /*21e0*/  HMMA.16816.F32 R44, R144.reuse, R98, R12 ;  /* 0x00000062902c723c */ /* 0x040fe2000000180c */
[----:B------:R-:W2:Y:S07]  /*21f0*/  LDSM.16.M88.4 R12, [R205+0x3800] ;  /* 0x00380000cd0c783b */ /* 0x000eae0000000200 */
[C---:B------:R-:W-:Y:S08]  /*2200*/  HMMA.16816.F32 R84, R144.reuse, R78, R36 ;  /* 0x0000004e9054723c */ /* 0x040ff00000001824 */
[C---:B------:R-:W-:Y:S01]  /*2210*/  HMMA.16816.F32 R76, R144.reuse, R60, R32 ;  /* 0x0000003c904c723c */ /* 0x040fe20000001820 */
[----:B------:R-:W-:Y:S07]  /*2220*/  LDSM.16.M88.4 R32, [R202] ;  /* 0x00000000ca20783b */ /* 0x000fee0000000200 */
[C---:B------:R-:W-:Y:S01]  /*2230*/  HMMA.16816.F32 R60, R144.reuse, R62, R28 ;  /* 0x0000003e903c723c */ /* 0x040fe2000000181c */
[----:B------:R-:W3:Y:S07]  /*2240*/  LDSM.16.M88.4 R28, [R205+0x1800] ;  /* 0x00180000cd1c783b */ /* 0x000eee0000000200 */
[C---:B------:R-:W-:Y:S01]  /*2250*/  HMMA.16816.F32 R56, R144.reuse, R80, R24 ;  /* 0x000000509038723c */ /* 0x040fe20000001818 */
[----:B------:R-:W5:Y:S07]  /*2260*/  LDSM.16.M88.4 R24, [R205+0x2000] ;  /* 0x00200000cd18783b */ /* 0x000f6e0000000200 */
[C---:B------:R-:W-:Y:S01]  /*2270*/  HMMA.16816.F32 R48, R144.reuse, R96, R16 ;  /* 0x000000609030723c */ /* 0x040fe20000001810 */
[----:B------:R-:W1:Y:S07]  /*2280*/  LDSM.16.M88.4 R16, [R205+0x3000] ;  /* 0x00300000cd10783b */ /* 0x000e6e0000000200 */
[C---:B------:R-:W-:Y:S08]  /*2290*/  HMMA.16816.F32 R40, R144.reuse, R100, R8 ;  /* 0x000000649028723c */ /* 0x040ff00000001808 */
[C---:B------:R-:W-:Y:S08]  /*22a0*/  HMMA.16816.F32 R8, R144.reuse, R102, R4 ;  /* 0x000000669008723c */ /* 0x040ff00000001804 */
[----:B------:R-:W-:Y:S01]  /*22b0*/  HMMA.16816.F32 R52, R144, R82, R20 ;  /* 0x000000529034723c */ /* 0x000fe20000001814 */
[----:B------:R-:W1:Y:S04]  /*22c0*/  LDSM.16.M88.4 R20, [R205+0x2800] ;  /* 0x00280000cd14783b */ /* 0x000e680000000200 */
[----:B------:R-:W-:Y:S03]  /*22d0*/  LDSM.16.M88.4 R80, [R202+0x1000] ;  /* 0x00100000ca50783b */ /* 0x000fe60000000200 */
[C---:B----4-:R-:W-:Y:S08]  /*22e0*/  HMMA.16816.F32 R4, R168.reuse, R72, R124 ;  /* 0x00000048a804723c */ /* 0x050ff0000000187c */
[C---:B------:R-:W-:Y:S08]  /*22f0*/  HMMA.16816.F32 R36, R168.reuse, R74, R120 ;  /* 0x0000004aa824723c */ /* 0x040ff00000001878 */
[C---:B--2---:R-:W-:Y:S01]  /*2300*/  HMMA.16816.F32 R120, R168.reuse, R14, R8 ;  /* 0x0000000ea878723c */ /* 0x044fe20000001808 */
[----:B------:R-:W2:Y:S07]  /*2310*/  LDSM.16.M88.4 R8, [R201+0x4000] ;  /* 0x00400000c908783b */ /* 0x000eae0000000200 */
[C---:B------:R-:W-:Y:S08]  /*2320*/  HMMA.16816.F32 R100, R168.reuse, R70, R104 ;  /* 0x00000046a864723c */ /* 0x040ff00000001868 */
[C---:B---3--:R-:W-:Y:S01]  /*2330*/  HMMA.16816.F32 R104, R168.reuse, R28, R92 ;  /* 0x0000001ca868723c */ /* 0x048fe2000000185c */
[----:B------:R-:W3:Y:S07]  /*2340*/  LDSM.16.M88.4 R92, [R202+0x1800] ;  /* 0x00180000ca5c783b */ /* 0x000eee0000000200 */
[C---:B-----5:R-:W-:Y:S08]  /*2350*/  HMMA.16816.F32 R76, R168.reuse, R24, R76 ;  /* 0x00000018a84c723c */ /* 0x060ff0000000184c */
[C---:B------:R-:W-:Y:S08]  /*2360*/  HMMA.16816.F32 R60, R168.reuse, R26, R60 ;  /* 0x0000001aa83c723c */ /* 0x040ff0000000183c */
[C---:B-1----:R-:W-:Y:S08]  /*2370*/  HMMA.16816.F32 R48, R168.reuse, R16, R48 ;  /* 0x00000010a830723c */ /* 0x042ff00000001830 */
[----:B------:R-:W-:Y:S01]  /*2380*/  HMMA.16816.F32 R24, R168, R18, R44 ;  /* 0x00000012a818723c */ /* 0x000fe2000000182c */
[----:B------:R-:W1:Y:S07]  /*2390*/  LDSM.16.M88.4 R16, [R202+0x3000] ;  /* 0x00300000ca10783b */ /* 0x000e6e0000000200 */
[----:B------:R-:W-:Y:S08]  /*23a0*/  HMMA.16816.F32 R4, R172, R32, R4 ;  /* 0x00000020ac04723c */ /* 0x000ff00000001804 */
[C---:B------:R-:W-:Y:S08]  /*23b0*/  HMMA.16816.F32 R96, R168.reuse, R30, R84 ;  /* 0x0000001ea860723c */ /* 0x040ff00000001854 */
[C---:B------:R-:W-:Y:S08]  /*23c0*/  HMMA.16816.F32 R56, R168.reuse, R20, R56 ;  /* 0x00000014a838723c */ /* 0x040ff00000001838 */
[C---:B------:R-:W-:Y:S01]  /*23d0*/  HMMA.16816.F32 R28, R168.reuse, R22, R52 ;  /* 0x00000016a81c723c */ /* 0x040fe20000001834 */
[----:B------:R-:W4:Y:S07]  /*23e0*/  LDSM.16.M88.4 R20, [R215] ;  /* 0x00000000d714783b */ /* 0x000f2e0000000200 */
[C---:B------:R-:W-:Y:S01]  /*23f0*/  HMMA.16816.F32 R44, R168.reuse, R12, R40 ;  /* 0x0000000ca82c723c */ /* 0x040fe20000001828 */
[----:B------:R-:W-:Y:S07]  /*2400*/  LDSM.16.M88.4 R40, [R202+0x3800] ;  /* 0x00380000ca28783b */ /* 0x000fee0000000200 */
[----:B------:R-:W-:Y:S01]  /*2410*/  HMMA.16816.F32 R72, R168, R68, R116 ;  /* 0x00000044a848723c */ /* 0x000fe20000001874 */
[----:B------:R-:W5:Y:S04]  /*2420*/  LDSM.16.M88.4 R68, [R202+0x800] ;  /* 0x00080000ca44783b */ /* 0x000f680000000200 */
[----:B------:R-:W-:Y:S03]  /*2430*/  LDSM.16.M88.4 R116, [R202+0x2000] ;  /* 0x00200000ca74783b */ /* 0x000fe60000000200 */
[----:B------:R-:W-:Y:S01]  /*2440*/  HMMA.16816.F32 R12, R172, R34, R36 ;  /* 0x00000022ac0c723c */ /* 0x000fe20000001824 */
[----:B------:R-:W-:Y:S04]  /*2450*/  LDSM.16.M88.4 R36, [R214] ;  /* 0x00000000d624783b */ /* 0x000fe80000000200 */
[----:B------:R-:W-:Y:S03]  /*2460*/  LDSM.16.M88.4 R32, [R201+0x5800] ;  /* 0x00580000c920783b */ /* 0x000fe60000000200 */
[----:B--2---:R-:W-:Y:S08]  /*2470*/  HMMA.16816.F32 R4, R176, R8, R4 ;  /* 0x00000008b004723c */ /* 0x004ff00000001804 */
[C---:B------:R-:W-:Y:S08]  /*2480*/  HMMA.16816.F32 R108, R168.reuse, R88, R108 ;  /* 0x00000058a86c723c */ /* 0x040ff0000000186c */
[----:B------:R-:W-:Y:S01]  /*2490*/  HMMA.16816.F32 R112, R168, R90, R112 ;  /* 0x0000005aa870723c */ /* 0x000fe20000001870 */
[----:B------:R-:W2:Y:S07]  /*24a0*/  LDSM.16.M88.4 R88, [R202+0x2800] ;  /* 0x00280000ca58783b */ /* 0x000eae0000000200 */
[C---:B---3--:R-:W-:Y:S08]  /*24b0*/  HMMA.16816.F32 R84, R172.reuse, R92, R104 ;  /* 0x0000005cac54723c */ /* 0x048ff00000001868 */
[----:B-1----:R-:W-:Y:S01]  /*24c0*/  HMMA.16816.F32 R104, R172, R18, R24 ;  /* 0x00000012ac68723c */ /* 0x002fe20000001818 */
[----:B------:R-:W1:Y:S07]  /*24d0*/  LDSM.16.M88.4 R24, [R205+0x4000] ;  /* 0x00400000cd18783b */ /* 0x000e6e0000000200 */
[----:B------:R-:W-:Y:S01]  /*24e0*/  HMMA.16816.F32 R8, R176, R10, R12 ;  /* 0x0000000ab008723c */ /* 0x000fe2000000180c */
[----:B------:R-:W3:Y:S07]  /*24f0*/  LDSM.16.M88.4 R12, [R201+0x4800] ;  /* 0x00480000c90c783b */ /* 0x000eee0000000200 */
[----:B----4-:R-:W-:Y:S08]  /*2500*/  HMMA.16816.F32 R4, R184, R20, R4 ;  /* 0x00000014b804723c */ /* 0x010ff00000001804 */
[C---:B-----5:R-:W-:Y:S08]  /*2510*/  HMMA.16816.F32 R52, R172.reuse, R68, R72 ;  /* 0x00000044ac34723c */ /* 0x060ff00000001848 */
[C---:B------:R-:W-:Y:S08]  /*2520*/  HMMA.16816.F32 R72, R172.reuse, R80, R108 ;  /* 0x00000050ac48723c */ /* 0x040ff0000000186c */
[C---:B------:R-:W-:Y:S01]  /*2530*/  HMMA.16816.F32 R108, R172.reuse, R40, R44 ;  /* 0x00000028ac6c723c */ /* 0x040fe2000000182c */
[----:B------:R-:W4:Y:S07]  /*2540*/  LDSM.16.M88.4 R44, [R202+0x4000] ;  /* 0x00400000ca2c783b */ /* 0x000f2e0000000200 */
[----:B------:R-:W-:Y:S08]  /*2550*/  HMMA.16816.F32 R68, R172, R70, R100 ;  /* 0x00000046ac44723c */ /* 0x000ff00000001864 */
[----:B------:R-:W-:Y:S08]  /*2560*/  HMMA.16816.F32 R8, R184, R22, R8 ;  /* 0x00000016b808723c */ /* 0x000ff00000001808 */
[C---:B------:R-:W-:Y:S08]  /*2570*/  HMMA.16816.F32 R96, R172.reuse, R94, R96 ;  /* 0x0000005eac60723c */ /* 0x040ff00000001860 */
[C---:B--2---:R-:W-:Y:S01]  /*2580*/  HMMA.16816.F32 R92, R172.reuse, R88, R56 ;  /* 0x00000058ac5c723c */ /* 0x044fe20000001838 */
[----:B------:R-:W-:Y:S07]  /*2590*/  LDSM.16.M88.4 R56, [R201+0x6000] ;  /* 0x00600000c938783b */ /* 0x000fee0000000200 */
[C---:B------:R-:W-:Y:S01]  /*25a0*/  HMMA.16816.F32 R88, R172.reuse, R90, R28 ;  /* 0x0000005aac58723c */ /* 0x040fe2000000181c */
[----:B------:R-:W2:Y:S07]  /*25b0*/  LDSM.16.M88.4 R28, [R201+0x5000] ;  /* 0x00500000c91c783b */ /* 0x000eae0000000200 */
[----:B------:R-:W-:Y:S01]  /*25c0*/  HMMA.16816.F32 R100, R172, R16, R48 ;  /* 0x00000010ac64723c */ /* 0x000fe20000001830 */
[----:B------:R-:W-:Y:S07]  /*25d0*/  LDSM.16.M88.4 R48, [R205+0x5000] ;  /* 0x00500000cd30783b */ /* 0x000fee0000000200 */
[----:B-1----:R-:W-:Y:S08]  /*25e0*/  HMMA.16816.F32 R4, R192, R24, R4 ;  /* 0x00000018c004723c */ /* 0x002ff00000001804 */
[C---:B---3--:R-:W-:Y:S08]  /*25f0*/  HMMA.16816.F32 R16, R176.reuse, R12, R52 ;  /* 0x0000000cb010723c */ /* 0x048ff00000001834 */
[----:B------:R-:W-:Y:S08]  /*2600*/  HMMA.16816.F32 R20, R176, R14, R68 ;  /* 0x0000000eb014723c */ /* 0x000ff00000001844 */
[----:B------:R-:W-:Y:S01]  /*2610*/  HMMA.16816.F32 R8, R192, R26, R8 ;  /* 0x0000001ac008723c */ /* 0x000fe20000001808 */
[----:B------:R-:W1:Y:S07]  /*2620*/  LDSM.16.M88.4 R24, [R205+0x4800] ;  /* 0x00480000cd18783b */ /* 0x000e6e0000000200 */
[----:B------:R-:W-:Y:S01]  /*2630*/  HMMA.16816.F32 R120, R172, R42, R120 ;  /* 0x0000002aac78723c */ /* 0x000fe20000001878 */
[----:B------:R-:W3:Y:S07]  /*2640*/  LDSM.16.M88.4 R40, [R213] ;  /* 0x00000000d528783b */ /* 0x000eee0000000200 */
[----:B----4-:R-:W-:Y:S08]  /*2650*/  HMMA.16816.F32 R12, R196, R44, R4 ;  /* 0x0000002cc40c723c */ /* 0x010ff00000001804 */
[----:B------:R-:W-:Y:S08]  /*2660*/  HMMA.16816.F32 R4, R184, R36, R16 ;  /* 0x00000024b804723c */ /* 0x000ff00000001810 */
[----:B------:R-:W-:Y:S08]  /*2670*/  HMMA.16816.F32 R80, R172, R82, R112 ;  /* 0x00000052ac50723c */ /* 0x000ff00000001870 */
[----:B------:R-:W-:Y:S01]  /*2680*/  HMMA.16816.F32 R16, R184, R38, R20 ;  /* 0x00000026b810723c */ /* 0x000fe20000001814 */
[----:B------:R-:W4:Y:S07]  /*2690*/  LDSM.16.M88.4 R36, [R202+0x4800] ;  /* 0x00480000ca24783b */ /* 0x000f2e0000000200 */
[----:B--2---:R-:W-:Y:S01]  /*26a0*/  HMMA.16816.F32 R52, R176, R28, R72 ;  /* 0x0000001cb034723c */ /* 0x004fe20000001848 */
[----:B------:R-:W-:Y:S01]  /*26b0*/  FMUL.FTZ R0, R12, c[0x0][0x320] ;  /* 0x0000c8000c007a20 */ /* 0x000fe20000410000 */
[----:B------:R-:W2:Y:S06]  /*26c0*/  LDSM.16.M88.4 R20, [R212] ;  /* 0x00000000d414783b */ /* 0x000eac0000000200 */
[----:B-1----:R-:W-:Y:S08]  /*26d0*/  HMMA.16816.F32 R4, R192, R24, R4 ;  /* 0x00000018c004723c */ /* 0x002ff00000001804 */
[C---:B------:R-:W-:Y:S01]  /*26e0*/  HMMA.16816.F32 R76, R172.reuse, R116, R76 ;  /* 0x00000074ac4c723c */ /* 0x040fe2000000184c */
[----:B------:R1:W1:Y:S07]  /*26f0*/  MUFU.TANH R127, R0 ;  /* 0x00000000007f7308 */ /* 0x00026e0000002400 */
[----:B------:R-:W-:Y:S08]  /*2700*/  HMMA.16816.F32 R116, R172, R118, R60 ;  /* 0x00000076ac74723c */ /* 0x000ff0000000183c */
[----:B------:R-:W-:Y:S01]  /*2710*/  HMMA.16816.F32 R60, R176, R30, R80 ;  /* 0x0000001eb03c723c */ /* 0x000fe20000001850 */
[----:B-1----:R-:W-:-:S07]  /*2720*/  FMUL.FTZ R0, R13, c[0x0][0x320] ;  /* 0x0000c8000d007a20 */ /* 0x002fce0000410000 */
[----:B------:R-:W-:Y:S01]  /*2730*/  HMMA.16816.F32 R28, R196, R46, R8 ;  /* 0x0000002ec41c723c */ /* 0x000fe20000001808 */
[----:B------:R1:W1:Y:S01]  /*2740*/  MUFU.TANH R126, R0 ;  /* 0x00000000007e7308 */ /* 0x0002620000002400 */
[----:B------:R-:W-:Y:S06]  /*2750*/  LDSM.16.M88.4 R44, [R201+0x6800] ;  /* 0x00680000c92c783b */ /* 0x000fec0000000200 */
[----:B---3--:R-:W-:Y:S01]  /*2760*/  HMMA.16816.F32 R8, R184, R40, R52 ;  /* 0x00000028b808723c */ /* 0x008fe20000001834 */
[----:B------:R-:W-:Y:S01]  /*2770*/  LDSM.16.M88.4 R52, [R205+0x5800] ;  /* 0x00580000cd34783b */ /* 0x000fe20000000200 */
[----:B-1----:R-:W-:-:S04]  /*2780*/  FMUL.FTZ R0, R14, c[0x0][0x320] ;  /* 0x0000c8000e007a20 */ /* 0x002fc80000410000 */
[----:B------:R1:W3:Y:S02]  /*2790*/  MUFU.TANH R129, R0 ;  /* 0x0000000000817308 */ /* 0x0002e40000002400 */
[C---:B------:R-:W-:Y:S08]  /*27a0*/  HMMA.16816.F32 R84, R176.reuse, R32, R84 ;  /* 0x00000020b054723c */ /* 0x040ff00000001854 */
[----:B------:R-:W-:Y:S01]  /*27b0*/  HMMA.16816.F32 R68, R176, R34, R96 ;  /* 0x00000022b044723c */ /* 0x000fe20000001860 */
[----:B------:R-:W5:Y:S01]  /*27c0*/  LDSM.16.M88.4 R32, [R202+0x5000] ;  /* 0x00500000ca20783b */ /* 0x000f620000000200 */
[----:B-1----:R-:W-:-:S06]  /*27d0*/  FMUL.FTZ R0, R15, c[0x0][0x320] ;  /* 0x0000c8000f007a20 */ /* 0x002fcc0000410000 */
[----:B------:R-:W-:Y:S01]  /*27e0*/  HMMA.16816.F32 R12, R192, R26, R16 ;  /* 0x0000001ac00c723c */ /* 0x000fe20000001810 */
[----:B------:R1:W1:Y:S07]  /*27f0*/  MUFU.TANH R128, R0 ;  /* 0x0000000000807308 */ /* 0x00026e0000002400 */
[----:B----4-:R-:W-:Y:S01]  /*2800*/  HMMA.16816.F32 R16, R196, R36, R4 ;  /* 0x00000024c410723c */ /* 0x010fe20000001804 */
[----:B-1----:R-:W-:-:S04]  /*2810*/  FMUL.FTZ R0, R28, c[0x0][0x320] ;  /* 0x0000c8001c007a20 */ /* 0x002fc80000410000 */
[----:B------:R1:W4:Y:S03]  /*2820*/  MUFU.TANH R115, R0 ;  /* 0x0000000000737308 */ /* 0x0003260000002400 */
[----:B------:R-:W-:Y:S01]  /*2830*/  HMMA.16816.F32 R4, R192, R48, R8 ;  /* 0x00000030c004723c */ /* 0x000fe20000001808 */
[----:B-1----:R-:W-:-:S04]  /*2840*/  FMUL.FTZ R0, R29, c[0x0][0x320] ;  /* 0x0000c8001d007a20 */ /* 0x002fc80000410000 */
[----:B------:R1:W1:Y:S03]  /*2850*/  MUFU.TANH R114, R0 ;  /* 0x0000000000727308 */ /* 0x0002660000002400 */
[----:B------:R-:W-:Y:S01]  /*2860*/  HMMA.16816.F32 R24, R184, R42, R60 ;  /* 0x0000002ab818723c */ /* 0x000fe2000000183c */
[----:B------:R-:W-:Y:S07]  /*2870*/  LDSM.16.M88.4 R40, [R202+0x5800] ;  /* 0x00580000ca28783b */ /* 0x000fee0000000200 */
[----:B------:R-:W-:Y:S01]  /*2880*/  HMMA.16816.F32 R8, R196, R38, R12 ;  /* 0x00000026c408723c */ /* 0x000fe2000000180c */
[----:B------:R-:W-:Y:S01]  /*2890*/  LDSM.16.M88.4 R36, [R210] ;  /* 0x00000000d224783b */ /* 0x000fe20000000200 */
[----:B-1----:R-:W-:-:S04]  /*28a0*/  FMUL.FTZ R0, R30, c[0x0][0x320] ;  /* 0x0000c8001e007a20 */ /* 0x002fc80000410000 */
[----:B------:R1:W1:Y:S02]  /*28b0*/  MUFU.TANH R125, R0 ;  /* 0x00000000007d7308 */ /* 0x0002640000002400 */
[----:B-1----:R-:W-:Y:S01]  /*28c0*/  FMUL.FTZ R0, R31, c[0x0][0x320] ;  /* 0x0000c8001f007a20 */ /* 0x002fe20000410000 */
[----:B--2---:R-:W-:Y:S01]  /*28d0*/  HMMA.16816.F32 R12, R184, R20, R84 ;  /* 0x00000014b80c723c */ /* 0x004fe20000001854 */
[----:B------:R-:W1:Y:S04]  /*28e0*/  LDSM.16.M88.4 R28, [R211] ;  /* 0x00000000d31c783b */ /* 0x000e680000000200 */
[----:B------:R2:W1:Y:S02]  /*28f0*/  MUFU.TANH R124, R0 ;  /* 0x00000000007c7308 */ /* 0x0004640000002400 */
[----:B--2---:R-:W-:-:S06]  /*2900*/  FMUL.FTZ R0, R16, c[0x0][0x320] ;  /* 0x0000c80010007a20 */ /* 0x004fcc0000410000 */
[----:B------:R2:W1:Y:S02]  /*2910*/  MUFU.TANH R99, R0 ;  /* 0x0000000000637308 */ /* 0x0004640000002400 */
[----:B--2---:R-:W-:-:S06]  /*2920*/  FMUL.FTZ R0, R17, c[0x0][0x320] ;  /* 0x0000c80011007a20 */ /* 0x004fcc0000410000 */
[----:B------:R2:W1:Y:S02]  /*2930*/  MUFU.TANH R98, R0 ;  /* 0x0000000000627308 */ /* 0x0004640000002400 */
[----:B--2---:R-:W-:-:S06]  /*2940*/  FMUL.FTZ R0, R18, c[0x0][0x320] ;  /* 0x0000c80012007a20 */ /* 0x004fcc0000410000 */
[----:B------:R2:W1:Y:S02]  /*2950*/  MUFU.TANH R113, R0 ;  /* 0x0000000000717308 */ /* 0x0004640000002400 */
[----:B--2---:R-:W-:Y:S02]  /*2960*/  FMUL.FTZ R0, R19, c[0x0][0x320] ;  /* 0x0000c80013007a20 */ /* 0x004fe40000410000 */
[----:B-----5:R-:W-:Y:S04]  /*2970*/  HMMA.16816.F32 R16, R196, R32, R4 ;  /* 0x00000020c410723c */ /* 0x020fe80000001804 */
[----:B------:R2:W1:Y:S04]  /*2980*/  MUFU.TANH R112, R0 ;  /* 0x0000000000707308 */ /* 0x0004680000002400 */
[----:B------:R-:W-:Y:S01]  /*2990*/  HMMA.16816.F32 R4, R192, R50, R24 ;  /* 0x00000032c004723c */ /* 0x000fe20000001818 */
[----:B------:R-:W-:Y:S01]  /*29a0*/  LDSM.16.M88.4 R48, [R202+0x6000] ;  /* 0x00600000ca30783b */ /* 0x000fe20000000200 */
[----:B--2---:R-:W-:-:S04]  /*29b0*/  FMUL.FTZ R0, R8, c[0x0][0x320] ;  /* 0x0000c80008007a20 */ /* 0x004fc80000410000 */
[----:B------:R2:W1:Y:S02]  /*29c0*/  MUFU.TANH R97, R0 ;  /* 0x0000000000617308 */ /* 0x0004640000002400 */
[----:B------:R-:W-:Y:S01]  /*29d0*/  HMMA.16816.F32 R76, R176, R56, R76 ;  /* 0x00000038b04c723c */ /* 0x000fe2000000184c */
[----:B--2---:R-:W-:-:S05]  /*29e0*/  FMUL.FTZ R0, R9, c[0x0][0x320] ;  /* 0x0000c80009007a20 */ /* 0x004fca0000410000 */
[----:B------:R2:W1:Y:S02]  /*29f0*/  MUFU.TANH R96, R0 ;  /* 0x0000000000607308 */ /* 0x0004640000002400 */
[----:B------:R-:W-:Y:S08]  /*2a00*/  HMMA.16816.F32 R60, R176, R44, R92 ;  /* 0x0000002cb03c723c */ /* 0x000ff0000000185c */
[----:B------:R-:W-:Y:S01]  /*2a10*/  HMMA.16816.F32 R20, R184, R22, R68 ;  /* 0x00000016b814723c */ /* 0x000fe20000001844 */
[----:B--2---:R-:W-:-:S04]  /*2a20*/  FMUL.FTZ R0, R10, c[0x0][0x320] ;  /* 0x0000c8000a007a20 */ /* 0x004fc80000410000 */
[----:B------:R2:W1:Y:S03]  /*2a30*/  MUFU.TANH R93, R0 ;  /* 0x00000000005d7308 */ /* 0x0004660000002400 */
[----:B------:R-:W-:Y:S01]  /*2a40*/  HMMA.16816.F32 R4, R196, R34, R4 ;  /* 0x00000022c404723c */ /* 0x000fe20000001804 */
[----:B------:R-:W5:Y:S01]  /*2a50*/  LDSM.16.M88.4 R32, [R205+0x6000] ;  /* 0x00600000cd20783b */ /* 0x000f620000000200 */
[----:B--2---:R-:W-:-:S06]  /*2a60*/  FMUL.FTZ R0, R11, c[0x0][0x320] ;  /* 0x0000c8000b007a20 */ /* 0x004fcc0000410000 */
[----:B------:R-:W-:Y:S01]  /*2a70*/  HMMA.16816.F32 R8, R192, R52, R12 ;  /* 0x00000034c008723c */ /* 0x000fe2000000180c */
[----:B------:R2:W1:Y:S07]  /*2a80*/  MUFU.TANH R92, R0 ;  /* 0x00000000005c7308 */ /* 0x00046e0000002400 */
[----:B------:R-:W-:Y:S01]  /*2a90*/  HMMA.16816.F32 R72, R176, R58, R116 ;  /* 0x0000003ab048723c */ /* 0x000fe20000001874 */
[----:B------:R-:W3:Y:S01]  /*2aa0*/  LDSM.16.M88.4 R56, [R201+0x7000] ;  /* 0x00700000c938783b */ /* 0x000ee20000000200 */
[----:B--2---:R-:W-:-:S04]  /*2ab0*/  FMUL.FTZ R0, R16, c[0x0][0x320] ;  /* 0x0000c80010007a20 */ /* 0x004fc80000410000 */
[----:B------:R2:W2:Y:S02]  /*2ac0*/  MUFU.TANH R85, R0 ;  /* 0x0000000000557308 */ /* 0x0004a40000002400 */
[----:B-1----:R-:W-:Y:S08]  /*2ad0*/  HMMA.16816.F32 R12, R184, R28, R76 ;  /* 0x0000001cb80c723c */ /* 0x002ff0000000184c */
[----:B------:R-:W-:Y:S01]  /*2ae0*/  HMMA.16816.F32 R24, R196, R40, R8 ;  /* 0x00000028c418723c */ /* 0x000fe20000001808 */
[----:B--2---:R-:W-:-:S07]  /*2af0*/  FMUL.FTZ R0, R17, c[0x0][0x320] ;  /* 0x0000c80011007a20 */ /* 0x004fce0000410000 */
[----:B------:R-:W-:Y:S01]  /*2b00*/  HMMA.16816.F32 R8, R192, R54, R20 ;  /* 0x00000036c008723c */ /* 0x000fe20000001814 */
[----:B------:R1:W2:Y:S02]  /*2b10*/  MUFU.TANH R83, R0 ;  /* 0x0000000000537308 */ /* 0x0002a40000002400 */
[----:B-1----:R-:W-:-:S06]  /*2b20*/  FMUL.FTZ R0, R18, c[0x0][0x320] ;  /* 0x0000c80012007a20 */ /* 0x002fcc0000410000 */
[----:B------:R1:W1:Y:S01]  /*2b30*/  MUFU.TANH R87, R0 ;  /* 0x0000000000577308 */ /* 0x0002620000002400 */
[----:B------:R-:W-:Y:S01]  /*2b40*/  HMMA.16816.F32 R20, R184, R30, R72 ;  /* 0x0000001eb814723c */ /* 0x000fe20000001848 */
[----:B------:R-:W-:Y:S01]  /*2b50*/  LDSM.16.M88.4 R28, [R209] ;  /* 0x00000000d11c783b */ /* 0x000fe20000000200 */
[----:B-1----:R-:W-:-:S05]  /*2b60*/  FMUL.FTZ R0, R19, c[0x0][0x320] ;  /* 0x0000c80013007a20 */ /* 0x002fca0000410000 */
[----:B------:R1:W1:Y:S01]  /*2b70*/  MUFU.TANH R86, R0 ;  /* 0x0000000000567308 */ /* 0x0002620000002400 */
[----:B-----5:R-:W-:Y:S01]  /*2b80*/  HMMA.16816.F32 R16, R192, R32, R12 ;  /* 0x00000020c010723c */ /* 0x020fe2000000180c */
[----:B-1----:R-:W-:-:S06]  /*2b90*/  FMUL.FTZ R0, R4, c[0x0][0x320] ;  /* 0x0000c80004007a20 */ /* 0x002fcc0000410000 */
[----:B------:R1:W1:Y:S02]  /*2ba0*/  MUFU.TANH R81, R0 ;  /* 0x0000000000517308 */ /* 0x0002640000002400 */
[----:B-1----:R-:W-:-:S06]  /*2bb0*/  FMUL.FTZ R0, R5, c[0x0][0x320] ;  /* 0x0000c80005007a20 */ /* 0x002fcc0000410000 */
[----:B------:R1:W1:Y:S02]  /*2bc0*/  MUFU.TANH R80, R0 ;  /* 0x0000000000507308 */ /* 0x0002640000002400 */
[----:B-1----:R-:W-:-:S06]  /*2bd0*/  FMUL.FTZ R0, R6, c[0x0][0x320] ;  /* 0x0000c80006007a20 */ /* 0x002fcc0000410000 */
[----:B------:R1:W1:Y:S02]  /*2be0*/  MUFU.TANH R84, R0 ;  /* 0x0000000000547308 */ /* 0x0002640000002400 */
[----:B-1----:R-:W-:Y:S02]  /*2bf0*/  FMUL.FTZ R0, R7, c[0x0][0x320] ;  /* 0x0000c80007007a20 */ /* 0x002fe40000410000 */
[----:B------:R-:W-:Y:S04]  /*2c00*/  HMMA.16816.F32 R4, R196, R42, R8 ;  /* 0x0000002ac404723c */ /* 0x000fe80000001808 */
[----:B------:R1:W1:Y:S02]  /*2c10*/  MUFU.TANH R82, R0 ;  /* 0x0000000000527308 */ /* 0x0002640000002400 */
[----:B-1----:R-:W-:-:S06]  /*2c20*/  FMUL.FTZ R0, R24, c[0x0][0x320] ;  /* 0x0000c80018007a20 */ /* 0x002fcc0000410000 */
[----:B------:R1:W1:Y:S01]  /*2c30*/  MUFU.TANH R72, R0 ;  /* 0x0000000000487308 */ /* 0x0002620000002400 */
[----:B------:R-:W-:Y:S01]  /*2c40*/  HMMA.16816.F32 R68, R176, R46, R88 ;  /* 0x0000002eb044723c */ /* 0x000fe20000001858 */
[----:B------:R-:W-:Y:S07]  /*2c50*/  LDSM.16.M88.4 R44, [R205+0x6800] ;  /* 0x00680000cd2c783b */ /* 0x000fee0000000200 */
[----:B------:R-:W-:Y:S01]  /*2c60*/  HMMA.16816.F32 R12, R184, R36, R60 ;  /* 0x00000024b80c723c */ /* 0x000fe2000000183c */
[----:B------:R-:W5:Y:S01]  /*2c70*/  LDSM.16.M88.4 R60, [R201+0x7800] ;  /* 0x00780000c93c783b */ /* 0x000f620000000200 */
[----:B-1----:R-:W-:-:S06]  /*2c80*/  FMUL.FTZ R0, R25, c[0x0][0x320] ;  /* 0x0000c80019007a20 */ /* 0x002fcc0000410000 */
[----:B------:R-:W-:Y:S01]  /*2c90*/  HMMA.16816.F32 R8, R192, R34, R20 ;  /* 0x00000022c008723c */ /* 0x000fe20000001814 */
[----:B------:R-:W1:Y:S01]  /*2ca0*/  LDSM.16.M88.4 R32, [R202+0x6800] ;  /* 0x00680000ca20783b */ /* 0x000e620000000200 */
[----:B------:R2:W1:Y:S02]  /*2cb0*/  MUFU.TANH R67, R0 ;  /* 0x0000000000437308 */ /* 0x0004640000002400 */
[----:B--2---:R-:W-:-:S06]  /*2cc0*/  FMUL.FTZ R0, R26, c[0x0][0x320] ;  /* 0x0000c8001a007a20 */ /* 0x004fcc0000410000 */
[----:B------:R2:W1:Y:S02]  /*2cd0*/  MUFU.TANH R75, R0 ;  /* 0x00000000004b7308 */ /* 0x0004640000002400 */
[----:B--2---:R-:W-:Y:S02]  /*2ce0*/  FMUL.FTZ R0, R27, c[0x0][0x320] ;  /* 0x0000c8001b007a20 */ /* 0x004fe40000410000 */
[----:B------:R-:W-:Y:S04]  /*2cf0*/  HMMA.16816.F32 R24, R196, R48, R16 ;  /* 0x00000030c418723c */ /* 0x000fe80000001810 */
[----:B------:R2:W1:Y:S02]  /*2d00*/  MUFU.TANH R74, R0 ;  /* 0x00000000004a7308 */ /* 0x0004640000002400 */
[----:B--2---:R-:W-:-:S06]  /*2d10*/  FMUL.FTZ R0, R4, c[0x0][0x320] ;  /* 0x0000c80004007a20 */ /* 0x004fcc0000410000 */
[----:B------:R2:W1:Y:S01]  /*2d20*/  MUFU.TANH R66, R0 ;  /* 0x0000000000427308 */ /* 0x0004620000002400 */
[----:B------:R-:W-:Y:S01]  /*2d30*/  HMMA.16816.F32 R20, R184, R38, R68 ;  /* 0x00000026b814723c */ /* 0x000fe20000001844 */
[----:B------:R-:W-:Y:S01]  /*2d40*/  LDSM.16.M88.4 R36, [R202+0x7000] ;  /* 0x00700000ca24783b */ /* 0x000fe20000000200 */
[----:B--2---:R-:W-:-:S05]  /*2d50*/  FMUL.FTZ R0, R5, c[0x0][0x320] ;  /* 0x0000c80005007a20 */ /* 0x004fca0000410000 */
[----:B------:R2:W1:Y:S01]  /*2d60*/  MUFU.TANH R65, R0 ;  /* 0x0000000000417308 */ /* 0x0004620000002400 */
[----:B---3--:R-:W-:Y:S01]  /*2d70*/  HMMA.16816.F32 R40, R176, R58, R104 ;  /* 0x0000003ab028723c */ /* 0x008fe20000001868 */
[----:B--2---:R-:W-:-:S06]  /*2d80*/  FMUL.FTZ R0, R6, c[0x0][0x320] ;  /* 0x0000c80006007a20 */ /* 0x004fcc0000410000 */
[----:B------:R2:W3:Y:S01]  /*2d90*/  MUFU.TANH R73, R0 ;  /* 0x0000000000497308 */ /* 0x0004e20000002400 */
[----:B------:R-:W-:Y:S01]  /*2da0*/  HMMA.16816.F32 R76, R176, R56, R100 ;  /* 0x00000038b04c723c */ /* 0x000fe20000001864 */
[----:B--2---:R-:W-:-:S07]  /*2db0*/  FMUL.FTZ R0, R7, c[0x0][0x320] ;  /* 0x0000c80007007a20 */ /* 0x004fce0000410000 */
[----:B------:R-:W-:Y:S01]  /*2dc0*/  HMMA.16816.F32 R4, R196, R50, R8 ;  /* 0x00000032c404723c */ /* 0x000fe20000001808 */
[----:B------:R-:W2:Y:S01]  /*2dd0*/  LDSM.16.M88.4 R48, [R205+0x7000] ;  /* 0x00700000cd30783b */ /* 0x000ea20000000200 */
[----:B------:R1:W1:Y:S02]  /*2de0*/  MUFU.TANH R68, R0 ;  /* 0x0000000000447308 */ /* 0x0002640000002400 */
[----:B-1----:R-:W-:-:S06]  /*2df0*/  FMUL.FTZ R0, R24, c[0x0][0x320] ;  /* 0x0000c80018007a20 */ /* 0x002fcc0000410000 */
[----:B------:R1:W1:Y:S01]  /*2e00*/  MUFU.TANH R58, R0 ;  /* 0x00000000003a7308 */ /* 0x0002620000002400 */
[----:B-----5:R-:W-:Y:S01]  /*2e10*/  HMMA.16816.F32 R52, R176, R60, R108 ;  /* 0x0000003cb034723c */ /* 0x020fe2000000186c */
[----:B-1----:R-:W-:-:S06]  /*2e20*/  FMUL.FTZ R0, R25, c[0x0][0x320] ;  /* 0x0000c80019007a20 */ /* 0x002fcc0000410000 */
[----:B------:R1:W1:Y:S01]  /*2e30*/  MUFU.TANH R57, R0 ;  /* 0x0000000000397308 */ /* 0x0002620000002400 */
[----:B------:R-:W-:Y:S01]  /*2e40*/  HMMA.16816.F32 R16, R192, R44, R12 ;  /* 0x0000002cc010723c */ /* 0x000fe2000000180c */
[----:B-1----:R-:W-:-:S06]  /*2e50*/  FMUL.FTZ R0, R26, c[0x0][0x320] ;  /* 0x0000c8001a007a20 */ /* 0x002fcc0000410000 */
[----:B------:R1:W1:Y:S01]  /*2e60*/  MUFU.TANH R61, R0 ;  /* 0x00000000003d7308 */ /* 0x0002620000002400 */
[----:B------:R-:W-:Y:S01]  /*2e70*/  HMMA.16816.F32 R8, R192, R46, R20 ;  /* 0x0000002ec008723c */ /* 0x000fe20000001814 */
[----:B------:R-:W5:Y:S01]  /*2e80*/  LDSM.16.M88.4 R44, [R208] ;  /* 0x00000000d02c783b */ /* 0x000f620000000200 */
[----:B-1----:R-:W-:-:S05]  /*2e90*/  FMUL.FTZ R0, R27, c[0x0][0x320] ;  /* 0x0000c8001b007a20 */ /* 0x002fca0000410000 */
[----:B------:R1:W1:Y:S01]  /*2ea0*/  MUFU.TANH R60, R0 ;  /* 0x00000000003c7308 */ /* 0x0002620000002400 */
[----:B------:R-:W-:Y:S01]  /*2eb0*/  HMMA.16816.F32 R24, R184, R30, R40 ;  /* 0x0000001eb818723c */ /* 0x000fe20000001828 */
[----:B-1----:R-:W-:-:S06]  /*2ec0*/  FMUL.FTZ R0, R4, c[0x0][0x320] ;  /* 0x0000c80004007a20 */ /* 0x002fcc0000410000 */
[----:B------:R1:W1:Y:S01]  /*2ed0*/  MUFU.TANH R56, R0 ;  /* 0x0000000000387308 */ /* 0x0002620000002400 */
[----:B------:R-:W-:Y:S01]  /*2ee0*/  HMMA.16816.F32 R12, R184, R28, R76 ;  /* 0x0000001cb80c723c */ /* 0x000fe2000000184c */
[----:B------:R-:W-:Y:S01]  /*2ef0*/  LDSM.16.M88.4 R28, [R202+0x7800] ;  /* 0x00780000ca1c783b */ /* 0x000fe20000000200 */
[----:B-1----:R-:W-:-:S05]  /*2f00*/  FMUL.FTZ R0, R5, c[0x0][0x320] ;  /* 0x0000c80005007a20 */ /* 0x002fca0000410000 */
[----:B------:R1:W1:Y:S01]  /*2f10*/  MUFU.TANH R43, R0 ;  /* 0x00000000002b7308 */ /* 0x0002620000002400 */
[----:B------:R-:W-:Y:S01]  /*2f20*/  HMMA.16816.F32 R20, R196, R32, R16 ;  /* 0x00000020c414723c */ /* 0x000fe20000001810 */
[----:B-1----:R-:W-:-:S06]  /*2f30*/  FMUL.FTZ R0, R6, c[0x0][0x320] ;  /* 0x0000c80006007a20 */ /* 0x002fcc0000410000 */
[----:B------:R1:W1:Y:S01]  /*2f40*/  MUFU.TANH R59, R0 ;  /* 0x00000000003b7308 */ /* 0x0002620000002400 */
[----:B------:R-:W-:Y:S01]  /*2f50*/  HMMA.16816.F32 R8, R196, R34, R8 ;  /* 0x00000022c408723c */ /* 0x000fe20000001808 */
[----:B------:R-:W3:Y:S01]  /*2f60*/  LDSM.16.M88.4 R32, [R205+0x7800] ;  /* 0x00780000cd20783b */ /* 0x000ee20000000200 */
[----:B------:R-:W-:Y:S01]  /*2f70*/  ISETP.GT.AND P0, PT, R64, R161, PT ;  /* 0x000000a14000720c */ /* 0x000fe20003f04270 */
[----:B------:R-:W-:-:S04]  /*2f80*/  DEPBAR.LE SB0, 0x0 ;  /* 0x000080000000791a */ /* 0x000fc80000000000 */
[----:B-1----:R-:W-:Y:S02]  /*2f90*/  FMUL.FTZ R0, R7, c[0x0][0x320] ;  /* 0x0000c80007007a20 */ /* 0x002fe40000410000 */
[----:B------:R-:W-:Y:S08]  /*2fa0*/  HMMA.16816.F32 R4, R176, R62, R120 ;  /* 0x0000003eb004723c */ /* 0x000ff00000001878 */
[----:B--2---:R-:W-:Y:S08]  /*2fb0*/  HMMA.16816.F32 R16, R192, R48, R12 ;  /* 0x00000030c010723c */ /* 0x004ff0000000180c */
[C---:B-----5:R-:W-:Y:S08]  /*2fc0*/  HMMA.16816.F32 R12, R184.reuse, R44, R52 ;  /* 0x0000002cb80c723c */ /* 0x060ff00000001834 */
[----:B------:R-:W-:Y:S08]  /*2fd0*/  HMMA.16816.F32 R4, R184, R46, R4 ;  /* 0x0000002eb804723c */ /* 0x000ff00000001804 */
[C---:B------:R-:W-:Y:S08]  /*2fe0*/  HMMA.16816.F32 R24, R192.reuse, R50, R24 ;  /* 0x00000032c018723c */ /* 0x040ff00000001818 */
[C---:B---3--:R-:W-:Y:S08]  /*2ff0*/  HMMA.16816.F32 R12, R192.reuse, R32, R12 ;  /* 0x00000020c00c723c */ /* 0x048ff0000000180c */
[----:B------:R-:W-:Y:S01]  /*3000*/  HMMA.16816.F32 R4, R192, R34, R4 ;  /* 0x00000022c004723c */ /* 0x000fe20000001804 */
[----:B------:R-:W-:-:S02]  /*3010*/  FMUL.FTZ R21, R21, c[0x0][0x320] ;  /* 0x0000c80015157a20 */ /* 0x000fc40000410000 */
[----:B------:R-:W-:Y:S02]  /*3020*/  FMUL.FTZ R22, R22, c[0x0][0x320] ;  /* 0x0000c80016167a20 */ /* 0x000fe40000410000 */
[----:B------:R-:W-:Y:S01]  /*3030*/  FMUL.FTZ R23, R23, c[0x0][0x320] ;  /* 0x0000c80017177a20 */ /* 0x000fe20000410000 */
[----:B------:R1:W2:Y:S01]  /*3040*/  MUFU.TANH R49, R0 ;  /* 0x0000000000317308 */ /* 0x0002a20000002400 */
[----:B------:R-:W-:Y:S02]  /*3050*/  FMUL.FTZ R8, R8, c[0x0][0x320] ;  /* 0x0000c80008087a20 */ /* 0x000fe40000410000 */
[----:B------:R-:W-:Y:S02]  /*3060*/  FMUL.FTZ R9, R9, c[0x0][0x320] ;  /* 0x0000c80009097a20 */ /* 0x000fe40000410000 */
[----:B------:R-:W-:Y:S02]  /*3070*/  FMUL.FTZ R10, R10, c[0x0][0x320] ;  /* 0x0000c8000a0a7a20 */ /* 0x000fe40000410000 */
[----:B------:R-:W-:Y:S01]  /*3080*/  FMUL.FTZ R11, R11, c[0x0][0x320] ;  /* 0x0000c8000b0b7a20 */ /* 0x000fe20000410000 */
[----:B------:R-:W3:Y:S01]  /*3090*/  MUFU.TANH R40, R21 ;  /* 0x0000001500287308 */ /* 0x000ee20000002400 */
[----:B-1----:R-:W-:-:S07]  /*30a0*/  FMUL.FTZ R0, R20, c[0x0][0x320] ;  /* 0x0000c80014007a20 */ /* 0x002fce0000410000 */
[----:B------:R-:W1:Y:S02]  /*30b0*/  MUFU.TANH R48, R22 ;  /* 0x0000001600307308 */ /* 0x000e640000002400 */
[C---:B------:R-:W-:Y:S06]  /*30c0*/  HMMA.16816.F32 R4, R196.reuse, R30, R4 ;  /* 0x0000001ec404723c */ /* 0x040fec0000001804 */
[----:B------:R5:W1:Y:S08]  /*30d0*/  MUFU.TANH R45, R23 ;  /* 0x00000017002d7308 */ /* 0x000a700000002400 */
[----:B------:R-:W1:Y:S01]  /*30e0*/  MUFU.TANH R44, R10 ;  /* 0x0000000a002c7308 */ /* 0x000e620000002400 */
[C---:B-----5:R-:W-:Y:S07]  /*30f0*/  HMMA.16816.F32 R20, R196.reuse, R36, R16 ;  /* 0x00000024c414723c */ /* 0x060fee0000001810 */
[----:B------:R-:W1:Y:S01]  /*3100*/  MUFU.TANH R37, R8 ;  /* 0x0000000800257308 */ /* 0x000e620000002400 */
[C---:B------:R-:W-:Y:S07]  /*3110*/  HMMA.16816.F32 R16, R196.reuse, R38, R24 ;  /* 0x00000026c410723c */ /* 0x040fee0000001818 */
[----:B------:R-:W1:Y:S08]  /*3120*/  MUFU.TANH R36, R9 ;  /* 0x0000000900247308 */ /* 0x000e700000002400 */
[----:B------:R5:W1:Y:S02]  /*3130*/  MUFU.TANH R42, R11 ;  /* 0x0000000b002a7308 */ /* 0x000a640000002400 */
[----:B-----5:R-:W-:Y:S01]  /*3140*/  HMMA.16816.F32 R8, R196, R28, R12 ;  /* 0x0000001cc408723c */ /* 0x020fe2000000180c */
[----:B------:R-:W-:-:S02]  /*3150*/  FMUL.FTZ R20, R20, c[0x0][0x320] ;  /* 0x0000c80014147a20 */ /* 0x000fc40000410000 */
[----:B------:R-:W-:Y:S02]  /*3160*/  FMUL.FTZ R21, R21, c[0x0][0x320] ;  /* 0x0000c80015157a20 */ /* 0x000fe40000410000 */
[----:B------:R-:W-:Y:S02]  /*3170*/  FMUL.FTZ R22, R22, c[0x0][0x320] ;  /* 0x0000c80016167a20 */ /* 0x000fe40000410000 */
[----:B------:R-:W-:Y:S02]  /*3180*/  FMUL.FTZ R23, R23, c[0x0][0x320] ;  /* 0x0000c80017177a20 */ /* 0x000fe40000410000 */
[----:B------:R-:W-:Y:S02]  /*3190*/  FMUL.FTZ R16, R16, c[0x0][0x320] ;  /* 0x0000c80010107a20 */ /* 0x000fe40000410000 */
[----:B------:R-:W-:Y:S02]  /*31a0*/  FMUL.FTZ R15, R17, c[0x0][0x320] ;  /* 0x0000c800110f7a20 */ /* 0x000fe40000410000 */
        /* <DEDUP_REMOVED lines=9> */
[----:B------:R-:W-:Y:S01]  /*3240*/  FMUL.FTZ R11, R11, c[0x0][0x320] ;  /* 0x0000c8000b0b7a20 */ /* 0x000fe20000410000 */
[----:B------:R1:W1:Y:S08]  /*3250*/  MUFU.TANH R27, R22 ;  /* 0x00000016001b7308 */ /* 0x0002700000002400 */
[----:B------:R1:W1:Y:S08]  /*3260*/  MUFU.TANH R26, R23 ;  /* 0x00000017001a7308 */ /* 0x0002700000002400 */
[----:B------:R1:W1:Y:S08]  /*3270*/  MUFU.TANH R25, R18 ;  /* 0x0000001200197308 */ /* 0x0002700000002400 */
[----:B------:R1:W1:Y:S08]  /*3280*/  MUFU.TANH R24, R19 ;  /* 0x0000001300187308 */ /* 0x0002700000002400 */
[----:B------:R1:W1:Y:S08]  /*3290*/  MUFU.TANH R41, R0 ;  /* 0x0000000000297308 */ /* 0x0002700000002400 */
[----:B------:R-:W1:Y:S08]  /*32a0*/  MUFU.TANH R20, R20 ;  /* 0x0000001400147308 */ /* 0x000e700000002400 */
[----:B------:R-:W1:Y:S08]  /*32b0*/  MUFU.TANH R21, R21 ;  /* 0x0000001500157308 */ /* 0x000e700000002400 */
[----:B------:R-:W1:Y:S08]  /*32c0*/  MUFU.TANH R16, R16 ;  /* 0x0000001000107308 */ /* 0x000e700000002400 */
[----:B------:R-:W1:Y:S08]  /*32d0*/  MUFU.TANH R15, R15 ;  /* 0x0000000f000f7308 */ /* 0x000e700000002400 */
[----:B------:R1:W1:Y:S08]  /*32e0*/  MUFU.TANH R14, R8 ;  /* 0x00000008000e7308 */ /* 0x0002700000002400 */
[----:B------:R1:W1:Y:S08]  /*32f0*/  MUFU.TANH R13, R9 ;  /* 0x00000009000d7308 */ /* 0x0002700000002400 */
[----:B------:R1:W1:Y:S08]  /*3300*/  MUFU.TANH R23, R10 ;  /* 0x0000000a00177308 */ /* 0x0002700000002400 */
[----:B------:R1:W1:Y:S08]  /*3310*/  MUFU.TANH R22, R11 ;  /* 0x0000000b00167308 */ /* 0x0002700000002400 */
[----:B------:R1:W1:Y:S08]  /*3320*/  MUFU.TANH R12, R4 ;  /* 0x00000004000c7308 */ /* 0x0002700000002400 */
[----:B------:R1:W1:Y:S08]  /*3330*/  MUFU.TANH R17, R5 ;  /* 0x0000000500117308 */ /* 0x0002700000002400 */
[----:B------:R1:W1:Y:S08]  /*3340*/  MUFU.TANH R19, R6 ;  /* 0x0000000600137308 */ /* 0x0002700000002400 */
[----:B------:R1:W1:Y:S01]  /*3350*/  MUFU.TANH R18, R7 ;  /* 0x0000000700127308 */ /* 0x0002620000002400 */
[----:B------:R-:W-:Y:S01]  /*3360*/  BSSY B0, `(.L_x_68) ;  /* 0x0000022000007945 */ /* 0x000fe20003800000 */
[----:B------:R-:W-:Y:S06]  /*3370*/  BAR.SYNC.DEFER_BLOCKING 0x0 ;  /* 0x0000000000007b1d */ /* 0x000fec0000010000 */
[----:B------:R-:W-:Y:S05]  /*3380*/  @!P0 BRA `(.L_x_69) ;  /* 0x000001f000008947 */ /* 0x000fea0003800000 */
[----:B-1234-:R-:W-:Y:S01]  /*3390*/  IADD3 R0, R160, -0x2, RZ ;  /* 0xfffffffea0007810 */ /* 0x01efe20007ffe0ff */
[C---:B------:R-:W-:Y:S01]  /*33a0*/  IMAD.SHL.U32 R8, R131.reuse, 0x40, RZ ;  /* 0x0000004083087824 */ /* 0x040fe200078e00ff */
[----:B------:R-:W-:-:S02]  /*33b0*/  SHF.L.U64.HI R9, R131, 0x6, R132 ;  /* 0x0000000683097819 */ /* 0x000fc40000010284 */
[----:B------:R-:W-:Y:S01]  /*33c0*/  SHF.R.S32.HI R2, RZ, 0x1f, R0 ;  /* 0x0000001fff027819 */ /* 0x000fe20000011400 */
[----:B------:R-:W-:-:S04]  /*33d0*/  IMAD.WIDE.U32 R4, R0, c[0x0][0x1e0], RZ ;  /* 0x0000780000047a25 */ /* 0x000fc800078e00ff */
[----:B------:R-:W-:-:S04]  /*33e0*/  IMAD R2, R2, c[0x0][0x1e0], RZ ;  /* 0x0000780002027a24 */ /* 0x000fc800078e02ff */
[----:B------:R-:W-:Y:S01]  /*33f0*/  IMAD R2, R0, c[0x0][0x1e4], R2 ;  /* 0x0000790000027a24 */ /* 0x000fe200078e0202 */
[----:B------:R-:W-:-:S03]  /*3400*/  LEA R0, P1, R4, R136, 0x7 ;  /* 0x0000008804007211 */ /* 0x000fc600078238ff */
[----:B------:R-:W-:Y:S01]  /*3410*/  IMAD.IADD R3, R5, 0x1, R2 ;  /* 0x0000000105037824 */ /* 0x000fe200078e0202 */
[----:B------:R-:W-:-:S04]  /*3420*/  LEA R2, P0, R0, c[0x0][0x1c8], 0x1 ;  /* 0x0000720000027a11 */ /* 0x000fc800078008ff */
[----:B------:R-:W-:Y:S02]  /*3430*/  LEA.HI.X R3, R4, R134, R3, 0x7, P1 ;  /* 0x0000008604037211 */ /* 0x000fe400008f3c03 */
[----:B------:R-:W-:Y:S02]  /*3440*/  IADD3 R6, P4, R8, R2, RZ ;  /* 0x0000000208067210 */ /* 0x000fe40007f9e0ff */
[----:B------:R-:W-:Y:S02]  /*3450*/  LEA.HI.X R3, R0, c[0x0][0x1cc], R3, 0x1, P0 ;  /* 0x0000730000037a11 */ /* 0x000fe400000f0c03 */
[----:B------:R-:W-:Y:S02]  /*3460*/  IADD3 R10, P2, P1, R8, 0x80, R2 ;  /* 0x00000080080a7810 */ /* 0x000fe4000795e002 */
[-C--:B------:R-:W-:Y:S01]  /*3470*/  IADD3 R4, P0, R6, R8.reuse, RZ ;  /* 0x0000000806047210 */ /* 0x080fe20007f1e0ff */
[C-C-:B------:R-:W-:Y:S01]  /*3480*/  IMAD.X R7, R9.reuse, 0x1, R3.reuse, P4 ;  /* 0x0000000109077824 */ /* 0x140fe200020e0603 */
[----:B------:R-:W-:Y:S01]  /*3490*/  IADD3.X R11, R9, RZ, R3, P2, P1 ;  /* 0x000000ff090b7210 */ /* 0x000fe200017e2403 */
[----:B------:R-:W-:Y:S01]  /*34a0*/  @!PT LDS RZ, [RZ] ;  /* 0x00000000fffff984 */ /* 0x000fe20000000800 */
[----:B------:R-:W-:Y:S01]  /*34b0*/  @!PT LDS RZ, [RZ] ;  /* 0x00000000fffff984 */ /* 0x000fe20000000800 */
[----:B------:R-:W-:Y:S01]  /*34c0*/  @!PT LDS RZ, [RZ] ;  /* 0x00000000fffff984 */ /* 0x000fe20000000800 */
[----:B------:R1:W-:Y:S01]  /*34d0*/  LDGSTS.E.BYPASS.LTC128B.128 [R228+0x8100], [R2.64], !P6 ;  /* 0x0810000002e47fae */ /* 0x0003e2000f101d46 */
[----:B------:R-:W-:Y:S01]  /*34e0*/  IADD3 R8, P1, R4, R8, RZ ;  /* 0x0000000804087210 */ /* 0x000fe20007f3e0ff */
[----:B------:R-:W-:-:S02]  /*34f0*/  IMAD.X R5, R7, 0x1, R9, P0 ;  /* 0x0000000107057824 */ /* 0x000fc400000e0609 */
[----:B------:R1:W-:Y:S02]  /*3500*/  LDGSTS.E.BYPASS.LTC128B.128 [R228+0xc100], [R2.64+0x80], !P5 ;  /* 0x0c10008002e47fae */ /* 0x0003e4000e901d46 */
[----:B------:R-:W-:Y:S02]  /*3510*/  IMAD.X R9, R5, 0x1, R9, P1 ;  /* 0x0000000105097824 */ /* 0x000fe400008e0609 */
[----:B------:R1:W-:Y:S04]  /*3520*/  LDGSTS.E.BYPASS.LTC128B.128 [R228+0x9100], [R6.64], !P6 ;  /* 0x0910000006e47fae */ /* 0x0003e8000f101d46 */
[----:B------:R1:W-:Y:S04]  /*3530*/  LDGSTS.E.BYPASS.LTC128B.128 [R228+0xd100], [R10.64], !P5 ;  /* 0x0d1000000ae47fae */ /* 0x0003e8000e901d46 */
[----:B------:R1:W-:Y:S04]  /*3540*/  LDGSTS.E.BYPASS.LTC128B.128 [R228+0xa100], [R4.64], !P6 ;  /* 0x0a10000004e47fae */ /* 0x0003e8000f101d46 */
[----:B------:R1:W-:Y:S04]  /*3550*/  LDGSTS.E.BYPASS.LTC128B.128 [R228+0xe100], [R4.64+0x80], !P5 ;  /* 0x0e10008004e47fae */ /* 0x0003e8000e901d46 */
[----:B------:R1:W-:Y:S04]  /*3560*/  LDGSTS.E.BYPASS.LTC128B.128 [R228+0xb100], [R8.64], !P6 ;  /* 0x0b10000008e47fae */ /* 0x0003e8000f101d46 */
[----:B------:R1:W-:Y:S02]  /*3570*/  LDGSTS.E.BYPASS.LTC128B.128 [R228+0xf100], [R8.64+0x80], !P5 ;  /* 0x0f10008008e47fae */ /* 0x0003e4000e901d46 */
.L_x_69:
[----:B--234-:R-:W-:Y:S05]  /*3580*/  BSYNC B0 ;  /* 0x0000000000007941 */ /* 0x01cfea0003800000 */
.L_x_68:
[----:B-1----:R-:W2:Y:S04]  /*3590*/  LDL R0, [R1+0x54] ;  /* 0x0000540001007983 */ /* 0x002ea80000100800 */
[----:B------:R-:W3:Y:S04]  /*35a0*/  LDL R3, [R1+0x30] ;  /* 0x0000300001037983 */ /* 0x000ee80000100800 */
[----:B------:R-:W0:Y:S01]  /*35b0*/  LDGDEPBAR ;  /* 0x00000000000079af */ /* 0x000e220000000000 */
[----:B--2---:R-:W-:-:S04]  /*35c0*/  IMAD.IADD R0, R0, 0x1, R155 ;  /* 0x0000000100007824 */ /* 0x004fc800078e029b */
[----:B------:R-:W-:Y:S01]  /*35d0*/  @P3 IMAD.HI.U32 R2, R0, c[0x0][0x2c8], RZ ;  /* 0x0000b20000023a27 */ /* 0x000fe200078e00ff */
[----:B------:R1:W-:Y:S04]  /*35e0*/  STL [R1], R0 ;  /* 0x0000000001007387 */ /* 0x0003e80000100800 */
[----:B-1----:R-:W-:-:S05]  /*35f0*/  @P3 SHF.R.U32.HI R0, RZ, c[0x0][0x2cc], R2 ;  /* 0x0000b300ff003a19 */ /* 0x002fca0000011602 */
[----:B------:R-:W1:Y:S04]  /*3600*/  SHFL.IDX PT, R2, R0, RZ, 0x1c1f ;  /* 0x001c1fff00027589 */ /* 0x000e6800000e0000 */
[----:B------:R2:W4:Y:S02]  /*3610*/  SHFL.IDX PT, R4, R0, 0x1, 0x1c1f ;  /* 0x003c1f0000047f89 */ /* 0x00052400000e0000 */
[----:B--2---:R-:W-:-:S05]  /*3620*/  IMAD R0, R64, R133, 0x1 ;  /* 0x0000000140007424 */ /* 0x004fca00078e0285 */
[----:B---3--:R-:W-:Y:S01]  /*3630*/  IADD3 R0, -R3, c[0x0][0x1d0], R0 ;  /* 0x0000740003007a10 */ /* 0x008fe20007ffe100 */
[----:B------:R-:W-:-:S03]  /*3640*/  IMAD.IADD R3, R130, 0x1, -R3 ;  /* 0x0000000182037824 */ /* 0x000fc600078e0a03 */
[----:B------:R-:W-:-:S05]  /*3650*/  IADD3 R0, R0, -c[0x0][0x168], RZ ;  /* 0x80005a0000007a10 */ /* 0x000fca0007ffe0ff */
[C---:B-1----:R-:W-:Y:S02]  /*3660*/  IMAD.IADD R2, R0.reuse, 0x1, R2 ;  /* 0x0000000100027824 */ /* 0x042fe400078e0202 */
[----:B----4-:R-:W-:-:S03]  /*3670*/  IMAD.IADD R0, R0, 0x1, R4 ;  /* 0x0000000100007824 */ /* 0x010fc600078e0204 */
[C---:B------:R-:W-:Y:S02]  /*3680*/  IMNMX R2, R3.reuse, R2, PT ;  /* 0x0000000203027217 */ /* 0x040fe40003800200 */
[----:B------:R-:W-:Y:S02]  /*3690*/  IMNMX R0, R3, R0, PT ;  /* 0x0000000003007217 */ /* 0x000fe40003800200 */
[C---:B------:R-:W-:Y:S02]  /*36a0*/  ISETP.GT.AND P0, PT, R2.reuse, RZ, PT ;  /* 0x000000ff0200720c */ /* 0x040fe40003f04270 */
[C---:B------:R-:W-:Y:S02]  /*36b0*/  ISETP.GT.AND P2, PT, R2.reuse, 0x1, PT ;  /* 0x000000010200780c */ /* 0x040fe40003f44270 */
[----:B------:R-:W-:Y:S02]  /*36c0*/  ISETP.GT.AND P1, PT, R2, 0x8, PT ;  /* 0x000000080200780c */ /* 0x000fe40003f24270 */
[----:B------:R-:W-:-:S02]  /*36d0*/  FSEL R4, R127, -INF , P0 ;  /* 0xff8000007f047808 */ /* 0x000fc40000000000 */
[----:B------:R-:W-:Y:S02]  /*36e0*/  FSEL R5, R126, -INF , P2 ;  /* 0xff8000007e057808 */ /* 0x000fe40001000000 */
[C---:B------:R-:W-:Y:S02]  /*36f0*/  ISETP.GT.AND P0, PT, R2.reuse, 0x10, PT ;  /* 0x000000100200780c */ /* 0x040fe40003f04270 */
[C---:B------:R-:W-:Y:S02]  /*3700*/  ISETP.GT.AND P2, PT, R2.reuse, 0x11, PT ;  /* 0x000000110200780c */ /* 0x040fe40003f44270 */
[----:B------:R-:W-:Y:S02]  /*3710*/  FSEL R7, R115, -INF , P1 ;  /* 0xff80000073077808 */ /* 0x000fe40000800000 */
[----:B------:R-:W-:Y:S02]  /*3720*/  ISETP.GT.AND P1, PT, R2, 0x18, PT ;  /* 0x000000180200780c */ /* 0x000fe40003f24270 */
[----:B------:R-:W-:-:S02]  /*3730*/  FSEL R28, R99, -INF , P0 ;  /* 0xff800000631c7808 */ /* 0x000fc40000000000 */
[----:B------:R-:W-:Y:S02]  /*3740*/  FSEL R33, R98, -INF , P2 ;  /* 0xff80000062217808 */ /* 0x000fe40001000000 */
[C---:B------:R-:W-:Y:S02]  /*3750*/  ISETP.GT.AND P0, PT, R2.reuse, 0x20, PT ;  /* 0x000000200200780c */ /* 0x040fe40003f04270 */
[C---:B------:R-:W-:Y:S02]  /*3760*/  ISETP.GT.AND P2, PT, R2.reuse, 0x21, PT ;  /* 0x000000210200780c */ /* 0x040fe40003f44270 */
[C---:B------:R-:W-:Y:S02]  /*3770*/  ISETP.GT.AND P4, PT, R2.reuse, 0x9, PT ;  /* 0x000000090200780c */ /* 0x040fe40003f84270 */
[----:B------:R-:W-:Y:S02]  /*3780*/  FSEL R34, R97, -INF , P1 ;  /* 0xff80000061227808 */ /* 0x000fe40000800000 */
[----:B------:R-:W-:-:S02]  /*3790*/  ISETP.GT.AND P1, PT, R2, 0x28, PT ;  /* 0x000000280200780c */ /* 0x000fc40003f24270 */
[----:B------:R-:W-:Y:S02]  /*37a0*/  FSEL R71, R85, -INF , P0 ;  /* 0xff80000055477808 */ /* 0x000fe40000000000 */
[----:B------:R-:W-:Y:S02]  /*37b0*/  FSEL R99, R83, -INF , P2 ;  /* 0xff80000053637808 */ /* 0x000fe40001000000 */
[C---:B------:R-:W-:Y:S02]  /*37c0*/  ISETP.GT.AND P0, PT, R2.reuse, 0x30, PT ;  /* 0x000000300200780c */ /* 0x040fe40003f04270 */
[----:B------:R-:W-:Y:S02]  /*37d0*/  ISETP.GT.AND P2, PT, R2, 0x31, PT ;  /* 0x000000310200780c */ /* 0x000fe40003f44270 */
[----:B------:R-:W-:Y:S02]  /*37e0*/  FSEL R8, R114, -INF , P4 ;  /* 0xff80000072087808 */ /* 0x000fe40002000000 */
[----:B------:R-:W-:-:S02]  /*37f0*/  ISETP.GT.AND P4, PT, R2, 0x19, PT ;  /* 0x000000190200780c */ /* 0x000fc40003f84270 */
[----:B------:R-:W-:Y:S02]  /*3800*/  FSEL R104, R81, -INF , P1 ;  /* 0xff80000051687808 */ /* 0x000fe40000800000 */
[----:B------:R-:W-:Y:S02]  /*3810*/  ISETP.GT.AND P1, PT, R2, 0x38, PT ;  /* 0x000000380200780c */ /* 0x000fe40003f24270 */
[----:B------:R-:W-:Y:S02]  /*3820*/  FSEL R132, R72, -INF , P0 ;  /* 0xff80000048847808 */ /* 0x000fe40000000000 */
[----:B------:R-:W-:Y:S02]  /*3830*/  FSEL R134, R67, -INF , P2 ;  /* 0xff80000043867808 */ /* 0x000fe40001000000 */
[C---:B------:R-:W-:Y:S02]  /*3840*/  ISETP.GT.AND P0, PT, R2.reuse, 0x40, PT ;  /* 0x000000400200780c */ /* 0x040fe40003f04270 */
[----:B------:R-:W-:-:S02]  /*3850*/  ISETP.GT.AND P2, PT, R2, 0x41, PT ;  /* 0x000000410200780c */ /* 0x000fc40003f44270 */
[----:B------:R-:W-:Y:S02]  /*3860*/  FSEL R35, R96, -INF , P4 ;  /* 0xff80000060237808 */ /* 0x000fe40002000000 */
[----:B------:R-:W-:Y:S02]  /*3870*/  ISETP.GT.AND P4, PT, R2, 0x29, PT ;  /* 0x000000290200780c */ /* 0x000fe40003f84270 */
[----:B------:R-:W-:Y:S02]  /*3880*/  FSEL R133, R66, -INF , P1 ;  /* 0xff80000042857808 */ /* 0x000fe40000800000 */
[----:B------:R-:W-:Y:S02]  /*3890*/  ISETP.GT.AND P1, PT, R2, 0x48, PT ;  /* 0x000000480200780c */ /* 0x000fe40003f24270 */
[----:B------:R-:W-:Y:S02]  /*38a0*/  FSEL R148, R58, -INF , P0 ;  /* 0xff8000003a947808 */ /* 0x000fe40000000000 */
[----:B------:R-:W-:-:S02]  /*38b0*/  FSEL R150, R57, -INF , P2 ;  /* 0xff80000039967808 */ /* 0x000fc40001000000 */
[C---:B------:R-:W-:Y:S02]  /*38c0*/  ISETP.GT.AND P0, PT, R2.reuse, 0x50, PT ;  /* 0x000000500200780c */ /* 0x040fe40003f04270 */
[----:B------:R-:W-:Y:S02]  /*38d0*/  ISETP.GT.AND P2, PT, R2, 0x51, PT ;  /* 0x000000510200780c */ /* 0x000fe40003f44270 */
[----:B------:R-:W-:Y:S02]  /*38e0*/  FSEL R105, R80, -INF , P4 ;  /* 0xff80000050697808 */ /* 0x000fe40002000000 */
[----:B------:R-:W-:Y:S02]  /*38f0*/  ISETP.GT.AND P4, PT, R2, 0x39, PT ;  /* 0x000000390200780c */ /* 0x000fe40003f84270 */
[----:B------:R-:W-:Y:S02]  /*3900*/  FSEL R149, R56, -INF , P1 ;  /* 0xff80000038957808 */ /* 0x000fe40000800000 */
[----:B------:R-:W-:-:S02]  /*3910*/  ISETP.GT.AND P1, PT, R2, 0x58, PT ;  /* 0x000000580200780c */ /* 0x000fc40003f24270 */
[----:B------:R-:W-:Y:S02]  /*3920*/  FSEL R162, R41, -INF , P0 ;  /* 0xff80000029a27808 */ /* 0x000fe40000000000 */
[----:B------:R-:W-:Y:S02]  /*3930*/  FSEL R164, R40, -INF , P2 ;  /* 0xff80000028a47808 */ /* 0x000fe40001000000 */
[C---:B------:R-:W-:Y:S02]  /*3940*/  ISETP.GT.AND P0, PT, R2.reuse, 0x60, PT ;  /* 0x000000600200780c */ /* 0x040fe40003f04270 */
[C---:B------:R-:W-:Y:S02]  /*3950*/  ISETP.GT.AND P2, PT, R2.reuse, 0x61, PT ;  /* 0x000000610200780c */ /* 0x040fe40003f44270 */
[----:B------:R-:W-:Y:S02]  /*3960*/  FSEL R135, R65, -INF , P4 ;  /* 0xff80000041877808 */ /* 0x000fe40002000000 */
[----:B------:R-:W-:-:S02]  /*3970*/  ISETP.GT.AND P4, PT, R2, 0x49, PT ;  /* 0x000000490200780c */ /* 0x000fc40003f84270 */
[----:B------:R-:W-:Y:S02]  /*3980*/  FSEL R165, R37, -INF , P1 ;  /* 0xff80000025a57808 */ /* 0x000fe40000800000 */
[----:B------:R-:W-:Y:S02]  /*3990*/  ISETP.GT.AND P1, PT, R2, 0x68, PT ;  /* 0x000000680200780c */ /* 0x000fe40003f24270 */
[----:B------:R-:W-:Y:S02]  /*39a0*/  FSEL R234, R20, -INF , P0 ;  /* 0xff80000014ea7808 */ /* 0x000fe40000000000 */
[----:B------:R-:W-:Y:S02]  /*39b0*/  FSEL R236, R21, -INF , P2 ;  /* 0xff80000015ec7808 */ /* 0x000fe40001000000 */
[----:B------:R-:W-:Y:S02]  /*39c0*/  FMNMX.FTZ R69, R4, R5, !PT ;  /* 0x0000000504457209 */ /* 0x000fe40007810000 */
[----:B------:R-:W-:-:S02]  /*39d0*/  ISETP.GT.AND P0, PT, R2, 0x70, PT ;  /* 0x000000700200780c */ /* 0x000fc40003f04270 */
[C---:B------:R-:W-:Y:S02]  /*39e0*/  ISETP.GT.AND P2, PT, R2.reuse, 0x71, PT ;  /* 0x000000710200780c */ /* 0x040fe40003f44270 */
[----:B------:R-:W-:Y:S02]  /*39f0*/  FSEL R151, R43, -INF , P4 ;  /* 0xff8000002b977808 */ /* 0x000fe40002000000 */
[----:B------:R-:W-:Y:S02]  /*3a00*/  ISETP.GT.AND P4, PT, R2, 0x59, PT ;  /* 0x000000590200780c */ /* 0x000fe40003f84270 */
[----:B------:R-:W-:Y:S02]  /*3a10*/  FSEL R239, R16, -INF , P1 ;  /* 0xff80000010ef7808 */ /* 0x000fe40000800000 */
[----:B------:R-:W-:Y:S02]  /*3a20*/  FMNMX.FTZ R69, R7, R69, !PT ;  /* 0x0000004507457209 */ /* 0x000fe40007810000 */
[----:B------:R-:W-:-:S02]  /*3a30*/  ISETP.GT.AND P1, PT, R2, 0x78, PT ;  /* 0x000000780200780c */ /* 0x000fc40003f24270 */
[----:B------:R-:W-:Y:S02]  /*3a40*/  FSEL R152, R14, -INF , P0 ;  /* 0xff8000000e987808 */ /* 0x000fe40000000000 */
[----:B------:R-:W-:Y:S02]  /*3a50*/  FSEL R153, R13, -INF , P2 ;  /* 0xff8000000d997808 */ /* 0x000fe40001000000 */
[C---:B------:R-:W-:Y:S02]  /*3a60*/  ISETP.GT.AND P0, PT, R0.reuse, RZ, PT ;  /* 0x000000ff0000720c */ /* 0x040fe40003f04270 */
[----:B------:R-:W-:Y:S02]  /*3a70*/  ISETP.GT.AND P2, PT, R0, 0x1, PT ;  /* 0x000000010000780c */ /* 0x000fe40003f44270 */
[----:B------:R-:W-:Y:S02]  /*3a80*/  FSEL R167, R36, -INF , P4 ;  /* 0xff80000024a77808 */ /* 0x000fe40002000000 */
[----:B------:R-:W-:-:S02]  /*3a90*/  ISETP.GT.AND P4, PT, R2, 0x69, PT ;  /* 0x000000690200780c */ /* 0x000fc40003f84270 */
[----:B------:R-:W-:Y:S02]  /*3aa0*/  FMNMX.FTZ R69, R8, R69, !PT ;  /* 0x0000004508457209 */ /* 0x000fe40007810000 */
[----:B------:R-:W-:Y:S02]  /*3ab0*/  FSEL R154, R12, -INF , P1 ;  /* 0xff8000000c9a7808 */ /* 0x000fe40000800000 */
[----:B------:R-:W-:Y:S02]  /*3ac0*/  ISETP.GT.AND P1, PT, R0, 0x8, PT ;  /* 0x000000080000780c */ /* 0x000fe40003f24270 */
[----:B------:R-:W-:Y:S02]  /*3ad0*/  FSEL R6, R129, -INF , P0 ;  /* 0xff80000081067808 */ /* 0x000fe40000000000 */
[----:B------:R-:W-:Y:S02]  /*3ae0*/  FSEL R9, R128, -INF , P2 ;  /* 0xff80000080097808 */ /* 0x000fe40001000000 */
[----:B------:R-:W-:-:S02]  /*3af0*/  FSEL R240, R15, -INF , P4 ;  /* 0xff8000000ff07808 */ /* 0x000fc40002000000 */
[----:B------:R-:W-:Y:S01]  /*3b00*/  FMNMX.FTZ R69, R28, R69, !PT ;  /* 0x000000451c457209 */ /* 0x000fe20007810000 */
[----:B------:R-:W-:Y:S01]  /*3b10*/  LDSM.16.MT88.4 R12, [R204] ;  /* 0x00000000cc0c783b */ /* 0x000fe20000004200 */
[----:B------:R-:W-:Y:S02]  /*3b20*/  ISETP.GT.AND P4, PT, R2, 0x79, PT ;  /* 0x000000790200780c */ /* 0x000fe40003f84270 */
[----:B------:R-:W-:Y:S02]  /*3b30*/  ISETP.GT.AND P0, PT, R0, 0x9, PT ;  /* 0x000000090000780c */ /* 0x000fe40003f04270 */
[----:B------:R-:W-:Y:S02]  /*3b40*/  FSEL R21, R125, -INF , P1 ;  /* 0xff8000007d157808 */ /* 0x000fe40000800000 */
[----:B------:R-:W-:Y:S02]  /*3b50*/  FMNMX.FTZ R2, R6, R9, !PT ;  /* 0x0000000906027209 */ /* 0x000fe40007810000 */
[----:B------:R-:W-:-:S02]  /*3b60*/  FMNMX.FTZ R69, R33, R69, !PT ;  /* 0x0000004521457209 */ /* 0x000fc40007810000 */
[----:B------:R-:W-:Y:S02]  /*3b70*/  ISETP.GT.AND P2, PT, R0, 0x10, PT ;  /* 0x000000100000780c */ /* 0x000fe40003f44270 */
[----:B------:R-:W-:Y:S02]  /*3b80*/  FSEL R20, R124, -INF , P0 ;  /* 0xff8000007c147808 */ /* 0x000fe40000000000 */
[----:B------:R-:W-:Y:S02]  /*3b90*/  FMNMX.FTZ R2, R21, R2, !PT ;  /* 0x0000000215027209 */ /* 0x000fe40007810000 */
[----:B------:R-:W-:Y:S02]  /*3ba0*/  FMNMX.FTZ R69, R34, R69, !PT ;  /* 0x0000004522457209 */ /* 0x000fe40007810000 */
[----:B------:R-:W-:Y:S02]  /*3bb0*/  ISETP.GT.AND P1, PT, R0, 0x11, PT ;  /* 0x000000110000780c */ /* 0x000fe40003f24270 */
[----:B------:R-:W-:-:S02]  /*3bc0*/  FSEL R29, R113, -INF , P2 ;  /* 0xff800000711d7808 */ /* 0x000fc40001000000 */
[----:B------:R-:W-:Y:S02]  /*3bd0*/  FMNMX.FTZ R2, R20, R2, !PT ;  /* 0x0000000214027209 */ /* 0x000fe40007810000 */
[----:B------:R-:W-:Y:S02]  /*3be0*/  FMNMX.FTZ R69, R35, R69, !PT ;  /* 0x0000004523457209 */ /* 0x000fe40007810000 */
        /* <DEDUP_REMOVED lines=28> */
[C---:B------:R-:W-:Y:S02]  /*3db0*/  ISETP.GT.AND P2, PT, R0.reuse, 0x31, PT ;  /* 0x000000310000780c */ /* 0x040fe40003f44270 */
        /* <DEDUP_REMOVED lines=61> */
[----:B------:R-:W-:Y:S01]  /*4190*/  FMNMX.FTZ R2, R191, R2, !PT ;  /* 0x00000002bf027209 */ /* 0x000fe20007810000 */
[----:B------:R-:W-:Y:S01]  /*41a0*/  LDSM.16.MT88.4 R24, [R200+0x4000] ;  /* 0x00400000c818783b */ /* 0x000fe20000004200 */
[----:B------:R-:W-:Y:S02]  /*41b0*/  FSEL R242, R17, -INF , P4 ;  /* 0xff80000011f27808 */ /* 0x000fe40002000000 */
[----:B------:R-:W-:Y:S02]  /*41c0*/  FMNMX.FTZ R69, R154, R69, !PT ;  /* 0x000000459a457209 */ /* 0x000fe40007810000 */
[----:B------:R-:W-:-:S02]  /*41d0*/  ISETP.GT.AND P0, PT, R0, 0x71, PT ;  /* 0x000000710000780c */ /* 0x000fc40003f04270 */
[----:B------:R-:W-:Y:S02]  /*41e0*/  FSEL R241, R23, -INF , P1 ;  /* 0xff80000017f17808 */ /* 0x000fe40000800000 */
[----:B------:R-:W-:Y:S02]  /*41f0*/  FMNMX.FTZ R2, R190, R2, !PT ;  /* 0x00000002be027209 */ /* 0x000fe40007810000 */
[----:B------:R-:W-:Y:S02]  /*4200*/  FMNMX.FTZ R69, R242, R69, !PT ;  /* 0x00000045f2457209 */ /* 0x000fe40007810000 */
[----:B------:R-:W-:Y:S02]  /*4210*/  ISETP.GT.AND P1, PT, R0, 0x78, PT ;  /* 0x000000780000780c */ /* 0x000fe40003f24270 */
[----:B------:R-:W-:Y:S01]  /*4220*/  FSEL R244, R22, -INF , P0 ;  /* 0xff80000016f47808 */ /* 0x000fe20000000000 */
[----:B------:R-:W1:Y:S01]  /*4230*/  SHFL.BFLY PT, R3, R69, 0x2, 0x1f ;  /* 0x0c401f0045037f89 */ /* 0x000e6200000e0000 */
[----:B------:R-:W-:-:S02]  /*4240*/  FMNMX.FTZ R2, R241, R2, !PT ;  /* 0x00000002f1027209 */ /* 0x000fc40007810000 */
[----:B------:R-:W-:Y:S02]  /*4250*/  ISETP.GT.AND P0, PT, R0, 0x79, PT ;  /* 0x000000790000780c */ /* 0x000fe40003f04270 */
[----:B------:R-:W-:Y:S02]  /*4260*/  FSEL R243, R19, -INF , P1 ;  /* 0xff80000013f37808 */ /* 0x000fe40000800000 */
[----:B------:R-:W-:Y:S02]  /*4270*/  FMNMX.FTZ R0, R244, R2, !PT ;  /* 0x00000002f4007209 */ /* 0x000fe40007810000 */
[----:B------:R-:W-:Y:S02]  /*4280*/  FSEL R248, R18, -INF , P0 ;  /* 0xff80000012f87808 */ /* 0x000fe40000000000 */
[----:B------:R-:W-:Y:S01]  /*4290*/  FMNMX.FTZ R0, R243, R0, !PT ;  /* 0x00000000f3007209 */ /* 0x000fe20007810000 */
[----:B------:R-:W-:Y:S03]  /*42a0*/  LDSM.16.MT88.4 R16, [R200] ;  /* 0x00000000c810783b */ /* 0x000fe60000004200 */
[----:B------:R-:W-:-:S05]  /*42b0*/  FMNMX.FTZ R0, R248, R0, !PT ;  /* 0x00000000f8007209 */ /* 0x000fca0007810000 */
[----:B------:R-:W2:Y:S01]  /*42c0*/  SHFL.BFLY PT, R2, R0, 0x2, 0x1f ;  /* 0x0c401f0000027f89 */ /* 0x000ea200000e0000 */
[----:B-1----:R-:W-:-:S05]  /*42d0*/  FMNMX.FTZ R69, R69, R3, !PT ;  /* 0x0000000345457209 */ /* 0x002fca0007810000 */
[----:B------:R-:W1:Y:S01]  /*42e0*/  SHFL.BFLY PT, R3, R69, 0x1, 0x1f ;  /* 0x0c201f0045037f89 */ /* 0x000e6200000e0000 */
[----:B--2---:R-:W-:-:S05]  /*42f0*/  FMNMX.FTZ R0, R0, R2, !PT ;  /* 0x0000000200007209 */ /* 0x004fca0007810000 */
[----:B------:R-:W2:Y:S01]  /*4300*/  SHFL.BFLY PT, R68, R0, 0x1, 0x1f ;  /* 0x0c201f0000447f89 */ /* 0x000ea200000e0000 */
[----:B-1----:R-:W-:-:S04]  /*4310*/  FMNMX.FTZ R69, R69, R3, !PT ;  /* 0x0000000345457209 */ /* 0x002fc80007810000 */
[C---:B------:R-:W-:Y:S01]  /*4320*/  FSETP.NEU.FTZ.AND P0, PT, R69.reuse, -INF , PT ;  /* 0xff8000004500780b */ /* 0x040fe20003f1d000 */
[----:B------:R-:W-:-:S05]  /*4330*/  FMUL.FTZ R2, R69, c[0x0][0x2d0] ;  /* 0x0000b40045027a20 */ /* 0x000fca0000410000 */
[----:B------:R-:W-:-:S05]  /*4340*/  FSEL R2, R2, RZ, P0 ;  /* 0x000000ff02027208 */ /* 0x000fca0000000000 */
[----:B------:R-:W-:-:S04]  /*4350*/  FFMA.FTZ R3, R4, c[0x0][0x2d0], -R2 ;  /* 0x0000b40004037a23 */ /* 0x000fc80000010802 */
[----:B------:R1:W-:Y:S01]  /*4360*/  MUFU.EX2 R183, R3 ;  /* 0x0000000300b77308 */ /* 0x0003e20000000800 */
[----:B--2---:R-:W-:Y:S01]  /*4370*/  FMNMX.FTZ R68, R0, R68, !PT ;  /* 0x0000004400447209 */ /* 0x004fe20007810000 */
[----:B------:R-:W-:-:S03]  /*4380*/  FFMA.FTZ R0, R5, c[0x0][0x2d0], -R2 ;  /* 0x0000b40005007a23 */ /* 0x000fc60000010802 */
[----:B------:R-:W-:-:S03]  /*4390*/  FSETP.NEU.FTZ.AND P0, PT, R68, -INF , PT ;  /* 0xff8000004400780b */ /* 0x000fc60003f1d000 */
[----:B------:R2:W3:Y:S01]  /*43a0*/  MUFU.EX2 R229, R0 ;  /* 0x0000000000e57308 */ /* 0x0004e20000000800 */
[----:B-1----:R-:W-:-:S07]  /*43b0*/  FFMA.FTZ R3, R7, c[0x0][0x2d0], -R2 ;  /* 0x0000b40007037a23 */ /* 0x002fce0000010802 */
[----:B------:R1:W-:Y:S01]  /*43c0*/  MUFU.EX2 R180, R3 ;  /* 0x0000000300b47308 */ /* 0x0003e20000000800 */
[----:B--2---:R-:W-:Y:S01]  /*43d0*/  FMUL.FTZ R0, R68, c[0x0][0x2d0] ;  /* 0x0000b40044007a20 */ /* 0x004fe20000410000 */
[----:B---3--:R-:W-:-:S04]  /*43e0*/  F2FP.PACK_AB R4, R229, R183 ;  /* 0x000000b7e504723e */ /* 0x008fc800000000ff */
[----:B------:R-:W-:Y:S01]  /*43f0*/  FSEL R0, R0, RZ, P0 ;  /* 0x000000ff00007208 */ /* 0x000fe20000000000 */
[----:B-1----:R-:W-:-:S04]  /*4400*/  FFMA.FTZ R3, R8, c[0x0][0x2d0], -R2 ;  /* 0x0000b40008037a23 */ /* 0x002fc80000010802 */
[----:B------:R1:W2:Y:S02]  /*4410*/  MUFU.EX2 R107, R3 ;  /* 0x00000003006b7308 */ /* 0x0002a40000000800 */
[----:B-1----:R-:W-:Y:S01]  /*4420*/  FFMA.FTZ R3, R6, c[0x0][0x2d0], -R0 ;  /* 0x0000b40006037a23 */ /* 0x002fe20000010800 */
[----:B--2---:R-:W-:-:S05]  /*4430*/  F2FP.PACK_AB R6, R107, R180 ;  /* 0x000000b46b06723e */ /* 0x004fca00000000ff */
[----:B------:R1:W-:Y:S02]  /*4440*/  MUFU.EX2 R181, R3 ;  /* 0x0000000300b57308 */ /* 0x0003e40000000800 */
[--C-:B-1----:R-:W-:Y:S02]  /*4450*/  FFMA.FTZ R3, R9, c[0x0][0x2d0], -R0.reuse ;  /* 0x0000b40009037a23 */ /* 0x102fe40000010800 */
[----:B------:R-:W1:Y:S04]  /*4460*/  LDSM.16.MT88.4 R8, [R203] ;  /* 0x00000000cb08783b */ /* 0x000e680000004200 */
[----:B------:R2:W3:Y:S02]  /*4470*/  MUFU.EX2 R182, R3 ;  /* 0x0000000300b67308 */ /* 0x0004e40000000800 */
[----:B--2---:R-:W-:Y:S01]  /*4480*/  FFMA.FTZ R3, R21, c[0x0][0x2d0], -R0 ;  /* 0x0000b40015037a23 */ /* 0x004fe20000010800 */
[----:B---3--:R-:W-:-:S05]  /*4490*/  F2FP.PACK_AB R5, R182, R181 ;  /* 0x000000b5b605723e */ /* 0x008fca00000000ff */
[----:B------:R2:W-:Y:S02]  /*44a0*/  MUFU.EX2 R166, R3 ;  /* 0x0000000300a67308 */ /* 0x0005e40000000800 */
[----:B--2---:R-:W-:Y:S02]  /*44b0*/  FFMA.FTZ R3, R20, c[0x0][0x2d0], -R0 ;  /* 0x0000b40014037a23 */ /* 0x004fe40000010800 */
[----:B------:R-:W2:Y:S04]  /*44c0*/  LDSM.16.MT88.4 R20, [R223] ;  /* 0x00000000df14783b */ /* 0x000ea80000004200 */
[----:B------:R-:W3:Y:S02]  /*44d0*/  MUFU.EX2 R106, R3 ;  /* 0x00000003006a7308 */ /* 0x000ee40000000800 */
[----:B---3--:R-:W-:Y:S01]  /*44e0*/  F2FP.PACK_AB R7, R106, R166 ;  /* 0x000000a66a07723e */ /* 0x008fe200000000ff */
[----:B------:R-:W-:-:S05]  /*44f0*/  FFMA.FTZ R3, R28, c[0x0][0x2d0], -R2 ;  /* 0x0000b4001c037a23 */ /* 0x000fca0000010802 */
[----:B------:R3:W-:Y:S01]  /*4500*/  MUFU.EX2 R251, R3 ;  /* 0x0000000300fb7308 */ /* 0x0007e20000000800 */
[C---:B-1----:R-:W-:Y:S08]  /*4510*/  HMMA.16816.F32 R36, R4.reuse, R8, RZ ;  /* 0x000000080424723c */ /* 0x042ff000000018ff */
[----:B------:R-:W-:Y:S01]  /*4520*/  HMMA.16816.F32 R64, R4, R10, RZ ;  /* 0x0000000a0440723c */ /* 0x000fe200000018ff */
[----:B------:R-:W1:Y:S01]  /*4530*/  LDSM.16.MT88.4 R8, [R206+0x4000] ;  /* 0x00400000ce08783b */ /* 0x000e620000004200 */
[----:B---3--:R-:W-:-:S06]  /*4540*/  FFMA.FTZ R3, R33, c[0x0][0x2d0], -R2 ;  /* 0x0000b40021037a23 */ /* 0x008fcc0000010802 */
[C---:B------:R-:W-:Y:S01]  /*4550*/  HMMA.16816.F32 R40, R4.reuse, R16, RZ ;  /* 0x000000100428723c */ /* 0x040fe200000018ff */
[----:B------:R3:W4:Y:S07]  /*4560*/  MUFU.EX2 R252, R3 ;  /* 0x0000000300fc7308 */ /* 0x00072e0000000800 */
[C---:B------:R-:W-:Y:S01]  /*4570*/  HMMA.16816.F32 R48, R4.reuse, R18, RZ ;  /* 0x000000120430723c */ /* 0x040fe200000018ff */
[----:B------:R-:W5:Y:S07]  /*4580*/  LDSM.16.MT88.4 R16, [R204+0x4000] ;  /* 0x00400000cc10783b */ /* 0x000f6e0000004200 */
[----:B------:R-:W-:Y:S01]  /*4590*/  HMMA.16816.F32 R52, R4, R12, RZ ;  /* 0x0000000c0434723c */ /* 0x000fe200000018ff */
[----:B---3--:R-:W-:-:S04]  /*45a0*/  FFMA.FTZ R3, R34, c[0x0][0x2d0], -R2 ;  /* 0x0000b40022037a23 */ /* 0x008fc80000010802 */
[----:B------:R3:W-:Y:S03]  /*45b0*/  MUFU.EX2 R250, R3 ;  /* 0x0000000300fa7308 */ /* 0x0007e60000000800 */
[C---:B------:R-:W-:Y:S01]  /*45c0*/  HMMA.16816.F32 R44, R4.reuse, R14, RZ ;  /* 0x0000000e042c723c */ /* 0x040fe200000018ff */
[----:B------:R-:W4:Y:S07]  /*45d0*/  LDSM.16.MT88.4 R12, [R203+0x4000] ;  /* 0x00400000cb0c783b */ /* 0x000f2e0000004200 */
[----:B--2---:R-:W-:Y:S01]  /*45e0*/  HMMA.16816.F32 R60, R4, R20, RZ ;  /* 0x00000014043c723c */ /* 0x004fe200000018ff */
[----:B---3--:R-:W-:-:S07]  /*45f0*/  FFMA.FTZ R3, R35, c[0x0][0x2d0], -R2 ;  /* 0x0000b40023037a23 */ /* 0x008fce0000010802 */
[C---:B------:R-:W-:Y:S01]  /*4600*/  HMMA.16816.F32 R56, R4.reuse, R22, RZ ;  /* 0x000000160438723c */ /* 0x040fe200000018ff */
[----:B------:R-:W2:Y:S01]  /*4610*/  LDSM.16.MT88.4 R20, [R204+0x800] ;  /* 0x00080000cc14783b */ /* 0x000ea20000004200 */
[----:B------:R3:W-:Y:S06]  /*4620*/  MUFU.EX2 R163, R3 ;  /* 0x0000000300a37308 */ /* 0x0007ec0000000800 */
[C---:B-1----:R-:W-:Y:S08]  /*4630*/  HMMA.16816.F32 R100, R4.reuse, R8, RZ ;  /* 0x000000080464723c */ /* 0x042ff000000018ff */
[----:B------:R-:W-:Y:S01]  /*4640*/  HMMA.16816.F32 R108, R4, R10, RZ ;  /* 0x0000000a046c723c */ /* 0x000fe200000018ff */
[----:B------:R-:W1:Y:S01]  /*4650*/  LDSM.16.MT88.4 R8, [R206+0x800] ;  /* 0x00080000ce08783b */ /* 0x000e620000004200 */
[----:B---3--:R-:W-:-:S04]  /*4660*/  FFMA.FTZ R3, R29, c[0x0][0x2d0], -R0 ;  /* 0x0000b4001d037a23 */ /* 0x008fc80000010800 */
[----:B------:R3:W-:Y:S02]  /*4670*/  MUFU.EX2 R247, R3 ;  /* 0x0000000300f77308 */ /* 0x0007e40000000800 */
[C---:B------:R-:W-:Y:S08]  /*4680*/  HMMA.16816.F32 R72, R4.reuse, R24, RZ ;  /* 0x000000180448723c */ /* 0x040ff000000018ff */
[----:B------:R-:W-:Y:S01]  /*4690*/  HMMA.16816.F32 R76, R4, R26, RZ ;  /* 0x0000001a044c723c */ /* 0x000fe200000018ff */
[----:B------:R-:W1:Y:S01]  /*46a0*/  LDSM.16.MT88.4 R24, [R200+0x800] ;  /* 0x00080000c818783b */ /* 0x000e620000004200 */
[----:B---3--:R-:W-:-:S06]  /*46b0*/  FFMA.FTZ R3, R32, c[0x0][0x2d0], -R0 ;  /* 0x0000b40020037a23 */ /* 0x008fcc0000010800 */
[C---:B-----5:R-:W-:Y:S01]  /*46c0*/  HMMA.16816.F32 R80, R4.reuse, R16, RZ ;  /* 0x000000100450723c */ /* 0x060fe200000018ff */
[----:B------:R3:W5:Y:S07]  /*46d0*/  MUFU.EX2 R245, R3 ;  /* 0x0000000300f57308 */ /* 0x00076e0000000800 */
[C---:B------:R-:W-:Y:S01]  /*46e0*/  HMMA.16816.F32 R84, R4.reuse, R18, RZ ;  /* 0x000000120454723c */ /* 0x040fe200000018ff */
[----:B------:R-:W1:Y:S07]  /*46f0*/  LDSM.16.MT88.4 R16, [R203+0x800] ;  /* 0x00080000cb10783b */ /* 0x000e6e0000004200 */
[----:B----4-:R-:W-:Y:S01]  /*4700*/  HMMA.16816.F32 R88, R4, R12, RZ ;  /* 0x0000000c0458723c */ /* 0x010fe200000018ff */
[----:B---3--:R-:W-:-:S04]  /*4710*/  FFMA.FTZ R3, R31, c[0x0][0x2d0], -R0 ;  /* 0x0000b4001f037a23 */ /* 0x008fc80000010800 */
[----:B------:R3:W-:Y:S03]  /*4720*/  MUFU.EX2 R246, R3 ;  /* 0x0000000300f67308 */ /* 0x0007e60000000800 */
[----:B------:R-:W-:Y:S01]  /*4730*/  HMMA.16816.F32 R92, R4, R14, RZ ;  /* 0x0000000e045c723c */ /* 0x000fe200000018ff */
[----:B------:R-:W-:Y:S06]  /*4740*/  LDSM.16.MT88.4 R12, [R200+0x4800] ;  /* 0x00480000c80c783b */ /* 0x000fec0000004200 */
[----:B------:R-:W-:-:S02]  /*4750*/  F2FP.PACK_AB R4, R252, R251 ;  /* 0x000000fbfc04723e */ /* 0x000fc400000000ff */
[----:B-----5:R-:W-:Y:S02]  /*4760*/  F2FP.PACK_AB R5, R245, R247 ;  /* 0x000000f7f505723e */ /* 0x020fe400000000ff */
[----:B------:R-:W-:Y:S01]  /*4770*/  F2FP.PACK_AB R6, R163, R250 ;  /* 0x000000faa306723e */ /* 0x000fe200000000ff */
[----:B---3--:R-:W-:-:S04]  /*4780*/  FFMA.FTZ R3, R30, c[0x0][0x2d0], -R0 ;  /* 0x0000b4001e037a23 */ /* 0x008fc80000010800 */
[----:B------:R-:W3:Y:S02]  /*4790*/  MUFU.EX2 R249, R3 ;  /* 0x0000000300f97308 */ /* 0x000ee40000000800 */
[----:B---3--:R-:W-:Y:S01]  /*47a0*/  F2FP.PACK_AB R7, R249, R246 ;  /* 0x000000f6f907723e */ /* 0x008fe200000000ff */
[----:B------:R-:W-:Y:S02]  /*47b0*/  FFMA.FTZ R3, R71, c[0x0][0x2d0], -R2 ;  /* 0x0000b40047037a23 */ /* 0x000fe40000010802 */
[----:B------:R-:W-:-:S03]  /*47c0*/  IMAD.MOV.U32 R71, RZ, RZ, R229 ;  /* 0x000000ffff477224 */ /* 0x000fc600078e00e5 */
[----:B------:R3:W-:Y:S01]  /*47d0*/  MUFU.EX2 R238, R3 ;  /* 0x0000000300ee7308 */ /* 0x0007e20000000800 */
[C---:B--2---:R-:W-:Y:S08]  /*47e0*/  HMMA.16816.F32 R124, R4.reuse, R20, R52 ;  /* 0x00000014047c723c */ /* 0x044ff00000001834 */
[----:B------:R-:W-:Y:S01]  /*47f0*/  HMMA.16816.F32 R112, R4, R22, R44 ;  /* 0x000000160470723c */ /* 0x000fe2000000182c */
[----:B------:R-:W2:Y:S01]  /*4800*/  LDSM.16.MT88.4 R20, [R204+0x4800] ;  /* 0x00480000cc14783b */ /* 0x000ea20000004200 */
[----:B---3--:R-:W-:-:S06]  /*4810*/  FFMA.FTZ R3, R99, c[0x0][0x2d0], -R2 ;  /* 0x0000b40063037a23 */ /* 0x008fcc0000010802 */
[C---:B-1----:R-:W-:Y:S01]  /*4820*/  HMMA.16816.F32 R32, R4.reuse, R8, R60 ;  /* 0x000000080420723c */ /* 0x042fe2000000183c */
[----:B------:R1:W3:Y:S07]  /*4830*/  MUFU.EX2 R235, R3 ;  /* 0x0000000300eb7308 */ /* 0x0002ee0000000800 */
[C---:B------:R-:W-:Y:S01]  /*4840*/  HMMA.16816.F32 R28, R4.reuse, R10, R56 ;  /* 0x0000000a041c723c */ /* 0x040fe20000001838 */
[----:B------:R-:W4:Y:S07]  /*4850*/  LDSM.16.MT88.4 R8, [R206+0x4800] ;  /* 0x00480000ce08783b */ /* 0x000f2e0000004200 */
[----:B------:R-:W-:Y:S01]  /*4860*/  HMMA.16816.F32 R116, R4, R24, R40 ;  /* 0x000000180474723c */ /* 0x000fe20000001828 */
[----:B-1----:R-:W-:-:S04]  /*4870*/  FFMA.FTZ R3, R104, c[0x0][0x2d0], -R2 ;  /* 0x0000b40068037a23 */ /* 0x002fc80000010802 */
[----:B------:R1:W-:Y:S03]  /*4880*/  MUFU.EX2 R233, R3 ;  /* 0x0000000300e97308 */ /* 0x0003e60000000800 */
[C---:B------:R-:W-:Y:S08]  /*4890*/  HMMA.16816.F32 R36, R4.reuse, R16, R36 ;  /* 0x000000100424723c */ /* 0x040ff00000001824 */
[----:B------:R-:W-:Y:S01]  /*48a0*/  HMMA.16816.F32 R40, R4, R18, R64 ;  /* 0x000000120428723c */ /* 0x000fe20000001840 */
[----:B------:R-:W5:Y:S01]  /*48b0*/  LDSM.16.MT88.4 R16, [R203+0x4800] ;  /* 0x00480000cb10783b */ /* 0x000f620000004200 */
[----:B-1----:R-:W-:-:S06]  /*48c0*/  FFMA.FTZ R3, R105, c[0x0][0x2d0], -R2 ;  /* 0x0000b40069037a23 */ /* 0x002fcc0000010802 */
[C---:B------:R-:W-:Y:S01]  /*48d0*/  HMMA.16816.F32 R120, R4.reuse, R26, R48 ;  /* 0x0000001a0478723c */ /* 0x040fe20000001830 */
[----:B------:R-:W1:Y:S01]  /*48e0*/  LDSM.16.MT88.4 R24, [R200+0x1000] ;  /* 0x00100000c818783b */ /* 0x000e620000004200 */
[----:B------:R3:W-:Y:S06]  /*48f0*/  MUFU.EX2 R237, R3 ;  /* 0x0000000300ed7308 */ /* 0x0007ec0000000800 */
[C---:B--2---:R-:W-:Y:S08]  /*4900*/  HMMA.16816.F32 R52, R4.reuse, R20, R80 ;  /* 0x000000140434723c */ /* 0x044ff00000001850 */
[----:B------:R-:W-:Y:S01]  /*4910*/  HMMA.16816.F32 R56, R4, R22, R84 ;  /* 0x000000160438723c */ /* 0x000fe20000001854 */
[----:B------:R-:W2:Y:S01]  /*4920*/  LDSM.16.MT88.4 R20, [R204+0x1000] ;  /* 0x00100000cc14783b */ /* 0x000ea20000004200 */
[----:B---3--:R-:W-:-:S04]  /*4930*/  FFMA.FTZ R3, R70, c[0x0][0x2d0], -R0 ;  /* 0x0000b40046037a23 */ /* 0x008fc80000010800 */
[----:B------:R3:W-:Y:S02]  /*4940*/  MUFU.EX2 R232, R3 ;  /* 0x0000000300e87308 */ /* 0x0007e40000000800 */
[C---:B------:R-:W-:Y:S08]  /*4950*/  HMMA.16816.F32 R44, R4.reuse, R12, R72 ;  /* 0x0000000c042c723c */ /* 0x040ff00000001848 */
[----:B------:R-:W-:Y:S01]  /*4960*/  HMMA.16816.F32 R48, R4, R14, R76 ;  /* 0x0000000e0430723c */ /* 0x000fe2000000184c */
[----:B------:R-:W1:Y:S01]  /*4970*/  LDSM.16.MT88.4 R12, [R203+0x1000] ;  /* 0x00100000cb0c783b */ /* 0x000e620000004200 */
[----:B---3--:R-:W-:-:S06]  /*4980*/  FFMA.FTZ R3, R96, c[0x0][0x2d0], -R0 ;  /* 0x0000b40060037a23 */ /* 0x008fcc0000010800 */
[C---:B----4-:R-:W-:Y:S01]  /*4990*/  HMMA.16816.F32 R76, R4.reuse, R8, R100 ;  /* 0x00000008044c723c */ /* 0x050fe20000001864 */
[----:B------:R3:W4:Y:S07]  /*49a0*/  MUFU.EX2 R231, R3 ;  /* 0x0000000300e77308 */ /* 0x00072e0000000800 */
[C---:B------:R-:W-:Y:S01]  /*49b0*/  HMMA.16816.F32 R80, R4.reuse, R10, R108 ;  /* 0x0000000a0450723c */ /* 0x040fe2000000186c */
[----:B------:R-:W1:Y:S06]  /*49c0*/  LDSM.16.MT88.4 R8, [R206+0x1000] ;  /* 0x00100000ce08783b */ /* 0x000e6c0000004200 */
[----:B------:R-:W-:Y:S01]  /*49d0*/  IMAD.MOV.U32 R108, RZ, RZ, R182 ;  /* 0x000000ffff6c7224 */ /* 0x000fe200078e00b6 */
[----:B-----5:R-:W-:Y:S01]  /*49e0*/  HMMA.16816.F32 R60, R4, R16, R88 ;  /* 0x00000010043c723c */ /* 0x020fe20000001858 */
[----:B------:R-:W-:-:S02]  /*49f0*/  IMAD.MOV.U32 R110, RZ, RZ, R180 ;  /* 0x000000ffff6e7224 */ /* 0x000fc400078e00b4 */
[----:B---3--:R-:W-:Y:S02]  /*4a00*/  FFMA.FTZ R3, R98, c[0x0][0x2d0], -R0 ;  /* 0x0000b40062037a23 */ /* 0x008fe40000010800 */
[----:B------:R-:W-:Y:S02]  /*4a10*/  IMAD.MOV.U32 R109, RZ, RZ, R181 ;  /* 0x000000ffff6d7224 */ /* 0x000fe400078e00b5 */
[----:B------:R3:W-:Y:S01]  /*4a20*/  MUFU.EX2 R230, R3 ;  /* 0x0000000300e67308 */ /* 0x0007e20000000800 */
[----:B------:R-:W-:Y:S01]  /*4a30*/  HMMA.16816.F32 R64, R4, R18, R92 ;  /* 0x000000120440723c */ /* 0x000fe2000000185c */
[----:B------:R-:W5:Y:S01]  /*4a40*/  LDSM.16.MT88.4 R16, [R200+0x5000] ;  /* 0x00500000c810783b */ /* 0x000f620000004200 */
[----:B------:R-:W-:-:S05]  /*4a50*/  IMAD.MOV.U32 R111, RZ, RZ, R166 ;  /* 0x000000ffff6f7224 */ /* 0x000fca00078e00a6 */
[----:B------:R-:W-:Y:S02]  /*4a60*/  F2FP.PACK_AB R4, R235, R238 ;  /* 0x000000eeeb04723e */ /* 0x000fe400000000ff */
[----:B----4-:R-:W-:Y:S02]  /*4a70*/  F2FP.PACK_AB R5, R231, R232 ;  /* 0x000000e8e705723e */ /* 0x010fe400000000ff */
[----:B------:R-:W-:Y:S01]  /*4a80*/  F2FP.PACK_AB R6, R237, R233 ;  /* 0x000000e9ed06723e */ /* 0x000fe200000000ff */
[----:B---3--:R-:W-:-:S04]  /*4a90*/  FFMA.FTZ R3, R97, c[0x0][0x2d0], -R0 ;  /* 0x0000b40061037a23 */ /* 0x008fc80000010800 */
[----:B------:R-:W3:Y:S02]  /*4aa0*/  MUFU.EX2 R229, R3 ;  /* 0x0000000300e57308 */ /* 0x000ee40000000800 */
[----:B---3--:R-:W-:Y:S01]  /*4ab0*/  F2FP.PACK_AB R7, R229, R230 ;  /* 0x000000e6e507723e */ /* 0x008fe200000000ff */
[----:B------:R-:W-:Y:S02]  /*4ac0*/  FFMA.FTZ R3, R132, c[0x0][0x2d0], -R2 ;  /* 0x0000b40084037a23 */ /* 0x000fe40000010802 */
[----:B------:R-:W-:-:S04]  /*4ad0*/  IMAD.MOV.U32 R132, RZ, RZ, R154 ;  /* 0x000000ffff847224 */ /* 0x000fc800078e009a */
[C---:B-1----:R-:W-:Y:S07]  /*4ae0*/  HMMA.16816.F32 R84, R4.reuse, R24, R116 ;  /* 0x000000180454723c */ /* 0x042fee0000001874 */
[----:B------:R-:W-:Y:S01]  /*4af0*/  IMAD.MOV.U32 R118, RZ, RZ, R107 ;  /* 0x000000ffff767224 */ /* 0x000fe200078e006b */
[----:B--2---:R-:W-:Y:S01]  /*4b00*/  HMMA.16816.F32 R100, R4, R22, R112 ;  /* 0x000000160464723c */ /* 0x004fe20000001870 */
[----:B------:R-:W-:Y:S02]  /*4b10*/  IMAD.MOV.U32 R119, RZ, RZ, R106 ;  /* 0x000000ffff777224 */ /* 0x000fe400078e006a */
[----:B------:R-:W-:-:S02]  /*4b20*/  IMAD.MOV.U32 R117, RZ, RZ, R183 ;  /* 0x000000ffff757224 */ /* 0x000fc400078e00b7 */
[----:B------:R1:W-:Y:S01]  /*4b30*/  MUFU.EX2 R183, R3 ;  /* 0x0000000300b77308 */ /* 0x0003e20000000800 */
[----:B------:R-:W-:Y:S02]  /*4b40*/  IMAD.MOV.U32 R116, RZ, RZ, R71 ;  /* 0x000000ffff747224 */ /* 0x000fe400078e0047 */
[----:B------:R-:W-:Y:S01]  /*4b50*/  HMMA.16816.F32 R104, R4, R20, R124 ;  /* 0x000000140468723c */ /* 0x000fe2000000187c */
[----:B------:R-:W2:Y:S01]  /*4b60*/  LDSM.16.MT88.4 R20, [R204+0x5000] ;  /* 0x00500000cc14783b */ /* 0x000ea20000004200 */
[----:B------:R-:W-:-:S05]  /*4b70*/  IMAD.MOV.U32 R115, RZ, RZ, R152 ;  /* 0x000000ffff737224 */ /* 0x000fca00078e0098 */
[----:B------:R-:W-:Y:S01]  /*4b80*/  IMAD.MOV.U32 R124, RZ, RZ, R163 ;  /* 0x000000ffff7c7224 */ /* 0x000fe200078e00a3 */
[C---:B------:R-:W-:Y:S01]  /*4b90*/  HMMA.16816.F32 R88, R4.reuse, R12, R36 ;  /* 0x0000000c0458723c */ /* 0x040fe20000001824 */
[----:B------:R-:W-:Y:S02]  /*4ba0*/  IMAD.MOV.U32 R125, RZ, RZ, R161 ;  /* 0x000000ffff7d7224 */ /* 0x000fe400078e00a1 */
[----:B------:R-:W-:Y:S02]  /*4bb0*/  IMAD.MOV.U32 R126, RZ, RZ, R160 ;  /* 0x000000ffff7e7224 */ /* 0x000fe400078e00a0 */
[----:B-1----:R-:W-:Y:S02]  /*4bc0*/  FFMA.FTZ R3, R134, c[0x0][0x2d0], -R2 ;  /* 0x0000b40086037a23 */ /* 0x002fe40000010802 */
[----:B------:R-:W-:Y:S01]  /*4bd0*/  IMAD.MOV.U32 R127, RZ, RZ, R155 ;  /* 0x000000ffff7f7224 */ /* 0x000fe200078e009b */
[----:B------:R-:W-:Y:S01]  /*4be0*/  HMMA.16816.F32 R92, R4, R14, R40 ;  /* 0x0000000e045c723c */ /* 0x000fe20000001828 */
[----:B------:R-:W1:Y:S01]  /*4bf0*/  LDSM.16.MT88.4 R12, [R203+0x5000] ;  /* 0x00500000cb0c783b */ /* 0x000e620000004200 */
[----:B------:R3:W4:Y:S01]  /*4c00*/  MUFU.EX2 R182, R3 ;  /* 0x0000000300b67308 */ /* 0x0007220000000800 */
[----:B------:R-:W-:-:S05]  /*4c10*/  IMAD.MOV.U32 R134, RZ, RZ, R153 ;  /* 0x000000ffff867224 */ /* 0x000fca00078e0099 */
[C---:B------:R-:W-:Y:S08]  /*4c20*/  HMMA.16816.F32 R72, R4.reuse, R8, R32 ;  /* 0x000000080448723c */ /* 0x040ff00000001820 */
[----:B------:R-:W-:Y:S01]  /*4c30*/  HMMA.16816.F32 R28, R4, R10, R28 ;  /* 0x0000000a041c723c */ /* 0x000fe2000000181c */
[----:B------:R-:W1:Y:S01]  /*4c40*/  LDSM.16.MT88.4 R8, [R206+0x5000] ;  /* 0x00500000ce08783b */ /* 0x000e620000004200 */
[----:B---3--:R-:W-:-:S04]  /*4c50*/  FFMA.FTZ R3, R133, c[0x0][0x2d0], -R2 ;  /* 0x0000b40085037a23 */ /* 0x008fc80000010802 */
[----:B------:R3:W-:Y:S02]  /*4c60*/  MUFU.EX2 R180, R3 ;  /* 0x0000000300b47308 */ /* 0x0007e40000000800 */
[C---:B-----5:R-:W-:Y:S08]  /*4c70*/  HMMA.16816.F32 R40, R4.reuse, R16, R44 ;  /* 0x000000100428723c */ /* 0x060ff0000000182c */
[----:B------:R-:W-:Y:S01]  /*4c80*/  HMMA.16816.F32 R32, R4, R18, R48 ;  /* 0x000000120420723c */ /* 0x000fe20000001830 */
[----:B------:R-:W5:Y:S01]  /*4c90*/  LDSM.16.MT88.4 R16, [R200+0x1800] ;  /* 0x00180000c810783b */ /* 0x000f620000004200 */
[----:B---3--:R-:W-:-:S06]  /*4ca0*/  FFMA.FTZ R3, R135, c[0x0][0x2d0], -R2 ;  /* 0x0000b40087037a23 */ /* 0x008fcc0000010802 */
[C---:B------:R-:W-:Y:S01]  /*4cb0*/  HMMA.16816.F32 R96, R4.reuse, R26, R120 ;  /* 0x0000001a0460723c */ /* 0x040fe20000001878 */
[----:B------:R3:W1:Y:S07]  /*4cc0*/  MUFU.EX2 R181, R3 ;  /* 0x0000000300b57308 */ /* 0x00066e0000000800 */
[C---:B--2---:R-:W-:Y:S08]  /*4cd0*/  HMMA.16816.F32 R36, R4.reuse, R20, R52 ;  /* 0x000000140424723c */ /* 0x044ff00000001834 */
[----:B------:R-:W-:Y:S01]  /*4ce0*/  HMMA.16816.F32 R24, R4, R22, R56 ;  /* 0x000000160418723c */ /* 0x000fe20000001838 */
[----:B------:R-:W2:Y:S01]  /*4cf0*/  LDSM.16.MT88.4 R20, [R204+0x1800] ;  /* 0x00180000cc14783b */ /* 0x000ea20000004200 */
[----:B---3--:R-:W-:-:S04]  /*4d00*/  FFMA.FTZ R3, R128, c[0x0][0x2d0], -R0 ;  /* 0x0000b40080037a23 */ /* 0x008fc80000010800 */
[----:B------:R3:W-:Y:S02]  /*4d10*/  MUFU.EX2 R166, R3 ;  /* 0x0000000300a67308 */ /* 0x0007e40000000800 */
[C---:B-1----:R-:W-:Y:S08]  /*4d20*/  HMMA.16816.F32 R48, R4.reuse, R12, R60 ;  /* 0x0000000c0430723c */ /* 0x042ff0000000183c */
[----:B------:R-:W-:Y:S01]  /*4d30*/  HMMA.16816.F32 R56, R4, R14, R64 ;  /* 0x0000000e0438723c */ /* 0x000fe20000001840 */
[----:B------:R-:W1:Y:S01]  /*4d40*/  LDSM.16.MT88.4 R12, [R203+0x1800] ;  /* 0x00180000cb0c783b */ /* 0x000e620000004200 */
[----:B---3--:R-:W-:-:S06]  /*4d50*/  FFMA.FTZ R3, R129, c[0x0][0x2d0], -R0 ;  /* 0x0000b40081037a23 */ /* 0x008fcc0000010800 */
[C---:B------:R-:W-:Y:S01]  /*4d60*/  HMMA.16816.F32 R60, R4.reuse, R8, R76 ;  /* 0x00000008043c723c */ /* 0x040fe2000000184c */
[----:B------:R3:W2:Y:S07]  /*4d70*/  MUFU.EX2 R163, R3 ;  /* 0x0000000300a37308 */ /* 0x0006ae0000000800 */
[----:B------:R-:W-:Y:S01]  /*4d80*/  HMMA.16816.F32 R64, R4, R10, R80 ;  /* 0x0000000a0440723c */ /* 0x000fe20000001850 */
[----:B------:R-:W1:Y:S06]  /*4d90*/  LDSM.16.MT88.4 R8, [R206+0x1800] ;  /* 0x00180000ce08783b */ /* 0x000e6c0000004200 */
[----:B----4-:R-:W-:-:S02]  /*4da0*/  F2FP.PACK_AB R4, R182, R183 ;  /* 0x000000b7b604723e */ /* 0x010fc400000000ff */
[----:B------:R-:W-:Y:S01]  /*4db0*/  F2FP.PACK_AB R6, R181, R180 ;  /* 0x000000b4b506723e */ /* 0x000fe200000000ff */
[----:B---3--:R-:W-:Y:S01]  /*4dc0*/  FFMA.FTZ R3, R131, c[0x0][0x2d0], -R0 ;  /* 0x0000b40083037a23 */ /* 0x008fe20000010800 */
[----:B--2---:R-:W-:-:S03]  /*4dd0*/  F2FP.PACK_AB R5, R163, R166 ;  /* 0x000000a6a305723e */ /* 0x004fc600000000ff */
[----:B------:R2:W-:Y:S02]  /*4de0*/  MUFU.EX2 R161, R3 ;  /* 0x0000000300a17308 */ /* 0x0005e40000000800 */
[----:B--2---:R-:W-:-:S06]  /*4df0*/  FFMA.FTZ R3, R130, c[0x0][0x2d0], -R0 ;  /* 0x0000b40082037a23 */ /* 0x004fcc0000010800 */
[----:B------:R-:W2:Y:S02]  /*4e00*/  MUFU.EX2 R160, R3 ;  /* 0x0000000300a07308 */ /* 0x000ea40000000800 */
[----:B--2---:R-:W-:Y:S01]  /*4e10*/  F2FP.PACK_AB R7, R160, R161 ;  /* 0x000000a1a007723e */ /* 0x004fe200000000ff */
[----:B------:R-:W-:-:S05]  /*4e20*/  FFMA.FTZ R3, R148, c[0x0][0x2d0], -R2 ;  /* 0x0000b40094037a23 */ /* 0x000fca0000010802 */
[----:B------:R2:W-:Y:S01]  /*4e30*/  MUFU.EX2 R155, R3 ;  /* 0x00000003009b7308 */ /* 0x0005e20000000800 */
[C---:B-----5:R-:W-:Y:S08]  /*4e40*/  HMMA.16816.F32 R84, R4.reuse, R16, R84 ;  /* 0x000000100454723c */ /* 0x060ff00000001854 */
[----:B------:R-:W-:Y:S01]  /*4e50*/  HMMA.16816.F32 R96, R4, R18, R96 ;  /* 0x000000120460723c */ /* 0x000fe20000001860 */
[----:B------:R-:W3:Y:S01]  /*4e60*/  LDSM.16.MT88.4 R16, [R200+0x5800] ;  /* 0x00580000c810783b */ /* 0x000ee20000004200 */
[----:B--2---:R-:W-:-:S06]  /*4e70*/  FFMA.FTZ R3, R150, c[0x0][0x2d0], -R2 ;  /* 0x0000b40096037a23 */ /* 0x004fcc0000010802 */
[C---:B------:R-:W-:Y:S01]  /*4e80*/  HMMA.16816.F32 R104, R4.reuse, R20, R104 ;  /* 0x000000140468723c */ /* 0x040fe20000001868 */
[----:B------:R2:W4:Y:S07]  /*4e90*/  MUFU.EX2 R154, R3 ;  /* 0x00000003009a7308 */ /* 0x00052e0000000800 */
[C---:B------:R-:W-:Y:S01]  /*4ea0*/  HMMA.16816.F32 R100, R4.reuse, R22, R100 ;  /* 0x000000160464723c */ /* 0x040fe20000001864 */
[----:B------:R-:W5:Y:S07]  /*4eb0*/  LDSM.16.MT88.4 R20, [R204+0x5800] ;  /* 0x00580000cc14783b */ /* 0x000f6e0000004200 */
[----:B-1----:R-:W-:Y:S01]  /*4ec0*/  HMMA.16816.F32 R88, R4, R12, R88 ;  /* 0x0000000c0458723c */ /* 0x002fe20000001858 */
[----:B--2---:R-:W-:-:S04]  /*4ed0*/  FFMA.FTZ R3, R149, c[0x0][0x2d0], -R2 ;  /* 0x0000b40095037a23 */ /* 0x004fc80000010802 */
[----:B------:R1:W-:Y:S03]  /*4ee0*/  MUFU.EX2 R152, R3 ;  /* 0x0000000300987308 */ /* 0x0003e60000000800 */
[C---:B------:R-:W-:Y:S01]  /*4ef0*/  HMMA.16816.F32 R92, R4.reuse, R14, R92 ;  /* 0x0000000e045c723c */ /* 0x040fe2000000185c */
[----:B------:R-:W2:Y:S07]  /*4f00*/  LDSM.16.MT88.4 R12, [R203+0x5800] ;  /* 0x00580000cb0c783b */ /* 0x000eae0000004200 */
[----:B------:R-:W-:Y:S01]  /*4f10*/  HMMA.16816.F32 R80, R4, R8, R72 ;  /* 0x000000080450723c */ /* 0x000fe20000001848 */
[----:B-1----:R-:W-:-:S07]  /*4f20*/  FFMA.FTZ R3, R151, c[0x0][0x2d0], -R2 ;  /* 0x0000b40097037a23 */ /* 0x002fce0000010802 */
[C---:B------:R-:W-:Y:S01]  /*4f30*/  HMMA.16816.F32 R76, R4.reuse, R10, R28 ;  /* 0x0000000a044c723c */ /* 0x040fe2000000181c */
[----:B------:R-:W1:Y:S01]  /*4f40*/  LDSM.16.MT88.4 R8, [R206+0x5800] ;  /* 0x00580000ce08783b */ /* 0x000e620000004200 */
[----:B------:R4:W-:Y:S06]  /*4f50*/  MUFU.EX2 R153, R3 ;  /* 0x0000000300997308 */ /* 0x0009ec0000000800 */
[C---:B---3--:R-:W-:Y:S08]  /*4f60*/  HMMA.16816.F32 R72, R4.reuse, R16, R40 ;  /* 0x000000100448723c */ /* 0x048ff00000001828 */
[----:B------:R-:W-:Y:S01]  /*4f70*/  HMMA.16816.F32 R52, R4, R18, R32 ;  /* 0x000000120434723c */ /* 0x000fe20000001820 */
[----:B------:R-:W3:Y:S01]  /*4f80*/  LDSM.16.MT88.4 R16, [R200+0x2000] ;  /* 0x00200000c810783b */ /* 0x000ee20000004200 */
[----:B----4-:R-:W-:-:S04]  /*4f90*/  FFMA.FTZ R3, R136, c[0x0][0x2d0], -R0 ;  /* 0x0000b40088037a23 */ /* 0x010fc80000010800 */
[----:B------:R4:W-:Y:S02]  /*4fa0*/  MUFU.EX2 R151, R3 ;  /* 0x0000000300977308 */ /* 0x0009e40000000800 */
[C---:B-----5:R-:W-:Y:S08]  /*4fb0*/  HMMA.16816.F32 R44, R4.reuse, R20, R36 ;  /* 0x00000014042c723c */ /* 0x060ff00000001824 */
[----:B------:R-:W-:Y:S01]  /*4fc0*/  HMMA.16816.F32 R32, R4, R22, R24 ;  /* 0x000000160420723c */ /* 0x000fe20000001818 */
[----:B------:R-:W5:Y:S01]  /*4fd0*/  LDSM.16.MT88.4 R20, [R204+0x2000] ;  /* 0x00200000cc14783b */ /* 0x000f620000004200 */
[----:B----4-:R-:W-:-:S06]  /*4fe0*/  FFMA.FTZ R3, R138, c[0x0][0x2d0], -R0 ;  /* 0x0000b4008a037a23 */ /* 0x010fcc0000010800 */
[C---:B--2---:R-:W-:Y:S01]  /*4ff0*/  HMMA.16816.F32 R40, R4.reuse, R12, R48 ;  /* 0x0000000c0428723c */ /* 0x044fe20000001830 */
[----:B------:R2:W4:Y:S07]  /*5000*/  MUFU.EX2 R123, R3 ;  /* 0x00000003007b7308 */ /* 0x00052e0000000800 */
[C---:B------:R-:W-:Y:S01]  /*5010*/  HMMA.16816.F32 R36, R4.reuse, R14, R56 ;  /* 0x0000000e0424723c */ /* 0x040fe20000001838 */
[----:B------:R-:W3:Y:S07]  /*5020*/  LDSM.16.MT88.4 R12, [R203+0x2000] ;  /* 0x00200000cb0c783b */ /* 0x000eee0000004200 */
[----:B-1----:R-:W-:Y:S01]  /*5030*/  HMMA.16816.F32 R28, R4, R8, R60 ;  /* 0x00000008041c723c */ /* 0x002fe2000000183c */
[----:B--2---:R-:W-:-:S04]  /*5040*/  FFMA.FTZ R3, R139, c[0x0][0x2d0], -R0 ;  /* 0x0000b4008b037a23 */ /* 0x004fc80000010800 */
[----:B------:R1:W-:Y:S03]  /*5050*/  MUFU.EX2 R122, R3 ;  /* 0x00000003007a7308 */ /* 0x0003e60000000800 */
[----:B------:R-:W-:Y:S01]  /*5060*/  HMMA.16816.F32 R24, R4, R10, R64 ;  /* 0x0000000a0418723c */ /* 0x000fe20000001840 */
[----:B------:R-:W2:Y:S06]  /*5070*/  LDSM.16.MT88.4 R8, [R206+0x2000] ;  /* 0x00200000ce08783b */ /* 0x000eac0000004200 */
[----:B------:R-:W-:-:S02]  /*5080*/  F2FP.PACK_AB R4, R154, R155 ;  /* 0x0000009b9a04723e */ /* 0x000fc400000000ff */
[----:B----4-:R-:W-:Y:S02]  /*5090*/  F2FP.PACK_AB R5, R123, R151 ;  /* 0x000000977b05723e */ /* 0x010fe400000000ff */
[----:B------:R-:W-:Y:S01]  /*50a0*/  F2FP.PACK_AB R6, R153, R152 ;  /* 0x000000989906723e */ /* 0x000fe200000000ff */
[----:B-1----:R-:W-:-:S04]  /*50b0*/  FFMA.FTZ R3, R137, c[0x0][0x2d0], -R0 ;  /* 0x0000b40089037a23 */ /* 0x002fc80000010800 */
[----:B------:R-:W1:Y:S02]  /*50c0*/  MUFU.EX2 R121, R3 ;  /* 0x0000000300797308 */ /* 0x000e640000000800 */
[----:B-1----:R-:W-:Y:S01]  /*50d0*/  F2FP.PACK_AB R7, R121, R122 ;  /* 0x0000007a7907723e */ /* 0x002fe200000000ff */
[----:B------:R-:W-:Y:S02]  /*50e0*/  FFMA.FTZ R3, R162, c[0x0][0x2d0], -R2 ;  /* 0x0000b400a2037a23 */ /* 0x000fe40000010802 */
[----:B------:R-:W-:-:S03]  /*50f0*/  IMAD.MOV.U32 R162, RZ, RZ, R125 ;  /* 0x000000ffffa27224 */ /* 0x000fc600078e007d */
[----:B------:R1:W-:Y:S01]  /*5100*/  MUFU.EX2 R120, R3 ;  /* 0x0000000300787308 */ /* 0x0003e20000000800 */
[C---:B---3--:R-:W-:Y:S08]  /*5110*/  HMMA.16816.F32 R56, R4.reuse, R16, R84 ;  /* 0x000000100438723c */ /* 0x048ff00000001854 */
[----:B------:R-:W-:Y:S01]  /*5120*/  HMMA.16816.F32 R64, R4, R18, R96 ;  /* 0x000000120440723c */ /* 0x000fe20000001860 */
[----:B------:R-:W3:Y:S01]  /*5130*/  LDSM.16.MT88.4 R16, [R200+0x6000] ;  /* 0x00600000c810783b */ /* 0x000ee20000004200 */
[----:B-1----:R-:W-:-:S06]  /*5140*/  FFMA.FTZ R3, R164, c[0x0][0x2d0], -R2 ;  /* 0x0000b400a4037a23 */ /* 0x002fcc0000010802 */
[C---:B-----5:R-:W-:Y:S01]  /*5150*/  HMMA.16816.F32 R104, R4.reuse, R20, R104 ;  /* 0x000000140468723c */ /* 0x060fe20000001868 */
[----:B------:R-:W-:Y:S01]  /*5160*/  IMAD.MOV.U32 R164, RZ, RZ, R126 ;  /* 0x000000ffffa47224 */ /* 0x000fe200078e007e */
[----:B------:R1:W4:Y:S06]  /*5170*/  MUFU.EX2 R149, R3 ;  /* 0x0000000300957308 */ /* 0x00032c0000000800 */
[C---:B------:R-:W-:Y:S01]  /*5180*/  HMMA.16816.F32 R84, R4.reuse, R22, R100 ;  /* 0x000000160454723c */ /* 0x040fe20000001864 */
[----:B------:R-:W5:Y:S07]  /*5190*/  LDSM.16.MT88.4 R20, [R204+0x6000] ;  /* 0x00600000cc14783b */ /* 0x000f6e0000004200 */
[----:B------:R-:W-:Y:S01]  /*51a0*/  HMMA.16816.F32 R88, R4, R12, R88 ;  /* 0x0000000c0458723c */ /* 0x000fe20000001858 */
[----:B-1----:R-:W-:-:S02]  /*51b0*/  FFMA.FTZ R3, R165, c[0x0][0x2d0], -R2 ;  /* 0x0000b400a5037a23 */ /* 0x002fc40000010802 */
[----:B------:R-:W-:Y:S02]  /*51c0*/  IMAD.MOV.U32 R165, RZ, RZ, R127 ;  /* 0x000000ffffa57224 */ /* 0x000fe400078e007f */
[----:B------:R1:W-:Y:S03]  /*51d0*/  MUFU.EX2 R148, R3 ;  /* 0x0000000300947308 */ /* 0x0003e60000000800 */
[C---:B------:R-:W-:Y:S01]  /*51e0*/  HMMA.16816.F32 R60, R4.reuse, R14, R92 ;  /* 0x0000000e043c723c */ /* 0x040fe2000000185c */
[----:B------:R-:W4:Y:S07]  /*51f0*/  LDSM.16.MT88.4 R12, [R203+0x6000] ;  /* 0x00600000cb0c783b */ /* 0x000f2e0000004200 */
[----:B--2---:R-:W-:Y:S01]  /*5200*/  HMMA.16816.F32 R80, R4, R8, R80 ;  /* 0x000000080450723c */ /* 0x004fe20000001850 */
[----:B-1----:R-:W-:-:S07]  /*5210*/  FFMA.FTZ R3, R167, c[0x0][0x2d0], -R2 ;  /* 0x0000b400a7037a23 */ /* 0x002fce0000010802 */
[C---:B------:R-:W-:Y:S01]  /*5220*/  HMMA.16816.F32 R76, R4.reuse, R10, R76 ;  /* 0x0000000a044c723c */ /* 0x040fe2000000184c */
[----:B------:R-:W1:Y:S01]  /*5230*/  LDSM.16.MT88.4 R8, [R206+0x6000] ;  /* 0x00600000ce08783b */ /* 0x000e620000004200 */
[----:B------:R2:W-:Y:S06]  /*5240*/  MUFU.EX2 R150, R3 ;  /* 0x0000000300967308 */ /* 0x0005ec0000000800 */
[C---:B---3--:R-:W-:Y:S08]  /*5250*/  HMMA.16816.F32 R48, R4.reuse, R16, R72 ;  /* 0x000000100430723c */ /* 0x048ff00000001848 */
[----:B------:R-:W-:Y:S01]  /*5260*/  HMMA.16816.F32 R52, R4, R18, R52 ;  /* 0x000000120434723c */ /* 0x000fe20000001834 */
[----:B------:R-:W3:Y:S01]  /*5270*/  LDSM.16.MT88.4 R16, [R200+0x2800] ;  /* 0x00280000c810783b */ /* 0x000ee20000004200 */
[----:B--2---:R-:W-:-:S04]  /*5280*/  FFMA.FTZ R3, R156, c[0x0][0x2d0], -R0 ;  /* 0x0000b4009c037a23 */ /* 0x004fc80000010800 */
[----:B------:R2:W-:Y:S02]  /*5290*/  MUFU.EX2 R139, R3 ;  /* 0x00000003008b7308 */ /* 0x0005e40000000800 */
[C---:B-----5:R-:W-:Y:S08]  /*52a0*/  HMMA.16816.F32 R44, R4.reuse, R20, R44 ;  /* 0x00000014042c723c */ /* 0x060ff0000000182c */
[----:B------:R-:W-:Y:S01]  /*52b0*/  HMMA.16816.F32 R32, R4, R22, R32 ;  /* 0x000000160420723c */ /* 0x000fe20000001820 */
[----:B------:R-:W5:Y:S01]  /*52c0*/  LDSM.16.MT88.4 R20, [R204+0x2800] ;  /* 0x00280000cc14783b */ /* 0x000f620000004200 */
[----:B--2---:R-:W-:-:S06]  /*52d0*/  FFMA.FTZ R3, R157, c[0x0][0x2d0], -R0 ;  /* 0x0000b4009d037a23 */ /* 0x004fcc0000010800 */
[C---:B----4-:R-:W-:Y:S01]  /*52e0*/  HMMA.16816.F32 R40, R4.reuse, R12, R40 ;  /* 0x0000000c0428723c */ /* 0x050fe20000001828 */
        /* <DEDUP_REMOVED lines=14> */
[----:B------:R-:W-:-:S05]  /*53d0*/  FFMA.FTZ R3, R234, c[0x0][0x2d0], -R2 ;  /* 0x0000b400ea037a23 */ /* 0x000fca0000010802 */
[----:B------:R1:W-:Y:S01]  /*53e0*/  MUFU.EX2 R128, R3 ;  /* 0x0000000300807308 */ /* 0x0003e20000000800 */
[C---:B---3--:R-:W-:Y:S08]  /*53f0*/  HMMA.16816.F32 R72, R4.reuse, R16, R56 ;  /* 0x000000100448723c */ /* 0x048ff00000001838 */
[----:B------:R-:W-:Y:S01]  /*5400*/  HMMA.16816.F32 R56, R4, R18, R64 ;  /* 0x000000120438723c */ /* 0x000fe20000001840 */
[----:B------:R-:W3:Y:S01]  /*5410*/  LDSM.16.MT88.4 R16, [R200+0x6800] ;  /* 0x00680000c810783b */ /* 0x000ee20000004200 */
[----:B-1----:R-:W-:-:S06]  /*5420*/  FFMA.FTZ R3, R236, c[0x0][0x2d0], -R2 ;  /* 0x0000b400ec037a23 */ /* 0x002fcc0000010802 */
[C---:B-----5:R-:W-:Y:S01]  /*5430*/  HMMA.16816.F32 R104, R4.reuse, R20, R104 ;  /* 0x000000140468723c */ /* 0x060fe20000001868 */
[----:B------:R1:W4:Y:S07]  /*5440*/  MUFU.EX2 R137, R3 ;  /* 0x0000000300897308 */ /* 0x00032e0000000800 */
[C---:B------:R-:W-:Y:S01]  /*5450*/  HMMA.16816.F32 R100, R4.reuse, R22, R84 ;  /* 0x000000160464723c */ /* 0x040fe20000001854 */
[----:B------:R-:W5:Y:S07]  /*5460*/  LDSM.16.MT88.4 R20, [R204+0x6800] ;  /* 0x00680000cc14783b */ /* 0x000f6e0000004200 */
[----:B------:R-:W-:Y:S01]  /*5470*/  HMMA.16816.F32 R88, R4, R12, R88 ;  /* 0x0000000c0458723c */ /* 0x000fe20000001858 */
[----:B-1----:R-:W-:-:S04]  /*5480*/  FFMA.FTZ R3, R239, c[0x0][0x2d0], -R2 ;  /* 0x0000b400ef037a23 */ /* 0x002fc80000010802 */
        /* <DEDUP_REMOVED lines=14> */
[----:B----4-:R-:W-:Y:S01]  /*5570*/  HMMA.16816.F32 R44, R4, R12, R40 ;  /* 0x0000000c042c723c */ /* 0x010fe20000001828 */
[----:B--2---:R-:W-:-:S07]  /*5580*/  FFMA.FTZ R3, R189, c[0x0][0x2d0], -R0 ;  /* 0x0000b400bd037a23 */ /* 0x004fce0000010800 */
[C---:B------:R-:W-:Y:S01]  /*5590*/  HMMA.16816.F32 R40, R4.reuse, R14, R36 ;  /* 0x0000000e0428723c */ /* 0x040fe20000001824 */
[----:B------:R-:W2:Y:S01]  /*55a0*/  LDSM.16.MT88.4 R12, [R203+0x3000] ;  /* 0x00300000cb0c783b */ /* 0x000ea20000004200 */
[----:B------:R4:W5:Y:S06]  /*55b0*/  MUFU.EX2 R70, R3 ;  /* 0x0000000300467308 */ /* 0x00096c0000000800 */
[C---:B------:R-:W-:Y:S01]  /*55c0*/  HMMA.16816.F32 R48, R4.reuse, R22, R32 ;  /* 0x000000160430723c */ /* 0x040fe20000001820 */
[----:B------:R-:W2:Y:S07]  /*55d0*/  LDSM.16.MT88.4 R20, [R204+0x3000] ;  /* 0x00300000cc14783b */ /* 0x000eae0000004200 */
[----:B-1----:R-:W-:Y:S01]  /*55e0*/  HMMA.16816.F32 R32, R4, R8, R28 ;  /* 0x000000080420723c */ /* 0x002fe2000000181c */
[----:B----4-:R-:W-:-:S04]  /*55f0*/  FFMA.FTZ R3, R191, c[0x0][0x2d0], -R0 ;  /* 0x0000b400bf037a23 */ /* 0x010fc80000010800 */
[----:B------:R1:W-:Y:S03]  /*5600*/  MUFU.EX2 R55, R3 ;  /* 0x0000000300377308 */ /* 0x0003e60000000800 */
[----:B------:R-:W-:Y:S01]  /*5610*/  HMMA.16816.F32 R24, R4, R10, R24 ;  /* 0x0000000a0418723c */ /* 0x000fe20000001818 */
[----:B------:R-:W4:Y:S06]  /*5620*/  LDSM.16.MT88.4 R8, [R206+0x3000] ;  /* 0x00300000ce08783b */ /* 0x000f2c0000004200 */
[----:B------:R-:W-:-:S02]  /*5630*/  F2FP.PACK_AB R4, R137, R128 ;  /* 0x000000808904723e */ /* 0x000fc400000000ff */
[----:B-----5:R-:W-:Y:S02]  /*5640*/  F2FP.PACK_AB R5, R70, R71 ;  /* 0x000000474605723e */ /* 0x020fe400000000ff */
        /* <DEDUP_REMOVED lines=10> */
[C---:B--2---:R-:W-:Y:S01]  /*56f0*/  HMMA.16816.F32 R88, R4.reuse, R12, R88 ;  /* 0x0000000c0458723c */ /* 0x044fe20000001858 */
[----:B------:R1:W2:Y:S07]  /*5700*/  MUFU.EX2 R52, R3 ;  /* 0x0000000300347308 */ /* 0x0002ae0000000800 */
[C---:B------:R-:W-:Y:S01]  /*5710*/  HMMA.16816.F32 R56, R4.reuse, R14, R96 ;  /* 0x0000000e0438723c */ /* 0x040fe20000001860 */
[----:B------:R-:W5:Y:S07]  /*5720*/  LDSM.16.MT88.4 R12, [R203+0x7000] ;  /* 0x00700000cb0c783b */ /* 0x000f6e0000004200 */
[----:B------:R-:W-:Y:S01]  /*5730*/  HMMA.16816.F32 R80, R4, R20, R104 ;  /* 0x000000140450723c */ /* 0x000fe20000001868 */
[--C-:B-1----:R-:W-:Y:S01]  /*5740*/  FFMA.FTZ R3, R132, c[0x0][0x2d0], -R2.reuse ;  /* 0x0000b40084037a23 */ /* 0x102fe20000010802 */
[----:B--2---:R-:W-:Y:S01]  /*5750*/  F2FP.PACK_AB R132, R52, R53 ;  /* 0x000000353484723e */ /* 0x004fe200000000ff */
[----:B------:R-:W-:-:S05]  /*5760*/  FFMA.FTZ R2, R242, c[0x0][0x2d0], -R2 ;  /* 0x0000b400f2027a23 */ /* 0x000fca0000010802 */
[C---:B------:R-:W-:Y:S01]  /*5770*/  HMMA.16816.F32 R36, R4.reuse, R22, R100 ;  /* 0x000000160424723c */ /* 0x040fe20000001864 */
[----:B------:R-:W1:Y:S04]  /*5780*/  LDSM.16.MT88.4 R20, [R204+0x7000] ;  /* 0x00700000cc14783b */ /* 0x000e680000004200 */
[----:B------:R-:W-:Y:S03]  /*5790*/  LDSM.16.MT88.4 R100, [R206+0x3800] ;  /* 0x00380000ce64783b */ /* 0x000fe60000004200 */
[C---:B----4-:R-:W-:Y:S01]  /*57a0*/  HMMA.16816.F32 R96, R4.reuse, R8, R92 ;  /* 0x000000080460723c */ /* 0x050fe2000000185c */
[----:B------:R-:W-:Y:S07]  /*57b0*/  LDSM.16.MT88.4 R92, [R203+0x3800] ;  /* 0x00380000cb5c783b */ /* 0x000fee0000004200 */
[C---:B---3--:R-:W-:Y:S01]  /*57c0*/  HMMA.16816.F32 R64, R4.reuse, R18, R64 ;  /* 0x000000120440723c */ /* 0x048fe20000001840 */
[----:B------:R2:W-:Y:S07]  /*57d0*/  MUFU.EX2 R18, R2 ;  /* 0x0000000200127308 */ /* 0x0005ee0000000800 */
[C---:B------:R-:W-:Y:S01]  /*57e0*/  HMMA.16816.F32 R112, R4.reuse, R16, R76 ;  /* 0x000000100470723c */ /* 0x040fe2000000184c */
[----:B------:R-:W3:Y:S01]  /*57f0*/  MUFU.EX2 R19, R3 ;  /* 0x0000000300137308 */ /* 0x000ee20000000800 */
[----:B------:R-:W-:Y:S06]  /*5800*/  LDSM.16.MT88.4 R76, [R200+0x3800] ;  /* 0x00380000c84c783b */ /* 0x000fec0000004200 */
[----:B-----5:R-:W-:Y:S01]  /*5810*/  HMMA.16816.F32 R44, R4, R12, R44 ;  /* 0x0000000c042c723c */ /* 0x020fe2000000182c */
[----:B--2---:R-:W-:-:S04]  /*5820*/  FFMA.FTZ R2, R241, c[0x0][0x2d0], -R0 ;  /* 0x0000b400f1027a23 */ /* 0x004fc80000010800 */
[----:B------:R2:W-:Y:S03]  /*5830*/  MUFU.EX2 R17, R2 ;  /* 0x0000000200117308 */ /* 0x0005e60000000800 */
[----:B------:R-:W-:Y:S01]  /*5840*/  HMMA.16816.F32 R104, R4, R10, R84 ;  /* 0x0000000a0468723c */ /* 0x000fe20000001854 */
[----:B------:R-:W4:Y:S01]  /*5850*/  LDSM.16.MT88.4 R8, [R206+0x7000] ;  /* 0x00700000ce08783b */ /* 0x000f220000004200 */
[----:B---3--:R-:W-:-:S03]  /*5860*/  F2FP.PACK_AB R134, R18, R19 ;  /* 0x000000131286723e */ /* 0x008fc600000000ff */
[----:B------:R-:W3:Y:S03]  /*5870*/  LDSM.16.MT88.4 R84, [R204+0x3800] ;  /* 0x00380000cc54783b */ /* 0x000ee60000004200 */
[----:B-1----:R-:W-:Y:S01]  /*5880*/  HMMA.16816.F32 R60, R4, R20, R60 ;  /* 0x00000014043c723c */ /* 0x002fe2000000183c */
[----:B--2---:R-:W-:-:S07]  /*5890*/  FFMA.FTZ R2, R244, c[0x0][0x2d0], -R0 ;  /* 0x0000b400f4027a23 */ /* 0x004fce0000010800 */
[C---:B------:R-:W-:Y:S01]  /*58a0*/  HMMA.16816.F32 R48, R4.reuse, R22, R48 ;  /* 0x000000160430723c */ /* 0x040fe20000001830 */
[----:B------:R1:W2:Y:S07]  /*58b0*/  MUFU.EX2 R16, R2 ;  /* 0x0000000200107308 */ /* 0x0002ae0000000800 */
[----:B------:R-:W-:Y:S01]  /*58c0*/  HMMA.16816.F32 R40, R4, R14, R40 ;  /* 0x0000000e0428723c */ /* 0x000fe20000001828 */
[--C-:B-1----:R-:W-:Y:S01]  /*58d0*/  FFMA.FTZ R2, R243, c[0x0][0x2d0], -R0.reuse ;  /* 0x0000b400f3027a23 */ /* 0x102fe20000010800 */
[----:B--2---:R-:W-:Y:S01]  /*58e0*/  F2FP.PACK_AB R133, R16, R17 ;  /* 0x000000111085723e */ /* 0x004fe200000000ff */
[----:B------:R-:W-:-:S02]  /*58f0*/  FFMA.FTZ R0, R248, c[0x0][0x2d0], -R0 ;  /* 0x0000b400f8007a23 */ /* 0x000fc40000010800 */
[----:B------:R1:W-:Y:S03]  /*5900*/  MUFU.EX2 R13, R2 ;  /* 0x00000002000d7308 */ /* 0x0003e60000000800 */
[C---:B----4-:R-:W-:Y:S05]  /*5910*/  HMMA.16816.F32 R32, R4.reuse, R8, R32 ;  /* 0x000000080420723c */ /* 0x050fea0000001820 */
[----:B------:R2:W4:Y:S03]  /*5920*/  MUFU.EX2 R12, R0 ;  /* 0x00000000000c7308 */ /* 0x0005260000000800 */
[----:B------:R-:W-:Y:S01]  /*5930*/  HMMA.16816.F32 R24, R4, R10, R24 ;  /* 0x0000000a0418723c */ /* 0x000fe20000001818 */
[----:B------:R-:W-:Y:S01]  /*5940*/  LDSM.16.MT88.4 R8, [R206+0x7800] ;  /* 0x00780000ce08783b */ /* 0x000fe20000004200 */
[----:B-1----:R-:W-:-:S05]  /*5950*/  FADD.FTZ R2, R117, R116 ;  /* 0x0000007475027221 */ /* 0x002fca0000010000 */
[----:B------:R-:W-:Y:S02]  /*5960*/  IMAD.MOV.U32 R5, RZ, RZ, c[0x0][0x168] ;  /* 0x00005a00ff057624 */ /* 0x000fe400078e00ff */
[----:B------:R-:W-:Y:S02]  /*5970*/  FADD.FTZ R3, R110, R2 ;  /* 0x000000026e037221 */ /* 0x000fe40000010000 */
[----:B--2---:R-:W-:Y:S01]  /*5980*/  FADD.FTZ R0, R109, R108 ;  /* 0x0000006c6d007221 */ /* 0x004fe20000010000 */
[----:B----4-:R-:W-:-:S03]  /*5990*/  F2FP.PACK_AB R135, R12, R13 ;  /* 0x0000000d0c87723e */ /* 0x010fc600000000ff */
[----:B------:R-:W-:Y:S02]  /*59a0*/  FADD.FTZ R2, R111, R0 ;  /* 0x000000006f027221 */ /* 0x000fe40000010000 */
[----:B------:R-:W-:Y:S01]  /*59b0*/  FADD.FTZ R0, R118, R3 ;  /* 0x0000000376007221 */ /* 0x000fe20000010000 */
[----:B------:R-:W1:Y:S01]  /*59c0*/  LDSM.16.MT88.4 R108, [R200+0x7800] ;  /* 0x00780000c86c783b */ /* 0x000e620000004200 */
[----:B------:R-:W-:Y:S01]  /*59d0*/  FADD.FTZ R2, R119, R2 ;  /* 0x0000000277027221 */ /* 0x000fe20000010000 */
[----:B------:R-:W-:Y:S01]  /*59e0*/  HMMA.16816.F32 R96, R132, R100, R96 ;  /* 0x000000648460723c */ /* 0x000fe20000001860 */
[----:B------:R-:W-:Y:S01]  /*59f0*/  FADD.FTZ R0, R251, R0 ;  /* 0x00000000fb007221 */ /* 0x000fe20000010000 */
[----:B------:R-:W2:Y:S01]  /*5a00*/  LDSM.16.MT88.4 R116, [R204+0x7800] ;  /* 0x00780000cc74783b */ /* 0x000ea20000004200 */
[----:B------:R-:W-:Y:S02]  /*5a10*/  FADD.FTZ R2, R247, R2 ;  /* 0x00000002f7027221 */ /* 0x000fe40000010000 */
[----:B------:R-:W-:-:S02]  /*5a20*/  FADD.FTZ R0, R252, R0 ;  /* 0x00000000fc007221 */ /* 0x000fc40000010000 */
[----:B------:R-:W-:Y:S01]  /*5a30*/  FADD.FTZ R2, R245, R2 ;  /* 0x00000002f5027221 */ /* 0x000fe20000010000 */
[C---:B------:R-:W-:Y:S01]  /*5a40*/  HMMA.16816.F32 R100, R132.reuse, R102, R104 ;  /* 0x000000668464723c */ /* 0x040fe20000001868 */
[----:B------:R-:W-:Y:S02]  /*5a50*/  FADD.FTZ R0, R250, R0 ;  /* 0x00000000fa007221 */ /* 0x000fe40000010000 */
[----:B------:R-:W-:Y:S02]  /*5a60*/  FADD.FTZ R2, R246, R2 ;  /* 0x00000002f6027221 */ /* 0x000fe40000010000 */
[----:B------:R-:W-:Y:S02]  /*5a70*/  FADD.FTZ R0, R124, R0 ;  /* 0x000000007c007221 */ /* 0x000fe40000010000 */
[----:B------:R-:W-:Y:S01]  /*5a80*/  FADD.FTZ R2, R249, R2 ;  /* 0x00000002f9027221 */ /* 0x000fe20000010000 */
[----:B------:R-:W4:Y:S01]  /*5a90*/  LDSM.16.MT88.4 R124, [R203+0x7800] ;  /* 0x00780000cb7c783b */ /* 0x000f220000004200 */
[----:B------:R-:W-:Y:S01]  /*5aa0*/  FADD.FTZ R0, R238, R0 ;  /* 0x00000000ee007221 */ /* 0x000fe20000010000 */
[----:B------:R-:W-:Y:S01]  /*5ab0*/  HMMA.16816.F32 R72, R132, R76, R72 ;  /* 0x0000004c8448723c */ /* 0x000fe20000001848 */
[----:B------:R-:W-:-:S02]  /*5ac0*/  FADD.FTZ R2, R232, R2 ;  /* 0x00000002e8027221 */ /* 0x000fc40000010000 */
[----:B------:R-:W-:Y:S02]  /*5ad0*/  FADD.FTZ R0, R235, R0 ;  /* 0x00000000eb007221 */ /* 0x000fe40000010000 */
[----:B------:R-:W-:Y:S02]  /*5ae0*/  FADD.FTZ R2, R231, R2 ;  /* 0x00000002e7027221 */ /* 0x000fe40000010000 */
[----:B------:R-:W-:Y:S01]  /*5af0*/  FADD.FTZ R0, R233, R0 ;  /* 0x00000000e9007221 */ /* 0x000fe20000010000 */
[----:B---3--:R-:W-:Y:S01]  /*5b00*/  HMMA.16816.F32 R80, R132, R84, R80 ;  /* 0x000000548450723c */ /* 0x008fe20000001850 */
[----:B------:R-:W-:Y:S01]  /*5b10*/  FADD.FTZ R2, R230, R2 ;  /* 0x00000002e6027221 */ /* 0x000fe20000010000 */
[----:B------:R-:W-:Y:S01]  /*5b20*/  IADD3 R230, R164, -0x2, RZ ;  /* 0xfffffffea4e67810 */ /* 0x000fe20007ffe0ff */
        /* <DEDUP_REMOVED lines=8> */
[----:B-1----:R-:W-:Y:S01]  /*5bb0*/  HMMA.16816.F32 R104, R132, R108, R112 ;  /* 0x0000006c8468723c */ /* 0x002fe20000001870 */
[----:B------:R-:W-:-:S02]  /*5bc0*/  FADD.FTZ R2, R161, R2 ;  /* 0x00000002a1027221 */ /* 0x000fc40000010000 */
[----:B------:R-:W-:Y:S02]  /*5bd0*/  FADD.FTZ R0, R181, R0 ;  /* 0x00000000b5007221 */ /* 0x000fe40000010000 */
[----:B------:R-:W-:Y:S02]  /*5be0*/  FADD.FTZ R2, R160, R2 ;  /* 0x00000002a0027221 */ /* 0x000fe40000010000 */
[----:B------:R-:W-:Y:S01]  /*5bf0*/  FADD.FTZ R0, R155, R0 ;  /* 0x000000009b007221 */ /* 0x000fe20000010000 */
[----:B--2---:R-:W-:Y:S01]  /*5c00*/  HMMA.16816.F32 R112, R132, R116, R60 ;  /* 0x000000748470723c */ /* 0x004fe2000000183c */
[----:B------:R-:W-:Y:S02]  /*5c10*/  FADD.FTZ R2, R151, R2 ;  /* 0x0000000297027221 */ /* 0x000fe40000010000 */
        /* <DEDUP_REMOVED lines=8> */
[----:B------:R-:W-:Y:S01]  /*5ca0*/  HMMA.16816.F32 R84, R132, R86, R36 ;  /* 0x000000568454723c */ /* 0x000fe20000001824 */
[----:B------:R-:W-:-:S02]  /*5cb0*/  FADD.FTZ R3, R139, R2 ;  /* 0x000000028b037221 */ /* 0x000fc40000010000 */
[----:B------:R-:W-:Y:S02]  /*5cc0*/  FADD.FTZ R4, R149, R0 ;  /* 0x0000000095047221 */ /* 0x000fe40000010000 */
[----:B------:R-:W-:-:S03]  /*5cd0*/  @P3 IMAD.HI.U32 R2, R165, c[0x0][0x2c8], RZ ;  /* 0x0000b200a5023a27 */ /* 0x000fc600078e00ff */
[C---:B----4-:R-:W-:Y:S01]  /*5ce0*/  HMMA.16816.F32 R120, R132.reuse, R124, R44 ;  /* 0x0000007c8478723c */ /* 0x050fe2000000182c */
[----:B------:R-:W-:Y:S02]  /*5cf0*/  FADD.FTZ R3, R131, R3 ;  /* 0x0000000383037221 */ /* 0x000fe40000010000 */
[----:B------:R-:W-:Y:S02]  /*5d00*/  FADD.FTZ R4, R148, R4 ;  /* 0x0000000494047221 */ /* 0x000fe40000010000 */
[----:B------:R-:W-:Y:S01]  /*5d10*/  IMAD.MOV.U32 R0, RZ, RZ, R165 ;  /* 0x000000ffff007224 */ /* 0x000fe200078e00a5 */
[----:B------:R-:W-:Y:S01]  /*5d20*/  @P3 SHF.R.U32.HI R0, RZ, c[0x0][0x2cc], R2 ;  /* 0x0000b300ff003a19 */ /* 0x000fe20000011602 */
[----:B------:R-:W-:Y:S01]  /*5d30*/  FADD.FTZ R3, R130, R3 ;  /* 0x0000000382037221 */ /* 0x000fe20000010000 */
[----:B------:R-:W-:Y:S01]  /*5d40*/  HMMA.16816.F32 R92, R132, R94, R56 ;  /* 0x0000005e845c723c */ /* 0x000fe20000001838 */
[----:B------:R-:W-:Y:S01]  /*5d50*/  FADD.FTZ R2, R150, R4 ;  /* 0x0000000496027221 */ /* 0x000fe20000010000 */
[----:B------:R-:W-:Y:S01]  /*5d60*/  IADD3 R0, R0, c[0x0][0x1d0], -R5 ;  /* 0x0000740000007a10 */ /* 0x000fe20007ffe805 */
[----:B------:R-:W-:-:S02]  /*5d70*/  FADD.FTZ R3, R129, R3 ;  /* 0x0000000381037221 */ /* 0x000fc40000010000 */
[----:B------:R-:W-:Y:S02]  /*5d80*/  FADD.FTZ R4, R128, R2 ;  /* 0x0000000280047221 */ /* 0x000fe40000010000 */
[----:B------:R-:W-:Y:S01]  /*5d90*/  FADD.FTZ R2, R71, R3 ;  /* 0x0000000347027221 */ /* 0x000fe20000010000 */
[C---:B------:R-:W-:Y:S01]  /*5da0*/  HMMA.16816.F32 R108, R132.reuse, R110, R64 ;  /* 0x0000006e846c723c */ /* 0x040fe20000001840 */
[----:B------:R-:W-:Y:S01]  /*5db0*/  FADD.FTZ R3, R137, R4 ;  /* 0x0000000489037221 */ /* 0x000fe20000010000 */
[----:B------:R-:W-:Y:S01]  /*5dc0*/  SHF.R.S32.HI R4, RZ, 0x1f, R0 ;  /* 0x0000001fff047819 */ /* 0x000fe20000011400 */
[----:B------:R-:W-:Y:S02]  /*5dd0*/  FADD.FTZ R2, R70, R2 ;  /* 0x0000000246027221 */ /* 0x000fe40000010000 */
[----:B------:R-:W-:Y:S01]  /*5de0*/  FADD.FTZ R3, R136, R3 ;  /* 0x0000000388037221 */ /* 0x000fe20000010000 */
[----:B------:R-:W-:Y:S01]  /*5df0*/  LEA.HI R4, R4, R0, RZ, 0x7 ;  /* 0x0000000004047211 */ /* 0x000fe200078f38ff */
[----:B------:R-:W-:Y:S01]  /*5e00*/  FADD.FTZ R0, R55, R2 ;  /* 0x0000000237007221 */ /* 0x000fe20000010000 */
[----:B------:R-:W-:Y:S01]  /*5e10*/  HMMA.16816.F32 R116, R132, R118, R48 ;  /* 0x000000768474723c */ /* 0x000fe20000001830 */
[----:B------:R-:W-:Y:S01]  /*5e20*/  FADD.FTZ R2, R138, R3 ;  /* 0x000000038a027221 */ /* 0x000fe20000010000 */
[----:B------:R-:W-:Y:S01]  /*5e30*/  SHF.R.S32.HI R3, RZ, 0x7, R4 ;  /* 0x00000007ff037819 */ /* 0x000fe20000011404 */
[----:B------:R-:W-:-:S02]  /*5e40*/  FADD.FTZ R0, R54, R0 ;  /* 0x0000000036007221 */ /* 0x000fc40000010000 */
[----:B------:R-:W-:Y:S01]  /*5e50*/  FADD.FTZ R2, R53, R2 ;  /* 0x0000000235027221 */ /* 0x000fe20000010000 */
[----:B------:R-:W-:Y:S01]  /*5e60*/  IMNMX R3, R162, R3, !PT ;  /* 0x00000003a2037217 */ /* 0x000fe20007800200 */
[----:B------:R-:W-:Y:S01]  /*5e70*/  FADD.FTZ R0, R17, R0 ;  /* 0x0000000011007221 */ /* 0x000fe20000010000 */
[C---:B------:R-:W-:Y:S01]  /*5e80*/  HMMA.16816.F32 R124, R132.reuse, R126, R40 ;  /* 0x0000007e847c723c */ /* 0x040fe20000001828 */
[----:B------:R-:W-:Y:S01]  /*5e90*/  FADD.FTZ R2, R52, R2 ;  /* 0x0000000234027221 */ /* 0x000fe20000010000 */
[----:B------:R-:W-:Y:S01]  /*5ea0*/  ISETP.GE.AND P0, PT, R230, R3, PT ;  /* 0x00000003e600720c */ /* 0x000fe20003f06270 */
[----:B------:R-:W-:Y:S01]  /*5eb0*/  FADD.FTZ R0, R16, R0 ;  /* 0x0000000010007221 */ /* 0x000fe20000010000 */
[----:B------:R1:W-:Y:S01]  /*5ec0*/  STL [R1+0x4], R3 ;  /* 0x0000040301007387 */ /* 0x0003e20000100800 */
[----:B------:R-:W-:Y:S02]  /*5ed0*/  FADD.FTZ R2, R19, R2 ;  /* 0x0000000213027221 */ /* 0x000fe40000010000 */
[----:B------:R-:W-:Y:S01]  /*5ee0*/  FADD.FTZ R0, R13, R0 ;  /* 0x000000000d007221 */ /* 0x000fe20000010000 */
[----:B------:R-:W-:Y:S01]  /*5ef0*/  HMMA.16816.F32 R128, R132, R8, R32 ;  /* 0x000000088480723c */ /* 0x000fe20000001820 */
[----:B------:R-:W-:-:S02]  /*5f00*/  FADD.FTZ R2, R18, R2 ;  /* 0x0000000212027221 */ /* 0x000fc40000010000 */
[----:B------:R-:W-:-:S05]  /*5f10*/  FADD.FTZ R0, R12, R0 ;  /* 0x000000000c007221 */ /* 0x000fca0000010000 */
[----:B------:R1:W-:Y:S01]  /*5f20*/  STL [R1+0x10], R0 ;  /* 0x0000100001007387 */ /* 0x0003e20000100800 */
[----:B------:R-:W-:Y:S03]  /*5f30*/  HMMA.16816.F32 R132, R132, R10, R24 ;  /* 0x0000000a8484723c */ /* 0x000fe60000001818 */
[----:B------:R1:W-:Y:S01]  /*5f40*/  STL [R1+0xc], R2 ;  /* 0x00000c0201007387 */ /* 0x0003e20000100800 */
[----:B------:R-:W-:Y:S09]  /*5f50*/  @!P0 BRA `(.L_x_70) ;  /* 0x000048c000008947 */ /* 0x000ff20003800000 */
[----:B------:R-:W-:Y:S02]  /*5f60*/  MOV R70, R68 ;  /* 0x0000004400467202 */ /* 0x000fe40000000f00 */
[----:B-1----:R-:W-:Y:S02]  /*5f70*/  MOV R3, R69 ;  /* 0x0000004500037202 */ /* 0x002fe40000000f00 */
[----:B------:R-:W-:-:S07]  /*5f80*/  MOV R229, R230 ;  /* 0x000000e600e57202 */ /* 0x000fce0000000f00 */
.L_x_71:
[----:B------:R-:W2:Y:S01]  /*5f90*/  LDL R230, [R1+0x8] ;  /* 0x0000080001e67983 */ /* 0x000ea20000100800 */
[----:B------:R-:W-:Y:S04]  /*5fa0*/  DEPBAR.LE SB0, 0x0 ;  /* 0x000080000000791a */ /* 0x000fe80000000000 */
[----:B------:R-:W3:Y:S01]  /*5fb0*/  LDL.64 R182, [R1+0x20] ;  /* 0x0000200001b67983 */ /* 0x000ee20000100a00 */
[----:B------:R-:W-:Y:S05]  /*5fc0*/  WARPSYNC 0xffffffff ;  /* 0xffffffff00007948 */ /* 0x000fea0003800000 */
[----:B------:R-:W4:Y:S04]  /*5fd0*/  LDL R180, [R1+0x2c] ;  /* 0x00002c0001b47983 */ /* 0x000f280000100800 */
[----:B------:R-:W-:Y:S08]  /*5fe0*/  BAR.SYNC.DEFER_BLOCKING 0x0 ;  /* 0x0000000000007b1d */ /* 0x000ff00000010000 */
[----:B------:R-:W1:Y:S08]  /*5ff0*/  LDSM.16.M88.4 R8, [R201] ;  /* 0x00000000c908783b */ /* 0x000e700000000200 */
[----:B------:R-:W5:Y:S08]  /*6000*/  LDSM.16.M88.4 R16, [R201+0x800] ;  /* 0x00080000c910783b */ /* 0x000f700000000200 */
[----:B------:R-:W5:Y:S08]  /*6010*/  LDSM.16.M88.4 R24, [R201+0x1000] ;  /* 0x00100000c918783b */ /* 0x000f700000000200 */
[----:B------:R-:W5:Y:S08]  /*6020*/  LDSM.16.M88.4 R32, [R201+0x1800] ;  /* 0x00180000c920783b */ /* 0x000f700000000200 */
[----:B------:R-:W5:Y:S01]  /*6030*/  LDSM.16.M88.4 R40, [R201+0x2000] ;  /* 0x00200000c928783b */ /* 0x000f620000000200 */
[C---:B-1----:R-:W-:Y:S07]  /*6040*/  HMMA.16816.F32 R4, R140.reuse, R8, RZ ;  /* 0x000000088c04723c */ /* 0x042fee00000018ff */
[----:B------:R-:W1:Y:S01]  /*6050*/  LDSM.16.M88.4 R48, [R201+0x2800] ;  /* 0x00280000c930783b */ /* 0x000e620000000200 */
[C---:B------:R-:W-:Y:S07]  /*6060*/  HMMA.16816.F32 R8, R140.reuse, R10, RZ ;  /* 0x0000000a8c08723c */ /* 0x040fee00000018ff */
[----:B------:R-:W1:Y:S01]  /*6070*/  LDSM.16.M88.4 R56, [R201+0x3000] ;  /* 0x00300000c938783b */ /* 0x000e620000000200 */
[C---:B-----5:R-:W-:Y:S07]  /*6080*/  HMMA.16816.F32 R12, R140.reuse, R16, RZ ;  /* 0x000000108c0c723c */ /* 0x060fee00000018ff */
[----:B------:R-:W5:Y:S01]  /*6090*/  LDSM.16.M88.4 R64, [R201+0x3800] ;  /* 0x00380000c940783b */ /* 0x000f620000000200 */
[C---:B------:R-:W-:Y:S07]  /*60a0*/  HMMA.16816.F32 R16, R140.reuse, R18, RZ ;  /* 0x000000128c10723c */ /* 0x040fee00000018ff */
[----:B------:R-:W1:Y:S01]  /*60b0*/  LDSM.16.M88.4 R136, [R207] ;  /* 0x00000000cf88783b */ /* 0x000e620000000200 */
[C---:B------:R-:W-:Y:S07]  /*60c0*/  HMMA.16816.F32 R20, R140.reuse, R24, RZ ;  /* 0x000000188c14723c */ /* 0x040fee00000018ff */
[----:B------:R-:W1:Y:S01]  /*60d0*/  LDSM.16.M88.4 R148, [R222] ;  /* 0x00000000de94783b */ /* 0x000e620000000200 */
[C---:B------:R-:W-:Y:S07]  /*60e0*/  HMMA.16816.F32 R24, R140.reuse, R26, RZ ;  /* 0x0000001a8c18723c */ /* 0x040fee00000018ff */
[----:B------:R-:W-:Y:S01]  /*60f0*/  LDSM.16.M88.4 R152, [R219] ;  /* 0x00000000db98783b */ /* 0x000fe20000000200 */
[C---:B------:R-:W-:Y:S07]  /*6100*/  HMMA.16816.F32 R28, R140.reuse, R32, RZ ;  /* 0x000000208c1c723c */ /* 0x040fee00000018ff */
[----:B------:R-:W-:Y:S01]  /*6110*/  LDSM.16.M88.4 R156, [R218] ;  /* 0x00000000da9c783b */ /* 0x000fe20000000200 */
[C---:B------:R-:W-:Y:S07]  /*6120*/  HMMA.16816.F32 R32, R140.reuse, R34, RZ ;  /* 0x000000228c20723c */ /* 0x040fee00000018ff */
[----:B------:R-:W-:Y:S01]  /*6130*/  LDSM.16.M88.4 R160, [R217] ;  /* 0x00000000d9a0783b */ /* 0x000fe20000000200 */
[C---:B------:R-:W-:Y:S07]  /*6140*/  HMMA.16816.F32 R36, R140.reuse, R40, RZ ;  /* 0x000000288c24723c */ /* 0x040fee00000018ff */
[----:B------:R-:W-:Y:S01]  /*6150*/  LDSM.16.M88.4 R164, [R216] ;  /* 0x00000000d8a4783b */ /* 0x000fe20000000200 */
[C---:B------:R-:W-:Y:S07]  /*6160*/  HMMA.16816.F32 R40, R140.reuse, R42, RZ ;  /* 0x0000002a8c28723c */ /* 0x040fee00000018ff */
[----:B------:R-:W4:Y:S04]  /*6170*/  LDL R232, [R1] ;  /* 0x0000000001e87983 */ /* 0x000f280000100800 */
[----:B------:R-:W4:Y:S01]  /*6180*/  LDL R231, [R1+0x30] ;  /* 0x0000300001e77983 */ /* 0x000f220000100800 */
[C---:B-1----:R-:W-:Y:S08]  /*6190*/  HMMA.16816.F32 R44, R140.reuse, R48, RZ ;  /* 0x000000308c2c723c */ /* 0x042ff000000018ff */
[C---:B------:R-:W-:Y:S08]  /*61a0*/  HMMA.16816.F32 R48, R140.reuse, R50, RZ ;  /* 0x000000328c30723c */ /* 0x040ff000000018ff */
[C---:B------:R-:W-:Y:S08]  /*61b0*/  HMMA.16816.F32 R52, R140.reuse, R56, RZ ;  /* 0x000000388c34723c */ /* 0x040ff000000018ff */
[C---:B------:R-:W-:Y:S08]  /*61c0*/  HMMA.16816.F32 R56, R140.reuse, R58, RZ ;  /* 0x0000003a8c38723c */ /* 0x040ff000000018ff */
[C---:B-----5:R-:W-:Y:S08]  /*61d0*/  HMMA.16816.F32 R60, R140.reuse, R64, RZ ;  /* 0x000000408c3c723c */ /* 0x060ff000000018ff */
[----:B------:R-:W-:Y:S08]  /*61e0*/  HMMA.16816.F32 R64, R140, R66, RZ ;  /* 0x000000428c40723c */ /* 0x000ff000000018ff */
[C---:B------:R-:W-:Y:S08]  /*61f0*/  HMMA.16816.F32 R4, R144.reuse, R136, R4 ;  /* 0x000000889004723c */ /* 0x040ff00000001804 */
[C---:B------:R-:W-:Y:S01]  /*6200*/  HMMA.16816.F32 R8, R144.reuse, R138, R8 ;  /* 0x0000008a9008723c */ /* 0x040fe20000001808 */
[----:B------:R-:W1:Y:S07]  /*6210*/  LDSM.16.M88.4 R136, [R221] ;  /* 0x00000000dd88783b */ /* 0x000e6e0000000200 */
[C---:B------:R-:W-:Y:S08]  /*6220*/  HMMA.16816.F32 R12, R144.reuse, R148, R12 ;  /* 0x00000094900c723c */ /* 0x040ff0000000180c */
[C---:B------:R-:W-:Y:S01]  /*6230*/  HMMA.16816.F32 R16, R144.reuse, R150, R16 ;  /* 0x000000969010723c */ /* 0x040fe20000001810 */
[----:B------:R-:W5:Y:S07]  /*6240*/  LDSM.16.M88.4 R148, [R220] ;  /* 0x00000000dc94783b */ /* 0x000f6e0000000200 */
[C---:B-1----:R-:W-:Y:S08]  /*6250*/  HMMA.16816.F32 R20, R144.reuse, R136, R20 ;  /* 0x000000889014723c */ /* 0x042ff00000001814 */
[C---:B------:R-:W-:Y:S08]  /*6260*/  HMMA.16816.F32 R24, R144.reuse, R138, R24 ;  /* 0x0000008a9018723c */ /* 0x040ff00000001818 */
[C---:B-----5:R-:W-:Y:S08]  /*6270*/  HMMA.16816.F32 R28, R144.reuse, R148, R28 ;  /* 0x00000094901c723c */ /* 0x060ff0000000181c */
[C---:B------:R-:W-:Y:S08]  /*6280*/  HMMA.16816.F32 R32, R144.reuse, R150, R32 ;  /* 0x000000969020723c */ /* 0x040ff00000001820 */
[C---:B------:R-:W-:Y:S08]  /*6290*/  HMMA.16816.F32 R36, R144.reuse, R152, R36 ;  /* 0x000000989024723c */ /* 0x040ff00000001824 */
[C---:B------:R-:W-:Y:S03]  /*62a0*/  HMMA.16816.F32 R40, R144.reuse, R154, R40 ;  /* 0x0000009a9028723c */ /* 0x040fe60000001828 */
[----:B--2---:R-:W-:Y:S05]  /*62b0*/  ISETP.GT.AND P4, PT, R230, R229, PT ;  /* 0x000000e5e600720c */ /* 0x004fea0003f84270 */
[C---:B------:R-:W-:Y:S08]  /*62c0*/  HMMA.16816.F32 R44, R144.reuse, R156, R44 ;  /* 0x0000009c902c723c */ /* 0x040ff0000000182c */
[C---:B------:R-:W-:Y:S01]  /*62d0*/  HMMA.16816.F32 R48, R144.reuse, R158, R48 ;  /* 0x0000009e9030723c */ /* 0x040fe20000001830 */
[----:B------:R-:W-:Y:S03]  /*62e0*/  @!P4 IMAD.MOV.U32 R188, RZ, RZ, c[0x0][0x208] ;  /* 0x00008200ffbcc624 */ /* 0x000fe600078e00ff */
[----:B------:R-:W-:Y:S01]  /*62f0*/  @!P4 SHF.R.S32.HI R0, RZ, 0x1f, R229 ;  /* 0x0000001fff00c819 */ /* 0x000fe200000114e5 */
[C---:B------:R-:W-:Y:S03]  /*6300*/  @!P4 IMAD.WIDE.U32 R68, R229.reuse, c[0x0][0x208], RZ ;  /* 0x00008200e544ca25 */ /* 0x040fe600078e00ff */
[C---:B------:R-:W-:Y:S04]  /*6310*/  HMMA.16816.F32 R52, R144.reuse, R160, R52 ;  /* 0x000000a09034723c */ /* 0x040fe80000001834 */
[----:B------:R-:W-:Y:S01]  /*6320*/  @!P4 IMAD R0, R0, c[0x0][0x208], RZ ;  /* 0x000082000000ca24 */ /* 0x000fe200078e02ff */
[----:B------:R-:W-:Y:S03]  /*6330*/  @!P4 SHF.L.U32 R2, R68, 0x7, RZ ;  /* 0x000000074402c819 */ /* 0x000fe600000006ff */
[C---:B------:R-:W-:Y:S04]  /*6340*/  HMMA.16816.F32 R56, R144.reuse, R162, R56 ;  /* 0x000000a29038723c */ /* 0x040fe80000001838 */
[----:B------:R-:W-:Y:S04]  /*6350*/  @!P4 IMAD R0, R229, c[0x0][0x20c], R0 ;  /* 0x00008300e500ca24 */ /* 0x000fe800078e0200 */
[C---:B------:R-:W-:Y:S04]  /*6360*/  HMMA.16816.F32 R60, R144.reuse, R164, R60 ;  /* 0x000000a4903c723c */ /* 0x040fe8000000183c */
[----:B------:R-:W-:Y:S01]  /*6370*/  @!P4 IMAD.IADD R71, R69, 0x1, R0 ;  /* 0x000000014547c824 */ /* 0x000fe200078e0200 */
[----:B---3--:R-:W-:Y:S03]  /*6380*/  @!P4 IADD3 R0, P1, R2, R182, RZ ;  /* 0x000000b60200c210 */ /* 0x008fe60007f3e0ff */
[----:B------:R-:W-:Y:S04]  /*6390*/  HMMA.16816.F32 R64, R144, R166, R64 ;  /* 0x000000a69040723c */ /* 0x000fe80000001840 */
[----:B------:R-:W-:Y:S02]  /*63a0*/  @!P4 SHF.L.U64.HI R71, R68, 0x7, R71 ;  /* 0x000000074447c819 */ /* 0x000fe40000010247 */
[C---:B------:R-:W-:Y:S02]  /*63b0*/  @!P4 LEA R68, P0, R0.reuse, c[0x0][0x1f8], 0x1 ;  /* 0x00007e000044ca11 */ /* 0x040fe400078008ff */
[C---:B----4-:R-:W-:Y:S04]  /*63c0*/  @!P4 IADD3.X R69, R71.reuse, R180, RZ, P1, !PT ;  /* 0x000000b44745c210 */ /* 0x050fe80000ffe4ff */
[----:B------:R-:W-:Y:S02]  /*63d0*/  @!P4 LEA.HI.X R69, R0, c[0x0][0x1fc], R69, 0x1, P0 ;  /* 0x00007f000045ca11 */ /* 0x000fe400000f0c45 */
[----:B------:R-:W-:Y:S02]  /*63e0*/  @!P4 IADD3 R2, P2, P1, R2, 0x40, R182 ;  /* 0x000000400202c810 */ /* 0x000fe4000795e0b6 */
[----:B------:R-:W-:Y:S01]  /*63f0*/  @!P4 MOV R0, 0x6 ;  /* 0x000000060000c802 */ /* 0x000fe20000000f00 */
[----:B------:R-:W-:Y:S01]  /*6400*/  @!PT LDS RZ, [RZ] ;  /* 0x00000000fffff984 */ /* 0x000fe20000000800 */
[----:B------:R-:W-:Y:S01]  /*6410*/  @!PT LDS RZ, [RZ] ;  /* 0x00000000fffff984 */ /* 0x000fe20000000800 */
[----:B------:R-:W-:Y:S01]  /*6420*/  @!PT LDS RZ, [RZ] ;  /* 0x00000000fffff984 */ /* 0x000fe20000000800 */
[----:B------:R1:W-:Y:S01]  /*6430*/  @!P4 LDGSTS.E.BYPASS.LTC128B.128 [R228+0x100], [R68.64], !P6 ;  /* 0x0010000044e4cfae */ /* 0x0003e2000f101d46 */
[----:B------:R-:W-:Y:S02]  /*6440*/  @!P4 LEA R182, P0, R2, c[0x0][0x1f8], 0x1 ;  /* 0x00007e0002b6ca11 */ /* 0x000fe400078008ff */
[----:B------:R-:W-:Y:S02]  /*6450*/  @!P4 IADD3.X R71, R71, RZ, R180, P2, P1 ;  /* 0x000000ff4747c210 */ /* 0x000fe400017e24b4 */
[C---:B------:R-:W-:Y:S01]  /*6460*/  @!P4 SHF.L.U64.HI R0, R188.reuse, R0, c[0x0][0x20c] ;  /* 0x00008300bc00c619 */ /* 0x040fe20000010200 */
[----:B------:R-:W-:Y:S01]  /*6470*/  @!P4 IMAD.SHL.U32 R188, R188, 0x40, RZ ;  /* 0x00000040bcbcc824 */ /* 0x000fe200078e00ff */
[----:B------:R-:W-:Y:S04]  /*6480*/  @!P4 LEA.HI.X R183, R2, c[0x0][0x1fc], R71, 0x1, P0 ;  /* 0x00007f0002b7ca11 */ /* 0x000fe800000f0c47 */
[----:B------:R-:W-:Y:S01]  /*6490*/  @!P4 IADD3 R180, P1, R68, R188, RZ ;  /* 0x000000bc44b4c210 */ /* 0x000fe20007f3e0ff */
[----:B------:R2:W-:Y:S03]  /*64a0*/  @!P4 LDGSTS.E.BYPASS.LTC128B.128 [R228+0x4100], [R182.64], !P5 ;  /* 0x04100000b6e4cfae */ /* 0x0005e6000e901d46 */
[----:B------:R-:W-:Y:S05]  /*64b0*/  @!P4 IADD3.X R181, R69, R0, RZ, P1, !PT ;  /* 0x0000000045b5c210 */ /* 0x000fea0000ffe4ff */
[----:B------:R3:W-:Y:S01]  /*64c0*/  @!P4 LDGSTS.E.BYPASS.LTC128B.128 [R228+0x1100], [R180.64], !P6 ;  /* 0x01100000b4e4cfae */ /* 0x0007e2000f101d46 */
[-C--:B-1----:R-:W-:Y:S07]  /*64d0*/  @!P4 IADD3 R68, P0, R180, R188.reuse, RZ ;  /* 0x000000bcb444c210 */ /* 0x082fee0007f1e0ff */
[----:B------:R3:W-:Y:S01]  /*64e0*/  @!P4 LDGSTS.E.BYPASS.LTC128B.128 [R228+0x5100], [R180.64+0x80], !P5 ;  /* 0x05100080b4e4cfae */ /* 0x0007e2000e901d46 */
[----:B------:R-:W-:Y:S07]  /*64f0*/  @!P4 IMAD.X R69, R181, 0x1, R0, P0 ;  /* 0x00000001b545c824 */ /* 0x000fee00000e0600 */
[----:B------:R1:W-:Y:S01]  /*6500*/  @!P4 LDGSTS.E.BYPASS.LTC128B.128 [R228+0x2100], [R68.64], !P6 ;  /* 0x0210000044e4cfae */ /* 0x0003e2000f101d46 */
[----:B--2---:R-:W-:Y:S04]  /*6510*/  @!P4 IADD3 R182, P1, R68, R188, RZ ;  /* 0x000000bc44b6c210 */ /* 0x004fe80007f3e0ff */
[----:B------:R-:W-:Y:S03]  /*6520*/  @!P4 IADD3.X R183, R69, R0, RZ, P1, !PT ;  /* 0x0000000045b7c210 */ /* 0x000fe60000ffe4ff */
[----:B------:R1:W-:Y:S08]  /*6530*/  @!P4 LDGSTS.E.BYPASS.LTC128B.128 [R228+0x6100], [R68.64+0x80], !P5 ;  /* 0x0610008044e4cfae */ /* 0x0003f0000e901d46 */
[----:B------:R3:W-:Y:S08]  /*6540*/  @!P4 LDGSTS.E.BYPASS.LTC128B.128 [R228+0x3100], [R182.64], !P6 ;  /* 0x03100000b6e4cfae */ /* 0x0007f0000f101d46 */
[----:B------:R3:W-:Y:S08]  /*6550*/  @!P4 LDGSTS.E.BYPASS.LTC128B.128 [R228+0x7100], [R182.64+0x80], !P5 ;  /* 0x07100080b6e4cfae */ /* 0x0007f0000e901d46 */
[----:B------:R-:W2:Y:S08]  /*6560*/  LDSM.16.M88.4 R136, [R205] ;  /* 0x00000000cd88783b */ /* 0x000eb00000000200 */
[----:B------:R-:W4:Y:S08]  /*6570*/  LDSM.16.M88.4 R148, [R205+0x800] ;  /* 0x00080000cd94783b */ /* 0x000f300000000200 */
[----:B------:R-:W5:Y:S01]  /*6580*/  LDSM.16.M88.4 R152, [R205+0x1000] ;  /* 0x00100000cd98783b */ /* 0x000f620000000200 */
[----:B------:R-:W-:Y:S07]  /*6590*/  @P3 IMAD.HI.U32 R2, R232, c[0x0][0x2c8], RZ ;  /* 0x0000b200e8023a27 */ /* 0x000fee00078e00ff */
[----:B------:R-:W0:Y:S01]  /*65a0*/  LDGDEPBAR ;  /* 0x00000000000079af */ /* 0x000e220000000000 */
[----:B------:R-:W-:Y:S01]  /*65b0*/  IMAD.MOV.U32 R0, RZ, RZ, R232 ;  /* 0x000000ffff007224 */ /* 0x000fe200078e00e8 */
[----:B------:R-:W-:Y:S06]  /*65c0*/  @P3 SHF.R.U32.HI R0, RZ, c[0x0][0x2cc], R2 ;  /* 0x0000b300ff003a19 */ /* 0x000fec0000011602 */
[----:B------:R-:W1:Y:S01]  /*65d0*/  LDSM.16.M88.4 R156, [R205+0x1800] ;  /* 0x00180000cd9c783b */ /* 0x000e620000000200 */
[C---:B--2---:R-:W-:Y:S07]  /*65e0*/  HMMA.16816.F32 R4, R168.reuse, R136, R4 ;  /* 0x00000088a804723c */ /* 0x044fee0000001804 */
[----:B------:R-:W2:Y:S01]  /*65f0*/  LDSM.16.M88.4 R160, [R205+0x2000] ;  /* 0x00200000cda0783b */ /* 0x000ea20000000200 */
[C---:B------:R-:W-:Y:S07]  /*6600*/  HMMA.16816.F32 R8, R168.reuse, R138, R8 ;  /* 0x0000008aa808723c */ /* 0x040fee0000001808 */
[----:B------:R-:W2:Y:S01]  /*6610*/  LDSM.16.M88.4 R136, [R205+0x2800] ;  /* 0x00280000cd88783b */ /* 0x000ea20000000200 */
[C---:B----4-:R-:W-:Y:S07]  /*6620*/  HMMA.16816.F32 R12, R168.reuse, R148, R12 ;  /* 0x00000094a80c723c */ /* 0x050fee000000180c */
[----:B------:R-:W-:Y:S01]  /*6630*/  LDSM.16.M88.4 R164, [R201+0x4800] ;  /* 0x00480000c9a4783b */ /* 0x000fe20000000200 */
[C---:B------:R-:W-:Y:S07]  /*6640*/  HMMA.16816.F32 R16, R168.reuse, R150, R16 ;  /* 0x00000096a810723c */ /* 0x040fee0000001810 */
[----:B------:R-:W4:Y:S01]  /*6650*/  LDSM.16.M88.4 R148, [R205+0x3000] ;  /* 0x00300000cd94783b */ /* 0x000f220000000200 */
[C---:B-----5:R-:W-:Y:S07]  /*6660*/  HMMA.16816.F32 R20, R168.reuse, R152, R20 ;  /* 0x00000098a814723c */ /* 0x060fee0000001814 */
[----:B---3--:R-:W-:Y:S01]  /*6670*/  LDSM.16.M88.4 R180, [R201+0x7800] ;  /* 0x00780000c9b4783b */ /* 0x008fe20000000200 */
[C---:B------:R-:W-:Y:S07]  /*6680*/  HMMA.16816.F32 R24, R168.reuse, R154, R24 ;  /* 0x0000009aa818723c */ /* 0x040fee0000001818 */
[----:B------:R-:W3:Y:S01]  /*6690*/  LDSM.16.M88.4 R152, [R205+0x3800] ;  /* 0x00380000cd98783b */ /* 0x000ee20000000200 */
[C---:B-1----:R-:W-:Y:S07]  /*66a0*/  HMMA.16816.F32 R28, R168.reuse, R156, R28 ;  /* 0x0000009ca81c723c */ /* 0x042fee000000181c */
[----:B------:R-:W-:Y:S01]  /*66b0*/  LDSM.16.M88.4 R188, [R215] ;  /* 0x00000000d7bc783b */ /* 0x000fe20000000200 */
[C---:B------:R-:W-:Y:S07]  /*66c0*/  HMMA.16816.F32 R32, R168.reuse, R158, R32 ;  /* 0x0000009ea820723c */ /* 0x040fee0000001820 */
[----:B------:R-:W1:Y:S01]  /*66d0*/  LDSM.16.M88.4 R156, [R202] ;  /* 0x00000000ca9c783b */ /* 0x000e620000000200 */
[C---:B--2---:R-:W-:Y:S07]  /*66e0*/  HMMA.16816.F32 R36, R168.reuse, R160, R36 ;  /* 0x000000a0a824723c */ /* 0x044fee0000001824 */
[----:B------:R-:W-:Y:S01]  /*66f0*/  SHFL.IDX PT, R2, R0, RZ, 0x1c1f ;  /* 0x001c1fff00027589 */ /* 0x000fe200000e0000 */
[C---:B------:R-:W-:Y:S07]  /*6700*/  HMMA.16816.F32 R40, R168.reuse, R162, R40 ;  /* 0x000000a2a828723c */ /* 0x040fee0000001828 */
[----:B------:R-:W2:Y:S01]  /*6710*/  LDSM.16.M88.4 R160, [R202+0x800] ;  /* 0x00080000caa0783b */ /* 0x000ea20000000200 */
[C---:B------:R-:W-:Y:S08]  /*6720*/  HMMA.16816.F32 R44, R168.reuse, R136, R44 ;  /* 0x00000088a82c723c */ /* 0x040ff0000000182c */
[C---:B------:R-:W-:Y:S01]  /*6730*/  HMMA.16816.F32 R48, R168.reuse, R138, R48 ;  /* 0x0000008aa830723c */ /* 0x040fe20000001830 */
[----:B------:R-:W5:Y:S07]  /*6740*/  LDSM.16.M88.4 R136, [R202+0x1000] ;  /* 0x00100000ca88783b */ /* 0x000f6e0000000200 */
[C---:B----4-:R-:W-:Y:S08]  /*6750*/  HMMA.16816.F32 R52, R168.reuse, R148, R52 ;  /* 0x00000094a834723c */ /* 0x050ff00000001834 */
[C---:B------:R-:W-:Y:S01]  /*6760*/  HMMA.16816.F32 R56, R168.reuse, R150, R56 ;  /* 0x00000096a838723c */ /* 0x040fe20000001838 */
[----:B------:R-:W4:Y:S07]  /*6770*/  LDSM.16.M88.4 R148, [R202+0x1800] ;  /* 0x00180000ca94783b */ /* 0x000f2e0000000200 */
[C---:B---3--:R-:W-:Y:S08]  /*6780*/  HMMA.16816.F32 R60, R168.reuse, R152, R60 ;  /* 0x00000098a83c723c */ /* 0x048ff0000000183c */
[----:B------:R-:W-:Y:S01]  /*6790*/  HMMA.16816.F32 R64, R168, R154, R64 ;  /* 0x0000009aa840723c */ /* 0x000fe20000001840 */
        /* <DEDUP_REMOVED lines=10> */
[C---:B----4-:R-:W-:Y:S08]  /*6840*/  HMMA.16816.F32 R28, R172.reuse, R148, R28 ;  /* 0x00000094ac1c723c */ /* 0x050ff0000000181c */
[C---:B------:R-:W-:Y:S01]  /*6850*/  HMMA.16816.F32 R32, R172.reuse, R150, R32 ;  /* 0x00000096ac20723c */ /* 0x040fe20000001820 */
[----:B------:R-:W4:Y:S07]  /*6860*/  LDSM.16.M88.4 R148, [R201+0x4000] ;  /* 0x00400000c994783b */ /* 0x000f2e0000000200 */
[C---:B---3--:R-:W-:Y:S08]  /*6870*/  HMMA.16816.F32 R36, R172.reuse, R152, R36 ;  /* 0x00000098ac24723c */ /* 0x048ff00000001824 */
[C---:B------:R-:W-:Y:S01]  /*6880*/  HMMA.16816.F32 R40, R172.reuse, R154, R40 ;  /* 0x0000009aac28723c */ /* 0x040fe20000001828 */
[----:B------:R-:W3:Y:S07]  /*6890*/  LDSM.16.M88.4 R152, [R201+0x5000] ;  /* 0x00500000c998783b */ /* 0x000eee0000000200 */
[C---:B-1----:R-:W-:Y:S08]  /*68a0*/  HMMA.16816.F32 R44, R172.reuse, R156, R44 ;  /* 0x0000009cac2c723c */ /* 0x042ff0000000182c */
[C---:B------:R-:W-:Y:S01]  /*68b0*/  HMMA.16816.F32 R48, R172.reuse, R158, R48 ;  /* 0x0000009eac30723c */ /* 0x040fe20000001830 */
[----:B------:R-:W1:Y:S07]  /*68c0*/  LDSM.16.M88.4 R156, [R201+0x5800] ;  /* 0x00580000c99c783b */ /* 0x000e6e0000000200 */
[C---:B--2---:R-:W-:Y:S08]  /*68d0*/  HMMA.16816.F32 R52, R172.reuse, R160, R52 ;  /* 0x000000a0ac34723c */ /* 0x044ff00000001834 */
[C---:B------:R-:W-:Y:S01]  /*68e0*/  HMMA.16816.F32 R56, R172.reuse, R162, R56 ;  /* 0x000000a2ac38723c */ /* 0x040fe20000001838 */
[----:B------:R-:W-:Y:S07]  /*68f0*/  LDSM.16.M88.4 R160, [R201+0x7000] ;  /* 0x00700000c9a0783b */ /* 0x000fee0000000200 */
[C---:B-----5:R-:W-:Y:S08]  /*6900*/  HMMA.16816.F32 R60, R172.reuse, R136, R60 ;  /* 0x00000088ac3c723c */ /* 0x060ff0000000183c */
[----:B------:R-:W-:Y:S01]  /*6910*/  HMMA.16816.F32 R64, R172, R138, R64 ;  /* 0x0000008aac40723c */ /* 0x000fe20000001840 */
[----:B------:R-:W2:Y:S07]  /*6920*/  LDSM.16.M88.4 R136, [R201+0x6000] ;  /* 0x00600000c988783b */ /* 0x000eae0000000200 */
[C---:B----4-:R-:W-:Y:S08]  /*6930*/  HMMA.16816.F32 R4, R176.reuse, R148, R4 ;  /* 0x00000094b004723c */ /* 0x050ff00000001804 */
[C---:B------:R-:W-:Y:S01]  /*6940*/  HMMA.16816.F32 R8, R176.reuse, R150, R8 ;  /* 0x00000096b008723c */ /* 0x040fe20000001808 */
[----:B------:R-:W4:Y:S07]  /*6950*/  LDSM.16.M88.4 R148, [R201+0x6800] ;  /* 0x00680000c994783b */ /* 0x000f2e0000000200 */
[C---:B------:R-:W-:Y:S08]  /*6960*/  HMMA.16816.F32 R12, R176.reuse, R164, R12 ;  /* 0x000000a4b00c723c */ /* 0x040ff0000000180c */
[C---:B------:R-:W-:Y:S01]  /*6970*/  HMMA.16816.F32 R16, R176.reuse, R166, R16 ;  /* 0x000000a6b010723c */ /* 0x040fe20000001810 */
[----:B------:R-:W5:Y:S07]  /*6980*/  LDSM.16.M88.4 R164, [R214] ;  /* 0x00000000d6a4783b */ /* 0x000f6e0000000200 */
[C---:B---3--:R-:W-:Y:S08]  /*6990*/  HMMA.16816.F32 R20, R176.reuse, R152, R20 ;  /* 0x00000098b014723c */ /* 0x048ff00000001814 */
[C---:B------:R-:W-:Y:S01]  /*69a0*/  HMMA.16816.F32 R24, R176.reuse, R154, R24 ;  /* 0x0000009ab018723c */ /* 0x040fe20000001818 */
[----:B------:R-:W3:Y:S07]  /*69b0*/  LDSM.16.M88.4 R152, [R213] ;  /* 0x00000000d598783b */ /* 0x000eee0000000200 */
[C---:B-1----:R-:W-:Y:S08]  /*69c0*/  HMMA.16816.F32 R28, R176.reuse, R156, R28 ;  /* 0x0000009cb01c723c */ /* 0x042ff0000000181c */
[C---:B------:R-:W-:Y:S01]  /*69d0*/  HMMA.16816.F32 R32, R176.reuse, R158, R32 ;  /* 0x0000009eb020723c */ /* 0x040fe20000001820 */
[----:B------:R-:W-:Y:S07]  /*69e0*/  LDSM.16.M88.4 R156, [R210] ;  /* 0x00000000d29c783b */ /* 0x000fee0000000200 */
[C---:B--2---:R-:W-:Y:S08]  /*69f0*/  HMMA.16816.F32 R36, R176.reuse, R136, R36 ;  /* 0x00000088b024723c */ /* 0x044ff00000001824 */
[C---:B------:R-:W-:Y:S01]  /*6a00*/  HMMA.16816.F32 R40, R176.reuse, R138, R40 ;  /* 0x0000008ab028723c */ /* 0x040fe20000001828 */
[----:B------:R-:W1:Y:S07]  /*6a10*/  LDSM.16.M88.4 R136, [R212] ;  /* 0x00000000d488783b */ /* 0x000e6e0000000200 */
[C---:B----4-:R-:W-:Y:S08]  /*6a20*/  HMMA.16816.F32 R44, R176.reuse, R148, R44 ;  /* 0x00000094b02c723c */ /* 0x050ff0000000182c */
[C---:B------:R-:W-:Y:S01]  /*6a30*/  HMMA.16816.F32 R48, R176.reuse, R150, R48 ;  /* 0x00000096b030723c */ /* 0x040fe20000001830 */
[----:B------:R-:W2:Y:S07]  /*6a40*/  LDSM.16.M88.4 R148, [R211] ;  /* 0x00000000d394783b */ /* 0x000eae0000000200 */
[C---:B------:R-:W-:Y:S08]  /*6a50*/  HMMA.16816.F32 R52, R176.reuse, R160, R52 ;  /* 0x000000a0b034723c */ /* 0x040ff00000001834 */
[C---:B------:R-:W-:Y:S01]  /*6a60*/  HMMA.16816.F32 R56, R176.reuse, R162, R56 ;  /* 0x000000a2b038723c */ /* 0x040fe20000001838 */
[----:B------:R-:W4:Y:S07]  /*6a70*/  LDSM.16.M88.4 R160, [R209] ;  /* 0x00000000d1a0783b */ /* 0x000f2e0000000200 */
[C---:B------:R-:W-:Y:S08]  /*6a80*/  HMMA.16816.F32 R60, R176.reuse, R180, R60 ;  /* 0x000000b4b03c723c */ /* 0x040ff0000000183c */
[----:B------:R-:W-:Y:S01]  /*6a90*/  HMMA.16816.F32 R64, R176, R182, R64 ;  /* 0x000000b6b040723c */ /* 0x000fe20000001840 */
[----:B------:R-:W1:Y:S07]  /*6aa0*/  LDSM.16.M88.4 R180, [R208] ;  /* 0x00000000d0b4783b */ /* 0x000e6e0000000200 */
[C---:B------:R-:W-:Y:S08]  /*6ab0*/  HMMA.16816.F32 R4, R184.reuse, R188, R4 ;  /* 0x000000bcb804723c */ /* 0x040ff00000001804 */
[C---:B------:R-:W-:Y:S01]  /*6ac0*/  HMMA.16816.F32 R8, R184.reuse, R190, R8 ;  /* 0x000000beb808723c */ /* 0x040fe20000001808 */
[----:B------:R-:W2:Y:S07]  /*6ad0*/  LDSM.16.M88.4 R188, [R205+0x4000] ;  /* 0x00400000cdbc783b */ /* 0x000eae0000000200 */
[C---:B-----5:R-:W-:Y:S08]  /*6ae0*/  HMMA.16816.F32 R12, R184.reuse, R164, R12 ;  /* 0x000000a4b80c723c */ /* 0x060ff0000000180c */
[C---:B------:R-:W-:Y:S01]  /*6af0*/  HMMA.16816.F32 R16, R184.reuse, R166, R16 ;  /* 0x000000a6b810723c */ /* 0x040fe20000001810 */
[----:B------:R-:W5:Y:S07]  /*6b00*/  LDSM.16.M88.4 R164, [R205+0x4800] ;  /* 0x00480000cda4783b */ /* 0x000f6e0000000200 */
[C---:B---3--:R-:W-:Y:S08]  /*6b10*/  HMMA.16816.F32 R20, R184.reuse, R152, R20 ;  /* 0x00000098b814723c */ /* 0x048ff00000001814 */
[C---:B------:R-:W-:Y:S01]  /*6b20*/  HMMA.16816.F32 R24, R184.reuse, R154, R24 ;  /* 0x0000009ab818723c */ /* 0x040fe20000001818 */
[----:B------:R-:W-:Y:S07]  /*6b30*/  LDSM.16.M88.4 R152, [R205+0x6000] ;  /* 0x00600000cd98783b */ /* 0x000fee0000000200 */
[C---:B-1----:R-:W-:Y:S08]  /*6b40*/  HMMA.16816.F32 R28, R184.reuse, R136, R28 ;  /* 0x00000088b81c723c */ /* 0x042ff0000000181c */
[C---:B------:R-:W-:Y:S01]  /*6b50*/  HMMA.16816.F32 R32, R184.reuse, R138, R32 ;  /* 0x0000008ab820723c */ /* 0x040fe20000001820 */
[----:B------:R-:W1:Y:S07]  /*6b60*/  LDSM.16.M88.4 R136, [R205+0x5000] ;  /* 0x00500000cd88783b */ /* 0x000e6e0000000200 */
[C---:B--2---:R-:W-:Y:S08]  /*6b70*/  HMMA.16816.F32 R36, R184.reuse, R148, R36 ;  /* 0x00000094b824723c */ /* 0x044ff00000001824 */
[C---:B------:R-:W-:Y:S01]  /*6b80*/  HMMA.16816.F32 R40, R184.reuse, R150, R40 ;  /* 0x00000096b828723c */ /* 0x040fe20000001828 */
[----:B------:R-:W2:Y:S07]  /*6b90*/  LDSM.16.M88.4 R148, [R205+0x5800] ;  /* 0x00580000cd94783b */ /* 0x000eae0000000200 */
[C---:B------:R-:W-:Y:S08]  /*6ba0*/  HMMA.16816.F32 R44, R184.reuse, R156, R44 ;  /* 0x0000009cb82c723c */ /* 0x040ff0000000182c */
[C---:B------:R-:W-:Y:S01]  /*6bb0*/  HMMA.16816.F32 R48, R184.reuse, R158, R48 ;  /* 0x0000009eb830723c */ /* 0x040fe20000001830 */
[----:B------:R-:W3:Y:S07]  /*6bc0*/  LDSM.16.M88.4 R156, [R205+0x6800] ;  /* 0x00680000cd9c783b */ /* 0x000eee0000000200 */
[C---:B----4-:R-:W-:Y:S08]  /*6bd0*/  HMMA.16816.F32 R52, R184.reuse, R160, R52 ;  /* 0x000000a0b834723c */ /* 0x050ff00000001834 */
[C---:B------:R-:W-:Y:S01]  /*6be0*/  HMMA.16816.F32 R56, R184.reuse, R162, R56 ;  /* 0x000000a2b838723c */ /* 0x040fe20000001838 */
[----:B------:R-:W4:Y:S07]  /*6bf0*/  LDSM.16.M88.4 R160, [R205+0x7000] ;  /* 0x00700000cda0783b */ /* 0x000f2e0000000200 */
[C---:B------:R-:W-:Y:S08]  /*6c00*/  HMMA.16816.F32 R60, R184.reuse, R180, R60 ;  /* 0x000000b4b83c723c */ /* 0x040ff0000000183c */
[----:B------:R-:W-:Y:S01]  /*6c10*/  HMMA.16816.F32 R64, R184, R182, R64 ;  /* 0x000000b6b840723c */ /* 0x000fe20000001840 */
[----:B------:R-:W2:Y:S07]  /*6c20*/  LDSM.16.M88.4 R180, [R205+0x7800] ;  /* 0x00780000cdb4783b */ /* 0x000eae0000000200 */
[C---:B------:R-:W-:Y:S08]  /*6c30*/  HMMA.16816.F32 R4, R192.reuse, R188, R4 ;  /* 0x000000bcc004723c */ /* 0x040ff00000001804 */
[C---:B------:R-:W-:Y:S01]  /*6c40*/  HMMA.16816.F32 R8, R192.reuse, R190, R8 ;  /* 0x000000bec008723c */ /* 0x040fe20000001808 */
[----:B------:R-:W3:Y:S07]  /*6c50*/  LDSM.16.M88.4 R188, [R202+0x4000] ;  /* 0x00400000cabc783b */ /* 0x000eee0000000200 */
[C---:B-----5:R-:W-:Y:S08]  /*6c60*/  HMMA.16816.F32 R12, R192.reuse, R164, R12 ;  /* 0x000000a4c00c723c */ /* 0x060ff0000000180c */
[C---:B------:R-:W-:Y:S08]  /*6c70*/  HMMA.16816.F32 R16, R192.reuse, R166, R16 ;  /* 0x000000a6c010723c */ /* 0x040ff00000001810 */
[C---:B-1----:R-:W-:Y:S08]  /*6c80*/  HMMA.16816.F32 R20, R192.reuse, R136, R20 ;  /* 0x00000088c014723c */ /* 0x042ff00000001814 */
[C---:B------:R-:W-:Y:S01]  /*6c90*/  HMMA.16816.F32 R24, R192.reuse, R138, R24 ;  /* 0x0000008ac018723c */ /* 0x040fe20000001818 */
[----:B------:R-:W1:Y:S07]  /*6ca0*/  LDSM.16.M88.4 R136, [R202+0x4800] ;  /* 0x00480000ca88783b */ /* 0x000e6e0000000200 */
[C---:B--2---:R-:W-:Y:S08]  /*6cb0*/  HMMA.16816.F32 R28, R192.reuse, R148, R28 ;  /* 0x00000094c01c723c */ /* 0x044ff0000000181c */
[C---:B------:R-:W-:Y:S08]  /*6cc0*/  HMMA.16816.F32 R32, R192.reuse, R150, R32 ;  /* 0x00000096c020723c */ /* 0x040ff00000001820 */
[C---:B------:R-:W-:Y:S08]  /*6cd0*/  HMMA.16816.F32 R36, R192.reuse, R152, R36 ;  /* 0x00000098c024723c */ /* 0x040ff00000001824 */
[C---:B------:R-:W-:Y:S08]  /*6ce0*/  HMMA.16816.F32 R40, R192.reuse, R154, R40 ;  /* 0x0000009ac028723c */ /* 0x040ff00000001828 */
[C---:B---3--:R-:W-:Y:S08]  /*6cf0*/  HMMA.16816.F32 R44, R192.reuse, R156, R44 ;  /* 0x0000009cc02c723c */ /* 0x048ff0000000182c */
[C---:B------:R-:W-:Y:S08]  /*6d00*/  HMMA.16816.F32 R48, R192.reuse, R158, R48 ;  /* 0x0000009ec030723c */ /* 0x040ff00000001830 */
[C---:B----4-:R-:W-:Y:S08]  /*6d10*/  HMMA.16816.F32 R52, R192.reuse, R160, R52 ;  /* 0x000000a0c034723c */ /* 0x050ff00000001834 */
[C---:B------:R-:W-:Y:S08]  /*6d20*/  HMMA.16816.F32 R56, R192.reuse, R162, R56 ;  /* 0x000000a2c038723c */ /* 0x040ff00000001838 */
[C---:B------:R-:W-:Y:S08]  /*6d30*/  HMMA.16816.F32 R60, R192.reuse, R180, R60 ;  /* 0x000000b4c03c723c */ /* 0x040ff0000000183c */
[----:B------:R-:W-:Y:S08]  /*6d40*/  HMMA.16816.F32 R64, R192, R182, R64 ;  /* 0x000000b6c040723c */ /* 0x000ff00000001840 */
[C---:B------:R-:W-:Y:S08]  /*6d50*/  HMMA.16816.F32 R4, R196.reuse, R188, R4 ;  /* 0x000000bcc404723c */ /* 0x040ff00000001804 */
[C---:B------:R-:W-:Y:S08]  /*6d60*/  HMMA.16816.F32 R8, R196.reuse, R190, R8 ;  /* 0x000000bec408723c */ /* 0x040ff00000001808 */
[C---:B-1----:R-:W-:Y:S08]  /*6d70*/  HMMA.16816.F32 R12, R196.reuse, R136, R12 ;  /* 0x00000088c40c723c */ /* 0x042ff0000000180c */
[----:B------:R-:W-:Y:S01]  /*6d80*/  FMUL.FTZ R4, R4, c[0x0][0x320] ;  /* 0x0000c80004047a20 */ /* 0x000fe20000410000 */
[C---:B------:R-:W-:Y:S01]  /*6d90*/  HMMA.16816.F32 R16, R196.reuse, R138, R16 ;  /* 0x0000008ac410723c */ /* 0x040fe20000001810 */
[----:B------:R-:W2:Y:S02]  /*6da0*/  LDL R139, [R1+0x28] ;  /* 0x00002800018b7983 */ /* 0x000ea40000100800 */
[----:B------:R-:W-:Y:S01]  /*6db0*/  MUFU.TANH R156, R4 ;  /* 0x00000004009c7308 */ /* 0x000fe20000002400 */
[----:B------:R-:W-:Y:S02]  /*6dc0*/  FMUL.FTZ R5, R5, c[0x0][0x320] ;  /* 0x0000c80005057a20 */ /* 0x000fe40000410000 */
[----:B------:R-:W-:Y:S02]  /*6dd0*/  FMUL.FTZ R6, R6, c[0x0][0x320] ;  /* 0x0000c80006067a20 */ /* 0x000fe40000410000 */
[----:B------:R-:W-:Y:S04]  /*6de0*/  FMUL.FTZ R7, R7, c[0x0][0x320] ;  /* 0x0000c80007077a20 */ /* 0x000fe80000410000 */
[----:B------:R-:W-:Y:S01]  /*6df0*/  FMUL.FTZ R8, R8, c[0x0][0x320] ;  /* 0x0000c80008087a20 */ /* 0x000fe20000410000 */
[----:B------:R-:W-:Y:S01]  /*6e00*/  MUFU.TANH R155, R5 ;  /* 0x00000005009b7308 */ /* 0x000fe20000002400 */
[----:B------:R-:W-:Y:S02]  /*6e10*/  FMUL.FTZ R9, R9, c[0x0][0x320] ;  /* 0x0000c80009097a20 */ /* 0x000fe40000410000 */
[----:B------:R-:W-:Y:S02]  /*6e20*/  FMUL.FTZ R10, R10, c[0x0][0x320] ;  /* 0x0000c8000a0a7a20 */ /* 0x000fe40000410000 */
[----:B------:R-:W-:Y:S02]  /*6e30*/  FMUL.FTZ R11, R11, c[0x0][0x320] ;  /* 0x0000c8000b0b7a20 */ /* 0x000fe40000410000 */
[----:B------:R-:W-:Y:S02]  /*6e40*/  FMUL.FTZ R12, R12, c[0x0][0x320] ;  /* 0x0000c8000c0c7a20 */ /* 0x000fe40000410000 */
[----:B------:R-:W-:Y:S01]  /*6e50*/  FMUL.FTZ R13, R13, c[0x0][0x320] ;  /* 0x0000c8000d0d7a20 */ /* 0x000fe20000410000 */
[----:B------:R-:W1:Y:S01]  /*6e60*/  MUFU.TANH R154, R6 ;  /* 0x00000006009a7308 */ /* 0x000e620000002400 */
[----:B------:R-:W-:Y:S02]  /*6e70*/  FMUL.FTZ R14, R14, c[0x0][0x320] ;  /* 0x0000c8000e0e7a20 */ /* 0x000fe40000410000 */
[----:B------:R-:W-:Y:S02]  /*6e80*/  FMUL.FTZ R15, R15, c[0x0][0x320] ;  /* 0x0000c8000f0f7a20 */ /* 0x000fe40000410000 */
[----:B------:R-:W-:Y:S02]  /*6e90*/  FMUL.FTZ R18, R18, c[0x0][0x320] ;  /* 0x0000c80012127a20 */ /* 0x000fe40000410000 */
[----:B------:R-:W-:Y:S02]  /*6ea0*/  FMUL.FTZ R19, R19, c[0x0][0x320] ;  /* 0x0000c80013137a20 */ /* 0x000fe40000410000 */
[----:B------:R-:W-:Y:S01]  /*6eb0*/  FMUL.FTZ R17, R17, c[0x0][0x320] ;  /* 0x0000c80011117a20 */ /* 0x000fe20000410000 */
[----:B------:R3:W-:Y:S01]  /*6ec0*/  MUFU.TANH R153, R7 ;  /* 0x0000000700997308 */ /* 0x0007e20000002400 */
[----:B------:R-:W-:Y:S09]  /*6ed0*/  FMUL.FTZ R16, R16, c[0x0][0x320] ;  /* 0x0000c80010107a20 */ /* 0x000ff20000410000 */
[----:B------:R-:W-:Y:S10]  /*6ee0*/  MUFU.TANH R152, R8 ;  /* 0x0000000800987308 */ /* 0x000ff40000002400 */
[----:B------:R-:W-:Y:S01]  /*6ef0*/  MUFU.TANH R151, R9 ;  /* 0x0000000900977308 */ /* 0x000fe20000002400 */
[----:B---3--:R-:W3:Y:S09]  /*6f00*/  LDSM.16.M88.4 R4, [R202+0x5000] ;  /* 0x00500000ca04783b */ /* 0x008ef20000000200 */
[----:B------:R-:W4:Y:S10]  /*6f10*/  MUFU.TANH R149, R10 ;  /* 0x0000000a00957308 */ /* 0x000f340000002400 */
[----:B------:R5:W-:Y:S10]  /*6f20*/  MUFU.TANH R148, R11 ;  /* 0x0000000b00947308 */ /* 0x000bf40000002400 */
[----:B------:R-:W-:Y:S10]  /*6f30*/  MUFU.TANH R138, R12 ;  /* 0x0000000c008a7308 */ /* 0x000ff40000002400 */
[----:B------:R-:W1:Y:S01]  /*6f40*/  MUFU.TANH R137, R13 ;  /* 0x0000000d00897308 */ /* 0x000e620000002400 */
[----:B-----5:R-:W5:Y:S01]  /*6f50*/  LDSM.16.M88.4 R8, [R202+0x5800] ;  /* 0x00580000ca08783b */ /* 0x020f620000000200 */
[C---:B---3--:R-:W-:Y:S08]  /*6f60*/  HMMA.16816.F32 R20, R196.reuse, R4, R20 ;  /* 0x00000004c414723c */ /* 0x048ff00000001814 */
[----:B------:R-:W3:Y:S01]  /*6f70*/  MUFU.TANH R136, R14 ;  /* 0x0000000e00887308 */ /* 0x000ee20000002400 */
[C---:B------:R-:W-:Y:S01]  /*6f80*/  HMMA.16816.F32 R24, R196.reuse, R6, R24 ;  /* 0x00000006c418723c */ /* 0x040fe20000001818 */
[----:B------:R-:W1:Y:S08]  /*6f90*/  LDSM.16.M88.4 R4, [R202+0x6000] ;  /* 0x00600000ca04783b */ /* 0x000e700000000200 */
[----:B------:R3:W-:Y:S06]  /*6fa0*/  MUFU.TANH R71, R15 ;  /* 0x0000000f00477308 */ /* 0x0007ec0000002400 */
[----:B------:R-:W-:Y:S04]  /*6fb0*/  FMUL.FTZ R20, R20, c[0x0][0x320] ;  /* 0x0000c80014147a20 */ /* 0x000fe80000410000 */
[----:B------:R-:W-:Y:S01]  /*6fc0*/  MUFU.TANH R68, R17 ;  /* 0x0000001100447308 */ /* 0x000fe20000002400 */
[----:B------:R-:W-:Y:S02]  /*6fd0*/  FMUL.FTZ R21, R21, c[0x0][0x320] ;  /* 0x0000c80015157a20 */ /* 0x000fe40000410000 */
[----:B------:R-:W-:Y:S02]  /*6fe0*/  FMUL.FTZ R22, R22, c[0x0][0x320] ;  /* 0x0000c80016167a20 */ /* 0x000fe40000410000 */
[----:B------:R-:W-:Y:S02]  /*6ff0*/  FMUL.FTZ R23, R23, c[0x0][0x320] ;  /* 0x0000c80017177a20 */ /* 0x000fe40000410000 */
[----:B------:R-:W-:Y:S02]  /*7000*/  FMUL.FTZ R24, R24, c[0x0][0x320] ;  /* 0x0000c80018187a20 */ /* 0x000fe40000410000 */
[----:B------:R-:W-:Y:S01]  /*7010*/  FMUL.FTZ R25, R25, c[0x0][0x320] ;  /* 0x0000c80019197a20 */ /* 0x000fe20000410000 */
[----:B------:R-:W4:Y:S01]  /*7020*/  MUFU.TANH R17, R18 ;  /* 0x0000001200117308 */ /* 0x000f220000002400 */
[----:B------:R-:W-:Y:S02]  /*7030*/  FMUL.FTZ R26, R26, c[0x0][0x320] ;  /* 0x0000c8001a1a7a20 */ /* 0x000fe40000410000 */
[----:B------:R-:W-:Y:S01]  /*7040*/  FMUL.FTZ R27, R27, c[0x0][0x320] ;  /* 0x0000c8001b1b7a20 */ /* 0x000fe20000410000 */
[C---:B-----5:R-:W-:Y:S01]  /*7050*/  HMMA.16816.F32 R28, R196.reuse, R8, R28 ;  /* 0x00000008c41c723c */ /* 0x060fe2000000181c */
[----:B---3--:R-:W-:Y:S05]  /*7060*/  LDSM.16.M88.4 R12, [R202+0x7800] ;  /* 0x00780000ca0c783b */ /* 0x008fea0000000200 */
[----:B------:R-:W-:Y:S02]  /*7070*/  MUFU.TANH R150, R19 ;  /* 0x0000001300967308 */ /* 0x000fe40000002400 */
[C---:B------:R-:W-:Y:S01]  /*7080*/  HMMA.16816.F32 R32, R196.reuse, R10, R32 ;  /* 0x0000000ac420723c */ /* 0x040fe20000001820 */
[----:B------:R-:W3:Y:S07]  /*7090*/  LDSM.16.M88.4 R8, [R202+0x6800] ;  /* 0x00680000ca08783b */ /* 0x000eee0000000200 */
[----:B------:R5:W3:Y:S01]  /*70a0*/  MUFU.TANH R69, R16 ;  /* 0x0000001000457308 */ /* 0x000ae20000002400 */
[C---:B-1----:R-:W-:Y:S07]  /*70b0*/  HMMA.16816.F32 R36, R196.reuse, R4, R36 ;  /* 0x00000004c424723c */ /* 0x042fee0000001824 */
[----:B------:R-:W-:Y:S01]  /*70c0*/  FMUL.FTZ R28, R28, c[0x0][0x320] ;  /* 0x0000c8001c1c7a20 */ /* 0x000fe20000410000 */
[C---:B------:R-:W-:Y:S01]  /*70d0*/  HMMA.16816.F32 R40, R196.reuse, R6, R40 ;  /* 0x00000006c428723c */ /* 0x040fe20000001828 */
[----:B------:R-:W1:Y:S01]  /*70e0*/  MUFU.TANH R20, R20 ;  /* 0x0000001400147308 */ /* 0x000e620000002400 */
[----:B------:R-:W1:Y:S01]  /*70f0*/  LDSM.16.M88.4 R4, [R202+0x7000] ;  /* 0x00700000ca04783b */ /* 0x000e620000000200 */
[----:B------:R-:W-:Y:S04]  /*7100*/  DEPBAR.LE SB0, 0x0 ;  /* 0x000080000000791a */ /* 0x000fe80000000000 */
[----:B------:R-:W-:Y:S02]  /*7110*/  FMUL.FTZ R32, R32, c[0x0][0x320] ;  /* 0x0000c80020207a20 */ /* 0x000fe40000410000 */
[----:B------:R-:W-:Y:S02]  /*7120*/  FMUL.FTZ R29, R29, c[0x0][0x320] ;  /* 0x0000c8001d1d7a20 */ /* 0x000fe40000410000 */
[----:B------:R-:W-:Y:S01]  /*7130*/  MUFU.TANH R163, R32 ;  /* 0x0000002000a37308 */ /* 0x000fe20000002400 */
[----:B------:R-:W-:Y:S01]  /*7140*/  BAR.SYNC.DEFER_BLOCKING 0x0 ;  /* 0x0000000000007b1d */ /* 0x000fe20000010000 */
[----:B------:R-:W-:Y:S02]  /*7150*/  FMUL.FTZ R30, R30, c[0x0][0x320] ;  /* 0x0000c8001e1e7a20 */ /* 0x000fe40000410000 */
[----:B------:R-:W-:Y:S02]  /*7160*/  FMUL.FTZ R31, R31, c[0x0][0x320] ;  /* 0x0000c8001f1f7a20 */ /* 0x000fe40000410000 */
[----:B------:R-:W-:Y:S02]  /*7170*/  FMUL.FTZ R36, R36, c[0x0][0x320] ;  /* 0x0000c80024247a20 */ /* 0x000fe40000410000 */
[----:B------:R-:W-:Y:S02]  /*7180*/  FMUL.FTZ R37, R37, c[0x0][0x320] ;  /* 0x0000c80025257a20 */ /* 0x000fe40000410000 */
[----:B------:R-:W2:Y:S01]  /*7190*/  MUFU.TANH R21, R21 ;  /* 0x0000001500157308 */ /* 0x000ea20000002400 */
[----:B------:R-:W-:Y:S01]  /*71a0*/  FMUL.FTZ R38, R38, c[0x0][0x320] ;  /* 0x0000c80026267a20 */ /* 0x000fe20000410000 */
[C---:B---3--:R-:W-:Y:S01]  /*71b0*/  HMMA.16816.F32 R44, R196.reuse, R8, R44 ;  /* 0x00000008c42c723c */ /* 0x048fe2000000182c */
[----:B------:R3:W4:Y:S04]  /*71c0*/  SHFL.IDX PT, R8, R0, 0x1, 0x1c1f ;  /* 0x003c1f0000087f89 */ /* 0x00072800000e0000 */
[----:B------:R-:W-:Y:S03]  /*71d0*/  FMUL.FTZ R40, R40, c[0x0][0x320] ;  /* 0x0000c80028287a20 */ /* 0x000fe60000410000 */
[----:B------:R-:W2:Y:S01]  /*71e0*/  MUFU.TANH R24, R24 ;  /* 0x0000001800187308 */ /* 0x000ea20000002400 */
[C---:B------:R-:W-:Y:S03]  /*71f0*/  HMMA.16816.F32 R48, R196.reuse, R10, R48 ;  /* 0x0000000ac430723c */ /* 0x040fe60000001830 */
[----:B------:R-:W-:Y:S02]  /*7200*/  FMUL.FTZ R41, R41, c[0x0][0x320] ;  /* 0x0000c80029297a20 */ /* 0x000fe40000410000 */
[----:B------:R-:W-:Y:S02]  /*7210*/  FMUL.FTZ R39, R39, c[0x0][0x320] ;  /* 0x0000c80027277a20 */ /* 0x000fe40000410000 */
[----:B------:R-:W-:Y:S02]  /*7220*/  FMUL.FTZ R42, R42, c[0x0][0x320] ;  /* 0x0000c8002a2a7a20 */ /* 0x000fe40000410000 */
[----:B------:R4:W-:Y:S01]  /*7230*/  MUFU.TANH R18, R40 ;  /* 0x0000002800127308 */ /* 0x0009e20000002400 */
[C---:B-1----:R-:W-:Y:S03]  /*7240*/  HMMA.16816.F32 R52, R196.reuse, R4, R52 ;  /* 0x00000004c434723c */ /* 0x042fe60000001834 */
[----:B------:R-:W-:Y:S02]  /*7250*/  FMUL.FTZ R33, R33, c[0x0][0x320] ;  /* 0x0000c80021217a20 */ /* 0x000fe40000410000 */
[----:B------:R-:W-:Y:S01]  /*7260*/  FMUL.FTZ R35, R35, c[0x0][0x320] ;  /* 0x0000c80023237a20 */ /* 0x000fe20000410000 */
[----:B---3--:R-:W-:Y:S01]  /*7270*/  MOV R0, 0xffffff80 ;  /* 0xffffff8000007802 */ /* 0x008fe20000000f00 */
[----:B------:R-:W-:Y:S01]  /*7280*/  FMUL.FTZ R44, R44, c[0x0][0x320] ;  /* 0x0000c8002c2c7a20 */ /* 0x000fe20000410000 */
[C---:B------:R-:W-:Y:S01]  /*7290*/  HMMA.16816.F32 R56, R196.reuse, R6, R56 ;  /* 0x00000006c438723c */ /* 0x040fe20000001838 */
[----:B------:R-:W-:Y:S03]  /*72a0*/  MUFU.TANH R42, R42 ;  /* 0x0000002a002a7308 */ /* 0x000fe60000002400 */
[----:B------:R-:W-:Y:S02]  /*72b0*/  IMAD R0, R229, R0, 0x1 ;  /* 0x00000001e5007424 */ /* 0x000fe400078e0200 */
[----:B------:R-:W-:Y:S02]  /*72c0*/  FMUL.FTZ R49, R49, c[0x0][0x320] ;  /* 0x0000c80031317a20 */ /* 0x000fe40000410000 */
[C---:B------:R-:W-:Y:S03]  /*72d0*/  HMMA.16816.F32 R60, R196.reuse, R12, R60 ;  /* 0x0000000cc43c723c */ /* 0x040fe6000000183c */
[----:B------:R1:W-:Y:S01]  /*72e0*/  MUFU.TANH R19, R41 ;  /* 0x0000002900137308 */ /* 0x0003e20000002400 */
[----:B------:R-:W-:Y:S01]  /*72f0*/  IADD3 R0, R0, c[0x0][0x1d0], -R231 ;  /* 0x0000740000007a10 */ /* 0x000fe20007ffe8e7 */
[----:B------:R-:W-:Y:S02]  /*7300*/  FMUL.FTZ R45, R45, c[0x0][0x320] ;  /* 0x0000c8002d2d7a20 */ /* 0x000fe40000410000 */
[----:B------:R-:W-:Y:S01]  /*7310*/  FMUL.FTZ R46, R46, c[0x0][0x320] ;  /* 0x0000c8002e2e7a20 */ /* 0x000fe20000410000 */
[----:B------:R-:W-:Y:S01]  /*7320*/  IADD3 R0, R0, -c[0x0][0x168], RZ ;  /* 0x80005a0000007a10 */ /* 0x000fe20007ffe0ff */
[----:B------:R-:W-:Y:S03]  /*7330*/  HMMA.16816.F32 R64, R196, R14, R64 ;  /* 0x0000000ec440723c */ /* 0x000fe60000001840 */
[----:B------:R-:W-:Y:S01]  /*7340*/  FMUL.FTZ R47, R47, c[0x0][0x320] ;  /* 0x0000c8002f2f7a20 */ /* 0x000fe20000410000 */
[----:B------:R3:W-:Y:S01]  /*7350*/  MUFU.TANH R15, R49 ;  /* 0x00000031000f7308 */ /* 0x0007e20000002400 */
[C---:B------:R-:W-:Y:S01]  /*7360*/  IMAD.IADD R2, R0.reuse, 0x1, R2 ;  /* 0x0000000100027824 */ /* 0x040fe200078e0202 */
[----:B----4-:R-:W-:Y:S01]  /*7370*/  IADD3 R0, R0, R8, RZ ;  /* 0x0000000800007210 */ /* 0x010fe20007ffe0ff */
[----:B------:R-:W-:Y:S02]  /*7380*/  FMUL.FTZ R5, R56, c[0x0][0x320] ;  /* 0x0000c80038057a20 */ /* 0x000fe40000410000 */
[----:B-----5:R-:W-:Y:S01]  /*7390*/  FMUL.FTZ R16, R57, c[0x0][0x320] ;  /* 0x0000c80039107a20 */ /* 0x020fe20000410000 */
[----:B------:R-:W-:Y:S02]  /*73a0*/  ISETP.GT.AND P4, PT, R0, RZ, PT ;  /* 0x000000ff0000720c */ /* 0x000fe40003f84270 */
[----:B------:R-:W-:Y:S01]  /*73b0*/  ISETP.GT.AND P0, PT, R2, 0x1, PT ;  /* 0x000000010200780c */ /* 0x000fe20003f04270 */
[----:B------:R-:W-:Y:S01]  /*73c0*/  FMUL.FTZ R52, R52, c[0x0][0x320] ;  /* 0x0000c80034347a20 */ /* 0x000fe20000410000 */
[----:B------:R-:W4:Y:S01]  /*73d0*/  MUFU.TANH R25, R25 ;  /* 0x0000001900197308 */ /* 0x000f220000002400 */
[----:B------:R-:W-:Y:S01]  /*73e0*/  FSEL R11, R154, -INF , P4 ;  /* 0xff8000009a0b7808 */ /* 0x000fe20002000000 */
[----:B------:R-:W-:Y:S01]  /*73f0*/  FMUL.FTZ R48, R48, c[0x0][0x320] ;  /* 0x0000c80030307a20 */ /* 0x000fe20000410000 */
[----:B------:R-:W-:Y:S01]  /*7400*/  FSEL R8, R155, -INF , P0 ;  /* 0xff8000009b087808 */ /* 0x000fe20000000000 */
[----:B------:R-:W-:Y:S01]  /*7410*/  FMUL.FTZ R53, R53, c[0x0][0x320] ;  /* 0x0000c80035357a20 */ /* 0x000fe20000410000 */
[----:B------:R-:W-:Y:S01]  /*7420*/  ISETP.GT.AND P4, PT, R0, 0x8, PT ;  /* 0x000000080000780c */ /* 0x000fe20003f84270 */
[----:B------:R-:W-:Y:S01]  /*7430*/  FMUL.FTZ R54, R54, c[0x0][0x320] ;  /* 0x0000c80036367a20 */ /* 0x000fe20000410000 */
[----:B------:R-:W-:Y:S01]  /*7440*/  ISETP.GT.AND P0, PT, R2, 0x9, PT ;  /* 0x000000090200780c */ /* 0x000fe20003f04270 */
[----:B------:R-:W-:Y:S01]  /*7450*/  FMUL.FTZ R55, R55, c[0x0][0x320] ;  /* 0x0000c80037377a20 */ /* 0x000fe20000410000 */
[----:B------:R-:W-:Y:S01]  /*7460*/  FSEL R13, R149, -INF , P4 ;  /* 0xff800000950d7808 */ /* 0x000fe20002000000 */
[----:B------:R-:W2:Y:S01]  /*7470*/  MUFU.TANH R28, R28 ;  /* 0x0000001c001c7308 */ /* 0x000ea20000002400 */
[----:B------:R-:W-:Y:S01]  /*7480*/  FSEL R10, R151, -INF , P0 ;  /* 0xff800000970a7808 */ /* 0x000fe20000000000 */
[----:B------:R-:W-:Y:S01]  /*7490*/  FMUL.FTZ R60, R60, c[0x0][0x320] ;  /* 0x0000c8003c3c7a20 */ /* 0x000fe20000410000 */
[----:B------:R-:W-:Y:S01]  /*74a0*/  ISETP.GT.AND P0, PT, R2, 0x11, PT ;  /* 0x000000110200780c */ /* 0x000fe20003f04270 */
[----:B------:R-:W-:Y:S01]  /*74b0*/  FMUL.FTZ R61, R61, c[0x0][0x320] ;  /* 0x0000c8003d3d7a20 */ /* 0x000fe20000410000 */
[----:B------:R-:W-:Y:S01]  /*74c0*/  ISETP.GT.AND P4, PT, R0, 0x10, PT ;  /* 0x000000100000780c */ /* 0x000fe20003f84270 */
[----:B------:R-:W-:Y:S01]  /*74d0*/  FMUL.FTZ R62, R62, c[0x0][0x320] ;  /* 0x0000c8003e3e7a20 */ /* 0x000fe20000410000 */
[----:B------:R-:W-:Y:S01]  /*74e0*/  FSEL R40, R137, -INF , P0 ;  /* 0xff80000089287808 */ /* 0x000fe20000000000 */
[----:B------:R-:W-:Y:S01]  /*74f0*/  FMUL.FTZ R63, R63, c[0x0][0x320] ;  /* 0x0000c8003f3f7a20 */ /* 0x000fe20000410000 */
[----:B-1----:R-:W-:Y:S01]  /*7500*/  FSEL R41, R136, -INF , P4 ;  /* 0xff80000088297808 */ /* 0x002fe20002000000 */
[----:B------:R-:W-:Y:S01]  /*7510*/  MUFU.TANH R6, R48 ;  /* 0x0000003000067308 */ /* 0x000fe20000002400 */
[----:B------:R-:W5:Y:S01]  /*7520*/  LDL.64 R136, [R1+0x18] ;  /* 0x0000180001887983 */ /* 0x000f620000100a00 */
[----:B------:R-:W-:Y:S01]  /*7530*/  ISETP.GT.AND P1, PT, R2, RZ, PT ;  /* 0x000000ff0200720c */ /* 0x000fe20003f24270 */
[----:B------:R-:W-:Y:S01]  /*7540*/  FMUL.FTZ R65, R65, c[0x0][0x320] ;  /* 0x0000c80041417a20 */ /* 0x000fe20000410000 */
[----:B------:R-:W-:Y:S01]  /*7550*/  ISETP.GT.AND P4, PT, R0, 0x18, PT ;  /* 0x000000180000780c */ /* 0x000fe20003f84270 */
[----:B------:R-:W-:Y:S01]  /*7560*/  FMUL.FTZ R43, R43, c[0x0][0x320] ;  /* 0x0000c8002b2b7a20 */ /* 0x000fe20000410000 */
[----:B------:R-:W-:Y:S01]  /*7570*/  FSEL R7, R156, -INF , P1 ;  /* 0xff8000009c077808 */ /* 0x000fe20000800000 */
[----:B------:R-:W-:Y:S01]  /*7580*/  FMUL.FTZ R59, R59, c[0x0][0x320] ;  /* 0x0000c8003b3b7a20 */ /* 0x000fe20000410000 */
[----:B------:R-:W-:Y:S01]  /*7590*/  ISETP.GT.AND P1, PT, R2, 0x8, PT ;  /* 0x000000080200780c */ /* 0x000fe20003f24270 */
[----:B------:R-:W-:Y:S01]  /*75a0*/  FMUL.FTZ R50, R50, c[0x0][0x320] ;  /* 0x0000c80032327a20 */ /* 0x000fe20000410000 */
[----:B------:R-:W-:Y:S01]  /*75b0*/  MUFU.TANH R65, R65 ;  /* 0x0000004100417308 */ /* 0x000fe20000002400 */
[----:B------:R-:W-:Y:S01]  /*75c0*/  FMNMX.FTZ R4, R7, R3, !PT ;  /* 0x0000000307047209 */ /* 0x000fe20007810000 */
[----:B------:R-:W-:Y:S01]  /*75d0*/  FMUL.FTZ R34, R34, c[0x0][0x320] ;  /* 0x0000c80022227a20 */ /* 0x000fe20000410000 */
[----:B------:R-:W-:Y:S01]  /*75e0*/  FSEL R57, R17, -INF , P4 ;  /* 0xff80000011397808 */ /* 0x000fe20002000000 */
[----:B------:R-:W-:Y:S01]  /*75f0*/  FMUL.FTZ R51, R51, c[0x0][0x320] ;  /* 0x0000c80033337a20 */ /* 0x000fe20000410000 */
[----:B------:R-:W-:Y:S01]  /*7600*/  FMNMX.FTZ R4, R8, R4, !PT ;  /* 0x0000000408047209 */ /* 0x000fe20007810000 */
[----:B------:R-:W-:Y:S01]  /*7610*/  FMUL.FTZ R64, R64, c[0x0][0x320] ;  /* 0x0000c80040407a20 */ /* 0x000fe20000410000 */
[----:B------:R-:W-:Y:S01]  /*7620*/  FSEL R9, R152, -INF , P1 ;  /* 0xff80000098097808 */ /* 0x000fe20000800000 */
[----:B------:R-:W-:Y:S01]  /*7630*/  FMUL.FTZ R58, R58, c[0x0][0x320] ;  /* 0x0000c8003a3a7a20 */ /* 0x000fe20000410000 */
[----:B------:R-:W-:Y:S01]  /*7640*/  ISETP.GT.AND P1, PT, R2, 0x10, PT ;  /* 0x000000100200780c */ /* 0x000fe20003f24270 */
[----:B------:R1:W-:Y:S01]  /*7650*/  MUFU.TANH R17, R5 ;  /* 0x0000000500117308 */ /* 0x0003e20000002400 */
[----:B------:R-:W-:Y:S01]  /*7660*/  FMNMX.FTZ R4, R9, R4, !PT ;  /* 0x0000000409047209 */ /* 0x000fe20007810000 */
[----:B------:R-:W-:Y:S01]  /*7670*/  FMUL.FTZ R67, R67, c[0x0][0x320] ;  /* 0x0000c80043437a20 */ /* 0x000fe20000410000 */
[----:B------:R-:W-:Y:S02]  /*7680*/  FSEL R32, R138, -INF , P1 ;  /* 0xff8000008a207808 */ /* 0x000fe40000800000 */
[----:B------:R-:W-:Y:S02]  /*7690*/  FMNMX.FTZ R4, R10, R4, !PT ;  /* 0x000000040a047209 */ /* 0x000fe40007810000 */
[----:B------:R-:W-:Y:S02]  /*76a0*/  ISETP.GT.AND P1, PT, R2, 0x18, PT ;  /* 0x000000180200780c */ /* 0x000fe40003f24270 */
[----:B------:R-:W-:Y:S01]  /*76b0*/  FMNMX.FTZ R4, R32, R4, !PT ;  /* 0x0000000420047209 */ /* 0x000fe20007810000 */
[----:B------:R-:W2:Y:S01]  /*76c0*/  MUFU.TANH R29, R29 ;  /* 0x0000001d001d7308 */ /* 0x000ea20000002400 */
[----:B------:R-:W-:Y:S02]  /*76d0*/  ISETP.GT.AND P0, PT, R2, 0x19, PT ;  /* 0x000000190200780c */ /* 0x000fe40003f04270 */
[----:B---3--:R-:W-:Y:S02]  /*76e0*/  FSEL R49, R69, -INF , P1 ;  /* 0xff80000045317808 */ /* 0x008fe40000800000 */
[----:B------:R-:W-:Y:S02]  /*76f0*/  FMNMX.FTZ R4, R40, R4, !PT ;  /* 0x0000000428047209 */ /* 0x000fe40007810000 */
[----:B------:R-:W-:Y:S02]  /*7700*/  ISETP.GT.AND P2, PT, R0, 0x1, PT ;  /* 0x000000010000780c */ /* 0x000fe40003f44270 */
[----:B------:R-:W-:Y:S01]  /*7710*/  ISETP.GT.AND P1, PT, R2, 0x20, PT ;  /* 0x000000200200780c */ /* 0x000fe20003f24270 */
[----:B------:R-:W3:Y:S01]  /*7720*/  MUFU.TANH R22, R22 ;  /* 0x0000001600167308 */ /* 0x000ee20000002400 */
[----:B------:R-:W-:Y:S02]  /*7730*/  FSEL R56, R68, -INF , P0 ;  /* 0xff80000044387808 */ /* 0x000fe40000000000 */
[----:B------:R-:W-:Y:S02]  /*7740*/  FMNMX.FTZ R4, R49, R4, !PT ;  /* 0x0000000431047209 */ /* 0x000fe40007810000 */
[----:B------:R-:W-:Y:S02]  /*7750*/  FSEL R12, R153, -INF , P2 ;  /* 0xff800000990c7808 */ /* 0x000fe40001000000 */
[----:B------:R-:W-:Y:S02]  /*7760*/  FSEL R151, R20, -INF , P1 ;  /* 0xff80000014977808 */ /* 0x000fe40000800000 */
[----:B------:R-:W-:Y:S01]  /*7770*/  ISETP.GT.AND P0, PT, R2, 0x21, PT ;  /* 0x000000210200780c */ /* 0x000fe20003f04270 */
[----:B------:R-:W3:Y:S01]  /*7780*/  MUFU.TANH R36, R36 ;  /* 0x0000002400247308 */ /* 0x000ee20000002400 */
[----:B-1----:R-:W-:Y:S02]  /*7790*/  FMNMX.FTZ R5, R11, R70, !PT ;  /* 0x000000460b057209 */ /* 0x002fe40007810000 */
[----:B------:R-:W-:Y:S02]  /*77a0*/  FMNMX.FTZ R4, R56, R4, !PT ;  /* 0x0000000438047209 */ /* 0x000fe40007810000 */
[----:B--2---:R-:W-:Y:S02]  /*77b0*/  FSEL R152, R21, -INF , P0 ;  /* 0xff80000015987808 */ /* 0x004fe40000000000 */
[----:B------:R-:W-:Y:S02]  /*77c0*/  FMNMX.FTZ R5, R12, R5, !PT ;  /* 0x000000050c057209 */ /* 0x000fe40007810000 */
[----:B------:R-:W-:Y:S01]  /*77d0*/  ISETP.GT.AND P2, PT, R0, 0x9, PT ;  /* 0x000000090000780c */ /* 0x000fe20003f44270 */
[----:B------:R-:W1:Y:S01]  /*77e0*/  MUFU.TANH R33, R33 ;  /* 0x0000002100217308 */ /* 0x000e620000002400 */
[----:B------:R-:W-:Y:S02]  /*77f0*/  ISETP.GT.AND P1, PT, R2, 0x28, PT ;  /* 0x000000280200780c */ /* 0x000fe40003f24270 */
[----:B------:R-:W-:Y:S02]  /*7800*/  FMNMX.FTZ R4, R151, R4, !PT ;  /* 0x0000000497047209 */ /* 0x000fe40007810000 */
[----:B------:R-:W-:Y:S02]  /*7810*/  FSEL R14, R148, -INF , P2 ;  /* 0xff800000940e7808 */ /* 0x000fe40001000000 */
[----:B------:R-:W-:Y:S02]  /*7820*/  FMNMX.FTZ R5, R13, R5, !PT ;  /* 0x000000050d057209 */ /* 0x000fe40007810000 */
[----:B------:R-:W-:Y:S01]  /*7830*/  ISETP.GT.AND P0, PT, R2, 0x29, PT ;  /* 0x000000290200780c */ /* 0x000fe20003f04270 */
[----:B------:R-:W2:Y:S01]  /*7840*/  MUFU.TANH R23, R23 ;  /* 0x0000001700177308 */ /* 0x000ea20000002400 */
[----:B------:R-:W-:Y:S02]  /*7850*/  FSEL R155, R24, -INF , P1 ;  /* 0xff800000189b7808 */ /* 0x000fe40000800000 */
[----:B------:R-:W-:Y:S02]  /*7860*/  FMNMX.FTZ R4, R152, R4, !PT ;  /* 0x0000000498047209 */ /* 0x000fe40007810000 */
[----:B------:R-:W-:Y:S02]  /*7870*/  FMNMX.FTZ R5, R14, R5, !PT ;  /* 0x000000050e057209 */ /* 0x000fe40007810000 */
[----:B------:R-:W-:Y:S02]  /*7880*/  ISETP.GT.AND P1, PT, R2, 0x30, PT ;  /* 0x000000300200780c */ /* 0x000fe40003f24270 */
[----:B----4-:R-:W-:Y:S01]  /*7890*/  FSEL R156, R25, -INF , P0 ;  /* 0xff800000199c7808 */ /* 0x010fe20000000000 */
[----:B------:R-:W4:Y:S01]  /*78a0*/  MUFU.TANH R37, R37 ;  /* 0x0000002500257308 */ /* 0x000f220000002400 */
[----:B------:R-:W-:Y:S02]  /*78b0*/  ISETP.GT.AND P2, PT, R0, 0x11, PT ;  /* 0x000000110000780c */ /* 0x000fe40003f44270 */
[----:B------:R-:W-:Y:S02]  /*78c0*/  FMNMX.FTZ R4, R155, R4, !PT ;  /* 0x000000049b047209 */ /* 0x000fe40007810000 */
[----:B------:R-:W-:Y:S02]  /*78d0*/  FSEL R159, R28, -INF , P1 ;  /* 0xff8000001c9f7808 */ /* 0x000fe40000800000 */
[----:B------:R-:W-:Y:S02]  /*78e0*/  ISETP.GT.AND P0, PT, R2, 0x31, PT ;  /* 0x000000310200780c */ /* 0x000fe40003f04270 */
[----:B------:R-:W-:Y:S01]  /*78f0*/  FSEL R48, R71, -INF , P2 ;  /* 0xff80000047307808 */ /* 0x000fe20001000000 */
[----:B------:R-:W1:Y:S01]  /*7900*/  MUFU.TANH R44, R44 ;  /* 0x0000002c002c7308 */ /* 0x000e620000002400 */
[----:B------:R-:W-:Y:S02]  /*7910*/  FMNMX.FTZ R5, R41, R5, !PT ;  /* 0x0000000529057209 */ /* 0x000fe40007810000 */
[----:B------:R-:W-:Y:S02]  /*7920*/  FMNMX.FTZ R4, R156, R4, !PT ;  /* 0x000000049c047209 */ /* 0x000fe40007810000 */
[----:B------:R-:W-:Y:S02]  /*7930*/  FSEL R160, R29, -INF , P0 ;  /* 0xff8000001da07808 */ /* 0x000fe40000000000 */
[----:B------:R-:W-:Y:S02]  /*7940*/  ISETP.GT.AND P2, PT, R0, 0x19, PT ;  /* 0x000000190000780c */ /* 0x000fe40003f44270 */
[----:B------:R-:W-:Y:S01]  /*7950*/  ISETP.GT.AND P1, PT, R2, 0x38, PT ;  /* 0x000000380200780c */ /* 0x000fe20003f24270 */
[----:B------:R-:W1:Y:S01]  /*7960*/  MUFU.TANH R26, R26 ;  /* 0x0000001a001a7308 */ /* 0x000e620000002400 */
[----:B------:R-:W-:Y:S02]  /*7970*/  FMNMX.FTZ R5, R48, R5, !PT ;  /* 0x0000000530057209 */ /* 0x000fe40007810000 */
[----:B------:R-:W-:Y:S02]  /*7980*/  FMNMX.FTZ R4, R159, R4, !PT ;  /* 0x000000049f047209 */ /* 0x000fe40007810000 */
[----:B------:R-:W-:Y:S02]  /*7990*/  ISETP.GT.AND P4, PT, R0, 0x20, PT ;  /* 0x000000200000780c */ /* 0x000fe40003f84270 */
[----:B------:R-:W-:Y:S02]  /*79a0*/  FSEL R150, R150, -INF , P2 ;  /* 0xff80000096967808 */ /* 0x000fe40001000000 */
[C---:B------:R-:W-:Y:S01]  /*79b0*/  ISETP.GT.AND P0, PT, R2.reuse, 0x39, PT ;  /* 0x000000390200780c */ /* 0x040fe20003f04270 */
[----:B------:R-:W4:Y:S01]  /*79c0*/  MUFU.TANH R27, R27 ;  /* 0x0000001b001b7308 */ /* 0x000f220000002400 */
[----:B------:R-:W-:Y:S02]  /*79d0*/  FSEL R163, R163, -INF , P1 ;  /* 0xff800000a3a37808 */ /* 0x000fe40000800000 */
[----:B------:R-:W-:Y:S02]  /*79e0*/  ISETP.GT.AND P1, PT, R2, 0x40, PT ;  /* 0x000000400200780c */ /* 0x000fe40003f24270 */
[----:B------:R-:W-:Y:S02]  /*79f0*/  FMNMX.FTZ R5, R57, R5, !PT ;  /* 0x0000000539057209 */ /* 0x000fe40007810000 */
[----:B------:R-:W-:Y:S02]  /*7a00*/  FMNMX.FTZ R4, R160, R4, !PT ;  /* 0x00000004a0047209 */ /* 0x000fe40007810000 */
[----:B---3--:R-:W-:Y:S01]  /*7a10*/  FSEL R153, R22, -INF , P4 ;  /* 0xff80000016997808 */ /* 0x008fe20002000000 */
[----:B------:R-:W3:Y:S01]  /*7a20*/  MUFU.TANH R30, R30 ;  /* 0x0000001e001e7308 */ /* 0x000ee20000002400 */
[----:B------:R-:W-:Y:S02]  /*7a30*/  FSEL R167, R36, -INF , P1 ;  /* 0xff80000024a77808 */ /* 0x000fe40000800000 */
[----:B------:R-:W-:Y:S02]  /*7a40*/  ISETP.GT.AND P2, PT, R0, 0x21, PT ;  /* 0x000000210000780c */ /* 0x000fe40003f44270 */
[----:B-1----:R-:W-:Y:S02]  /*7a50*/  FSEL R164, R33, -INF , P0 ;  /* 0xff80000021a47808 */ /* 0x002fe40000000000 */
[----:B------:R-:W-:Y:S02]  /*7a60*/  FMNMX.FTZ R5, R150, R5, !PT ;  /* 0x0000000596057209 */ /* 0x000fe40007810000 */
[C---:B------:R-:W-:Y:S01]  /*7a70*/  ISETP.GT.AND P1, PT, R2.reuse, 0x48, PT ;  /* 0x000000480200780c */ /* 0x040fe20003f24270 */
[----:B------:R-:W1:Y:S01]  /*7a80*/  MUFU.TANH R31, R31 ;  /* 0x0000001f001f7308 */ /* 0x000e620000002400 */
[----:B------:R-:W-:Y:S02]  /*7a90*/  FMNMX.FTZ R4, R163, R4, !PT ;  /* 0x00000004a3047209 */ /* 0x000fe40007810000 */
[----:B--2---:R-:W-:Y:S02]  /*7aa0*/  FSEL R154, R23, -INF , P2 ;  /* 0xff800000179a7808 */ /* 0x004fe40001000000 */
[----:B------:R-:W-:Y:S02]  /*7ab0*/  ISETP.GT.AND P0, PT, R2, 0x41, PT ;  /* 0x000000410200780c */ /* 0x000fe40003f04270 */
[----:B------:R-:W-:Y:S02]  /*7ac0*/  FSEL R189, R18, -INF , P1 ;  /* 0xff80000012bd7808 */ /* 0x000fe40000800000 */
[----:B------:R-:W-:Y:S01]  /*7ad0*/  ISETP.GT.AND P1, PT, R2, 0x50, PT ;  /* 0x000000500200780c */ /* 0x000fe20003f24270 */
[----:B------:R-:W-:Y:S01]  /*7ae0*/  MUFU.TANH R35, R35 ;  /* 0x0000002300237308 */ /* 0x000fe20000002400 */
[----:B------:R-:W-:Y:S02]  /*7af0*/  FMNMX.FTZ R4, R164, R4, !PT ;  /* 0x00000004a4047209 */ /* 0x000fe40007810000 */
[----:B------:R-:W-:Y:S02]  /*7b00*/  ISETP.GT.AND P4, PT, R0, 0x28, PT ;  /* 0x000000280000780c */ /* 0x000fe40003f84270 */
[----:B------:R-:W-:Y:S02]  /*7b10*/  FMNMX.FTZ R5, R153, R5, !PT ;  /* 0x0000000599057209 */ /* 0x000fe40007810000 */
[----:B----4-:R-:W-:Y:S02]  /*7b20*/  FSEL R180, R37, -INF , P0 ;  /* 0xff80000025b47808 */ /* 0x010fe40000000000 */
[----:B------:R-:W-:Y:S01]  /*7b30*/  FSEL R233, R44, -INF , P1 ;  /* 0xff8000002ce97808 */ /* 0x000fe20000800000 */
[----:B------:R-:W2:Y:S01]  /*7b40*/  MUFU.TANH R34, R34 ;  /* 0x0000002200227308 */ /* 0x000ea20000002400 */
[----:B------:R-:W-:Y:S02]  /*7b50*/  ISETP.GT.AND P2, PT, R0, 0x29, PT ;  /* 0x000000290000780c */ /* 0x000fe40003f44270 */
[----:B------:R-:W-:Y:S02]  /*7b60*/  FSEL R157, R26, -INF , P4 ;  /* 0xff8000001a9d7808 */ /* 0x000fe40002000000 */
[----:B------:R-:W-:Y:S02]  /*7b70*/  ISETP.GT.AND P1, PT, R2, 0x58, PT ;  /* 0x000000580200780c */ /* 0x000fe40003f24270 */
[----:B------:R-:W-:Y:S02]  /*7b80*/  FMNMX.FTZ R5, R154, R5, !PT ;  /* 0x000000059a057209 */ /* 0x000fe40007810000 */
[----:B------:R-:W-:Y:S01]  /*7b90*/  FMNMX.FTZ R4, R167, R4, !PT ;  /* 0x00000004a7047209 */ /* 0x000fe20007810000 */
[----:B------:R-:W4:Y:S01]  /*7ba0*/  MUFU.TANH R45, R45 ;  /* 0x0000002d002d7308 */ /* 0x000f220000002400 */
[----:B------:R-:W-:Y:S02]  /*7bb0*/  ISETP.GT.AND P4, PT, R0, 0x30, PT ;  /* 0x000000300000780c */ /* 0x000fe40003f84270 */
[----:B------:R-:W-:Y:S02]  /*7bc0*/  FSEL R158, R27, -INF , P2 ;  /* 0xff8000001b9e7808 */ /* 0x000fe40001000000 */
[----:B------:R-:W-:Y:S02]  /*7bd0*/  ISETP.GT.AND P0, PT, R2, 0x49, PT ;  /* 0x000000490200780c */ /* 0x000fe40003f04270 */
[----:B------:R-:W-:Y:S02]  /*7be0*/  FSEL R240, R6, -INF , P1 ;  /* 0xff80000006f07808 */ /* 0x000fe40000800000 */
[----:B------:R-:W-:Y:S01]  /*7bf0*/  FMNMX.FTZ R6, R157, R5, !PT ;  /* 0x000000059d067209 */ /* 0x000fe20007810000 */
[----:B------:R-:W2:Y:S01]  /*7c00*/  MUFU.TANH R38, R38 ;  /* 0x0000002600267308 */ /* 0x000ea20000002400 */
[----:B------:R-:W-:Y:S02]  /*7c10*/  FMNMX.FTZ R4, R180, R4, !PT ;  /* 0x00000004b4047209 */ /* 0x000fe40007810000 */
[----:B------:R-:W-:Y:S02]  /*7c20*/  ISETP.GT.AND P2, PT, R0, 0x31, PT ;  /* 0x000000310000780c */ /* 0x000fe40003f44270 */
[----:B---3--:R-:W-:Y:S02]  /*7c30*/  FSEL R161, R30, -INF , P4 ;  /* 0xff8000001ea17808 */ /* 0x008fe40002000000 */
[----:B------:R-:W-:Y:S02]  /*7c40*/  FSEL R190, R19, -INF , P0 ;  /* 0xff80000013be7808 */ /* 0x000fe40000000000 */
[----:B------:R-:W-:Y:S01]  /*7c50*/  FMNMX.FTZ R6, R158, R6, !PT ;  /* 0x000000069e067209 */ /* 0x000fe20007810000 */
[----:B------:R-:W3:Y:S01]  /*7c60*/  MUFU.TANH R39, R39 ;  /* 0x0000002700277308 */ /* 0x000ee20000002400 */
[----:B------:R-:W-:Y:S02]  /*7c70*/  FMNMX.FTZ R4, R189, R4, !PT ;  /* 0x00000004bd047209 */ /* 0x000fe40007810000 */
[----:B-1----:R-:W-:Y:S02]  /*7c80*/  FSEL R162, R31, -INF , P2 ;  /* 0xff8000001fa27808 */ /* 0x002fe40001000000 */
[C---:B------:R-:W-:Y:S02]  /*7c90*/  ISETP.GT.AND P4, PT, R0.reuse, 0x38, PT ;  /* 0x000000380000780c */ /* 0x040fe40003f84270 */
[----:B------:R-:W-:Y:S02]  /*7ca0*/  ISETP.GT.AND P2, PT, R0, 0x39, PT ;  /* 0x000000390000780c */ /* 0x000fe40003f44270 */
[----:B------:R-:W-:Y:S01]  /*7cb0*/  ISETP.GT.AND P0, PT, R2, 0x51, PT ;  /* 0x000000510200780c */ /* 0x000fe20003f04270 */
[----:B------:R-:W1:Y:S01]  /*7cc0*/  MUFU.TANH R43, R43 ;  /* 0x0000002b002b7308 */ /* 0x000e620000002400 */
[----:B------:R-:W-:Y:S02]  /*7cd0*/  FMNMX.FTZ R6, R161, R6, !PT ;  /* 0x00000006a1067209 */ /* 0x000fe40007810000 */
[----:B------:R-:W-:Y:S02]  /*7ce0*/  FMNMX.FTZ R4, R190, R4, !PT ;  /* 0x00000004be047209 */ /* 0x000fe40007810000 */
[----:B--2---:R-:W-:Y:S02]  /*7cf0*/  FSEL R165, R34, -INF , P4 ;  /* 0xff80000022a57808 */ /* 0x004fe40002000000 */
[C---:B------:R-:W-:Y:S02]  /*7d00*/  ISETP.GT.AND P4, PT, R0.reuse, 0x40, PT ;  /* 0x000000400000780c */ /* 0x040fe40003f84270 */
[----:B------:R-:W-:Y:S01]  /*7d10*/  FSEL R166, R35, -INF , P2 ;  /* 0xff80000023a67808 */ /* 0x000fe20001000000 */
[----:B------:R-:W2:Y:S01]  /*7d20*/  MUFU.TANH R46, R46 ;  /* 0x0000002e002e7308 */ /* 0x000ea20000002400 */
[----:B------:R-:W-:Y:S02]  /*7d30*/  ISETP.GT.AND P2, PT, R0, 0x41, PT ;  /* 0x000000410000780c */ /* 0x000fe40003f44270 */
[----:B----4-:R-:W-:Y:S02]  /*7d40*/  FSEL R235, R45, -INF , P0 ;  /* 0xff8000002deb7808 */ /* 0x010fe40000000000 */
[----:B------:R-:W-:Y:S02]  /*7d50*/  FMNMX.FTZ R6, R162, R6, !PT ;  /* 0x00000006a2067209 */ /* 0x000fe40007810000 */
[----:B------:R-:W-:Y:S02]  /*7d60*/  FMNMX.FTZ R4, R233, R4, !PT ;  /* 0x00000004e9047209 */ /* 0x000fe40007810000 */
[----:B------:R-:W-:Y:S01]  /*7d70*/  FSEL R182, R38, -INF , P4 ;  /* 0xff80000026b67808 */ /* 0x000fe20002000000 */
[----:B------:R-:W4:Y:S01]  /*7d80*/  MUFU.TANH R47, R47 ;  /* 0x0000002f002f7308 */ /* 0x000f220000002400 */
[----:B---3--:R-:W-:Y:S02]  /*7d90*/  FSEL R183, R39, -INF , P2 ;  /* 0xff80000027b77808 */ /* 0x008fe40001000000 */
[C---:B------:R-:W-:Y:S02]  /*7da0*/  ISETP.GT.AND P4, PT, R0.reuse, 0x48, PT ;  /* 0x000000480000780c */ /* 0x040fe40003f84270 */
[----:B------:R-:W-:Y:S02]  /*7db0*/  ISETP.GT.AND P2, PT, R0, 0x49, PT ;  /* 0x000000490000780c */ /* 0x000fe40003f44270 */
[----:B------:R-:W-:Y:S02]  /*7dc0*/  ISETP.GT.AND P0, PT, R2, 0x59, PT ;  /* 0x000000590200780c */ /* 0x000fe40003f04270 */
[----:B------:R-:W-:Y:S01]  /*7dd0*/  FMNMX.FTZ R6, R165, R6, !PT ;  /* 0x00000006a5067209 */ /* 0x000fe20007810000 */
[----:B------:R-:W3:Y:S01]  /*7de0*/  MUFU.TANH R52, R52 ;  /* 0x0000003400347308 */ /* 0x000ee20000002400 */
[----:B------:R-:W-:Y:S02]  /*7df0*/  FMNMX.FTZ R4, R235, R4, !PT ;  /* 0x00000004eb047209 */ /* 0x000fe40007810000 */
[----:B------:R-:W-:Y:S02]  /*7e00*/  FSEL R191, R42, -INF , P4 ;  /* 0xff8000002abf7808 */ /* 0x000fe40002000000 */
[C---:B------:R-:W-:Y:S02]  /*7e10*/  ISETP.GT.AND P4, PT, R0.reuse, 0x50, PT ;  /* 0x000000500000780c */ /* 0x040fe40003f84270 */
[----:B-1----:R-:W-:Y:S02]  /*7e20*/  FSEL R231, R43, -INF , P2 ;  /* 0xff8000002be77808 */ /* 0x002fe40001000000 */
[----:B------:R-:W-:Y:S01]  /*7e30*/  ISETP.GT.AND P2, PT, R0, 0x51, PT ;  /* 0x000000510000780c */ /* 0x000fe20003f44270 */
[----:B------:R-:W1:Y:S01]  /*7e40*/  MUFU.TANH R50, R50 ;  /* 0x0000003200327308 */ /* 0x000e620000002400 */
[----:B------:R-:W-:Y:S02]  /*7e50*/  FSEL R239, R15, -INF , P0 ;  /* 0xff8000000fef7808 */ /* 0x000fe40000000000 */
[----:B------:R-:W-:Y:S02]  /*7e60*/  FMNMX.FTZ R6, R166, R6, !PT ;  /* 0x00000006a6067209 */ /* 0x000fe40007810000 */
[----:B------:R-:W-:Y:S02]  /*7e70*/  FMNMX.FTZ R4, R240, R4, !PT ;  /* 0x00000004f0047209 */ /* 0x000fe40007810000 */
[----:B--2---:R-:W-:Y:S02]  /*7e80*/  FSEL R238, R46, -INF , P4 ;  /* 0xff8000002eee7808 */ /* 0x004fe40002000000 */
[----:B----4-:R-:W-:Y:S01]  /*7e90*/  FSEL R237, R47, -INF , P2 ;  /* 0xff8000002fed7808 */ /* 0x010fe20001000000 */
[----:B------:R-:W2:Y:S01]  /*7ea0*/  MUFU.TANH R53, R53 ;  /* 0x0000003500357308 */ /* 0x000ea20000002400 */
[----:B------:R-:W-:Y:S02]  /*7eb0*/  ISETP.GT.AND P2, PT, R2, 0x60, PT ;  /* 0x000000600200780c */ /* 0x000fe40003f44270 */
[----:B------:R-:W-:Y:S02]  /*7ec0*/  ISETP.GT.AND P4, PT, R0, 0x58, PT ;  /* 0x000000580000780c */ /* 0x000fe40003f84270 */
[----:B------:R-:W-:Y:S02]  /*7ed0*/  FMNMX.FTZ R5, R239, R4, !PT ;  /* 0x00000004ef057209 */ /* 0x000fe40007810000 */
[----:B------:R-:W-:Y:S02]  /*7ee0*/  FMNMX.FTZ R4, R182, R6, !PT ;  /* 0x00000006b6047209 */ /* 0x000fe40007810000 */
[----:B---3--:R-:W-:Y:S01]  /*7ef0*/  FSEL R251, R52, -INF , P2 ;  /* 0xff80000034fb7808 */ /* 0x008fe20001000000 */
[----:B------:R-:W3:Y:S01]  /*7f00*/  MUFU.TANH R16, R16 ;  /* 0x0000001000107308 */ /* 0x000ee20000002400 */
[C---:B------:R-:W-:Y:S02]  /*7f10*/  ISETP.GT.AND P1, PT, R2.reuse, 0x61, PT ;  /* 0x000000610200780c */ /* 0x040fe40003f24270 */
[----:B------:R-:W-:Y:S02]  /*7f20*/  ISETP.GT.AND P0, PT, R2, 0x68, PT ;  /* 0x000000680200780c */ /* 0x000fe40003f04270 */
[----:B-1----:R-:W-:Y:S02]  /*7f30*/  FSEL R241, R50, -INF , P4 ;  /* 0xff80000032f17808 */ /* 0x002fe40002000000 */
[C---:B------:R-:W-:Y:S02]  /*7f40*/  ISETP.GT.AND P4, PT, R2.reuse, 0x69, PT ;  /* 0x000000690200780c */ /* 0x040fe40003f84270 */
[----:B------:R-:W-:Y:S01]  /*7f50*/  FMNMX.FTZ R4, R183, R4, !PT ;  /* 0x00000004b7047209 */ /* 0x000fe20007810000 */
[----:B------:R-:W1:Y:S01]  /*7f60*/  MUFU.TANH R60, R60 ;  /* 0x0000003c003c7308 */ /* 0x000e620000002400 */
[----:B------:R-:W-:Y:S02]  /*7f70*/  FSEL R181, R17, -INF , P0 ;  /* 0xff80000011b57808 */ /* 0x000fe40000000000 */
[C---:B------:R-:W-:Y:S02]  /*7f80*/  ISETP.GT.AND P2, PT, R2.reuse, 0x70, PT ;  /* 0x000000700200780c */ /* 0x040fe40003f44270 */
[----:B--2---:R-:W-:Y:S02]  /*7f90*/  FSEL R252, R53, -INF , P1 ;  /* 0xff80000035fc7808 */ /* 0x004fe40000800000 */
[C---:B------:R-:W-:Y:S02]  /*7fa0*/  ISETP.GT.AND P1, PT, R2.reuse, 0x71, PT ;  /* 0x000000710200780c */ /* 0x040fe40003f24270 */
[----:B------:R-:W-:Y:S01]  /*7fb0*/  ISETP.GT.AND P0, PT, R2, 0x78, PT ;  /* 0x000000780200780c */ /* 0x000fe20003f04270 */
[----:B------:R-:W2:Y:S01]  /*7fc0*/  MUFU.TANH R61, R61 ;  /* 0x0000003d003d7308 */ /* 0x000ea20000002400 */
[----:B------:R-:W-:Y:S02]  /*7fd0*/  FMNMX.FTZ R4, R191, R4, !PT ;  /* 0x00000004bf047209 */ /* 0x000fe40007810000 */
[----:B---3--:R-:W-:Y:S02]  /*7fe0*/  FSEL R245, R16, -INF , P4 ;  /* 0xff80000010f57808 */ /* 0x008fe40002000000 */
[----:B------:R-:W-:Y:S02]  /*7ff0*/  ISETP.GT.AND P4, PT, R2, 0x79, PT ;  /* 0x000000790200780c */ /* 0x000fe40003f84270 */
[----:B------:R-:W-:Y:S01]  /*8000*/  FMNMX.FTZ R2, R251, R5, !PT ;  /* 0x00000005fb027209 */ /* 0x000fe20007810000 */
[----:B------:R-:W-:Y:S02]  /*8010*/  FMUL.FTZ R5, R66, c[0x0][0x320] ;  /* 0x0000c80042057a20 */ /* 0x000fe40000410000 */
[----:B------:R-:W3:Y:S01]  /*8020*/  MUFU.TANH R51, R51 ;  /* 0x0000003300337308 */ /* 0x000ee20000002400 */
[----:B------:R-:W-:Y:S02]  /*8030*/  FMNMX.FTZ R4, R231, R4, !PT ;  /* 0x00000004e7047209 */ /* 0x000fe40007810000 */
[----:B------:R-:W-:Y:S02]  /*8040*/  FMNMX.FTZ R2, R252, R2, !PT ;  /* 0x00000002fc027209 */ /* 0x000fe40007810000 */
[----:B------:R-:W-:Y:S02]  /*8050*/  FMNMX.FTZ R4, R238, R4, !PT ;  /* 0x00000004ee047209 */ /* 0x000fe40007810000 */
[----:B------:R-:W-:Y:S02]  /*8060*/  FMNMX.FTZ R2, R181, R2, !PT ;  /* 0x00000002b5027209 */ /* 0x000fe40007810000 */
[----:B-1----:R-:W-:Y:S01]  /*8070*/  FSEL R188, R60, -INF , P2 ;  /* 0xff8000003cbc7808 */ /* 0x002fe20001000000 */
[----:B------:R-:W1:Y:S01]  /*8080*/  MUFU.TANH R64, R64 ;  /* 0x0000004000407308 */ /* 0x000e620000002400 */
[----:B------:R-:W-:Y:S02]  /*8090*/  FMNMX.FTZ R2, R245, R2, !PT ;  /* 0x00000002f5027209 */ /* 0x000fe40007810000 */
[----:B------:R-:W-:Y:S02]  /*80a0*/  ISETP.GT.AND P2, PT, R0, 0x59, PT ;  /* 0x000000590000780c */ /* 0x000fe40003f44270 */
[----:B------:R-:W-:Y:S02]  /*80b0*/  FMNMX.FTZ R4, R237, R4, !PT ;  /* 0x00000004ed047209 */ /* 0x000fe40007810000 */
[----:B--2---:R-:W-:Y:S02]  /*80c0*/  FSEL R234, R61, -INF , P1 ;  /* 0xff8000003dea7808 */ /* 0x004fe40000800000 */
[----:B------:R-:W-:Y:S01]  /*80d0*/  FMNMX.FTZ R2, R188, R2, !PT ;  /* 0x00000002bc027209 */ /* 0x000fe20007810000 */
[----:B------:R-:W2:Y:S01]  /*80e0*/  MUFU.TANH R54, R54 ;  /* 0x0000003600367308 */ /* 0x000ea20000002400 */
[----:B------:R-:W-:Y:S02]  /*80f0*/  ISETP.GT.AND P1, PT, R0, 0x60, PT ;  /* 0x000000600000780c */ /* 0x000fe40003f24270 */
[----:B------:R-:W-:Y:S02]  /*8100*/  FMNMX.FTZ R4, R241, R4, !PT ;  /* 0x00000004f1047209 */ /* 0x000fe40007810000 */
[----:B---3--:R-:W-:Y:S02]  /*8110*/  FSEL R232, R51, -INF , P2 ;  /* 0xff80000033e87808 */ /* 0x008fe40001000000 */
[----:B------:R-:W-:Y:S02]  /*8120*/  FMNMX.FTZ R2, R234, R2, !PT ;  /* 0x00000002ea027209 */ /* 0x000fe40007810000 */
[----:B------:R-:W-:Y:S01]  /*8130*/  FMNMX.FTZ R4, R232, R4, !PT ;  /* 0x00000004e8047209 */ /* 0x000fe20007810000 */
[----:B------:R-:W3:Y:S01]  /*8140*/  MUFU.TANH R55, R55 ;  /* 0x0000003700377308 */ /* 0x000ee20000002400 */
[----:B------:R-:W-:Y:S02]  /*8150*/  FSEL R242, R65, -INF , P4 ;  /* 0xff80000041f27808 */ /* 0x000fe40002000000 */
[----:B------:R-:W-:Y:S02]  /*8160*/  ISETP.GT.AND P2, PT, R0, 0x68, PT ;  /* 0x000000680000780c */ /* 0x000fe40003f44270 */
[----:B-1----:R-:W-:Y:S02]  /*8170*/  FSEL R236, R64, -INF , P0 ;  /* 0xff80000040ec7808 */ /* 0x002fe40000000000 */
[----:B------:R-:W-:Y:S02]  /*8180*/  ISETP.GT.AND P0, PT, R0, 0x61, PT ;  /* 0x000000610000780c */ /* 0x000fe40003f04270 */
[----:B------:R-:W-:Y:S01]  /*8190*/  FMNMX.FTZ R2, R236, R2, !PT ;  /* 0x00000002ec027209 */ /* 0x000fe20007810000 */
[----:B------:R-:W1:Y:S01]  /*81a0*/  MUFU.TANH R58, R58 ;  /* 0x0000003a003a7308 */ /* 0x000e620000002400 */
[----:B------:R-:W-:Y:S02]  /*81b0*/  ISETP.GT.AND P4, PT, R229, R230, PT ;  /* 0x000000e6e500720c */ /* 0x000fe40003f84270 */
[----:B------:R-:W-:Y:S02]  /*81c0*/  FMNMX.FTZ R2, R242, R2, !PT ;  /* 0x00000002f2027209 */ /* 0x000fe40007810000 */
[----:B--2---:R-:W-:Y:S02]  /*81d0*/  FSEL R243, R54, -INF , P1 ;  /* 0xff80000036f37808 */ /* 0x004fe40000800000 */
[C---:B------:R-:W-:Y:S01]  /*81e0*/  ISETP.GT.AND P1, PT, R0.reuse, 0x70, PT ;  /* 0x000000700000780c */ /* 0x040fe20003f24270 */
[----:B------:R-:W2:Y:S01]  /*81f0*/  SHFL.BFLY PT, R69, R2, 0x2, 0x1f ;  /* 0x0c401f0002457f89 */ /* 0x000ea200000e0000 */
[----:B------:R-:W-:Y:S01]  /*8200*/  FMNMX.FTZ R4, R243, R4, !PT ;  /* 0x00000004f3047209 */ /* 0x000fe20007810000 */
[----:B------:R-:W4:Y:S01]  /*8210*/  MUFU.TANH R59, R59 ;  /* 0x0000003b003b7308 */ /* 0x000f220000002400 */
[----:B------:R-:W-:Y:S02]  /*8220*/  IADD3 R230, R229, -0x1, RZ ;  /* 0xffffffffe5e67810 */ /* 0x000fe40007ffe0ff */
[----:B---3--:R-:W-:Y:S02]  /*8230*/  FSEL R244, R55, -INF , P0 ;  /* 0xff80000037f47808 */ /* 0x008fe40000000000 */
[----:B------:R-:W-:Y:S02]  /*8240*/  ISETP.GT.AND P0, PT, R0, 0x69, PT ;  /* 0x000000690000780c */ /* 0x000fe40003f04270 */
[----:B------:R-:W-:Y:S03]  /*8250*/  FMNMX.FTZ R4, R244, R4, !PT ;  /* 0x00000004f4047209 */ /* 0x000fe60007810000 */
[----:B------:R-:W3:Y:S01]  /*8260*/  MUFU.TANH R62, R62 ;  /* 0x0000003e003e7308 */ /* 0x000ee20000002400 */
[----:B------:R-:W-:Y:S02]  /*8270*/  @P4 SHF.R.S32.HI R6, RZ, 0x1f, R230 ;  /* 0x0000001fff064819 */ /* 0x000fe400000114e6 */
[----:B-1----:R-:W-:Y:S03]  /*8280*/  FSEL R247, R58, -INF , P2 ;  /* 0xff8000003af77808 */ /* 0x002fe60001000000 */
[----:B------:R-:W-:Y:S01]  /*8290*/  @P4 IMAD R6, R6, c[0x0][0x1e0], RZ ;  /* 0x0000780006064a24 */ /* 0x000fe200078e02ff */
[----:B------:R-:W-:Y:S03]  /*82a0*/  FMNMX.FTZ R4, R247, R4, !PT ;  /* 0x00000004f7047209 */ /* 0x000fe60007810000 */
[----:B------:R-:W1:Y:S01]  /*82b0*/  MUFU.TANH R63, R63 ;  /* 0x0000003f003f7308 */ /* 0x000e620000002400 */
[----:B------:R-:W-:Y:S01]  /*82c0*/  @P4 IMAD R6, R230, c[0x0][0x1e4], R6 ;  /* 0x00007900e6064a24 */ /* 0x000fe200078e0206 */
[----:B--2---:R-:W-:Y:S02]  /*82d0*/  FMNMX.FTZ R69, R2, R69, !PT ;  /* 0x0000004502457209 */ /* 0x004fe40007810000 */
[----:B----4-:R-:W-:Y:S02]  /*82e0*/  FSEL R250, R59, -INF , P0 ;  /* 0xff8000003bfa7808 */ /* 0x010fe40000000000 */
[----:B------:R-:W-:Y:S02]  /*82f0*/  ISETP.GT.AND P0, PT, R0, 0x71, PT ;  /* 0x000000710000780c */ /* 0x000fe40003f04270 */
[----:B------:R-:W-:Y:S02]  /*8300*/  FMNMX.FTZ R4, R250, R4, !PT ;  /* 0x00000004fa047209 */ /* 0x000fe40007810000 */
[----:B------:R-:W2:Y:S01]  /*8310*/  MUFU.TANH R5, R5 ;  /* 0x0000000500057308 */ /* 0x000ea20000002400 */
[----:B---3--:R-:W-:Y:S02]  /*8320*/  FSEL R62, R62, -INF , P1 ;  /* 0xff8000003e3e7808 */ /* 0x008fe40000800000 */
[----:B------:R-:W-:Y:S02]  /*8330*/  ISETP.GT.AND P1, PT, R0, 0x78, PT ;  /* 0x000000780000780c */ /* 0x000fe40003f24270 */
[----:B------:R-:W-:Y:S05]  /*8340*/  FMNMX.FTZ R4, R62, R4, !PT ;  /* 0x000000043e047209 */ /* 0x000fea0007810000 */
[----:B------:R-:W3:Y:S01]  /*8350*/  MUFU.TANH R71, R67 ;  /* 0x0000004300477308 */ /* 0x000ee20000002400 */
[----:B-1----:R-:W-:Y:S02]  /*8360*/  FSEL R248, R63, -INF , P0 ;  /* 0xff8000003ff87808 */ /* 0x002fe40000000000 */
[----:B------:R-:W-:Y:S02]  /*8370*/  ISETP.GT.AND P0, PT, R0, 0x79, PT ;  /* 0x000000790000780c */ /* 0x000fe40003f04270 */
[----:B------:R-:W-:Y:S02]  /*8380*/  FMNMX.FTZ R0, R248, R4, !PT ;  /* 0x00000004f8007209 */ /* 0x000fe40007810000 */
[----:B------:R-:W1:Y:S01]  /*8390*/  SHFL.BFLY PT, R4, R69, 0x1, 0x1f ;  /* 0x0c201f0045047f89 */ /* 0x000e6200000e0000 */
[----:B--2---:R-:W-:Y:S04]  /*83a0*/  FSEL R246, R5, -INF , P1 ;  /* 0xff80000005f67808 */ /* 0x004fe80000800000 */
[----:B------:R-:W-:Y:S02]  /*83b0*/  FMNMX.FTZ R0, R246, R0, !PT ;  /* 0x00000000f6007209 */ /* 0x000fe40007810000 */
[----:B---3--:R-:W-:Y:S04]  /*83c0*/  FSEL R71, R71, -INF , P0 ;  /* 0xff80000047477808 */ /* 0x008fe80000000000 */
[----:B------:R-:W-:Y:S05]  /*83d0*/  FMNMX.FTZ R0, R71, R0, !PT ;  /* 0x0000000047007209 */ /* 0x000fea0007810000 */
[----:B------:R-:W2:Y:S01]  /*83e0*/  SHFL.BFLY PT, R2, R0, 0x2, 0x1f ;  /* 0x0c401f0000027f89 */ /* 0x000ea200000e0000 */
[----:B-1----:R-:W-:Y:S04]  /*83f0*/  FMNMX.FTZ R69, R69, R4, !PT ;  /* 0x0000000445457209 */ /* 0x002fe80007810000 */
[C---:B------:R-:W-:Y:S01]  /*8400*/  FSETP.NEU.FTZ.AND P1, PT, R69.reuse, -INF , PT ;  /* 0xff8000004500780b */ /* 0x040fe20003f3d000 */
[----:B------:R-:W-:Y:S05]  /*8410*/  FMUL.FTZ R149, R69, c[0x0][0x2d0] ;  /* 0x0000b40045957a20 */ /* 0x000fea0000410000 */
[----:B------:R-:W-:Y:S05]  /*8420*/  FSEL R149, R149, RZ, P1 ;  /* 0x000000ff95957208 */ /* 0x000fea0000800000 */
[--C-:B------:R-:W-:Y:S02]  /*8430*/  FFMA.FTZ R4, R7, c[0x0][0x2d0], -R149.reuse ;  /* 0x0000b40007047a23 */ /* 0x100fe40000010895 */
[--C-:B------:R-:W-:Y:S02]  /*8440*/  FFMA.FTZ R7, R8, c[0x0][0x2d0], -R149.reuse ;  /* 0x0000b40008077a23 */ /* 0x100fe40000010895 */
[----:B------:R1:W-:Y:S01]  /*8450*/  MUFU.EX2 R61, R4 ;  /* 0x00000004003d7308 */ /* 0x0003e20000000800 */
[----:B--2---:R-:W-:Y:S05]  /*8460*/  FMNMX.FTZ R0, R0, R2, !PT ;  /* 0x0000000200007209 */ /* 0x004fea0007810000 */
[----:B------:R-:W2:Y:S04]  /*8470*/  SHFL.BFLY PT, R2, R0, 0x1, 0x1f ;  /* 0x0c201f0000027f89 */ /* 0x000ea800000e0000 */
[----:B------:R-:W3:Y:S01]  /*8480*/  MUFU.EX2 R42, R7 ;  /* 0x00000007002a7308 */ /* 0x000ee20000000800 */
[----:B-1----:R-:W-:Y:S04]  /*8490*/  @P4 IMAD.WIDE.U32 R4, R230, c[0x0][0x1e0], RZ ;  /* 0x00007800e6044a25 */ /* 0x002fe800078e00ff */
[----:B------:R-:W-:Y:S01]  /*84a0*/  @P4 IMAD.IADD R5, R5, 0x1, R6 ;  /* 0x0000000105054824 */ /* 0x000fe200078e0206 */
[----:B------:R-:W-:Y:S02]  /*84b0*/  @P4 SHF.L.U32 R6, R4, 0x7, RZ ;  /* 0x0000000704064819 */ /* 0x000fe400000006ff */
[----:B--2---:R-:W-:Y:S01]  /*84c0*/  FMNMX.FTZ R68, R0, R2, !PT ;  /* 0x0000000200447209 */ /* 0x004fe20007810000 */
[----:B------:R-:W-:Y:S01]  /*84d0*/  FFMA.FTZ R0, R9, c[0x0][0x2d0], -R149 ;  /* 0x0000b40009007a23 */ /* 0x000fe20000010895 */
[----:B------:R-:W-:Y:S02]  /*84e0*/  @P4 SHF.L.U64.HI R4, R4, 0x7, R5 ;  /* 0x0000000704044819 */ /* 0x000fe40000010205 */
[----:B-----5:R-:W-:Y:S01]  /*84f0*/  @P4 IADD3 R5, P2, P0, R6, 0x40, R136 ;  /* 0x0000004006054810 */ /* 0x020fe2000785e088 */
[----:B------:R1:W-:Y:S01]  /*8500*/  MUFU.EX2 R50, R0 ;  /* 0x0000000000327308 */ /* 0x0003e20000000800 */
[----:B------:R-:W-:Y:S02]  /*8510*/  FMUL.FTZ R148, R68, c[0x0][0x2d0] ;  /* 0x0000b40044947a20 */ /* 0x000fe40000410000 */
[----:B------:R-:W-:Y:S02]  /*8520*/  @P4 IADD3.X R9, R4, RZ, R139, P2, P0 ;  /* 0x000000ff04094210 */ /* 0x000fe400017e048b */
[----:B------:R-:W-:Y:S04]  /*8530*/  FSETP.NEU.FTZ.AND P0, PT, R68, -INF , PT ;  /* 0xff8000004400780b */ /* 0x000fe80003f1d000 */
[----:B------:R-:W-:Y:S05]  /*8540*/  FSEL R148, R148, RZ, P0 ;  /* 0x000000ff94947208 */ /* 0x000fea0000000000 */
[----:B------:R-:W-:Y:S01]  /*8550*/  FFMA.FTZ R2, R11, c[0x0][0x2d0], -R148 ;  /* 0x0000b4000b027a23 */ /* 0x000fe20000010894 */
[----:B------:R-:W-:Y:S03]  /*8560*/  @P4 MOV R11, c[0x0][0x1e0] ;  /* 0x00007800000b4a02 */ /* 0x000fe60000000f00 */
[----:B------:R2:W-:Y:S01]  /*8570*/  MUFU.EX2 R60, R2 ;  /* 0x00000002003c7308 */ /* 0x0005e20000000800 */
[----:B-1----:R-:W-:Y:S01]  /*8580*/  FFMA.FTZ R0, R10, c[0x0][0x2d0], -R149 ;  /* 0x0000b4000a007a23 */ /* 0x002fe20000010895 */
[C---:B------:R-:W-:Y:S08]  /*8590*/  @P4 SHF.L.U32 R10, R11.reuse, 0x6, RZ ;  /* 0x000000060b0a4819 */ /* 0x040ff000000006ff */
[----:B------:R1:W4:Y:S01]  /*85a0*/  MUFU.EX2 R58, R0 ;  /* 0x00000000003a7308 */ /* 0x0003220000000800 */
[----:B--2---:R-:W-:Y:S05]  /*85b0*/  @P4 IMAD.MOV.U32 R2, RZ, RZ, 0x6 ;  /* 0x00000006ff024424 */ /* 0x004fea00078e00ff */
[----:B------:R-:W-:Y:S02]  /*85c0*/  @P4 SHF.L.U64.HI R2, R11, R2, c[0x0][0x1e4] ;  /* 0x000079000b024619 */ /* 0x000fe40000010202 */
[----:B-1----:R-:W-:Y:S02]  /*85d0*/  @P4 IADD3 R0, P2, R6, R136, RZ ;  /* 0x0000008806004210 */ /* 0x002fe40007f5e0ff */
[----:B---3--:R-:W-:Y:S02]  /*85e0*/  F2FP.PACK_AB R136, R42, R61 ;  /* 0x0000003d2a88723e */ /* 0x008fe400000000ff */
[----:B----4-:R-:W-:Y:S01]  /*85f0*/  F2FP.PACK_AB R138, R58, R50 ;  /* 0x000000323a8a723e */ /* 0x010fe200000000ff */
[----:B------:R-:W-:Y:S01]  /*8600*/  @P4 IMAD.X R4, R4, 0x1, R139, P2 ;  /* 0x0000000104044824 */ /* 0x000fe200010e068b */
[C---:B------:R-:W-:Y:S04]  /*8610*/  @P4 LEA R6, P2, R0.reuse, c[0x0][0x1c8], 0x1 ;  /* 0x0000720000064a11 */ /* 0x040fe800078408ff */
[----:B------:R-:W-:Y:S01]  /*8620*/  @P4 LEA.HI.X R7, R0, c[0x0][0x1cc], R4, 0x1, P2 ;  /* 0x0000730000074a11 */ /* 0x000fe200010f0c04 */
[--C-:B------:R-:W-:Y:S01]  /*8630*/  FFMA.FTZ R0, R12, c[0x0][0x2d0], -R148.reuse ;  /* 0x0000b4000c007a23 */ /* 0x100fe20000010894 */
[C---:B------:R-:W-:Y:S03]  /*8640*/  @P4 LEA R8, P2, R5.reuse, c[0x0][0x1c8], 0x1 ;  /* 0x0000720005084a11 */ /* 0x040fe600078408ff */
[----:B------:R1:W2:Y:S01]  /*8650*/  MUFU.EX2 R43, R0 ;  /* 0x00000000002b7308 */ /* 0x0002a20000000800 */
[----:B------:R3:W-:Y:S01]  /*8660*/  @P4 LDGSTS.E.BYPASS.LTC128B.128 [R228+0x8100], [R6.64], !P6 ;  /* 0x0810000006e44fae */ /* 0x0007e2000f101d46 */
[----:B------:R-:W-:Y:S02]  /*8670*/  @P4 LEA.HI.X R9, R5, c[0x0][0x1cc], R9, 0x1, P2 ;  /* 0x0000730005094a11 */ /* 0x000fe400010f0c09 */
[----:B------:R-:W-:Y:S05]  /*8680*/  @P4 IADD3 R4, P2, R6, R10, RZ ;  /* 0x0000000a06044210 */ /* 0x000fea0007f5e0ff */
[----:B------:R4:W-:Y:S01]  /*8690*/  @P4 LDGSTS.E.BYPASS.LTC128B.128 [R228+0xc100], [R8.64], !P5 ;  /* 0x0c10000008e44fae */ /* 0x0009e2000e901d46 */
[----:B------:R-:W-:Y:S07]  /*86a0*/  @P4 IMAD.X R5, R2, 0x1, R7, P2 ;  /* 0x0000000102054824 */ /* 0x000fee00010e0607 */
[----:B------:R5:W-:Y:S01]  /*86b0*/  @P4 LDGSTS.E.BYPASS.LTC128B.128 [R228+0x9100], [R4.64], !P6 ;  /* 0x0910000004e44fae */ /* 0x000be2000f101d46 */
[--C-:B-1----:R-:W-:Y:S07]  /*86c0*/  FFMA.FTZ R0, R13, c[0x0][0x2d0], -R148.reuse ;  /* 0x0000b4000d007a23 */ /* 0x102fee0000010894 */
[----:B------:R5:W-:Y:S01]  /*86d0*/  @P4 LDGSTS.E.BYPASS.LTC128B.128 [R228+0xd100], [R4.64+0x80], !P5 ;  /* 0x0d10008004e44fae */ /* 0x000be2000e901d46 */
[----:B--2---:R-:W-:Y:S01]  /*86e0*/  F2FP.PACK_AB R137, R43, R60 ;  /* 0x0000003c2b89723e */ /* 0x004fe200000000ff */
[----:B------:R1:W-:Y:S01]  /*86f0*/  MUFU.EX2 R51, R0 ;  /* 0x0000000000337308 */ /* 0x0003e20000000800 */
[----:B---3--:R-:W-:Y:S04]  /*8700*/  @P4 IADD3 R6, P2, R4, R10, RZ ;  /* 0x0000000a04064210 */ /* 0x008fe80007f5e0ff */
[----:B------:R-:W-:Y:S01]  /*8710*/  @P4 IADD3.X R7, R5, R2, RZ, P2, !PT ;  /* 0x0000000205074210 */ /* 0x000fe200017fe4ff */
[----:B----4-:R-:W-:Y:S04]  /*8720*/  FFMA.FTZ R9, R14, c[0x0][0x2d0], -R148 ;  /* 0x0000b4000e097a23 */ /* 0x010fe80000010894 */
[----:B------:R2:W-:Y:S01]  /*8730*/  @P4 LDGSTS.E.BYPASS.LTC128B.128 [R228+0xa100], [R6.64], !P6 ;  /* 0x0a10000006e44fae */ /* 0x0005e2000f101d46 */
[----:B------:R3:W4:Y:S07]  /*8740*/  MUFU.EX2 R59, R9 ;  /* 0x00000009003b7308 */ /* 0x00072e0000000800 */
[----:B------:R2:W-:Y:S01]  /*8750*/  @P4 LDGSTS.E.BYPASS.LTC128B.128 [R228+0xe100], [R6.64+0x80], !P5 ;  /* 0x0e10008006e44fae */ /* 0x0005e2000e901d46 */
[----:B-1----:R-:W-:Y:S02]  /*8760*/  FSEL R0, R69, RZ, P1 ;  /* 0x000000ff45007208 */ /* 0x002fe40000800000 */
[----:B------:R-:W-:Y:S03]  /*8770*/  @P4 IADD3 R8, P1, R6, R10, RZ ;  /* 0x0000000a06084210 */ /* 0x000fe60007f3e0ff */
[----:B------:R-:W-:Y:S04]  /*8780*/  FADD.FTZ R0, -R0, R3 ;  /* 0x0000000300007221 */ /* 0x000fe80000010100 */
[----:B------:R-:W-:Y:S02]  /*8790*/  FMUL.FTZ R0, R0, c[0x0][0x2d0] ;  /* 0x0000b40000007a20 */ /* 0x000fe40000410000 */
[----:B---3--:R-:W-:Y:S02]  /*87a0*/  @P4 IMAD.X R9, R7, 0x1, R2, P1 ;  /* 0x0000000107094824 */ /* 0x008fe400008e0602 */
[----:B------:R1:W5:Y:S01]  /*87b0*/  MUFU.EX2 R3, R0 ;  /* 0x0000000000037308 */ /* 0x0003620000000800 */
[----:B------:R-:W-:Y:S02]  /*87c0*/  FSEL R2, R68, RZ, P0 ;  /* 0x000000ff44027208 */ /* 0x000fe40000000000 */
[----:B----4-:R-:W-:Y:S01]  /*87d0*/  F2FP.PACK_AB R139, R59, R51 ;  /* 0x000000333b8b723e */ /* 0x010fe200000000ff */
[----:B------:R3:W-:Y:S08]  /*87e0*/  @P4 LDGSTS.E.BYPASS.LTC128B.128 [R228+0xb100], [R8.64], !P6 ;  /* 0x0b10000008e44fae */ /* 0x0007f0000f101d46 */
[----:B------:R3:W-:Y:S08]  /*87f0*/  @P4 LDGSTS.E.BYPASS.LTC128B.128 [R228+0xf100], [R8.64+0x80], !P5 ;  /* 0x0f10008008e44fae */ /* 0x0007f0000e901d46 */
[----:B------:R-:W4:Y:S01]  /*8800*/  LDSM.16.MT88.4 R12, [R200] ;  /* 0x00000000c80c783b */ /* 0x000f220000004200 */
[----:B-1----:R-:W-:Y:S02]  /*8810*/  FADD.FTZ R0, -R2, R70 ;  /* 0x0000004602007221 */ /* 0x002fe40000010100 */
[C---:B-----5:R-:W-:Y:S02]  /*8820*/  FMUL.FTZ R4, R3.reuse, R72 ;  /* 0x0000004803047220 */ /* 0x060fe40000410000 */
[----:B------:R-:W-:Y:S03]  /*8830*/  FMUL.FTZ R0, R0, c[0x0][0x2d0] ;  /* 0x0000b40000007a20 */ /* 0x000fe60000410000 */
[----:B------:R-:W1:Y:S01]  /*8840*/  LDSM.16.MT88.4 R20, [R204] ;  /* 0x00000000cc14783b */ /* 0x000e620000004200 */
[C---:B------:R-:W-:Y:S02]  /*8850*/  FMUL.FTZ R5, R3.reuse, R73 ;  /* 0x0000004903057220 */ /* 0x040fe40000410000 */
[C---:B------:R-:W-:Y:S01]  /*8860*/  FMUL.FTZ R16, R3.reuse, R84 ;  /* 0x0000005403107220 */ /* 0x040fe20000410000 */
[----:B------:R-:W2:Y:S01]  /*8870*/  MUFU.EX2 R0, R0 ;  /* 0x0000000000007308 */ /* 0x000ea20000000800 */
[C---:B------:R-:W-:Y:S03]  /*8880*/  FMUL.FTZ R17, R3.reuse, R85 ;  /* 0x0000005503117220 */ /* 0x040fe60000410000 */
[----:B------:R-:W5:Y:S01]  /*8890*/  LDSM.16.MT88.4 R28, [R203] ;  /* 0x00000000cb1c783b */ /* 0x000f620000004200 */
[----:B------:R-:W-:Y:S02]  /*88a0*/  FFMA.FTZ R2, R32, c[0x0][0x2d0], -R149 ;  /* 0x0000b40020027a23 */ /* 0x000fe40000010895 */
[C---:B---3--:R-:W-:Y:S02]  /*88b0*/  FMUL.FTZ R8, R3.reuse, R76 ;  /* 0x0000004c03087220 */ /* 0x048fe40000410000 */
[C---:B------:R-:W-:Y:S01]  /*88c0*/  FMUL.FTZ R9, R3.reuse, R77 ;  /* 0x0000004d03097220 */ /* 0x040fe20000410000 */
[----:B------:R3:W1:Y:S01]  /*88d0*/  MUFU.EX2 R63, R2 ;  /* 0x00000002003f7308 */ /* 0x0006620000000800 */
[C---:B------:R-:W-:Y:S01]  /*88e0*/  FMUL.FTZ R24, R3.reuse, R92 ;  /* 0x0000005c03187220 */ /* 0x040fe20000410000 */
[----:B------:R-:W1:Y:S01]  /*88f0*/  LDSM.16.MT88.4 R36, [R223] ;  /* 0x00000000df24783b */ /* 0x000e620000004200 */
[C---:B------:R-:W-:Y:S01]  /*8900*/  FMUL.FTZ R25, R3.reuse, R93 ;  /* 0x0000005d03197220 */ /* 0x040fe20000410000 */
[----:B------:R-:W-:Y:S01]  /*8910*/  MOV R92, R59 ;  /* 0x0000003b005c7202 */ /* 0x000fe20000000f00 */
[C---:B------:R-:W-:Y:S02]  /*8920*/  FMUL.FTZ R32, R3.reuse, R100 ;  /* 0x0000006403207220 */ /* 0x040fe40000410000 */
[C---:B------:R-:W-:Y:S02]  /*8930*/  FMUL.FTZ R33, R3.reuse, R101 ;  /* 0x0000006503217220 */ /* 0x040fe40000410000 */
[----:B------:R-:W-:Y:S01]  /*8940*/  IMAD.MOV.U32 R93, RZ, RZ, R58 ;  /* 0x000000ffff5d7224 */ /* 0x000fe200078e003a */
[----:B------:R-:W1:Y:S01]  /*8950*/  LDSM.16.MT88.4 R44, [R200+0x4000] ;  /* 0x00400000c82c783b */ /* 0x000e620000004200 */
[----:B------:R-:W-:Y:S02]  /*8960*/  IMAD.MOV.U32 R70, RZ, RZ, R62 ;  /* 0x000000ffff467224 */ /* 0x000fe400078e003e */
[C---:B------:R-:W-:Y:S02]  /*8970*/  FMUL.FTZ R64, R3.reuse, R132 ;  /* 0x0000008403407220 */ /* 0x040fe40000410000 */
[C---:B--2---:R-:W-:Y:S02]  /*8980*/  FMUL.FTZ R6, R0.reuse, R74 ;  /* 0x0000004a00067220 */ /* 0x044fe40000410000 */
[C---:B------:R-:W-:Y:S01]  /*8990*/  FMUL.FTZ R7, R0.reuse, R75 ;  /* 0x0000004b00077220 */ /* 0x040fe20000410000 */
[----:B------:R-:W2:Y:S01]  /*89a0*/  LDSM.16.MT88.4 R52, [R204+0x4000] ;  /* 0x00400000cc34783b */ /* 0x000ea20000004200 */
[C---:B------:R-:W-:Y:S02]  /*89b0*/  FMUL.FTZ R10, R0.reuse, R78 ;  /* 0x0000004e000a7220 */ /* 0x040fe40000410000 */
[C---:B------:R-:W-:Y:S02]  /*89c0*/  FMUL.FTZ R11, R0.reuse, R79 ;  /* 0x0000004f000b7220 */ /* 0x040fe40000410000 */
[C---:B------:R-:W-:Y:S01]  /*89d0*/  FMUL.FTZ R18, R0.reuse, R86 ;  /* 0x0000005600127220 */ /* 0x040fe20000410000 */
[C---:B----4-:R-:W-:Y:S02]  /*89e0*/  HMMA.16816.F32 R4, R136.reuse, R12, R4 ;  /* 0x0000000c8804723c */ /* 0x050fe40000001804 */
[----:B------:R-:W-:Y:S03]  /*89f0*/  LDSM.16.MT88.4 R72, [R206+0x4000] ;  /* 0x00400000ce48783b */ /* 0x000fe60000004200 */
[C---:B------:R-:W-:Y:S02]  /*8a00*/  FMUL.FTZ R19, R0.reuse, R87 ;  /* 0x0000005700137220 */ /* 0x040fe40000410000 */
[C---:B------:R-:W-:Y:S01]  /*8a10*/  FMUL.FTZ R12, R3.reuse, R80 ;  /* 0x00000050030c7220 */ /* 0x040fe20000410000 */
[C---:B------:R-:W-:Y:S02]  /*8a20*/  HMMA.16816.F32 R8, R136.reuse, R14, R8 ;  /* 0x0000000e8808723c */ /* 0x040fe40000001808 */
[----:B------:R-:W-:Y:S02]  /*8a30*/  LDSM.16.MT88.4 R76, [R200+0x800] ;  /* 0x00080000c84c783b */ /* 0x000fe40000004200 */
[C---:B------:R-:W-:Y:S02]  /*8a40*/  FMUL.FTZ R13, R3.reuse, R81 ;  /* 0x00000051030d7220 */ /* 0x040fe40000410000 */
[C---:B------:R-:W-:Y:S01]  /*8a50*/  FMUL.FTZ R26, R0.reuse, R94 ;  /* 0x0000005e001a7220 */ /* 0x040fe20000410000 */
[----:B------:R-:W-:Y:S01]  /*8a60*/  MOV R94, R51 ;  /* 0x00000033005e7202 */ /* 0x000fe20000000f00 */
[C---:B------:R-:W-:Y:S02]  /*8a70*/  FMUL.FTZ R14, R0.reuse, R82 ;  /* 0x00000052000e7220 */ /* 0x040fe40000410000 */
[----:B------:R-:W-:Y:S02]  /*8a80*/  LDSM.16.MT88.4 R84, [R203+0x800] ;  /* 0x00080000cb54783b */ /* 0x000fe40000004200 */
[C---:B------:R-:W-:Y:S02]  /*8a90*/  FMUL.FTZ R15, R0.reuse, R83 ;  /* 0x00000053000f7220 */ /* 0x040fe40000410000 */
[----:B------:R-:W-:Y:S02]  /*8aa0*/  FMUL.FTZ R27, R0, R95 ;  /* 0x0000005f001b7220 */ /* 0x000fe40000410000 */
[----:B------:R-:W-:Y:S02]  /*8ab0*/  IMAD.MOV.U32 R95, RZ, RZ, R50 ;  /* 0x000000ffff5f7224 */ /* 0x000fe400078e0032 */
[----:B------:R-:W-:Y:S01]  /*8ac0*/  LDSM.16.MT88.4 R80, [R204+0x800] ;  /* 0x00080000cc50783b */ /* 0x000fe20000004200 */
[C---:B-1----:R-:W-:Y:S03]  /*8ad0*/  HMMA.16816.F32 R12, R136.reuse, R20, R12 ;  /* 0x00000014880c723c */ /* 0x042fe6000000180c */
[----:B------:R-:W-:Y:S02]  /*8ae0*/  IMAD.MOV.U32 R132, RZ, RZ, R95 ;  /* 0x000000ffff847224 */ /* 0x000fe400078e005f */
[--C-:B---3--:R-:W-:Y:S02]  /*8af0*/  FFMA.FTZ R2, R40, c[0x0][0x2d0], -R149.reuse ;  /* 0x0000b40028027a23 */ /* 0x108fe40000010895 */
[----:B------:R-:W0:Y:S01]  /*8b00*/  LDGDEPBAR ;  /* 0x00000000000079af */ /* 0x000e220000000000 */
[C---:B------:R-:W-:Y:S04]  /*8b10*/  HMMA.16816.F32 R16, R136.reuse, R22, R16 ;  /* 0x000000168810723c */ /* 0x040fe80000001810 */
[C---:B------:R-:W-:Y:S01]  /*8b20*/  FMUL.FTZ R20, R3.reuse, R88 ;  /* 0x0000005803147220 */ /* 0x040fe20000410000 */
[----:B------:R-:W-:Y:S01]  /*8b30*/  MOV R88, R248 ;  /* 0x000000f800587202 */ /* 0x000fe20000000f00 */
[----:B------:R-:W-:Y:S02]  /*8b40*/  FMUL.FTZ R21, R3, R89 ;  /* 0x0000005903157220 */ /* 0x000fe40000410000 */
[C---:B------:R-:W-:Y:S01]  /*8b50*/  FMUL.FTZ R22, R0.reuse, R90 ;  /* 0x0000005a00167220 */ /* 0x040fe20000410000 */
[----:B------:R-:W-:Y:S03]  /*8b60*/  MOV R90, R61 ;  /* 0x0000003d005a7202 */ /* 0x000fe60000000f00 */
[C---:B------:R-:W-:Y:S01]  /*8b70*/  FMUL.FTZ R23, R0.reuse, R91 ;  /* 0x0000005b00177220 */ /* 0x040fe20000410000 */
[----:B------:R-:W-:Y:S01]  /*8b80*/  MOV R101, R88 ;  /* 0x0000005800657202 */ /* 0x000fe20000000f00 */
[----:B------:R-:W-:Y:S02]  /*8b90*/  IMAD.MOV.U32 R89, RZ, RZ, R246 ;  /* 0x000000ffff597224 */ /* 0x000fe400078e00f6 */
[----:B------:R-:W-:Y:S02]  /*8ba0*/  IMAD.MOV.U32 R91, RZ, RZ, R60 ;  /* 0x000000ffff5b7224 */ /* 0x000fe400078e003c */
[----:B------:R-:W-:Y:S01]  /*8bb0*/  FFMA.FTZ R101, R101, c[0x0][0x2d0], -R148 ;  /* 0x0000b40065657a23 */ /* 0x000fe20000010894 */
[C---:B-----5:R-:W-:Y:S03]  /*8bc0*/  HMMA.16816.F32 R20, R136.reuse, R28, R20 ;  /* 0x0000001c8814723c */ /* 0x060fe60000001814 */
[C---:B------:R-:W-:Y:S02]  /*8bd0*/  FMUL.FTZ R51, R0.reuse, R119 ;  /* 0x0000007700337220 */ /* 0x040fe40000410000 */
[C---:B------:R-:W-:Y:S02]  /*8be0*/  FMUL.FTZ R50, R0.reuse, R118 ;  /* 0x0000007600327220 */ /* 0x040fe40000410000 */
[C---:B------:R-:W-:Y:S01]  /*8bf0*/  FMUL.FTZ R59, R0.reuse, R127 ;  /* 0x0000007f003b7220 */ /* 0x040fe20000410000 */
[C---:B------:R-:W-:Y:S04]  /*8c00*/  HMMA.16816.F32 R24, R136.reuse, R30, R24 ;  /* 0x0000001e8818723c */ /* 0x040fe80000001818 */
[C---:B------:R-:W-:Y:S01]  /*8c10*/  FMUL.FTZ R66, R0.reuse, R134 ;  /* 0x0000008600427220 */ /* 0x040fe20000410000 */
[----:B------:R-:W-:Y:S01]  /*8c20*/  MOV R134, R242 ;  /* 0x000000f200867202 */ /* 0x000fe20000000f00 */
[C---:B------:R-:W-:Y:S02]  /*8c30*/  FMUL.FTZ R34, R0.reuse, R102 ;  /* 0x0000006600227220 */ /* 0x040fe40000410000 */
[C---:B------:R-:W-:Y:S02]  /*8c40*/  FMUL.FTZ R31, R0.reuse, R99 ;  /* 0x00000063001f7220 */ /* 0x040fe40000410000 */
[----:B------:R1:W-:Y:S02]  /*8c50*/  MUFU.EX2 R99, R2 ;  /* 0x0000000200637308 */ /* 0x0003e40000000800 */
[C---:B------:R-:W-:Y:S01]  /*8c60*/  FMUL.FTZ R30, R0.reuse, R98 ;  /* 0x00000062001e7220 */ /* 0x040fe20000410000 */
[----:B------:R-:W-:Y:S01]  /*8c70*/  MOV R98, R245 ;  /* 0x000000f500627202 */ /* 0x000fe20000000f00 */
[----:B------:R-:W-:Y:S02]  /*8c80*/  IMAD.MOV.U32 R102, RZ, RZ, R236 ;  /* 0x000000ffff667224 */ /* 0x000fe400078e00ec */
[----:B------:R-:W-:Y:S01]  /*8c90*/  FMUL.FTZ R67, R0, R135 ;  /* 0x0000008700437220 */ /* 0x000fe20000410000 */
[----:B------:R-:W-:Y:S01]  /*8ca0*/  MOV R135, R234 ;  /* 0x000000ea00877202 */ /* 0x000fe20000000f00 */
[C---:B------:R-:W-:Y:S01]  /*8cb0*/  FMUL.FTZ R28, R3.reuse, R96 ;  /* 0x00000060031c7220 */ /* 0x040fe20000410000 */
[----:B------:R-:W-:Y:S01]  /*8cc0*/  MOV R96, R43 ;  /* 0x0000002b00607202 */ /* 0x000fe20000000f00 */
[----:B------:R-:W-:Y:S02]  /*8cd0*/  FMUL.FTZ R29, R3, R97 ;  /* 0x00000061031d7220 */ /* 0x000fe40000410000 */
[----:B------:R-:W-:Y:S02]  /*8ce0*/  IMAD.MOV.U32 R97, RZ, RZ, R42 ;  /* 0x000000ffff617224 */ /* 0x000fe400078e002a */
[----:B------:R-:W-:Y:S02]  /*8cf0*/  FFMA.FTZ R102, R102, c[0x0][0x2d0], -R149 ;  /* 0x0000b40066667a23 */ /* 0x000fe40000010895 */
[C---:B------:R-:W-:Y:S01]  /*8d00*/  FMUL.FTZ R35, R0.reuse, R103 ;  /* 0x0000006700237220 */ /* 0x040fe20000410000 */
[C---:B------:R-:W-:Y:S03]  /*8d10*/  HMMA.16816.F32 R28, R136.reuse, R36, R28 ;  /* 0x00000024881c723c */ /* 0x040fe6000000181c */
[----:B------:R-:W-:Y:S02]  /*8d20*/  IMAD.MOV.U32 R103, RZ, RZ, R89 ;  /* 0x000000ffff677224 */ /* 0x000fe400078e0059 */
[C---:B------:R-:W-:Y:S02]  /*8d30*/  FMUL.FTZ R58, R0.reuse, R126 ;  /* 0x0000007e003a7220 */ /* 0x040fe40000410000 */
[--C-:B-1----:R-:W-:Y:S01]  /*8d40*/  FFMA.FTZ R2, R41, c[0x0][0x2d0], -R148.reuse ;  /* 0x0000b40029027a23 */ /* 0x102fe20000010894 */
[C---:B------:R-:W-:Y:S03]  /*8d50*/  HMMA.16816.F32 R32, R136.reuse, R38, R32 ;  /* 0x000000268820723c */ /* 0x040fe60000001820 */
[----:B------:R1:W-:Y:S01]  /*8d60*/  MUFU.EX2 R249, R2 ;  /* 0x0000000200f97308 */ /* 0x0003e20000000800 */
[C---:B------:R-:W-:Y:S01]  /*8d70*/  FMUL.FTZ R36, R3.reuse, R104 ;  /* 0x0000006803247220 */ /* 0x040fe20000410000 */
[----:B------:R-:W-:Y:S01]  /*8d80*/  MOV R104, R90 ;  /* 0x0000005a00687202 */ /* 0x000fe20000000f00 */
[----:B------:R-:W-:Y:S02]  /*8d90*/  FMUL.FTZ R37, R3, R105 ;  /* 0x0000006903257220 */ /* 0x000fe40000410000 */
[C---:B------:R-:W-:Y:S04]  /*8da0*/  FMUL.FTZ R38, R0.reuse, R106 ;  /* 0x0000006a00267220 */ /* 0x040fe80000410000 */
[C---:B------:R-:W-:Y:S02]  /*8db0*/  FMUL.FTZ R39, R0.reuse, R107 ;  /* 0x0000006b00277220 */ /* 0x040fe40000410000 */
[--C-:B------:R-:W-:Y:S02]  /*8dc0*/  FFMA.FTZ R103, R103, c[0x0][0x2d0], -R148.reuse ;  /* 0x0000b40067677a23 */ /* 0x100fe40000010894 */
[C---:B------:R-:W-:Y:S01]  /*8dd0*/  FMUL.FTZ R40, R3.reuse, R108 ;  /* 0x0000006c03287220 */ /* 0x040fe20000410000 */
[----:B------:R-:W-:Y:S01]  /*8de0*/  MOV R108, R63 ;  /* 0x0000003f006c7202 */ /* 0x000fe20000000f00 */
[C---:B------:R-:W-:Y:S01]  /*8df0*/  FMUL.FTZ R41, R3.reuse, R109 ;  /* 0x0000006d03297220 */ /* 0x040fe20000410000 */
[C---:B------:R-:W-:Y:S01]  /*8e00*/  HMMA.16816.F32 R36, R136.reuse, R44, R36 ;  /* 0x0000002c8824723c */ /* 0x040fe20000001824 */
[----:B------:R-:W3:Y:S02]  /*8e10*/  LDSM.16.MT88.4 R60, [R203+0x4000] ;  /* 0x00400000cb3c783b */ /* 0x000ee40000004200 */
[C---:B------:R-:W-:Y:S01]  /*8e20*/  FMUL.FTZ R42, R0.reuse, R110 ;  /* 0x0000006e002a7220 */ /* 0x040fe20000410000 */
[----:B------:R-:W-:Y:S01]  /*8e30*/  MOV R109, R92 ;  /* 0x0000005c006d7202 */ /* 0x000fe20000000f00 */
[----:B------:R-:W-:Y:S01]  /*8e40*/  FMUL.FTZ R43, R0, R111 ;  /* 0x0000006f002b7220 */ /* 0x000fe20000410000 */
[----:B------:R-:W-:Y:S01]  /*8e50*/  MOV R111, R94 ;  /* 0x0000005e006f7202 */ /* 0x000fe20000000f00 */
[----:B------:R-:W-:Y:S02]  /*8e60*/  IMAD.MOV.U32 R110, RZ, RZ, R93 ;  /* 0x000000ffff6e7224 */ /* 0x000fe400078e005d */
[----:B-1----:R-:W-:Y:S01]  /*8e70*/  FFMA.FTZ R2, R48, c[0x0][0x2d0], -R148 ;  /* 0x0000b40030027a23 */ /* 0x002fe20000010894 */
[----:B------:R-:W-:Y:S02]  /*8e80*/  LDSM.16.MT88.4 R92, [R206+0x4800] ;  /* 0x00480000ce5c783b */ /* 0x000fe40000004200 */
[C---:B------:R-:W-:Y:S01]  /*8e90*/  HMMA.16816.F32 R40, R136.reuse, R46, R40 ;  /* 0x0000002e8828723c */ /* 0x040fe20000001828 */
[----:B------:R1:W4:Y:S02]  /*8ea0*/  MUFU.EX2 R248, R2 ;  /* 0x0000000200f87308 */ /* 0x0003240000000800 */
[C---:B------:R-:W-:Y:S02]  /*8eb0*/  FMUL.FTZ R48, R3.reuse, R116 ;  /* 0x0000007403307220 */ /* 0x040fe40000410000 */
[C---:B------:R-:W-:Y:S02]  /*8ec0*/  FMUL.FTZ R44, R3.reuse, R112 ;  /* 0x00000070032c7220 */ /* 0x040fe40000410000 */
[C---:B------:R-:W-:Y:S02]  /*8ed0*/  FMUL.FTZ R45, R3.reuse, R113 ;  /* 0x00000071032d7220 */ /* 0x040fe40000410000 */
[C---:B------:R-:W-:Y:S03]  /*8ee0*/  FMUL.FTZ R46, R0.reuse, R114 ;  /* 0x00000072002e7220 */ /* 0x040fe60000410000 */
[----:B------:R-:W-:Y:S02]  /*8ef0*/  FMUL.FTZ R47, R0, R115 ;  /* 0x00000073002f7220 */ /* 0x000fe40000410000 */
[----:B------:R-:W-:Y:S02]  /*8f00*/  FMUL.FTZ R65, R3, R133 ;  /* 0x0000008503417220 */ /* 0x000fe40000410000 */
[----:B------:R-:W-:Y:S02]  /*8f10*/  IMAD.MOV.U32 R133, RZ, RZ, R91 ;  /* 0x000000ffff857224 */ /* 0x000fe400078e005b */
[----:B------:R-:W5:Y:S01]  /*8f20*/  LDSM.16.MT88.4 R88, [R206+0x800] ;  /* 0x00080000ce58783b */ /* 0x000f620000004200 */
[C---:B--2---:R-:W-:Y:S03]  /*8f30*/  HMMA.16816.F32 R44, R136.reuse, R52, R44 ;  /* 0x00000034882c723c */ /* 0x044fe6000000182c */
[----:B------:R-:W-:Y:S02]  /*8f40*/  IMAD.MOV.U32 R100, RZ, RZ, R70 ;  /* 0x000000ffff647224 */ /* 0x000fe400078e0046 */
[--C-:B------:R-:W-:Y:S02]  /*8f50*/  FFMA.FTZ R70, R163, c[0x0][0x2d0], -R149.reuse ;  /* 0x0000b400a3467a23 */ /* 0x100fe40000010895 */
[--C-:B-1----:R-:W-:Y:S02]  /*8f60*/  FFMA.FTZ R2, R49, c[0x0][0x2d0], -R149.reuse ;  /* 0x0000b40031027a23 */ /* 0x102fe40000010895 */
[C---:B------:R-:W-:Y:S01]  /*8f70*/  FMUL.FTZ R49, R3.reuse, R117 ;  /* 0x0000007503317220 */ /* 0x040fe20000410000 */
[----:B------:R-:W-:Y:S02]  /*8f80*/  MUFU.EX2 R106, R70 ;  /* 0x00000046006a7308 */ /* 0x000fe40000000800 */
[--C-:B------:R-:W-:Y:S02]  /*8f90*/  FFMA.FTZ R100, R100, c[0x0][0x2d0], -R148.reuse ;  /* 0x0000b40064647a23 */ /* 0x100fe40000010894 */
[C---:B------:R-:W-:Y:S02]  /*8fa0*/  FMUL.FTZ R52, R3.reuse, R120 ;  /* 0x0000007803347220 */ /* 0x040fe40000410000 */
[C---:B------:R-:W-:Y:S03]  /*8fb0*/  HMMA.16816.F32 R48, R136.reuse, R54, R48 ;  /* 0x000000368830723c */ /* 0x040fe60000001830 */
[C---:B------:R-:W-:Y:S01]  /*8fc0*/  FMUL.FTZ R53, R3.reuse, R121 ;  /* 0x0000007903357220 */ /* 0x040fe20000410000 */
[----:B------:R1:W-:Y:S03]  /*8fd0*/  MUFU.EX2 R246, R2 ;  /* 0x0000000200f67308 */ /* 0x0003e60000000800 */
[C---:B------:R-:W-:Y:S02]  /*8fe0*/  FMUL.FTZ R54, R0.reuse, R122 ;  /* 0x0000007a00367220 */ /* 0x040fe40000410000 */
[----:B------:R-:W-:Y:S07]  /*8ff0*/  FMUL.FTZ R55, R0, R123 ;  /* 0x0000007b00377220 */ /* 0x000fee0000410000 */
[C---:B---3--:R-:W-:Y:S07]  /*9000*/  HMMA.16816.F32 R52, R136.reuse, R60, R52 ;  /* 0x0000003c8834723c */ /* 0x048fee0000001834 */
[C---:B------:R-:W-:Y:S02]  /*9010*/  FMUL.FTZ R60, R3.reuse, R128 ;  /* 0x00000080033c7220 */ /* 0x040fe40000410000 */
[C---:B------:R-:W-:Y:S03]  /*9020*/  FMUL.FTZ R61, R3.reuse, R129 ;  /* 0x00000081033d7220 */ /* 0x040fe60000410000 */
[----:B-1----:R-:W-:Y:S01]  /*9030*/  FFMA.FTZ R2, R56, c[0x0][0x2d0], -R149 ;  /* 0x0000b40038027a23 */ /* 0x002fe20000010895 */
[----:B------:R-:W-:Y:S01]  /*9040*/  MOV R129, R96 ;  /* 0x0000006000817202 */ /* 0x000fe20000000f00 */
[----:B------:R-:W-:Y:S02]  /*9050*/  FMUL.FTZ R56, R3, R124 ;  /* 0x0000007c03387220 */ /* 0x000fe40000410000 */
[----:B------:R1:W2:Y:S01]  /*9060*/  MUFU.EX2 R245, R2 ;  /* 0x0000000200f57308 */ /* 0x0002a20000000800 */
[----:B------:R-:W-:Y:S02]  /*9070*/  IMAD.MOV.U32 R128, RZ, RZ, R97 ;  /* 0x000000ffff807224 */ /* 0x000fe400078e0061 */
[--C-:B-1----:R-:W-:Y:S02]  /*9080*/  FFMA.FTZ R2, R57, c[0x0][0x2d0], -R148.reuse ;  /* 0x0000b40039027a23 */ /* 0x102fe40000010894 */
[----:B------:R-:W-:Y:S05]  /*9090*/  FMUL.FTZ R57, R3, R125 ;  /* 0x0000007d03397220 */ /* 0x000fea0000410000 */
[----:B------:R1:W-:Y:S02]  /*90a0*/  MUFU.EX2 R119, R2 ;  /* 0x0000000200777308 */ /* 0x0003e40000000800 */
[C---:B------:R-:W-:Y:S07]  /*90b0*/  HMMA.16816.F32 R56, R136.reuse, R62, R56 ;  /* 0x0000003e8838723c */ /* 0x040fee0000001838 */
[C---:B------:R-:W-:Y:S02]  /*90c0*/  FMUL.FTZ R62, R0.reuse, R130 ;  /* 0x00000082003e7220 */ /* 0x040fe40000410000 */
[----:B------:R-:W-:Y:S07]  /*90d0*/  FMUL.FTZ R63, R0, R131 ;  /* 0x00000083003f7220 */ /* 0x000fee0000410000 */
[C---:B------:R-:W-:Y:S03]  /*90e0*/  HMMA.16816.F32 R60, R136.reuse, R72, R60 ;  /* 0x00000048883c723c */ /* 0x040fe6000000183c */
[----:B-1----:R-:W-:Y:S01]  /*90f0*/  FFMA.FTZ R2, R150, c[0x0][0x2d0], -R148 ;  /* 0x0000b40096027a23 */ /* 0x002fe20000010894 */
[----:B------:R-:W-:Y:S03]  /*9100*/  MOV R150, R98 ;  /* 0x0000006200967202 */ /* 0x000fe60000000f00 */
[----:B------:R1:W3:Y:S01]  /*9110*/  MUFU.EX2 R118, R2 ;  /* 0x0000000200767308 */ /* 0x0002e20000000800 */
[----:B------:R-:W-:Y:S04]  /*9120*/  HMMA.16816.F32 R64, R136, R74, R64 ;  /* 0x0000004a8840723c */ /* 0x000fe80000001840 */
[----:B----4-:R-:W-:Y:S03]  /*9130*/  F2FP.PACK_AB R73, R248, R249 ;  /* 0x000000f9f849723e */ /* 0x010fe600000000ff */
[----:B------:R-:W-:Y:S01]  /*9140*/  IMAD.MOV.U32 R139, RZ, RZ, R188 ;  /* 0x000000ffff8b7224 */ /* 0x000fe200078e00bc */
[----:B--2---:R-:W-:Y:S01]  /*9150*/  F2FP.PACK_AB R74, R245, R246 ;  /* 0x000000f6f54a723e */ /* 0x004fe200000000ff */
[----:B------:R-:W-:Y:S02]  /*9160*/  IMAD.MOV.U32 R138, RZ, RZ, R99 ;  /* 0x000000ffff8a7224 */ /* 0x000fe400078e0063 */
[----:B------:R-:W-:Y:S01]  /*9170*/  LDSM.16.MT88.4 R96, [R204+0x1000] ;  /* 0x00100000cc60783b */ /* 0x000fe20000004200 */
[----:B------:R-:W-:Y:S01]  /*9180*/  MOV R137, R181 ;  /* 0x000000b500897202 */ /* 0x000fe20000000f00 */
[----:B------:R-:W-:Y:S01]  /*9190*/  IMAD.MOV.U32 R163, RZ, RZ, R139 ;  /* 0x000000ffffa37224 */ /* 0x000fe200078e008b */
[----:B------:R-:W-:Y:S02]  /*91a0*/  F2FP.PACK_AB R72, R138, R108 ;  /* 0x0000006c8a48723e */ /* 0x000fe400000000ff */
[----:B------:R-:W-:Y:S02]  /*91b0*/  MOV R136, R135 ;  /* 0x0000008700887202 */ /* 0x000fe40000000f00 */
[----:B------:R-:W-:Y:S02]  /*91c0*/  MOV R135, R133 ;  /* 0x0000008500877202 */ /* 0x000fe40000000f00 */
[----:B------:R-:W-:Y:S01]  /*91d0*/  MOV R133, R129 ;  /* 0x0000008100857202 */ /* 0x000fe20000000f00 */
[--C-:B------:R-:W-:Y:S02]  /*91e0*/  FFMA.FTZ R70, R136, c[0x0][0x2d0], -R149.reuse ;  /* 0x0000b40088467a23 */ /* 0x100fe40000010895 */
[--C-:B-1----:R-:W-:Y:S01]  /*91f0*/  FFMA.FTZ R2, R151, c[0x0][0x2d0], -R149.reuse ;  /* 0x0000b40097027a23 */ /* 0x102fe20000010895 */
[----:B---3--:R-:W-:Y:S01]  /*9200*/  F2FP.PACK_AB R75, R118, R119 ;  /* 0x00000077764b723e */ /* 0x008fe200000000ff */
[----:B------:R-:W-:Y:S06]  /*9210*/  MUFU.EX2 R136, R101 ;  /* 0x0000006500887308 */ /* 0x000fec0000000800 */
[C---:B------:R-:W-:Y:S04]  /*9220*/  HMMA.16816.F32 R4, R72.reuse, R76, R4 ;  /* 0x0000004c4804723c */ /* 0x040fe80000001804 */
[----:B------:R1:W-:Y:S04]  /*9230*/  MUFU.EX2 R117, R2 ;  /* 0x0000000200757308 */ /* 0x0003e80000000800 */
[C---:B------:R-:W-:Y:S01]  /*9240*/  HMMA.16816.F32 R8, R72.reuse, R78, R8 ;  /* 0x0000004e4808723c */ /* 0x040fe20000001808 */
[----:B------:R-:W2:Y:S07]  /*9250*/  LDSM.16.MT88.4 R76, [R200+0x4800] ;  /* 0x00480000c84c783b */ /* 0x000eae0000004200 */
[C---:B------:R-:W-:Y:S08]  /*9260*/  HMMA.16816.F32 R12, R72.reuse, R80, R12 ;  /* 0x00000050480c723c */ /* 0x040ff0000000180c */
[C---:B------:R-:W-:Y:S01]  /*9270*/  HMMA.16816.F32 R16, R72.reuse, R82, R16 ;  /* 0x000000524810723c */ /* 0x040fe20000001810 */
[----:B------:R-:W3:Y:S03]  /*9280*/  LDSM.16.MT88.4 R80, [R204+0x4800] ;  /* 0x00480000cc50783b */ /* 0x000ee60000004200 */
[--C-:B-1----:R-:W-:Y:S04]  /*9290*/  FFMA.FTZ R2, R152, c[0x0][0x2d0], -R149.reuse ;  /* 0x0000b40098027a23 */ /* 0x102fe80000010895 */
[C---:B------:R-:W-:Y:S01]  /*92a0*/  HMMA.16816.F32 R20, R72.reuse, R84, R20 ;  /* 0x000000544814723c */ /* 0x040fe20000001814 */
[----:B------:R1:W4:Y:S07]  /*92b0*/  MUFU.EX2 R242, R2 ;  /* 0x0000000200f27308 */ /* 0x00032e0000000800 */
[C---:B------:R-:W-:Y:S01]  /*92c0*/  HMMA.16816.F32 R24, R72.reuse, R86, R24 ;  /* 0x000000564818723c */ /* 0x040fe20000001818 */
[----:B------:R-:W4:Y:S07]  /*92d0*/  LDSM.16.MT88.4 R84, [R203+0x4800] ;  /* 0x00480000cb54783b */ /* 0x000f2e0000004200 */
[C---:B-----5:R-:W-:Y:S08]  /*92e0*/  HMMA.16816.F32 R28, R72.reuse, R88, R28 ;  /* 0x00000058481c723c */ /* 0x060ff0000000181c */
[C---:B------:R-:W-:Y:S01]  /*92f0*/  HMMA.16816.F32 R32, R72.reuse, R90, R32 ;  /* 0x0000005a4820723c */ /* 0x040fe20000001820 */
[----:B------:R-:W5:Y:S03]  /*9300*/  LDSM.16.MT88.4 R88, [R200+0x1000] ;  /* 0x00100000c858783b */ /* 0x000f660000004200 */
[--C-:B-1----:R-:W-:Y:S04]  /*9310*/  FFMA.FTZ R2, R153, c[0x0][0x2d0], -R148.reuse ;  /* 0x0000b40099027a23 */ /* 0x102fe80000010894 */
[C---:B--2---:R-:W-:Y:S01]  /*9320*/  HMMA.16816.F32 R36, R72.reuse, R76, R36 ;  /* 0x0000004c4824723c */ /* 0x044fe20000001824 */
[----:B------:R1:W-:Y:S07]  /*9330*/  MUFU.EX2 R116, R2 ;  /* 0x0000000200747308 */ /* 0x0003ee0000000800 */
[C---:B------:R-:W-:Y:S01]  /*9340*/  HMMA.16816.F32 R40, R72.reuse, R78, R40 ;  /* 0x0000004e4828723c */ /* 0x040fe20000001828 */
[----:B------:R-:W2:Y:S07]  /*9350*/  LDSM.16.MT88.4 R76, [R203+0x1000] ;  /* 0x00100000cb4c783b */ /* 0x000eae0000004200 */
[C---:B---3--:R-:W-:Y:S08]  /*9360*/  HMMA.16816.F32 R44, R72.reuse, R80, R44 ;  /* 0x00000050482c723c */ /* 0x048ff0000000182c */
[C---:B------:R-:W-:Y:S01]  /*9370*/  HMMA.16816.F32 R48, R72.reuse, R82, R48 ;  /* 0x000000524830723c */ /* 0x040fe20000001830 */
[----:B------:R-:W3:Y:S03]  /*9380*/  LDSM.16.MT88.4 R80, [R206+0x1000] ;  /* 0x00100000ce50783b */ /* 0x000ee60000004200 */
[--C-:B-1----:R-:W-:Y:S04]  /*9390*/  FFMA.FTZ R2, R154, c[0x0][0x2d0], -R148.reuse ;  /* 0x0000b4009a027a23 */ /* 0x102fe80000010894 */
[C---:B----4-:R-:W-:Y:S01]  /*93a0*/  HMMA.16816.F32 R52, R72.reuse, R84, R52 ;  /* 0x000000544834723c */ /* 0x050fe20000001834 */
[----:B------:R1:W4:Y:S07]  /*93b0*/  MUFU.EX2 R236, R2 ;  /* 0x0000000200ec7308 */ /* 0x00032e0000000800 */
[C---:B------:R-:W-:Y:S01]  /*93c0*/  HMMA.16816.F32 R56, R72.reuse, R86, R56 ;  /* 0x000000564838723c */ /* 0x040fe20000001838 */
[----:B------:R-:W2:Y:S07]  /*93d0*/  LDSM.16.MT88.4 R84, [R200+0x5000] ;  /* 0x00500000c854783b */ /* 0x000eae0000004200 */
[C---:B------:R-:W-:Y:S08]  /*93e0*/  HMMA.16816.F32 R60, R72.reuse, R92, R60 ;  /* 0x0000005c483c723c */ /* 0x040ff0000000183c */
[----:B------:R-:W-:Y:S01]  /*93f0*/  HMMA.16816.F32 R64, R72, R94, R64 ;  /* 0x0000005e4840723c */ /* 0x000fe20000001840 */
[----:B------:R-:W-:Y:S03]  /*9400*/  LDSM.16.MT88.4 R92, [R206+0x5800] ;  /* 0x00580000ce5c783b */ /* 0x000fe60000004200 */
[--C-:B-1----:R-:W-:Y:S03]  /*9410*/  FFMA.FTZ R2, R155, c[0x0][0x2d0], -R149.reuse ;  /* 0x0000b4009b027a23 */ /* 0x102fe60000010895 */
[----:B------:R-:W-:Y:S01]  /*9420*/  F2FP.PACK_AB R72, R242, R117 ;  /* 0x00000075f248723e */ /* 0x000fe200000000ff */
[----:B------:R1:W-:Y:S01]  /*9430*/  MUFU.EX2 R234, R2 ;  /* 0x0000000200ea7308 */ /* 0x0003e20000000800 */
[----:B----4-:R-:W-:Y:S03]  /*9440*/  F2FP.PACK_AB R73, R236, R116 ;  /* 0x00000074ec49723e */ /* 0x010fe600000000ff */
[--C-:B-1----:R-:W-:Y:S06]  /*9450*/  FFMA.FTZ R2, R156, c[0x0][0x2d0], -R149.reuse ;  /* 0x0000b4009c027a23 */ /* 0x102fec0000010895 */
[----:B------:R1:W4:Y:S02]  /*9460*/  MUFU.EX2 R127, R2 ;  /* 0x00000002007f7308 */ /* 0x0003240000000800 */
[--C-:B-1----:R-:W-:Y:S01]  /*9470*/  FFMA.FTZ R2, R157, c[0x0][0x2d0], -R148.reuse ;  /* 0x0000b4009d027a23 */ /* 0x102fe20000010894 */
[----:B----4-:R-:W-:Y:S07]  /*9480*/  F2FP.PACK_AB R74, R127, R234 ;  /* 0x000000ea7f4a723e */ /* 0x010fee00000000ff */
[----:B------:R1:W-:Y:S02]  /*9490*/  MUFU.EX2 R126, R2 ;  /* 0x00000002007e7308 */ /* 0x0003e40000000800 */
[--C-:B-1----:R-:W-:Y:S08]  /*94a0*/  FFMA.FTZ R2, R158, c[0x0][0x2d0], -R148.reuse ;  /* 0x0000b4009e027a23 */ /* 0x102ff00000010894 */
[----:B------:R1:W4:Y:S02]  /*94b0*/  MUFU.EX2 R125, R2 ;  /* 0x00000002007d7308 */ /* 0x0003240000000800 */
[--C-:B-1----:R-:W-:Y:S01]  /*94c0*/  FFMA.FTZ R2, R159, c[0x0][0x2d0], -R149.reuse ;  /* 0x0000b4009f027a23 */ /* 0x102fe20000010895 */
[----:B----4-:R-:W-:Y:S07]  /*94d0*/  F2FP.PACK_AB R75, R125, R126 ;  /* 0x0000007e7d4b723e */ /* 0x010fee00000000ff */
[----:B------:R1:W-:Y:S01]  /*94e0*/  MUFU.EX2 R124, R2 ;  /* 0x00000002007c7308 */ /* 0x0003e20000000800 */
[C---:B-----5:R-:W-:Y:S08]  /*94f0*/  HMMA.16816.F32 R4, R72.reuse, R88, R4 ;  /* 0x000000584804723c */ /* 0x060ff00000001804 */
[C---:B------:R-:W-:Y:S01]  /*9500*/  HMMA.16816.F32 R8, R72.reuse, R90, R8 ;  /* 0x0000005a4808723c */ /* 0x040fe20000001808 */
[----:B------:R-:W4:Y:S07]  /*9510*/  LDSM.16.MT88.4 R88, [R204+0x5000] ;  /* 0x00500000cc58783b */ /* 0x000f2e0000004200 */
[C---:B------:R-:W-:Y:S04]  /*9520*/  HMMA.16816.F32 R12, R72.reuse, R96, R12 ;  /* 0x00000060480c723c */ /* 0x040fe8000000180c */
[--C-:B-1----:R-:W-:Y:S04]  /*9530*/  FFMA.FTZ R2, R160, c[0x0][0x2d0], -R149.reuse ;  /* 0x0000b400a0027a23 */ /* 0x102fe80000010895 */
[C---:B------:R-:W-:Y:S01]  /*9540*/  HMMA.16816.F32 R16, R72.reuse, R98, R16 ;  /* 0x000000624810723c */ /* 0x040fe20000001810 */
[----:B------:R1:W5:Y:S01]  /*9550*/  MUFU.EX2 R188, R2 ;  /* 0x0000000200bc7308 */ /* 0x0003620000000800 */
[----:B------:R-:W-:Y:S06]  /*9560*/  LDSM.16.MT88.4 R96, [R204+0x2000] ;  /* 0x00200000cc60783b */ /* 0x000fec0000004200 */
[C---:B--2---:R-:W-:Y:S08]  /*9570*/  HMMA.16816.F32 R20, R72.reuse, R76, R20 ;  /* 0x0000004c4814723c */ /* 0x044ff00000001814 */
[C---:B------:R-:W-:Y:S01]  /*9580*/  HMMA.16816.F32 R24, R72.reuse, R78, R24 ;  /* 0x0000004e4818723c */ /* 0x040fe20000001818 */
[----:B------:R-:W2:Y:S07]  /*9590*/  LDSM.16.MT88.4 R76, [R203+0x5000] ;  /* 0x00500000cb4c783b */ /* 0x000eae0000004200 */
[C---:B---3--:R-:W-:Y:S04]  /*95a0*/  HMMA.16816.F32 R28, R72.reuse, R80, R28 ;  /* 0x00000050481c723c */ /* 0x048fe8000000181c */
[--C-:B-1----:R-:W-:Y:S04]  /*95b0*/  FFMA.FTZ R2, R161, c[0x0][0x2d0], -R148.reuse ;  /* 0x0000b400a1027a23 */ /* 0x102fe80000010894 */
[C---:B------:R-:W-:Y:S01]  /*95c0*/  HMMA.16816.F32 R32, R72.reuse, R82, R32 ;  /* 0x000000524820723c */ /* 0x040fe20000001820 */
[----:B------:R1:W-:Y:S01]  /*95d0*/  MUFU.EX2 R107, R2 ;  /* 0x00000002006b7308 */ /* 0x0003e20000000800 */
[----:B------:R-:W3:Y:S06]  /*95e0*/  LDSM.16.MT88.4 R80, [R206+0x5000] ;  /* 0x00500000ce50783b */ /* 0x000eec0000004200 */
[C---:B------:R-:W-:Y:S08]  /*95f0*/  HMMA.16816.F32 R36, R72.reuse, R84, R36 ;  /* 0x000000544824723c */ /* 0x040ff00000001824 */
[C---:B------:R-:W-:Y:S01]  /*9600*/  HMMA.16816.F32 R40, R72.reuse, R86, R40 ;  /* 0x000000564828723c */ /* 0x040fe20000001828 */
[----:B------:R-:W5:Y:S07]  /*9610*/  LDSM.16.MT88.4 R84, [R200+0x1800] ;  /* 0x00180000c854783b */ /* 0x000f6e0000004200 */
[C---:B----4-:R-:W-:Y:S04]  /*9620*/  HMMA.16816.F32 R44, R72.reuse, R88, R44 ;  /* 0x00000058482c723c */ /* 0x050fe8000000182c */
[--C-:B-1----:R-:W-:Y:S04]  /*9630*/  FFMA.FTZ R2, R162, c[0x0][0x2d0], -R148.reuse ;  /* 0x0000b400a2027a23 */ /* 0x102fe80000010894 */
[C---:B------:R-:W-:Y:S01]  /*9640*/  HMMA.16816.F32 R48, R72.reuse, R90, R48 ;  /* 0x0000005a4830723c */ /* 0x040fe20000001830 */
[----:B------:R1:W4:Y:S01]  /*9650*/  MUFU.EX2 R181, R2 ;  /* 0x0000000200b57308 */ /* 0x0003220000000800 */
[----:B------:R-:W4:Y:S06]  /*9660*/  LDSM.16.MT88.4 R88, [R204+0x1800] ;  /* 0x00180000cc58783b */ /* 0x000f2c0000004200 */
[C---:B--2---:R-:W-:Y:S08]  /*9670*/  HMMA.16816.F32 R52, R72.reuse, R76, R52 ;  /* 0x0000004c4834723c */ /* 0x044ff00000001834 */
[C---:B------:R-:W-:Y:S01]  /*9680*/  HMMA.16816.F32 R56, R72.reuse, R78, R56 ;  /* 0x0000004e4838723c */ /* 0x040fe20000001838 */
[----:B------:R-:W2:Y:S07]  /*9690*/  LDSM.16.MT88.4 R76, [R203+0x1800] ;  /* 0x00180000cb4c783b */ /* 0x000eae0000004200 */
[C---:B---3--:R-:W-:Y:S04]  /*96a0*/  HMMA.16816.F32 R60, R72.reuse, R80, R60 ;  /* 0x00000050483c723c */ /* 0x048fe8000000183c */
[--C-:B-1----:R-:W-:Y:S01]  /*96b0*/  FFMA.FTZ R2, R164, c[0x0][0x2d0], -R149.reuse ;  /* 0x0000b400a4027a23 */ /* 0x102fe20000010895 */
[----:B------:R-:W-:Y:S03]  /*96c0*/  MOV R164, R135 ;  /* 0x0000008700a47202 */ /* 0x000fe60000000f00 */
[----:B------:R-:W-:Y:S01]  /*96d0*/  HMMA.16816.F32 R64, R72, R82, R64 ;  /* 0x000000524840723c */ /* 0x000fe20000001840 */
[----:B------:R1:W3:Y:S01]  /*96e0*/  MUFU.EX2 R162, R2 ;  /* 0x0000000200a27308 */ /* 0x0002e20000000800 */
[----:B------:R-:W2:Y:S05]  /*96f0*/  LDSM.16.MT88.4 R80, [R206+0x1800] ;  /* 0x00180000ce50783b */ /* 0x000eaa0000004200 */
[----:B-----5:R-:W-:Y:S02]  /*9700*/  F2FP.PACK_AB R72, R188, R124 ;  /* 0x0000007cbc48723e */ /* 0x020fe400000000ff */
[----:B----4-:R-:W-:Y:S03]  /*9710*/  F2FP.PACK_AB R73, R181, R107 ;  /* 0x0000006bb549723e */ /* 0x010fe600000000ff */
[--C-:B-1----:R-:W-:Y:S01]  /*9720*/  FFMA.FTZ R2, R165, c[0x0][0x2d0], -R148.reuse ;  /* 0x0000b400a5027a23 */ /* 0x102fe20000010894 */
[----:B---3--:R-:W-:Y:S03]  /*9730*/  F2FP.PACK_AB R74, R162, R106 ;  /* 0x0000006aa24a723e */ /* 0x008fe600000000ff */
[----:B------:R1:W-:Y:S02]  /*9740*/  MUFU.EX2 R105, R2 ;  /* 0x0000000200697308 */ /* 0x0003e40000000800 */
[--C-:B-1----:R-:W-:Y:S08]  /*9750*/  FFMA.FTZ R2, R166, c[0x0][0x2d0], -R148.reuse ;  /* 0x0000b400a6027a23 */ /* 0x102ff00000010894 */
[----:B------:R1:W3:Y:S02]  /*9760*/  MUFU.EX2 R161, R2 ;  /* 0x0000000200a17308 */ /* 0x0002e40000000800 */
[--C-:B-1----:R-:W-:Y:S01]  /*9770*/  FFMA.FTZ R2, R167, c[0x0][0x2d0], -R149.reuse ;  /* 0x0000b400a7027a23 */ /* 0x102fe20000010895 */
[----:B---3--:R-:W-:Y:S07]  /*9780*/  F2FP.PACK_AB R75, R161, R105 ;  /* 0x00000069a14b723e */ /* 0x008fee00000000ff */
[----:B------:R1:W-:Y:S01]  /*9790*/  MUFU.EX2 R159, R2 ;  /* 0x00000002009f7308 */ /* 0x0003e20000000800 */
[C---:B------:R-:W-:Y:S08]  /*97a0*/  HMMA.16816.F32 R4, R72.reuse, R84, R4 ;  /* 0x000000544804723c */ /* 0x040ff00000001804 */
[C---:B------:R-:W-:Y:S01]  /*97b0*/  HMMA.16816.F32 R8, R72.reuse, R86, R8 ;  /* 0x000000564808723c */ /* 0x040fe20000001808 */
[----:B------:R-:W3:Y:S07]  /*97c0*/  LDSM.16.MT88.4 R84, [R200+0x5800] ;  /* 0x00580000c854783b */ /* 0x000eee0000004200 */
[C---:B------:R-:W-:Y:S04]  /*97d0*/  HMMA.16816.F32 R12, R72.reuse, R88, R12 ;  /* 0x00000058480c723c */ /* 0x040fe8000000180c */
[--C-:B-1----:R-:W-:Y:S04]  /*97e0*/  FFMA.FTZ R2, R180, c[0x0][0x2d0], -R149.reuse ;  /* 0x0000b400b4027a23 */ /* 0x102fe80000010895 */
[C---:B------:R-:W-:Y:S01]  /*97f0*/  HMMA.16816.F32 R16, R72.reuse, R90, R16 ;  /* 0x0000005a4810723c */ /* 0x040fe20000001810 */
[----:B------:R1:W4:Y:S01]  /*9800*/  MUFU.EX2 R160, R2 ;  /* 0x0000000200a07308 */ /* 0x0003220000000800 */
[----:B------:R-:W5:Y:S06]  /*9810*/  LDSM.16.MT88.4 R88, [R204+0x5800] ;  /* 0x00580000cc58783b */ /* 0x000f6c0000004200 */
[C---:B--2---:R-:W-:Y:S08]  /*9820*/  HMMA.16816.F32 R20, R72.reuse, R76, R20 ;  /* 0x0000004c4814723c */ /* 0x044ff00000001814 */
[C---:B------:R-:W-:Y:S01]  /*9830*/  HMMA.16816.F32 R24, R72.reuse, R78, R24 ;  /* 0x0000004e4818723c */ /* 0x040fe20000001818 */
[----:B------:R-:W2:Y:S07]  /*9840*/  LDSM.16.MT88.4 R76, [R203+0x5800] ;  /* 0x00580000cb4c783b */ /* 0x000eae0000004200 */
[C---:B------:R-:W-:Y:S04]  /*9850*/  HMMA.16816.F32 R28, R72.reuse, R80, R28 ;  /* 0x00000050481c723c */ /* 0x040fe8000000181c */
[--C-:B-1----:R-:W-:Y:S04]  /*9860*/  FFMA.FTZ R2, R182, c[0x0][0x2d0], -R148.reuse ;  /* 0x0000b400b6027a23 */ /* 0x102fe80000010894 */
[C---:B------:R-:W-:Y:S01]  /*9870*/  HMMA.16816.F32 R32, R72.reuse, R82, R32 ;  /* 0x000000524820723c */ /* 0x040fe20000001820 */
[----:B------:R1:W-:Y:S01]  /*9880*/  MUFU.EX2 R115, R2 ;  /* 0x0000000200737308 */ /* 0x0003e20000000800 */
[----:B------:R-:W4:Y:S06]  /*9890*/  LDSM.16.MT88.4 R80, [R200+0x2000] ;  /* 0x00200000c850783b */ /* 0x000f2c0000004200 */
[C---:B---3--:R-:W-:Y:S08]  /*98a0*/  HMMA.16816.F32 R36, R72.reuse, R84, R36 ;  /* 0x000000544824723c */ /* 0x048ff00000001824 */
[C---:B------:R-:W-:Y:S01]  /*98b0*/  HMMA.16816.F32 R40, R72.reuse, R86, R40 ;  /* 0x000000564828723c */ /* 0x040fe20000001828 */
[----:B------:R-:W3:Y:S07]  /*98c0*/  LDSM.16.MT88.4 R84, [R203+0x2000] ;  /* 0x00200000cb54783b */ /* 0x000eee0000004200 */
[C---:B-----5:R-:W-:Y:S04]  /*98d0*/  HMMA.16816.F32 R44, R72.reuse, R88, R44 ;  /* 0x00000058482c723c */ /* 0x060fe8000000182c */
[--C-:B-1----:R-:W-:Y:S04]  /*98e0*/  FFMA.FTZ R2, R183, c[0x0][0x2d0], -R148.reuse ;  /* 0x0000b400b7027a23 */ /* 0x102fe80000010894 */
[C---:B------:R-:W-:Y:S01]  /*98f0*/  HMMA.16816.F32 R48, R72.reuse, R90, R48 ;  /* 0x0000005a4830723c */ /* 0x040fe20000001830 */
[----:B------:R1:W5:Y:S01]  /*9900*/  MUFU.EX2 R114, R2 ;  /* 0x0000000200727308 */ /* 0x0003620000000800 */
[----:B------:R-:W-:Y:S06]  /*9910*/  LDSM.16.MT88.4 R88, [R204+0x6000] ;  /* 0x00600000cc58783b */ /* 0x000fec0000004200 */
[C---:B--2---:R-:W-:Y:S08]  /*9920*/  HMMA.16816.F32 R52, R72.reuse, R76, R52 ;  /* 0x0000004c4834723c */ /* 0x044ff00000001834 */
[C---:B------:R-:W-:Y:S01]  /*9930*/  HMMA.16816.F32 R56, R72.reuse, R78, R56 ;  /* 0x0000004e4838723c */ /* 0x040fe20000001838 */
[----:B------:R-:W2:Y:S07]  /*9940*/  LDSM.16.MT88.4 R76, [R206+0x2000] ;  /* 0x00200000ce4c783b */ /* 0x000eae0000004200 */
[C---:B------:R-:W-:Y:S04]  /*9950*/  HMMA.16816.F32 R60, R72.reuse, R92, R60 ;  /* 0x0000005c483c723c */ /* 0x040fe8000000183c */
[--C-:B-1----:R-:W-:Y:S04]  /*9960*/  FFMA.FTZ R2, R189, c[0x0][0x2d0], -R149.reuse ;  /* 0x0000b400bd027a23 */ /* 0x102fe80000010895 */
[----:B------:R-:W-:Y:S01]  /*9970*/  HMMA.16816.F32 R64, R72, R94, R64 ;  /* 0x0000005e4840723c */ /* 0x000fe20000001840 */
[----:B------:R1:W-:Y:S01]  /*9980*/  MUFU.EX2 R113, R2 ;  /* 0x0000000200717308 */ /* 0x0003e20000000800 */
[----:B------:R-:W-:Y:S05]  /*9990*/  LDSM.16.MT88.4 R92, [R206+0x6000] ;  /* 0x00600000ce5c783b */ /* 0x000fea0000004200 */
[----:B----4-:R-:W-:Y:S02]  /*99a0*/  F2FP.PACK_AB R72, R160, R159 ;  /* 0x0000009fa048723e */ /* 0x010fe400000000ff */
[----:B-----5:R-:W-:Y:S03]  /*99b0*/  F2FP.PACK_AB R73, R114, R115 ;  /* 0x000000737249723e */ /* 0x020fe600000000ff */
[--C-:B-1----:R-:W-:Y:S04]  /*99c0*/  FFMA.FTZ R2, R190, c[0x0][0x2d0], -R149.reuse ;  /* 0x0000b400be027a23 */ /* 0x102fe80000010895 */
        /* <DEDUP_REMOVED lines=9> */
[C---:B------:R-:W-:Y:S08]  /*9a60*/  HMMA.16816.F32 R4, R72.reuse, R80, R4 ;  /* 0x000000504804723c */ /* 0x040ff00000001804 */
[C---:B------:R-:W-:Y:S01]  /*9a70*/  HMMA.16816.F32 R8, R72.reuse, R82, R8 ;  /* 0x000000524808723c */ /* 0x040fe20000001808 */
[----:B------:R-:W4:Y:S07]  /*9a80*/  LDSM.16.MT88.4 R80, [R200+0x6000] ;  /* 0x00600000c850783b */ /* 0x000f2e0000004200 */
[C---:B------:R-:W-:Y:S04]  /*9a90*/  HMMA.16816.F32 R12, R72.reuse, R96, R12 ;  /* 0x00000060480c723c */ /* 0x040fe8000000180c */
[--C-:B-1----:R-:W-:Y:S04]  /*9aa0*/  FFMA.FTZ R2, R235, c[0x0][0x2d0], -R149.reuse ;  /* 0x0000b400eb027a23 */ /* 0x102fe80000010895 */
[C---:B------:R-:W-:Y:S01]  /*9ab0*/  HMMA.16816.F32 R16, R72.reuse, R98, R16 ;  /* 0x000000624810723c */ /* 0x040fe20000001810 */
[----:B------:R1:W5:Y:S01]  /*9ac0*/  MUFU.EX2 R155, R2 ;  /* 0x00000002009b7308 */ /* 0x0003620000000800 */
[----:B------:R-:W-:Y:S06]  /*9ad0*/  LDSM.16.MT88.4 R96, [R203+0x2800] ;  /* 0x00280000cb60783b */ /* 0x000fec0000004200 */
[C---:B---3--:R-:W-:Y:S08]  /*9ae0*/  HMMA.16816.F32 R20, R72.reuse, R84, R20 ;  /* 0x000000544814723c */ /* 0x048ff00000001814 */
[C---:B------:R-:W-:Y:S01]  /*9af0*/  HMMA.16816.F32 R24, R72.reuse, R86, R24 ;  /* 0x000000564818723c */ /* 0x040fe20000001818 */
[----:B------:R-:W3:Y:S07]  /*9b00*/  LDSM.16.MT88.4 R84, [R203+0x6000] ;  /* 0x00600000cb54783b */ /* 0x000eee0000004200 */
[C---:B--2---:R-:W-:Y:S04]  /*9b10*/  HMMA.16816.F32 R28, R72.reuse, R76, R28 ;  /* 0x0000004c481c723c */ /* 0x044fe8000000181c */
[--C-:B-1----:R-:W-:Y:S04]  /*9b20*/  FFMA.FTZ R2, R238, c[0x0][0x2d0], -R148.reuse ;  /* 0x0000b400ee027a23 */ /* 0x102fe80000010894 */
[C---:B------:R-:W-:Y:S01]  /*9b30*/  HMMA.16816.F32 R32, R72.reuse, R78, R32 ;  /* 0x0000004e4820723c */ /* 0x040fe20000001820 */
[----:B------:R1:W-:Y:S01]  /*9b40*/  MUFU.EX2 R123, R2 ;  /* 0x00000002007b7308 */ /* 0x0003e20000000800 */
[----:B------:R-:W2:Y:S06]  /*9b50*/  LDSM.16.MT88.4 R76, [R200+0x2800] ;  /* 0x00280000c84c783b */ /* 0x000eac0000004200 */
[C---:B----4-:R-:W-:Y:S08]  /*9b60*/  HMMA.16816.F32 R36, R72.reuse, R80, R36 ;  /* 0x000000504824723c */ /* 0x050ff00000001824 */
[C---:B------:R-:W-:Y:S01]  /*9b70*/  HMMA.16816.F32 R40, R72.reuse, R82, R40 ;  /* 0x000000524828723c */ /* 0x040fe20000001828 */
[----:B------:R-:W4:Y:S07]  /*9b80*/  LDSM.16.MT88.4 R80, [R204+0x2800] ;  /* 0x00280000cc50783b */ /* 0x000f2e0000004200 */
[C---:B------:R-:W-:Y:S04]  /*9b90*/  HMMA.16816.F32 R44, R72.reuse, R88, R44 ;  /* 0x00000058482c723c */ /* 0x040fe8000000182c */
[--C-:B-1----:R-:W-:Y:S04]  /*9ba0*/  FFMA.FTZ R2, R237, c[0x0][0x2d0], -R148.reuse ;  /* 0x0000b400ed027a23 */ /* 0x102fe80000010894 */
[C---:B------:R-:W-:Y:S01]  /*9bb0*/  HMMA.16816.F32 R48, R72.reuse, R90, R48 ;  /* 0x0000005a4830723c */ /* 0x040fe20000001830 */
[----:B------:R1:W1:Y:S01]  /*9bc0*/  MUFU.EX2 R122, R2 ;  /* 0x00000002007a7308 */ /* 0x0002620000000800 */
[----:B------:R-:W-:Y:S06]  /*9bd0*/  LDSM.16.MT88.4 R88, [R200+0x6800] ;  /* 0x00680000c858783b */ /* 0x000fec0000004200 */
[C---:B---3--:R-:W-:Y:S08]  /*9be0*/  HMMA.16816.F32 R52, R72.reuse, R84, R52 ;  /* 0x000000544834723c */ /* 0x048ff00000001834 */
[C---:B------:R-:W-:Y:S01]  /*9bf0*/  HMMA.16816.F32 R56, R72.reuse, R86, R56 ;  /* 0x000000564838723c */ /* 0x040fe20000001838 */
[----:B------:R-:W2:Y:S07]  /*9c00*/  LDSM.16.MT88.4 R84, [R206+0x2800] ;  /* 0x00280000ce54783b */ /* 0x000eae0000004200 */
[C---:B------:R-:W-:Y:S01]  /*9c10*/  HMMA.16816.F32 R60, R72.reuse, R92, R60 ;  /* 0x0000005c483c723c */ /* 0x040fe2000000183c */
[----:B------:R-:W3:Y:S03]  /*9c20*/  LDL.LU R92, [R1+0xc] ;  /* 0x00000c00015c7983 */ /* 0x000ee60000300800 */
[--C-:B-1----:R-:W-:Y:S01]  /*9c30*/  FFMA.FTZ R2, R240, c[0x0][0x2d0], -R149.reuse ;  /* 0x0000b400f0027a23 */ /* 0x102fe20000010895 */
[----:B------:R-:W3:Y:S03]  /*9c40*/  LDL.LU R135, [R1+0x10] ;  /* 0x0000100001877983 */ /* 0x000ee60000300800 */
[----:B------:R-:W-:Y:S01]  /*9c50*/  HMMA.16816.F32 R64, R72, R94, R64 ;  /* 0x0000005e4840723c */ /* 0x000fe20000001840 */
[----:B------:R1:W-:Y:S06]  /*9c60*/  MUFU.EX2 R121, R2 ;  /* 0x0000000200797308 */ /* 0x0003ec0000000800 */
[----:B-----5:R-:W-:Y:S02]  /*9c70*/  F2FP.PACK_AB R72, R155, R156 ;  /* 0x0000009c9b48723e */ /* 0x020fe400000000ff */
[----:B------:R-:W-:Y:S03]  /*9c80*/  F2FP.PACK_AB R73, R122, R123 ;  /* 0x0000007b7a49723e */ /* 0x000fe600000000ff */
[--C-:B-1----:R-:W-:Y:S04]  /*9c90*/  FFMA.FTZ R2, R239, c[0x0][0x2d0], -R149.reuse ;  /* 0x0000b400ef027a23 */ /* 0x102fe80000010895 */
[----:B------:R1:W5:Y:S02]  /*9ca0*/  MUFU.EX2 R154, R2 ;  /* 0x00000002009a7308 */ /* 0x0003640000000800 */
[--C-:B-1----:R-:W-:Y:S01]  /*9cb0*/  FFMA.FTZ R2, R241, c[0x0][0x2d0], -R148.reuse ;  /* 0x0000b400f1027a23 */ /* 0x102fe20000010894 */
[----:B-----5:R-:W-:Y:S07]  /*9cc0*/  F2FP.PACK_AB R74, R154, R121 ;  /* 0x000000799a4a723e */ /* 0x020fee00000000ff */
[----:B------:R1:W-:Y:S02]  /*9cd0*/  MUFU.EX2 R120, R2 ;  /* 0x0000000200787308 */ /* 0x0003e40000000800 */
[--C-:B-1----:R-:W-:Y:S08]  /*9ce0*/  FFMA.FTZ R2, R232, c[0x0][0x2d0], -R148.reuse ;  /* 0x0000b400e8027a23 */ /* 0x102ff00000010894 */
[----:B------:R1:W5:Y:S02]  /*9cf0*/  MUFU.EX2 R153, R2 ;  /* 0x0000000200997308 */ /* 0x0003640000000800 */
[--C-:B-1----:R-:W-:Y:S01]  /*9d00*/  FFMA.FTZ R2, R251, c[0x0][0x2d0], -R149.reuse ;  /* 0x0000b400fb027a23 */ /* 0x102fe20000010895 */
[----:B-----5:R-:W-:Y:S07]  /*9d10*/  F2FP.PACK_AB R75, R153, R120 ;  /* 0x00000078994b723e */ /* 0x020fee00000000ff */
[----:B------:R1:W-:Y:S01]  /*9d20*/  MUFU.EX2 R152, R2 ;  /* 0x0000000200987308 */ /* 0x0003e20000000800 */
[C---:B--2---:R-:W-:Y:S08]  /*9d30*/  HMMA.16816.F32 R4, R72.reuse, R76, R4 ;  /* 0x0000004c4804723c */ /* 0x044ff00000001804 */
[C---:B------:R-:W-:Y:S01]  /*9d40*/  HMMA.16816.F32 R8, R72.reuse, R78, R8 ;  /* 0x0000004e4808723c */ /* 0x040fe20000001808 */
[----:B------:R-:W2:Y:S07]  /*9d50*/  LDSM.16.MT88.4 R76, [R204+0x6800] ;  /* 0x00680000cc4c783b */ /* 0x000eae0000004200 */
[C---:B----4-:R-:W-:Y:S04]  /*9d60*/  HMMA.16816.F32 R12, R72.reuse, R80, R12 ;  /* 0x00000050480c723c */ /* 0x050fe8000000180c */
[--C-:B-1----:R-:W-:Y:S04]  /*9d70*/  FFMA.FTZ R2, R252, c[0x0][0x2d0], -R149.reuse ;  /* 0x0000b400fc027a23 */ /* 0x102fe80000010895 */
[C---:B------:R-:W-:Y:S01]  /*9d80*/  HMMA.16816.F32 R16, R72.reuse, R82, R16 ;  /* 0x000000524810723c */ /* 0x040fe20000001810 */
[----:B------:R1:W4:Y:S01]  /*9d90*/  MUFU.EX2 R151, R2 ;  /* 0x0000000200977308 */ /* 0x0003220000000800 */
[----:B------:R-:W5:Y:S06]  /*9da0*/  LDSM.16.MT88.4 R80, [R203+0x6800] ;  /* 0x00680000cb50783b */ /* 0x000f6c0000004200 */
[C---:B------:R-:W-:Y:S08]  /*9db0*/  HMMA.16816.F32 R20, R72.reuse, R96, R20 ;  /* 0x000000604814723c */ /* 0x040ff00000001814 */
[C---:B------:R-:W-:Y:S01]  /*9dc0*/  HMMA.16816.F32 R24, R72.reuse, R98, R24 ;  /* 0x000000624818723c */ /* 0x040fe20000001818 */
[----:B------:R-:W-:Y:S07]  /*9dd0*/  LDSM.16.MT88.4 R96, [R204+0x7000] ;  /* 0x00700000cc60783b */ /* 0x000fee0000004200 */
[C---:B------:R-:W-:Y:S04]  /*9de0*/  HMMA.16816.F32 R28, R72.reuse, R84, R28 ;  /* 0x00000054481c723c */ /* 0x040fe8000000181c */
[--C-:B-1----:R-:W-:Y:S04]  /*9df0*/  FFMA.FTZ R2, R243, c[0x0][0x2d0], -R148.reuse ;  /* 0x0000b400f3027a23 */ /* 0x102fe80000010894 */
[C---:B------:R-:W-:Y:S01]  /*9e00*/  HMMA.16816.F32 R32, R72.reuse, R86, R32 ;  /* 0x000000564820723c */ /* 0x040fe20000001820 */
[----:B------:R1:W-:Y:S01]  /*9e10*/  MUFU.EX2 R131, R2 ;  /* 0x0000000200837308 */ /* 0x0003e20000000800 */
[----:B------:R-:W4:Y:S06]  /*9e20*/  LDSM.16.MT88.4 R84, [R206+0x6800] ;  /* 0x00680000ce54783b */ /* 0x000f2c0000004200 */
[C---:B------:R-:W-:Y:S08]  /*9e30*/  HMMA.16816.F32 R36, R72.reuse, R88, R36 ;  /* 0x000000584824723c */ /* 0x040ff00000001824 */
[C---:B------:R-:W-:Y:S01]  /*9e40*/  HMMA.16816.F32 R40, R72.reuse, R90, R40 ;  /* 0x0000005a4828723c */ /* 0x040fe20000001828 */
[----:B------:R-:W-:Y:S07]  /*9e50*/  LDSM.16.MT88.4 R88, [R203+0x3000] ;  /* 0x00300000cb58783b */ /* 0x000fee0000004200 */
[C---:B--2---:R-:W-:Y:S04]  /*9e60*/  HMMA.16816.F32 R44, R72.reuse, R76, R44 ;  /* 0x0000004c482c723c */ /* 0x044fe8000000182c */
[----:B-1----:R-:W-:Y:S04]  /*9e70*/  FFMA.FTZ R2, R244, c[0x0][0x2d0], -R148 ;  /* 0x0000b400f4027a23 */ /* 0x002fe80000010894 */
[C---:B------:R-:W-:Y:S01]  /*9e80*/  HMMA.16816.F32 R48, R72.reuse, R78, R48 ;  /* 0x0000004e4830723c */ /* 0x040fe20000001830 */
[----:B------:R1:W2:Y:S01]  /*9e90*/  MUFU.EX2 R130, R2 ;  /* 0x0000000200827308 */ /* 0x0002a20000000800 */
[----:B------:R-:W3:Y:S06]  /*9ea0*/  LDSM.16.MT88.4 R76, [R200+0x3000] ;  /* 0x00300000c84c783b */ /* 0x000eec0000004200 */
[C---:B-----5:R-:W-:Y:S08]  /*9eb0*/  HMMA.16816.F32 R52, R72.reuse, R80, R52 ;  /* 0x000000504834723c */ /* 0x060ff00000001834 */
[C---:B------:R-:W-:Y:S01]  /*9ec0*/  HMMA.16816.F32 R56, R72.reuse, R82, R56 ;  /* 0x000000524838723c */ /* 0x040fe20000001838 */
[----:B------:R-:W5:Y:S07]  /*9ed0*/  LDSM.16.MT88.4 R80, [R204+0x3000] ;  /* 0x00300000cc50783b */ /* 0x000f6e0000004200 */
[C---:B----4-:R-:W-:Y:S04]  /*9ee0*/  HMMA.16816.F32 R60, R72.reuse, R84, R60 ;  /* 0x00000054483c723c */ /* 0x050fe8000000183c */
[--C-:B-1----:R-:W-:Y:S02]  /*9ef0*/  FFMA.FTZ R2, R137, c[0x0][0x2d0], -R149.reuse ;  /* 0x0000b40089027a23 */ /* 0x102fe40000010895 */
[----:B------:R-:W-:Y:S02]  /*9f00*/  IMAD.MOV.U32 R137, RZ, RZ, R134 ;  /* 0x000000ffff897224 */ /* 0x000fe400078e0086 */
[----:B------:R-:W-:Y:S01]  /*9f10*/  HMMA.16816.F32 R64, R72, R86, R64 ;  /* 0x000000564840723c */ /* 0x000fe20000001840 */
[----:B------:R1:W-:Y:S01]  /*9f20*/  MUFU.EX2 R129, R2 ;  /* 0x0000000200817308 */ /* 0x0003e20000000800 */
[----:B------:R-:W-:Y:S02]  /*9f30*/  LDSM.16.MT88.4 R84, [R200+0x7000] ;  /* 0x00700000c854783b */ /* 0x000fe40000004200 */
[----:B------:R-:W-:Y:S03]  /*9f40*/  IMAD.MOV.U32 R134, RZ, RZ, R128 ;  /* 0x000000ffff867224 */ /* 0x000fe600078e0080 */
[----:B------:R-:W-:Y:S02]  /*9f50*/  F2FP.PACK_AB R72, R151, R152 ;  /* 0x000000989748723e */ /* 0x000fe400000000ff */
[----:B--2---:R-:W-:Y:S03]  /*9f60*/  F2FP.PACK_AB R73, R130, R131 ;  /* 0x000000838249723e */ /* 0x004fe600000000ff */
[--C-:B-1----:R-:W-:Y:S04]  /*9f70*/  FFMA.FTZ R2, R150, c[0x0][0x2d0], -R149.reuse ;  /* 0x0000b40096027a23 */ /* 0x102fe80000010895 */
[----:B------:R1:W2:Y:S02]  /*9f80*/  MUFU.EX2 R150, R2 ;  /* 0x0000000200967308 */ /* 0x0002a40000000800 */
[----:B-1----:R-:W-:Y:S01]  /*9f90*/  FFMA.FTZ R2, R247, c[0x0][0x2d0], -R148 ;  /* 0x0000b400f7027a23 */ /* 0x002fe20000010894 */
[----:B--2---:R-:W-:Y:S01]  /*9fa0*/  F2FP.PACK_AB R74, R150, R129 ;  /* 0x00000081964a723e */ /* 0x004fe200000000ff */
[----:B---3--:R-:W-:Y:S06]  /*9fb0*/  FFMA.FTZ R104, R3, R92, R104 ;  /* 0x0000005c03687223 */ /* 0x008fec0000010068 */
[----:B------:R1:W-:Y:S01]  /*9fc0*/  MUFU.EX2 R128, R2 ;  /* 0x0000000200807308 */ /* 0x0003e20000000800 */
[----:B------:R-:W2:Y:S01]  /*9fd0*/  LDSM.16.MT88.4 R92, [R206+0x3000] ;  /* 0x00300000ce5c783b */ /* 0x000ea20000004200 */
[----:B------:R-:W-:Y:S04]  /*9fe0*/  FFMA.FTZ R0, R0, R135, R164 ;  /* 0x0000008700007223 */ /* 0x000fe800000100a4 */
[----:B------:R-:W-:Y:S04]  /*9ff0*/  FADD.FTZ R0, R133, R0 ;  /* 0x0000000085007221 */ /* 0x000fe80000010000 */
[----:B------:R-:W3:Y:S01]  /*a000*/  MUFU.EX2 R3, R100 ;  /* 0x0000006400037308 */ /* 0x000ee20000000800 */
[----:B------:R-:W-:Y:S04]  /*a010*/  FADD.FTZ R0, R111, R0 ;  /* 0x000000006f007221 */ /* 0x000fe80000010000 */
[----:B------:R-:W-:Y:S04]  /*a020*/  FADD.FTZ R0, R109, R0 ;  /* 0x000000006d007221 */ /* 0x000fe80000010000 */
[----:B------:R-:W-:Y:S04]  /*a030*/  FADD.FTZ R0, R249, R0 ;  /* 0x00000000f9007221 */ /* 0x000fe80000010000 */
[----:B------:R-:W-:Y:S02]  /*a040*/  FADD.FTZ R0, R248, R0 ;  /* 0x00000000f8007221 */ /* 0x000fe40000010000 */
[--C-:B-1----:R-:W-:Y:S02]  /*a050*/  FFMA.FTZ R2, R250, c[0x0][0x2d0], -R148.reuse ;  /* 0x0000b400fa027a23 */ /* 0x102fe40000010894 */
[----:B------:R-:W-:Y:S02]  /*a060*/  FFMA.FTZ R148, R71, c[0x0][0x2d0], -R148 ;  /* 0x0000b40047947a23 */ /* 0x000fe40000010894 */
[----:B------:R-:W1:Y:S01]  /*a070*/  MUFU.EX2 R139, R2 ;  /* 0x00000002008b7308 */ /* 0x000e620000000800 */
[----:B------:R-:W-:Y:S01]  /*a080*/  FADD.FTZ R0, R119, R0 ;  /* 0x0000000077007221 */ /* 0x000fe20000010000 */
[----:B---3--:R-:W-:Y:S03]  /*a090*/  F2FP.PACK_AB R133, R136, R3 ;  /* 0x000000038885723e */ /* 0x008fe600000000ff */
[----:B------:R-:W-:Y:S05]  /*a0a0*/  FADD.FTZ R0, R118, R0 ;  /* 0x0000000076007221 */ /* 0x000fea0000010000 */
[----:B------:R-:W-:Y:S01]  /*a0b0*/  MUFU.EX2 R71, R102 ;  /* 0x0000006600477308 */ /* 0x000fe20000000800 */
[----:B------:R-:W-:Y:S04]  /*a0c0*/  FADD.FTZ R0, R116, R0 ;  /* 0x0000000074007221 */ /* 0x000fe80000010000 */
[----:B------:R-:W-:Y:S04]  /*a0d0*/  FADD.FTZ R0, R236, R0 ;  /* 0x00000000ec007221 */ /* 0x000fe80000010000 */
[----:B------:R-:W-:Y:S01]  /*a0e0*/  FADD.FTZ R0, R126, R0 ;  /* 0x000000007e007221 */ /* 0x000fe20000010000 */
[----:B------:R-:W-:Y:S03]  /*a0f0*/  MUFU.EX2 R148, R148 ;  /* 0x0000009400947308 */ /* 0x000fe60000000800 */
[----:B------:R-:W-:Y:S01]  /*a100*/  FADD.FTZ R0, R125, R0 ;  /* 0x000000007d007221 */ /* 0x000fe20000010000 */
[----:B-1----:R-:W-:Y:S01]  /*a110*/  F2FP.PACK_AB R75, R139, R128 ;  /* 0x000000808b4b723e */ /* 0x002fe200000000ff */
[--C-:B------:R-:W-:Y:S01]  /*a120*/  FFMA.FTZ R2, R163, c[0x0][0x2d0], -R149.reuse ;  /* 0x0000b400a3027a23 */ /* 0x100fe20000010895 */
[----:B------:R-:W-:Y:S01]  /*a130*/  MOV R163, R138 ;  /* 0x0000008a00a37202 */ /* 0x000fe20000000f00 */
[----:B------:R-:W-:Y:S02]  /*a140*/  FFMA.FTZ R149, R137, c[0x0][0x2d0], -R149 ;  /* 0x0000b40089957a23 */ /* 0x000fe40000010895 */
[----:B------:R-:W-:Y:S01]  /*a150*/  FADD.FTZ R0, R107, R0 ;  /* 0x000000006b007221 */ /* 0x000fe20000010000 */
[----:B------:R-:W-:Y:S01]  /*a160*/  MUFU.EX2 R137, R70 ;  /* 0x0000004600897308 */ /* 0x000fe20000000800 */
[C---:B------:R-:W-:Y:S03]  /*a170*/  HMMA.16816.F32 R4, R72.reuse, R76, R4 ;  /* 0x0000004c4804723c */ /* 0x040fe60000001804 */
[----:B------:R-:W-:Y:S04]  /*a180*/  FADD.FTZ R0, R181, R0 ;  /* 0x00000000b5007221 */ /* 0x000fe80000010000 */
[----:B------:R-:W-:Y:S01]  /*a190*/  FADD.FTZ R0, R105, R0 ;  /* 0x0000000069007221 */ /* 0x000fe20000010000 */
[C---:B------:R-:W-:Y:S01]  /*a1a0*/  HMMA.16816.F32 R8, R72.reuse, R78, R8 ;  /* 0x0000004e4808723c */ /* 0x040fe20000001808 */
[----:B------:R-:W1:Y:S01]  /*a1b0*/  LDSM.16.MT88.4 R76, [R203+0x7000] ;  /* 0x00700000cb4c783b */ /* 0x000e620000004200 */
[----:B------:R3:W4:Y:S02]  /*a1c0*/  MUFU.EX2 R70, R103 ;  /* 0x0000006700467308 */ /* 0x0007240000000800 */
[----:B------:R-:W-:Y:S04]  /*a1d0*/  FADD.FTZ R0, R161, R0 ;  /* 0x00000000a1007221 */ /* 0x000fe80000010000 */
[C---:B-----5:R-:W-:Y:S04]  /*a1e0*/  HMMA.16816.F32 R12, R72.reuse, R80, R12 ;  /* 0x00000050480c723c */ /* 0x060fe8000000180c */
[----:B------:R-:W5:Y:S01]  /*a1f0*/  MUFU.EX2 R149, R149 ;  /* 0x0000009500957308 */ /* 0x000f620000000800 */
[----:B------:R-:W-:Y:S03]  /*a200*/  FADD.FTZ R0, R115, R0 ;  /* 0x0000000073007221 */ /* 0x000fe60000010000 */
[C---:B------:R-:W-:Y:S01]  /*a210*/  HMMA.16816.F32 R16, R72.reuse, R82, R16 ;  /* 0x000000524810723c */ /* 0x040fe20000001810 */
[----:B------:R-:W1:Y:S03]  /*a220*/  LDSM.16.MT88.4 R80, [R206+0x7000] ;  /* 0x00700000ce50783b */ /* 0x000e660000004200 */
[----:B------:R-:W-:Y:S02]  /*a230*/  FADD.FTZ R0, R114, R0 ;  /* 0x0000000072007221 */ /* 0x000fe40000010000 */
[----:B------:R5:W5:Y:S02]  /*a240*/  MUFU.EX2 R138, R2 ;  /* 0x00000002008a7308 */ /* 0x000b640000000800 */
[C---:B------:R-:W-:Y:S01]  /*a250*/  HMMA.16816.F32 R20, R72.reuse, R88, R20 ;  /* 0x000000584814723c */ /* 0x040fe20000001814 */
[----:B---3--:R-:W-:Y:S03]  /*a260*/  LDSM.16.MT88.4 R100, [R206+0x3800] ;  /* 0x00380000ce64783b */ /* 0x008fe60000004200 */
[----:B----4-:R-:W-:Y:S01]  /*a270*/  F2FP.PACK_AB R135, R148, R70 ;  /* 0x000000469487723e */ /* 0x010fe200000000ff */
[----:B------:R-:W-:Y:S03]  /*a280*/  FADD.FTZ R0, R112, R0 ;  /* 0x0000000070007221 */ /* 0x000fe60000010000 */
[C---:B------:R-:W-:Y:S01]  /*a290*/  HMMA.16816.F32 R24, R72.reuse, R90, R24 ;  /* 0x0000005a4818723c */ /* 0x040fe20000001818 */
[----:B------:R-:W-:Y:S03]  /*a2a0*/  LDSM.16.MT88.4 R88, [R204+0x3800] ;  /* 0x00380000cc58783b */ /* 0x000fe60000004200 */
[----:B------:R-:W-:Y:S04]  /*a2b0*/  FADD.FTZ R0, R157, R0 ;  /* 0x000000009d007221 */ /* 0x000fe80000010000 */
[C---:B--2---:R-:W-:Y:S04]  /*a2c0*/  HMMA.16816.F32 R28, R72.reuse, R92, R28 ;  /* 0x0000005c481c723c */ /* 0x044fe8000000181c */
[----:B------:R-:W-:Y:S02]  /*a2d0*/  FADD.FTZ R0, R123, R0 ;  /* 0x000000007b007221 */ /* 0x000fe40000010000 */
[----:B-----5:R-:W-:Y:S01]  /*a2e0*/  FADD.FTZ R2, R134, R104 ;  /* 0x0000006886027221 */ /* 0x020fe20000010000 */
[----:B------:R-:W-:Y:S01]  /*a2f0*/  F2FP.PACK_AB R134, R149, R71 ;  /* 0x000000479586723e */ /* 0x000fe200000000ff */
[C---:B------:R-:W-:Y:S01]  /*a300*/  HMMA.16816.F32 R32, R72.reuse, R94, R32 ;  /* 0x0000005e4820723c */ /* 0x040fe20000001820 */
[----:B------:R-:W-:Y:S03]  /*a310*/  LDSM.16.MT88.4 R92, [R203+0x3800] ;  /* 0x00380000cb5c783b */ /* 0x000fe60000004200 */
[----:B------:R-:W-:Y:S01]  /*a320*/  FADD.FTZ R2, R132, R2 ;  /* 0x0000000284027221 */ /* 0x000fe20000010000 */
[----:B------:R-:W-:Y:S01]  /*a330*/  F2FP.PACK_AB R132, R137, R138 ;  /* 0x0000008a8984723e */ /* 0x000fe200000000ff */
[----:B------:R-:W-:Y:S02]  /*a340*/  FADD.FTZ R0, R122, R0 ;  /* 0x000000007a007221 */ /* 0x000fe40000010000 */
[C---:B------:R-:W-:Y:S04]  /*a350*/  HMMA.16816.F32 R36, R72.reuse, R84, R36 ;  /* 0x000000544824723c */ /* 0x040fe80000001824 */
[----:B------:R-:W-:Y:S02]  /*a360*/  FADD.FTZ R2, R110, R2 ;  /* 0x000000026e027221 */ /* 0x000fe40000010000 */
[----:B------:R-:W-:Y:S02]  /*a370*/  FADD.FTZ R0, R120, R0 ;  /* 0x0000000078007221 */ /* 0x000fe40000010000 */
[C---:B------:R-:W-:Y:S01]  /*a380*/  HMMA.16816.F32 R40, R72.reuse, R86, R40 ;  /* 0x000000564828723c */ /* 0x040fe20000001828 */
[----:B------:R-:W2:Y:S03]  /*a390*/  LDSM.16.MT88.4 R84, [R200+0x3800] ;  /* 0x00380000c854783b */ /* 0x000ea60000004200 */
[----:B------:R-:W-:Y:S02]  /*a3a0*/  FADD.FTZ R2, R108, R2 ;  /* 0x000000026c027221 */ /* 0x000fe40000010000 */
[----:B------:R-:W-:Y:S02]  /*a3b0*/  FADD.FTZ R0, R153, R0 ;  /* 0x0000000099007221 */ /* 0x000fe40000010000 */
[C---:B------:R-:W-:Y:S01]  /*a3c0*/  HMMA.16816.F32 R44, R72.reuse, R96, R44 ;  /* 0x00000060482c723c */ /* 0x040fe2000000182c */
[----:B------:R-:W3:Y:S03]  /*a3d0*/  LDSM.16.MT88.4 R108, [R200+0x7800] ;  /* 0x00780000c86c783b */ /* 0x000ee60000004200 */
[----:B------:R-:W-:Y:S02]  /*a3e0*/  FADD.FTZ R2, R163, R2 ;  /* 0x00000002a3027221 */ /* 0x000fe40000010000 */
[----:B------:R-:W-:Y:S02]  /*a3f0*/  FADD.FTZ R0, R131, R0 ;  /* 0x0000000083007221 */ /* 0x000fe40000010000 */
[C---:B------:R-:W-:Y:S04]  /*a400*/  HMMA.16816.F32 R48, R72.reuse, R98, R48 ;  /* 0x000000624830723c */ /* 0x040fe80000001830 */
[----:B------:R-:W-:Y:S02]  /*a410*/  FADD.FTZ R2, R246, R2 ;  /* 0x00000002f6027221 */ /* 0x000fe40000010000 */
[----:B------:R-:W-:Y:S02]  /*a420*/  FADD.FTZ R0, R130, R0 ;  /* 0x0000000082007221 */ /* 0x000fe40000010000 */
[C---:B-1----:R-:W-:Y:S04]  /*a430*/  HMMA.16816.F32 R52, R72.reuse, R76, R52 ;  /* 0x0000004c4834723c */ /* 0x042fe80000001834 */
[----:B------:R-:W-:Y:S02]  /*a440*/  FADD.FTZ R2, R245, R2 ;  /* 0x00000002f5027221 */ /* 0x000fe40000010000 */
[----:B------:R-:W-:Y:S02]  /*a450*/  FADD.FTZ R0, R128, R0 ;  /* 0x0000000080007221 */ /* 0x000fe40000010000 */
[C---:B------:R-:W-:Y:S04]  /*a460*/  HMMA.16816.F32 R56, R72.reuse, R78, R56 ;  /* 0x0000004e4838723c */ /* 0x040fe80000001838 */
[----:B------:R-:W-:Y:S02]  /*a470*/  FADD.FTZ R2, R117, R2 ;  /* 0x0000000275027221 */ /* 0x000fe40000010000 */
[----:B------:R-:W1:Y:S01]  /*a480*/  LDSM.16.MT88.4 R116, [R204+0x7800] ;  /* 0x00780000cc74783b */ /* 0x000e620000004200 */
[----:B------:R-:W-:Y:S01]  /*a490*/  FADD.FTZ R0, R139, R0 ;  /* 0x000000008b007221 */ /* 0x000fe20000010000 */
[C---:B------:R-:W-:Y:S04]  /*a4a0*/  HMMA.16816.F32 R60, R72.reuse, R80, R60 ;  /* 0x00000050483c723c */ /* 0x040fe8000000183c */
[----:B------:R-:W-:Y:S02]  /*a4b0*/  FADD.FTZ R2, R242, R2 ;  /* 0x00000002f2027221 */ /* 0x000fe40000010000 */
[----:B------:R-:W-:Y:S02]  /*a4c0*/  FADD.FTZ R3, R3, R0 ;  /* 0x0000000003037221 */ /* 0x000fe40000010000 */
[----:B------:R-:W-:Y:S04]  /*a4d0*/  HMMA.16816.F32 R64, R72, R82, R64 ;  /* 0x000000524840723c */ /* 0x000fe80000001840 */
[----:B------:R-:W-:Y:S02]  /*a4e0*/  FADD.FTZ R2, R234, R2 ;  /* 0x00000002ea027221 */ /* 0x000fe40000010000 */
[----:B------:R-:W-:Y:S02]  /*a4f0*/  FADD.FTZ R3, R136, R3 ;  /* 0x0000000388037221 */ /* 0x000fe40000010000 */
[C---:B--2---:R-:W-:Y:S01]  /*a500*/  HMMA.16816.F32 R72, R132.reuse, R84, R4 ;  /* 0x000000548448723c */ /* 0x044fe20000001804 */
[----:B------:R-:W-:Y:S04]  /*a510*/  LDSM.16.MT88.4 R4, [R206+0x7800] ;  /* 0x00780000ce04783b */ /* 0x000fe80000004200 */
[----:B------:R-:W-:Y:S03]  /*a520*/  FADD.FTZ R2, R127, R2 ;  /* 0x000000027f027221 */ /* 0x000fe60000010000 */
[C---:B------:R-:W-:Y:S01]  /*a530*/  HMMA.16816.F32 R76, R132.reuse, R86, R8 ;  /* 0x00000056844c723c */ /* 0x040fe20000001808 */
[----:B------:R-:W2:Y:S03]  /*a540*/  LDL R8, [R1+0x4] ;  /* 0x0000040001087983 */ /* 0x000ea60000100800 */
[----:B------:R-:W-:Y:S02]  /*a550*/  FADD.FTZ R2, R124, R2 ;  /* 0x000000027c027221 */ /* 0x000fe40000010000 */
[----:B------:R-:W4:Y:S02]  /*a560*/  LDSM.16.MT88.4 R124, [R203+0x7800] ;  /* 0x00780000cb7c783b */ /* 0x000f240000004200 */
[C---:B------:R-:W-:Y:S04]  /*a570*/  HMMA.16816.F32 R80, R132.reuse, R88, R12 ;  /* 0x000000588450723c */ /* 0x040fe8000000180c */
[----:B------:R-:W-:Y:S04]  /*a580*/  FADD.FTZ R2, R188, R2 ;  /* 0x00000002bc027221 */ /* 0x000fe80000010000 */
        /* <DEDUP_REMOVED lines=10> */
[C---:B---3--:R-:W-:Y:S04]  /*a630*/  HMMA.16816.F32 R104, R132.reuse, R108, R36 ;  /* 0x0000006c8468723c */ /* 0x048fe80000001824 */
[----:B------:R-:W-:Y:S04]  /*a640*/  FADD.FTZ R2, R158, R2 ;  /* 0x000000029e027221 */ /* 0x000fe80000010000 */
[C---:B------:R-:W-:Y:S04]  /*a650*/  HMMA.16816.F32 R108, R132.reuse, R110, R40 ;  /* 0x0000006e846c723c */ /* 0x040fe80000001828 */
[----:B------:R-:W-:Y:S04]  /*a660*/  FADD.FTZ R2, R156, R2 ;  /* 0x000000029c027221 */ /* 0x000fe80000010000 */
[C---:B-1----:R-:W-:Y:S04]  /*a670*/  HMMA.16816.F32 R112, R132.reuse, R116, R44 ;  /* 0x000000748470723c */ /* 0x042fe8000000182c */
[----:B------:R-:W-:Y:S04]  /*a680*/  FADD.FTZ R2, R155, R2 ;  /* 0x000000029b027221 */ /* 0x000fe80000010000 */
[C---:B------:R-:W-:Y:S04]  /*a690*/  HMMA.16816.F32 R116, R132.reuse, R118, R48 ;  /* 0x000000768474723c */ /* 0x040fe80000001830 */
[----:B------:R-:W-:Y:S04]  /*a6a0*/  FADD.FTZ R2, R121, R2 ;  /* 0x0000000279027221 */ /* 0x000fe80000010000 */
[C---:B----4-:R-:W-:Y:S04]  /*a6b0*/  HMMA.16816.F32 R120, R132.reuse, R124, R52 ;  /* 0x0000007c8478723c */ /* 0x050fe80000001834 */
[----:B------:R-:W-:Y:S04]  /*a6c0*/  FADD.FTZ R2, R154, R2 ;  /* 0x000000029a027221 */ /* 0x000fe80000010000 */
[C---:B------:R-:W-:Y:S04]  /*a6d0*/  HMMA.16816.F32 R124, R132.reuse, R126, R56 ;  /* 0x0000007e847c723c */ /* 0x040fe80000001838 */
[----:B------:R-:W-:Y:S04]  /*a6e0*/  FADD.FTZ R2, R152, R2 ;  /* 0x0000000298027221 */ /* 0x000fe80000010000 */
[----:B------:R-:W-:Y:S04]  /*a6f0*/  FADD.FTZ R2, R151, R2 ;  /* 0x0000000297027221 */ /* 0x000fe80000010000 */
[----:B------:R-:W-:Y:S02]  /*a700*/  FADD.FTZ R2, R129, R2 ;  /* 0x0000000281027221 */ /* 0x000fe40000010000 */
[C---:B------:R-:W-:Y:S03]  /*a710*/  HMMA.16816.F32 R128, R132.reuse, R4, R60 ;  /* 0x000000048480723c */ /* 0x040fe6000000183c */
[----:B------:R-:W-:Y:S04]  /*a720*/  FADD.FTZ R2, R150, R2 ;  /* 0x0000000296027221 */ /* 0x000fe80000010000 */
[----:B------:R-:W-:Y:S01]  /*a730*/  FADD.FTZ R2, R138, R2 ;  /* 0x000000028a027221 */ /* 0x000fe20000010000 */
[----:B------:R-:W-:Y:S04]  /*a740*/  HMMA.16816.F32 R132, R132, R6, R64 ;  /* 0x000000068484723c */ /* 0x000fe80000001840 */
[----:B------:R-:W-:Y:S04]  /*a750*/  FADD.FTZ R0, R137, R2 ;  /* 0x0000000289007221 */ /* 0x000fe80000010000 */
[----:B------:R-:W-:Y:S04]  /*a760*/  FADD.FTZ R2, R71, R0 ;  /* 0x0000000047027221 */ /* 0x000fe80000010000 */
[----:B------:R-:W-:Y:S02]  /*a770*/  FADD.FTZ R2, R149, R2 ;  /* 0x0000000295027221 */ /* 0x000fe40000010000 */
[----:B------:R-:W-:Y:S01]  /*a780*/  FADD.FTZ R0, R70, R3 ;  /* 0x0000000346007221 */ /* 0x000fe20000010000 */
[----:B------:R-:W-:Y:S02]  /*a790*/  MOV R70, R68 ;  /* 0x0000004400467202 */ /* 0x000fe40000000f00 */
[----:B------:R1:W-:Y:S01]  /*a7a0*/  STL [R1+0xc], R2 ;  /* 0x00000c0201007387 */ /* 0x0003e20000100800 */
[----:B------:R-:W-:Y:S01]  /*a7b0*/  FADD.FTZ R0, R148, R0 ;  /* 0x0000000094007221 */ /* 0x000fe20000010000 */
[----:B------:R-:W-:Y:S04]  /*a7c0*/  MOV R3, R69 ;  /* 0x0000004500037202 */ /* 0x000fe80000000f00 */
[----:B------:R1:W-:Y:S01]  /*a7d0*/  STL [R1+0x10], R0 ;  /* 0x0000100001007387 */ /* 0x0003e20000100800 */
[----:B--2---:R-:W-:Y:S01]  /*a7e0*/  ISETP.GT.AND P0, PT, R229, R8, PT ;  /* 0x00000008e500720c */ /* 0x004fe20003f04270 */
[----:B------:R-:W-:Y:S11]  /*a7f0*/  IMAD.MOV.U32 R229, RZ, RZ, R230 ;  /* 0x000000ffffe57224 */ /* 0x000ff600078e00e6 */
[----:B------:R-:W-:Y:S01]  /*a800*/  @!UPT UIADD3 URZ, URZ, URZ, URZ ;  /* 0x0000003f3f3ff290 */ /* 0x000fe2000fffe03f */
[----:B-1----:R-:W-:-:S05]  /*a810*/  @P0 BRA `(.L_x_71) ;  /* 0xffffb77000000947 */ /* 0x002fca000383ffff */
.L_x_70:
[----:B-1----:R-:W2:Y:S02]  /*a820*/  LDL R0, [R1+0x8] ;  /* 0x0000080001007983 */ /* 0x002ea40000100800 */
[----:B--2---:R-:W-:-:S13]  /*a830*/  ISETP.GE.AND P0, PT, R230, R0, PT ;  /* 0x00000000e600720c */ /* 0x004fda0003f06270 */
[----:B------:R-:W-:Y:S05]  /*a840*/  @!P0 BRA `(.L_x_72) ;  /* 0x00003f8000008947 */ /* 0x000fea0003800000 */
[----:B------:R-:W-:Y:S02]  /*a850*/  MOV R71, R68 ;  /* 0x0000004400477202 */ /* 0x000fe40000000f00 */
[----:B------:R-:W-:Y:S02]  /*a860*/  MOV R70, R69 ;  /* 0x0000004500467202 */ /* 0x000fe40000000f00 */
.L_x_73:
[----:B------:R-:W2:Y:S01]  /*a870*/  LDL.64 R162, [R1+0x20] ;  /* 0x0000200001a27983 */ /* 0x000ea20000100a00 */
[----:B------:R-:W-:Y:S04]  /*a880*/  DEPBAR.LE SB0, 0x0 ;  /* 0x000080000000791a */ /* 0x000fe80000000000 */
[----:B------:R-:W-:Y:S01]  /*a890*/  WARPSYNC 0xffffffff ;  /* 0xffffffff00007948 */ /* 0x000fe20003800000 */
[----:B------:R-:W3:Y:S01]  /*a8a0*/  LDL R164, [R1+0x2c] ;  /* 0x00002c0001a47983 */ /* 0x000ee20000100800 */
[----:B-1----:R-:W-:Y:S01]  /*a8b0*/  SHF.R.S32.HI R0, RZ, 0x1f, R230 ;  /* 0x0000001fff007819 */ /* 0x002fe200000114e6 */
[----:B------:R-:W-:Y:S01]  /*a8c0*/  IMAD.WIDE.U32 R68, R230, c[0x0][0x208], RZ ;  /* 0x00008200e6447a25 */ /* 0x000fe200078e00ff */
[----:B------:R-:W-:Y:S01]  /*a8d0*/  MOV R229, 0x6 ;  /* 0x0000000600e57802 */ /* 0x000fe20000000f00 */
[----:B------:R-:W-:Y:S02]  /*a8e0*/  BAR.SYNC.DEFER_BLOCKING 0x0 ;  /* 0x0000000000007b1d */ /* 0x000fe40000010000 */
[----:B------:R-:W-:Y:S01]  /*a8f0*/  IMAD R0, R0, c[0x0][0x208], RZ ;  /* 0x0000820000007a24 */ /* 0x000fe200078e02ff */
[----:B------:R-:W-:Y:S03]  /*a900*/  SHF.L.U32 R3, R68, 0x7, RZ ;  /* 0x0000000744037819 */ /* 0x000fe600000006ff */
[----:B------:R-:W-:Y:S05]  /*a910*/  IMAD R0, R230, c[0x0][0x20c], R0 ;  /* 0x00008300e6007a24 */ /* 0x000fea00078e0200 */
[----:B------:R-:W-:Y:S04]  /*a920*/  IADD3 R0, R69, R0, RZ ;  /* 0x0000000045007210 */ /* 0x000fe80007ffe0ff */
[----:B------:R-:W-:Y:S01]  /*a930*/  SHF.L.U64.HI R0, R68, 0x7, R0 ;  /* 0x0000000744007819 */ /* 0x000fe20000010200 */
[----:B------:R-:W1:Y:S08]  /*a940*/  LDSM.16.M88.4 R8, [R201] ;  /* 0x00000000c908783b */ /* 0x000e700000000200 */
        /* <DEDUP_REMOVED lines=16> */
[C---:B------:R-:W-:Y:S07]  /*aa50*/  HMMA.16816.F32 R28, R140.reuse, R32, RZ ;  /* 0x000000208c1c723c */ /* 0x040fee00000018ff */
[----:B------:R-:W4:Y:S01]  /*aa60*/  LDSM.16.M88.4 R156, [R220] ;  /* 0x00000000dc9c783b */ /* 0x000f220000000200 */
[C---:B------:R-:W-:Y:S08]  /*aa70*/  HMMA.16816.F32 R32, R140.reuse, R34, RZ ;  /* 0x000000228c20723c */ /* 0x040ff000000018ff */
[C---:B------:R-:W-:Y:S08]  /*aa80*/  HMMA.16816.F32 R36, R140.reuse, R40, RZ ;  /* 0x000000288c24723c */ /* 0x040ff000000018ff */
[C---:B------:R-:W-:Y:S08]  /*aa90*/  HMMA.16816.F32 R40, R140.reuse, R42, RZ ;  /* 0x0000002a8c28723c */ /* 0x040ff000000018ff */
[C---:B-1----:R-:W-:Y:S08]  /*aaa0*/  HMMA.16816.F32 R44, R140.reuse, R48, RZ ;  /* 0x000000308c2c723c */ /* 0x042ff000000018ff */
[C---:B------:R-:W-:Y:S08]  /*aab0*/  HMMA.16816.F32 R48, R140.reuse, R50, RZ ;  /* 0x000000328c30723c */ /* 0x040ff000000018ff */
[C---:B------:R-:W-:Y:S08]  /*aac0*/  HMMA.16816.F32 R52, R140.reuse, R56, RZ ;  /* 0x000000388c34723c */ /* 0x040ff000000018ff */
[C---:B------:R-:W-:Y:S08]  /*aad0*/  HMMA.16816.F32 R56, R140.reuse, R58, RZ ;  /* 0x0000003a8c38723c */ /* 0x040ff000000018ff */
[C---:B----4-:R-:W-:Y:S08]  /*aae0*/  HMMA.16816.F32 R60, R140.reuse, R64, RZ ;  /* 0x000000408c3c723c */ /* 0x050ff000000018ff */
[----:B------:R-:W-:Y:S08]  /*aaf0*/  HMMA.16816.F32 R64, R140, R66, RZ ;  /* 0x000000428c40723c */ /* 0x000ff000000018ff */
[C---:B------:R-:W-:Y:S08]  /*ab00*/  HMMA.16816.F32 R4, R144.reuse, R136, R4 ;  /* 0x000000889004723c */ /* 0x040ff00000001804 */
[C---:B------:R-:W-:Y:S01]  /*ab10*/  HMMA.16816.F32 R8, R144.reuse, R138, R8 ;  /* 0x0000008a9008723c */ /* 0x040fe20000001808 */
[----:B------:R-:W1:Y:S07]  /*ab20*/  LDSM.16.M88.4 R136, [R219] ;  /* 0x00000000db88783b */ /* 0x000e6e0000000200 */
[C---:B-----5:R-:W-:Y:S08]  /*ab30*/  HMMA.16816.F32 R12, R144.reuse, R148, R12 ;  /* 0x00000094900c723c */ /* 0x060ff0000000180c */
[C---:B------:R-:W-:Y:S01]  /*ab40*/  HMMA.16816.F32 R16, R144.reuse, R150, R16 ;  /* 0x000000969010723c */ /* 0x040fe20000001810 */
[----:B------:R-:W4:Y:S07]  /*ab50*/  LDSM.16.M88.4 R148, [R218] ;  /* 0x00000000da94783b */ /* 0x000f2e0000000200 */
[C---:B------:R-:W-:Y:S08]  /*ab60*/  HMMA.16816.F32 R20, R144.reuse, R152, R20 ;  /* 0x000000989014723c */ /* 0x040ff00000001814 */
[C---:B------:R-:W-:Y:S01]  /*ab70*/  HMMA.16816.F32 R24, R144.reuse, R154, R24 ;  /* 0x0000009a9018723c */ /* 0x040fe20000001818 */
[----:B------:R-:W5:Y:S07]  /*ab80*/  LDSM.16.M88.4 R152, [R217] ;  /* 0x00000000d998783b */ /* 0x000f6e0000000200 */
[C---:B------:R-:W-:Y:S07]  /*ab90*/  HMMA.16816.F32 R28, R144.reuse, R156, R28 ;  /* 0x0000009c901c723c */ /* 0x040fee000000181c */
[----:B------:R-:W-:Y:S01]  /*aba0*/  MOV R156, c[0x0][0x208] ;  /* 0x00008200009c7a02 */ /* 0x000fe20000000f00 */
[C---:B------:R-:W-:Y:S04]  /*abb0*/  HMMA.16816.F32 R32, R144.reuse, R158, R32 ;  /* 0x0000009e9020723c */ /* 0x040fe80000001820 */
[----:B------:R-:W-:Y:S04]  /*abc0*/  SHF.L.U32 R69, R156, 0x6, RZ ;  /* 0x000000069c457819 */ /* 0x000fe800000006ff */
[C---:B-1----:R-:W-:Y:S08]  /*abd0*/  HMMA.16816.F32 R36, R144.reuse, R136, R36 ;  /* 0x000000889024723c */ /* 0x042ff00000001824 */
[C---:B------:R-:W-:Y:S08]  /*abe0*/  HMMA.16816.F32 R40, R144.reuse, R138, R40 ;  /* 0x0000008a9028723c */ /* 0x040ff00000001828 */
[C---:B----4-:R-:W-:Y:S08]  /*abf0*/  HMMA.16816.F32 R44, R144.reuse, R148, R44 ;  /* 0x00000094902c723c */ /* 0x050ff0000000182c */
[C---:B------:R-:W-:Y:S08]  /*ac00*/  HMMA.16816.F32 R48, R144.reuse, R150, R48 ;  /* 0x000000969030723c */ /* 0x040ff00000001830 */
[C---:B-----5:R-:W-:Y:S04]  /*ac10*/  HMMA.16816.F32 R52, R144.reuse, R152, R52 ;  /* 0x000000989034723c */ /* 0x060fe80000001834 */
[C---:B--2---:R-:W-:Y:S04]  /*ac20*/  IADD3 R2, P1, R3.reuse, R162, RZ ;  /* 0x000000a203027210 */ /* 0x044fe80007f3e0ff */
[C---:B------:R-:W-:Y:S04]  /*ac30*/  HMMA.16816.F32 R56, R144.reuse, R154, R56 ;  /* 0x0000009a9038723c */ /* 0x040fe80000001838 */
[----:B---3--:R-:W-:Y:S02]  /*ac40*/  IADD3.X R68, R0, R164, RZ, P1, !PT ;  /* 0x000000a400447210 */ /* 0x008fe40000ffe4ff */
[----:B------:R-:W-:Y:S02]  /*ac50*/  LEA R160, P0, R2, c[0x0][0x1f8], 0x1 ;  /* 0x00007e0002a07a11 */ /* 0x000fe400078008ff */
[----:B------:R-:W-:Y:S04]  /*ac60*/  IADD3 R3, P2, P1, R3, 0x40, R162 ;  /* 0x0000004003037810 */ /* 0x000fe8000795e0a2 */
[----:B------:R-:W-:Y:S02]  /*ac70*/  IADD3.X R0, R0, RZ, R164, P2, P1 ;  /* 0x000000ff00007210 */ /* 0x000fe400017e24a4 */
[----:B------:R-:W-:Y:S02]  /*ac80*/  LEA.HI.X R161, R2, c[0x0][0x1fc], R68, 0x1, P0 ;  /* 0x00007f0002a17a11 */ /* 0x000fe400000f0c44 */
[C---:B------:R-:W-:Y:S02]  /*ac90*/  LEA R162, P0, R3.reuse, c[0x0][0x1f8], 0x1 ;  /* 0x00007e0003a27a11 */ /* 0x040fe400078008ff */
[----:B------:R-:W-:Y:S02]  /*aca0*/  IADD3 R2, P1, R160, R69, RZ ;  /* 0x00000045a0027210 */ /* 0x000fe40007f3e0ff */
[----:B------:R-:W-:Y:S02]  /*acb0*/  LEA.HI.X R163, R3, c[0x0][0x1fc], R0, 0x1, P0 ;  /* 0x00007f0003a37a11 */ /* 0x000fe400000f0c00 */
[----:B------:R-:W-:Y:S02]  /*acc0*/  SHF.L.U64.HI R0, R156, R229, c[0x0][0x20c] ;  /* 0x000083009c007619 */ /* 0x000fe400000102e5 */
[----:B------:R-:W1:Y:S01]  /*acd0*/  LDSM.16.M88.4 R156, [R216] ;  /* 0x00000000d89c783b */ /* 0x000e620000000200 */
[-C--:B------:R-:W-:Y:S02]  /*ace0*/  IADD3 R68, P0, R2, R69.reuse, RZ ;  /* 0x0000004502447210 */ /* 0x080fe40007f1e0ff */
[-C--:B------:R-:W-:Y:S02]  /*acf0*/  IADD3.X R3, R161, R0.reuse, RZ, P1, !PT ;  /* 0x00000000a1037210 */ /* 0x080fe40000ffe4ff */
[----:B------:R-:W-:Y:S02]  /*ad00*/  IADD3 R136, P1, R68, R69, RZ ;  /* 0x0000004544887210 */ /* 0x000fe40007f3e0ff */
[-C--:B------:R-:W-:Y:S01]  /*ad10*/  IADD3.X R69, R3, R0.reuse, RZ, P0, !PT ;  /* 0x0000000003457210 */ /* 0x080fe200007fe4ff */
[----:B------:R-:W-:Y:S01]  /*ad20*/  @!PT LDS RZ, [RZ] ;  /* 0x00000000fffff984 */ /* 0x000fe20000000800 */
[----:B------:R-:W-:Y:S01]  /*ad30*/  @!PT LDS RZ, [RZ] ;  /* 0x00000000fffff984 */ /* 0x000fe20000000800 */
[----:B------:R-:W-:Y:S01]  /*ad40*/  @!PT LDS RZ, [RZ] ;  /* 0x00000000fffff984 */ /* 0x000fe20000000800 */
[----:B------:R2:W-:Y:S03]  /*ad50*/  LDGSTS.E.BYPASS.LTC128B.128 [R228+0x100], [R160.64], !P6 ;  /* 0x00100000a0e47fae */ /* 0x0005e6000f101d46 */
[----:B------:R-:W-:Y:S05]  /*ad60*/  IADD3.X R137, R69, R0, RZ, P1, !PT ;  /* 0x0000000045897210 */ /* 0x000fea0000ffe4ff */
[----:B------:R2:W-:Y:S08]  /*ad70*/  LDGSTS.E.BYPASS.LTC128B.128 [R228+0x4100], [R162.64], !P5 ;  /* 0x04100000a2e47fae */ /* 0x0005f0000e901d46 */
[----:B------:R3:W-:Y:S08]  /*ad80*/  LDGSTS.E.BYPASS.LTC128B.128 [R228+0x1100], [R2.64], !P6 ;  /* 0x0110000002e47fae */ /* 0x0007f0000f101d46 */
[----:B------:R3:W-:Y:S01]  /*ad90*/  LDGSTS.E.BYPASS.LTC128B.128 [R228+0x5100], [R2.64+0x80], !P5 ;  /* 0x0510008002e47fae */ /* 0x0007e2000e901d46 */
[C---:B-1----:R-:W-:Y:S07]  /*ada0*/  HMMA.16816.F32 R60, R144.reuse, R156, R60 ;  /* 0x0000009c903c723c */ /* 0x042fee000000183c */
[----:B------:R1:W-:Y:S01]  /*adb0*/  LDGSTS.E.BYPASS.LTC128B.128 [R228+0x2100], [R68.64], !P6 ;  /* 0x0210000044e47fae */ /* 0x0003e2000f101d46 */
[----:B------:R-:W-:Y:S07]  /*adc0*/  HMMA.16816.F32 R64, R144, R158, R64 ;  /* 0x0000009e9040723c */ /* 0x000fee0000001840 */
[----:B------:R1:W-:Y:S08]  /*add0*/  LDGSTS.E.BYPASS.LTC128B.128 [R228+0x6100], [R68.64+0x80], !P5 ;  /* 0x0610008044e47fae */ /* 0x0003f0000e901d46 */
[----:B------:R4:W-:Y:S08]  /*ade0*/  LDGSTS.E.BYPASS.LTC128B.128 [R228+0x3100], [R136.64], !P6 ;  /* 0x0310000088e47fae */ /* 0x0009f0000f101d46 */
[----:B------:R4:W-:Y:S08]  /*adf0*/  LDGSTS.E.BYPASS.LTC128B.128 [R228+0x7100], [R136.64+0x80], !P5 ;  /* 0x0710008088e47fae */ /* 0x0009f0000e901d46 */
[----:B------:R-:W-:Y:S08]  /*ae00*/  LDSM.16.M88.4 R148, [R205+0x800] ;  /* 0x00080000cd94783b */ /* 0x000ff00000000200 */
[----:B--2---:R-:W-:Y:S08]  /*ae10*/  LDSM.16.M88.4 R160, [R205+0x1000] ;  /* 0x00100000cda0783b */ /* 0x004ff00000000200 */
[----:B------:R-:W-:Y:S08]  /*ae20*/  LDSM.16.M88.4 R164, [R205+0x1800] ;  /* 0x00180000cda4783b */ /* 0x000ff00000000200 */
[----:B----4-:R-:W2:Y:S08]  /*ae30*/  LDSM.16.M88.4 R136, [R205] ;  /* 0x00000000cd88783b */ /* 0x010eb00000000200 */
[----:B------:R-:W0:Y:S08]  /*ae40*/  LDGDEPBAR ;  /* 0x00000000000079af */ /* 0x000e300000000000 */
[----:B------:R-:W4:Y:S08]  /*ae50*/  LDSM.16.M88.4 R180, [R205+0x2000] ;  /* 0x00200000cdb4783b */ /* 0x000f300000000200 */
[----:B------:R-:W5:Y:S08]  /*ae60*/  LDSM.16.M88.4 R188, [R205+0x2800] ;  /* 0x00280000cdbc783b */ /* 0x000f700000000200 */
[----:B------:R-:W1:Y:S01]  /*ae70*/  LDSM.16.M88.4 R152, [R205+0x3000] ;  /* 0x00300000cd98783b */ /* 0x000e620000000200 */
[C---:B--2---:R-:W-:Y:S07]  /*ae80*/  HMMA.16816.F32 R4, R168.reuse, R136, R4 ;  /* 0x00000088a804723c */ /* 0x044fee0000001804 */
[----:B------:R-:W2:Y:S01]  /*ae90*/  LDSM.16.M88.4 R156, [R205+0x3800] ;  /* 0x00380000cd9c783b */ /* 0x000ea20000000200 */
[C---:B------:R-:W-:Y:S07]  /*aea0*/  HMMA.16816.F32 R8, R168.reuse, R138, R8 ;  /* 0x0000008aa808723c */ /* 0x040fee0000001808 */
[----:B------:R-:W1:Y:S01]  /*aeb0*/  LDSM.16.M88.4 R136, [R202] ;  /* 0x00000000ca88783b */ /* 0x000e620000000200 */
[C---:B------:R-:W-:Y:S08]  /*aec0*/  HMMA.16816.F32 R12, R168.reuse, R148, R12 ;  /* 0x00000094a80c723c */ /* 0x040ff0000000180c */
[C---:B------:R-:W-:Y:S01]  /*aed0*/  HMMA.16816.F32 R16, R168.reuse, R150, R16 ;  /* 0x00000096a810723c */ /* 0x040fe20000001810 */
[----:B------:R-:W1:Y:S07]  /*aee0*/  LDSM.16.M88.4 R148, [R202+0x800] ;  /* 0x00080000ca94783b */ /* 0x000e6e0000000200 */
[C---:B------:R-:W-:Y:S08]  /*aef0*/  HMMA.16816.F32 R20, R168.reuse, R160, R20 ;  /* 0x000000a0a814723c */ /* 0x040ff00000001814 */
[C---:B------:R-:W-:Y:S01]  /*af00*/  HMMA.16816.F32 R24, R168.reuse, R162, R24 ;  /* 0x000000a2a818723c */ /* 0x040fe20000001818 */
[----:B------:R-:W-:Y:S07]  /*af10*/  LDSM.16.M88.4 R160, [R202+0x1800] ;  /* 0x00180000caa0783b */ /* 0x000fee0000000200 */
[C---:B------:R-:W-:Y:S08]  /*af20*/  HMMA.16816.F32 R28, R168.reuse, R164, R28 ;  /* 0x000000a4a81c723c */ /* 0x040ff0000000181c */
[C---:B------:R-:W-:Y:S01]  /*af30*/  HMMA.16816.F32 R32, R168.reuse, R166, R32 ;  /* 0x000000a6a820723c */ /* 0x040fe20000001820 */
[----:B------:R-:W-:Y:S07]  /*af40*/  LDSM.16.M88.4 R164, [R202+0x2000] ;  /* 0x00200000caa4783b */ /* 0x000fee0000000200 */
[C---:B----4-:R-:W-:Y:S08]  /*af50*/  HMMA.16816.F32 R36, R168.reuse, R180, R36 ;  /* 0x000000b4a824723c */ /* 0x050ff00000001824 */
[C---:B------:R-:W-:Y:S01]  /*af60*/  HMMA.16816.F32 R40, R168.reuse, R182, R40 ;  /* 0x000000b6a828723c */ /* 0x040fe20000001828 */
[----:B------:R-:W-:Y:S07]  /*af70*/  LDSM.16.M88.4 R180, [R202+0x2800] ;  /* 0x00280000cab4783b */ /* 0x000fee0000000200 */
[C---:B-----5:R-:W-:Y:S08]  /*af80*/  HMMA.16816.F32 R44, R168.reuse, R188, R44 ;  /* 0x000000bca82c723c */ /* 0x060ff0000000182c */
[C---:B------:R-:W-:Y:S01]  /*af90*/  HMMA.16816.F32 R48, R168.reuse, R190, R48 ;  /* 0x000000bea830723c */ /* 0x040fe20000001830 */
[----:B------:R-:W-:Y:S07]  /*afa0*/  LDSM.16.M88.4 R188, [R202+0x3000] ;  /* 0x00300000cabc783b */ /* 0x000fee0000000200 */
[C---:B-1----:R-:W-:Y:S08]  /*afb0*/  HMMA.16816.F32 R52, R168.reuse, R152, R52 ;  /* 0x00000098a834723c */ /* 0x042ff00000001834 */
[C---:B------:R-:W-:Y:S01]  /*afc0*/  HMMA.16816.F32 R56, R168.reuse, R154, R56 ;  /* 0x0000009aa838723c */ /* 0x040fe20000001838 */
[----:B------:R-:W1:Y:S07]  /*afd0*/  LDSM.16.M88.4 R152, [R202+0x1000] ;  /* 0x00100000ca98783b */ /* 0x000e6e0000000200 */
[C---:B--2---:R-:W-:Y:S08]  /*afe0*/  HMMA.16816.F32 R60, R168.reuse, R156, R60 ;  /* 0x0000009ca83c723c */ /* 0x044ff0000000183c */
[----:B------:R-:W-:Y:S01]  /*aff0*/  HMMA.16816.F32 R64, R168, R158, R64 ;  /* 0x0000009ea840723c */ /* 0x000fe20000001840 */
[----:B------:R-:W2:Y:S07]  /*b000*/  LDSM.16.M88.4 R156, [R202+0x3800] ;  /* 0x00380000ca9c783b */ /* 0x000eae0000000200 */
[C---:B------:R-:W-:Y:S08]  /*b010*/  HMMA.16816.F32 R4, R172.reuse, R136, R4 ;  /* 0x00000088ac04723c */ /* 0x040ff00000001804 */
[C---:B------:R-:W-:Y:S01]  /*b020*/  HMMA.16816.F32 R8, R172.reuse, R138, R8 ;  /* 0x0000008aac08723c */ /* 0x040fe20000001808 */
[----:B------:R-:W4:Y:S07]  /*b030*/  LDSM.16.M88.4 R136, [R201+0x4000] ;  /* 0x00400000c988783b */ /* 0x000f2e0000000200 */
[C---:B------:R-:W-:Y:S08]  /*b040*/  HMMA.16816.F32 R12, R172.reuse, R148, R12 ;  /* 0x00000094ac0c723c */ /* 0x040ff0000000180c */
[C---:B------:R-:W-:Y:S01]  /*b050*/  HMMA.16816.F32 R16, R172.reuse, R150, R16 ;  /* 0x00000096ac10723c */ /* 0x040fe20000001810 */
[----:B------:R-:W5:Y:S07]  /*b060*/  LDSM.16.M88.4 R148, [R201+0x4800] ;  /* 0x00480000c994783b */ /* 0x000f6e0000000200 */
[C---:B-1----:R-:W-:Y:S08]  /*b070*/  HMMA.16816.F32 R20, R172.reuse, R152, R20 ;  /* 0x00000098ac14723c */ /* 0x042ff00000001814 */
[C---:B------:R-:W-:Y:S01]  /*b080*/  HMMA.16816.F32 R24, R172.reuse, R154, R24 ;  /* 0x0000009aac18723c */ /* 0x040fe20000001818 */
[----:B------:R-:W1:Y:S07]  /*b090*/  LDSM.16.M88.4 R152, [R201+0x5000] ;  /* 0x00500000c998783b */ /* 0x000e6e0000000200 */
        /* <DEDUP_REMOVED lines=12> */
[C---:B--2---:R-:W-:Y:S08]  /*b160*/  HMMA.16816.F32 R60, R172.reuse, R156, R60 ;  /* 0x0000009cac3c723c */ /* 0x044ff0000000183c */
[----:B------:R-:W-:Y:S01]  /*b170*/  HMMA.16816.F32 R64, R172, R158, R64 ;  /* 0x0000009eac40723c */ /* 0x000fe20000001840 */
[----:B------:R-:W2:Y:S07]  /*b180*/  LDSM.16.M88.4 R156, [R201+0x7800] ;  /* 0x00780000c99c783b */ /* 0x000eae0000000200 */
[C---:B----4-:R-:W-:Y:S08]  /*b190*/  HMMA.16816.F32 R4, R176.reuse, R136, R4 ;  /* 0x00000088b004723c */ /* 0x050ff00000001804 */
[C---:B------:R-:W-:Y:S01]  /*b1a0*/  HMMA.16816.F32 R8, R176.reuse, R138, R8 ;  /* 0x0000008ab008723c */ /* 0x040fe20000001808 */
[----:B------:R-:W4:Y:S07]  /*b1b0*/  LDSM.16.M88.4 R136, [R215] ;  /* 0x00000000d788783b */ /* 0x000f2e0000000200 */
[C---:B-----5:R-:W-:Y:S08]  /*b1c0*/  HMMA.16816.F32 R12, R176.reuse, R148, R12 ;  /* 0x00000094b00c723c */ /* 0x060ff0000000180c */
[C---:B------:R-:W-:Y:S01]  /*b1d0*/  HMMA.16816.F32 R16, R176.reuse, R150, R16 ;  /* 0x00000096b010723c */ /* 0x040fe20000001810 */
[----:B------:R-:W5:Y:S07]  /*b1e0*/  LDSM.16.M88.4 R148, [R214] ;  /* 0x00000000d694783b */ /* 0x000f6e0000000200 */
[C---:B-1----:R-:W-:Y:S08]  /*b1f0*/  HMMA.16816.F32 R20, R176.reuse, R152, R20 ;  /* 0x00000098b014723c */ /* 0x042ff00000001814 */
[C---:B------:R-:W-:Y:S01]  /*b200*/  HMMA.16816.F32 R24, R176.reuse, R154, R24 ;  /* 0x0000009ab018723c */ /* 0x040fe20000001818 */
[----:B------:R-:W1:Y:S07]  /*b210*/  LDSM.16.M88.4 R152, [R213] ;  /* 0x00000000d598783b */ /* 0x000e6e0000000200 */
[C---:B------:R-:W-:Y:S08]  /*b220*/  HMMA.16816.F32 R28, R176.reuse, R160, R28 ;  /* 0x000000a0b01c723c */ /* 0x040ff0000000181c */
[C---:B------:R-:W-:Y:S01]  /*b230*/  HMMA.16816.F32 R32, R176.reuse, R162, R32 ;  /* 0x000000a2b020723c */ /* 0x040fe20000001820 */
[----:B------:R-:W-:Y:S07]  /*b240*/  LDSM.16.M88.4 R160, [R211] ;  /* 0x00000000d3a0783b */ /* 0x000fee0000000200 */
        /* <DEDUP_REMOVED lines=9> */
[C---:B--2---:R-:W-:Y:S08]  /*b2e0*/  HMMA.16816.F32 R60, R176.reuse, R156, R60 ;  /* 0x0000009cb03c723c */ /* 0x044ff0000000183c */
[----:B------:R-:W-:Y:S01]  /*b2f0*/  HMMA.16816.F32 R64, R176, R158, R64 ;  /* 0x0000009eb040723c */ /* 0x000fe20000001840 */
[----:B------:R-:W2:Y:S07]  /*b300*/  LDSM.16.M88.4 R156, [R212] ;  /* 0x00000000d49c783b */ /* 0x000eae0000000200 */
[C---:B----4-:R-:W-:Y:S08]  /*b310*/  HMMA.16816.F32 R4, R184.reuse, R136, R4 ;  /* 0x00000088b804723c */ /* 0x050ff00000001804 */
[C---:B------:R-:W-:Y:S01]  /*b320*/  HMMA.16816.F32 R8, R184.reuse, R138, R8 ;  /* 0x0000008ab808723c */ /* 0x040fe20000001808 */
[----:B------:R-:W4:Y:S07]  /*b330*/  LDSM.16.M88.4 R136, [R205+0x4000] ;  /* 0x00400000cd88783b */ /* 0x000f2e0000000200 */
[C---:B-----5:R-:W-:Y:S08]  /*b340*/  HMMA.16816.F32 R12, R184.reuse, R148, R12 ;  /* 0x00000094b80c723c */ /* 0x060ff0000000180c */
[C---:B------:R-:W-:Y:S01]  /*b350*/  HMMA.16816.F32 R16, R184.reuse, R150, R16 ;  /* 0x00000096b810723c */ /* 0x040fe20000001810 */
[----:B------:R-:W5:Y:S07]  /*b360*/  LDSM.16.M88.4 R148, [R205+0x4800] ;  /* 0x00480000cd94783b */ /* 0x000f6e0000000200 */
        /* <DEDUP_REMOVED lines=21> */
[C---:B-----5:R-:W-:Y:S08]  /*b4c0*/  HMMA.16816.F32 R12, R192.reuse, R148, R12 ;  /* 0x00000094c00c723c */ /* 0x060ff0000000180c */
[C---:B------:R-:W-:Y:S01]  /*b4d0*/  HMMA.16816.F32 R16, R192.reuse, R150, R16 ;  /* 0x00000096c010723c */ /* 0x040fe20000001810 */
[----:B------:R-:W5:Y:S07]  /*b4e0*/  LDSM.16.M88.4 R148, [R202+0x4800] ;  /* 0x00480000ca94783b */ /* 0x000f6e0000000200 */
[C---:B-1----:R-:W-:Y:S08]  /*b4f0*/  HMMA.16816.F32 R20, R192.reuse, R152, R20 ;  /* 0x00000098c014723c */ /* 0x042ff00000001814 */
[C---:B------:R-:W-:Y:S08]  /*b500*/  HMMA.16816.F32 R24, R192.reuse, R154, R24 ;  /* 0x0000009ac018723c */ /* 0x040ff00000001818 */
[C---:B--2---:R-:W-:Y:S08]  /*b510*/  HMMA.16816.F32 R28, R192.reuse, R156, R28 ;  /* 0x0000009cc01c723c */ /* 0x044ff0000000181c */
        /* <DEDUP_REMOVED lines=11> */
[C---:B-----5:R-:W-:Y:S08]  /*b5d0*/  HMMA.16816.F32 R12, R196.reuse, R148, R12 ;  /* 0x00000094c40c723c */ /* 0x060ff0000000180c */
[----:B------:R-:W-:Y:S01]  /*b5e0*/  FMUL.FTZ R4, R4, c[0x0][0x320] ;  /* 0x0000c80004047a20 */ /* 0x000fe20000410000 */
[C---:B------:R-:W-:Y:S03]  /*b5f0*/  HMMA.16816.F32 R16, R196.reuse, R150, R16 ;  /* 0x00000096c410723c */ /* 0x040fe60000001810 */
        /* <DEDUP_REMOVED lines=17> */
[----:B------:R1:W2:Y:S01]  /*b710*/  MUFU.TANH R156, R7 ;  /* 0x00000007009c7308 */ /* 0x0002a20000002400 */
[----:B------:R-:W-:Y:S09]  /*b720*/  FMUL.FTZ R19, R19, c[0x0][0x320] ;  /* 0x0000c80013137a20 */ /* 0x000ff20000410000 */
[----:B------:R-:W-:Y:S01]  /*b730*/  MUFU.TANH R152, R8 ;  /* 0x0000000800987308 */ /* 0x000fe20000002400 */
[----:B---3--:R-:W-:Y:S09]  /*b740*/  FMNMX.FTZ R2, R155, R71, !PT ;  /* 0x000000479b027209 */ /* 0x008ff20007810000 */
[----:B------:R-:W-:Y:S01]  /*b750*/  MUFU.TANH R148, R9 ;  /* 0x0000000900947308 */ /* 0x000fe20000002400 */
[----:B-1----:R-:W1:Y:S01]  /*b760*/  LDSM.16.M88.4 R4, [R202+0x5000] ;  /* 0x00500000ca04783b */ /* 0x002e620000000200 */
[----:B--2---:R-:W-:Y:S08]  /*b770*/  FMNMX.FTZ R2, R156, R2, !PT ;  /* 0x000000029c027209 */ /* 0x004ff00007810000 */
[----:B------:R-:W2:Y:S10]  /*b780*/  MUFU.TANH R149, R10 ;  /* 0x0000000a00957308 */ /* 0x000eb40000002400 */
[----:B------:R3:W4:Y:S10]  /*b790*/  MUFU.TANH R154, R11 ;  /* 0x0000000b009a7308 */ /* 0x0007340000002400 */
[----:B------:R5:W-:Y:S01]  /*b7a0*/  MUFU.TANH R151, R13 ;  /* 0x0000000d00977308 */ /* 0x000be20000002400 */
[----:B--2---:R-:W-:Y:S09]  /*b7b0*/  FMNMX.FTZ R2, R149, R2, !PT ;  /* 0x0000000295027209 */ /* 0x004ff20007810000 */
[----:B------:R-:W-:Y:S01]  /*b7c0*/  MUFU.TANH R150, R12 ;  /* 0x0000000c00967308 */ /* 0x000fe20000002400 */
[----:B---3--:R-:W2:Y:S01]  /*b7d0*/  LDSM.16.M88.4 R8, [R202+0x5800] ;  /* 0x00580000ca08783b */ /* 0x008ea20000000200 */
[C---:B-1----:R-:W-:Y:S03]  /*b7e0*/  HMMA.16816.F32 R20, R196.reuse, R4, R20 ;  /* 0x00000004c414723c */ /* 0x042fe60000001814 */
[----:B----4-:R-:W-:Y:S05]  /*b7f0*/  FMNMX.FTZ R2, R154, R2, !PT ;  /* 0x000000029a027209 */ /* 0x010fea0007810000 */
[----:B------:R-:W1:Y:S01]  /*b800*/  MUFU.TANH R157, R14 ;  /* 0x0000000e009d7308 */ /* 0x000e620000002400 */
[C---:B------:R-:W-:Y:S01]  /*b810*/  HMMA.16816.F32 R24, R196.reuse, R6, R24 ;  /* 0x00000006c418723c */ /* 0x040fe20000001818 */
[----:B------:R-:W3:Y:S08]  /*b820*/  LDSM.16.M88.4 R4, [R202+0x6000] ;  /* 0x00600000ca04783b */ /* 0x000ef00000000200 */
[----:B------:R-:W-:Y:S01]  /*b830*/  MUFU.TANH R159, R16 ;  /* 0x00000010009f7308 */ /* 0x000fe20000002400 */
[----:B-----5:R-:W4:Y:S05]  /*b840*/  LDL R13, [R1+0x28] ;  /* 0x00002800010d7983 */ /* 0x020f2a0000100800 */
[----:B------:R-:W-:Y:S04]  /*b850*/  FMUL.FTZ R20, R20, c[0x0][0x320] ;  /* 0x0000c80014147a20 */ /* 0x000fe80000410000 */
[----:B------:R-:W5:Y:S01]  /*b860*/  MUFU.TANH R158, R15 ;  /* 0x0000000f009e7308 */ /* 0x000f620000002400 */
[----:B------:R-:W-:Y:S02]  /*b870*/  FMUL.FTZ R21, R21, c[0x0][0x320] ;  /* 0x0000c80015157a20 */ /* 0x000fe40000410000 */
[----:B------:R-:W-:Y:S01]  /*b880*/  FMUL.FTZ R22, R22, c[0x0][0x320] ;  /* 0x0000c80016167a20 */ /* 0x000fe20000410000 */
[----:B-1----:R-:W-:Y:S01]  /*b890*/  FMNMX.FTZ R2, R157, R2, !PT ;  /* 0x000000029d027209 */ /* 0x002fe20007810000 */
[----:B------:R-:W-:Y:S02]  /*b8a0*/  FMUL.FTZ R23, R23, c[0x0][0x320] ;  /* 0x0000c80017177a20 */ /* 0x000fe40000410000 */
[----:B------:R-:W-:Y:S02]  /*b8b0*/  FMUL.FTZ R24, R24, c[0x0][0x320] ;  /* 0x0000c80018187a20 */ /* 0x000fe40000410000 */
[----:B------:R-:W-:Y:S01]  /*b8c0*/  FMUL.FTZ R25, R25, c[0x0][0x320] ;  /* 0x0000c80019197a20 */ /* 0x000fe20000410000 */
[----:B------:R-:W-:Y:S01]  /*b8d0*/  MUFU.TANH R160, R17 ;  /* 0x0000001100a07308 */ /* 0x000fe20000002400 */
[----:B------:R-:W-:Y:S02]  /*b8e0*/  FMUL.FTZ R26, R26, c[0x0][0x320] ;  /* 0x0000c8001a1a7a20 */ /* 0x000fe40000410000 */
[----:B------:R-:W-:Y:S01]  /*b8f0*/  FMUL.FTZ R27, R27, c[0x0][0x320] ;  /* 0x0000c8001b1b7a20 */ /* 0x000fe20000410000 */
[C---:B--2---:R-:W-:Y:S06]  /*b900*/  HMMA.16816.F32 R28, R196.reuse, R8, R28 ;  /* 0x00000008c41c723c */ /* 0x044fec000000181c */
[----:B------:R-:W1:Y:S02]  /*b910*/  MUFU.TANH R167, R18 ;  /* 0x0000001200a77308 */ /* 0x000e640000002400 */
[C---:B------:R-:W-:Y:S01]  /*b920*/  HMMA.16816.F32 R32, R196.reuse, R10, R32 ;  /* 0x0000000ac420723c */ /* 0x040fe20000001820 */
[----:B------:R-:W2:Y:S03]  /*b930*/  LDSM.16.M88.4 R8, [R202+0x6800] ;  /* 0x00680000ca08783b */ /* 0x000ea60000000200 */
[----:B-----5:R-:W-:Y:S04]  /*b940*/  FMNMX.FTZ R2, R158, R2, !PT ;  /* 0x000000029e027209 */ /* 0x020fe80007810000 */
[----:B------:R-:W-:Y:S01]  /*b950*/  MUFU.TANH R181, R20 ;  /* 0x0000001400b57308 */ /* 0x000fe20000002400 */
[C---:B---3--:R-:W-:Y:S07]  /*b960*/  HMMA.16816.F32 R36, R196.reuse, R4, R36 ;  /* 0x00000004c424723c */ /* 0x048fee0000001824 */
[----:B------:R-:W-:Y:S01]  /*b970*/  FMUL.FTZ R28, R28, c[0x0][0x320] ;  /* 0x0000c8001c1c7a20 */ /* 0x000fe20000410000 */
[C---:B------:R-:W-:Y:S01]  /*b980*/  HMMA.16816.F32 R40, R196.reuse, R6, R40 ;  /* 0x00000006c428723c */ /* 0x040fe20000001828 */
[----:B------:R-:W3:Y:S01]  /*b990*/  MUFU.TANH R180, R19 ;  /* 0x0000001300b47308 */ /* 0x000ee20000002400 */
[----:B------:R-:W5:Y:S02]  /*b9a0*/  LDSM.16.M88.4 R4, [R202+0x7000] ;  /* 0x00700000ca04783b */ /* 0x000f640000000200 */
[----:B------:R-:W-:Y:S01]  /*b9b0*/  FMUL.FTZ R29, R29, c[0x0][0x320] ;  /* 0x0000c8001d1d7a20 */ /* 0x000fe20000410000 */
[----:B-1----:R-:W-:Y:S01]  /*b9c0*/  FMNMX.FTZ R2, R167, R2, !PT ;  /* 0x00000002a7027209 */ /* 0x002fe20007810000 */
[----:B------:R-:W-:Y:S02]  /*b9d0*/  FMUL.FTZ R30, R30, c[0x0][0x320] ;  /* 0x0000c8001e1e7a20 */ /* 0x000fe40000410000 */
[----:B------:R-:W-:Y:S03]  /*b9e0*/  FMUL.FTZ R31, R31, c[0x0][0x320] ;  /* 0x0000c8001f1f7a20 */ /* 0x000fe60000410000 */
[----:B------:R-:W-:Y:S01]  /*b9f0*/  MUFU.TANH R182, R21 ;  /* 0x0000001500b67308 */ /* 0x000fe20000002400 */
[----:B------:R-:W-:Y:S02]  /*ba00*/  FMUL.FTZ R33, R33, c[0x0][0x320] ;  /* 0x0000c80021217a20 */ /* 0x000fe40000410000 */
[----:B------:R-:W-:Y:S02]  /*ba10*/  FMUL.FTZ R34, R34, c[0x0][0x320] ;  /* 0x0000c80022227a20 */ /* 0x000fe40000410000 */
[----:B------:R-:W-:Y:S02]  /*ba20*/  FMUL.FTZ R36, R36, c[0x0][0x320] ;  /* 0x0000c80024247a20 */ /* 0x000fe40000410000 */
[----:B------:R-:W-:Y:S02]  /*ba30*/  FMUL.FTZ R37, R37, c[0x0][0x320] ;  /* 0x0000c80025257a20 */ /* 0x000fe40000410000 */
[----:B------:R-:W-:Y:S01]  /*ba40*/  FMUL.FTZ R38, R38, c[0x0][0x320] ;  /* 0x0000c80026267a20 */ /* 0x000fe20000410000 */
[----:B------:R-:W1:Y:S01]  /*ba50*/  MUFU.TANH R183, R22 ;  /* 0x0000001600b77308 */ /* 0x000e620000002400 */
[----:B------:R-:W-:Y:S01]  /*ba60*/  FMUL.FTZ R39, R39, c[0x0][0x320] ;  /* 0x0000c80027277a20 */ /* 0x000fe20000410000 */
[C---:B--2---:R-:W-:Y:S03]  /*ba70*/  HMMA.16816.F32 R44, R196.reuse, R8, R44 ;  /* 0x00000008c42c723c */ /* 0x044fe6000000182c */
[----:B------:R-:W-:Y:S01]  /*ba80*/  FMUL.FTZ R42, R42, c[0x0][0x320] ;  /* 0x0000c8002a2a7a20 */ /* 0x000fe20000410000 */
[----:B---3--:R-:W-:Y:S01]  /*ba90*/  FMNMX.FTZ R2, R180, R2, !PT ;  /* 0x00000002b4027209 */ /* 0x008fe20007810000 */
[----:B------:R-:W-:Y:S03]  /*baa0*/  FMUL.FTZ R43, R43, c[0x0][0x320] ;  /* 0x0000c8002b2b7a20 */ /* 0x000fe60000410000 */
[----:B------:R-:W-:Y:S01]  /*bab0*/  MUFU.TANH R3, R42 ;  /* 0x0000002a00037308 */ /* 0x000fe20000002400 */
[C---:B------:R-:W-:Y:S01]  /*bac0*/  HMMA.16816.F32 R48, R196.reuse, R10, R48 ;  /* 0x0000000ac430723c */ /* 0x040fe20000001830 */
[----:B------:R-:W2:Y:S01]  /*bad0*/  LDSM.16.M88.4 R8, [R202+0x7800] ;  /* 0x00780000ca08783b */ /* 0x000ea20000000200 */
[----:B------:R-:W-:Y:S04]  /*bae0*/  DEPBAR.LE SB0, 0x0 ;  /* 0x000080000000791a */ /* 0x000fe80000000000 */
[----:B------:R-:W-:Y:S02]  /*baf0*/  FMUL.FTZ R35, R35, c[0x0][0x320] ;  /* 0x0000c80023237a20 */ /* 0x000fe40000410000 */
[----:B------:R-:W-:Y:S01]  /*bb00*/  FMUL.FTZ R41, R41, c[0x0][0x320] ;  /* 0x0000c80029297a20 */ /* 0x000fe20000410000 */
[----:B------:R-:W-:Y:S01]  /*bb10*/  MUFU.TANH R0, R43 ;  /* 0x0000002b00007308 */ /* 0x000fe20000002400 */
[C---:B-----5:R-:W-:Y:S01]  /*bb20*/  HMMA.16816.F32 R52, R196.reuse, R4, R52 ;  /* 0x00000004c434723c */ /* 0x060fe20000001834 */
[----:B------:R-:W-:Y:S04]  /*bb30*/  BAR.SYNC.DEFER_BLOCKING 0x0 ;  /* 0x0000000000007b1d */ /* 0x000fe80000010000 */
[----:B------:R-:W-:Y:S01]  /*bb40*/  FMUL.FTZ R32, R32, c[0x0][0x320] ;  /* 0x0000c80020207a20 */ /* 0x000fe20000410000 */
[----:B-1----:R-:W-:Y:S01]  /*bb50*/  FMNMX.FTZ R2, R183, R2, !PT ;  /* 0x00000002b7027209 */ /* 0x002fe20007810000 */
[----:B------:R-:W-:Y:S01]  /*bb60*/  FMUL.FTZ R44, R44, c[0x0][0x320] ;  /* 0x0000c8002c2c7a20 */ /* 0x000fe20000410000 */
[C---:B------:R-:W-:Y:S01]  /*bb70*/  HMMA.16816.F32 R56, R196.reuse, R6, R56 ;  /* 0x00000006c438723c */ /* 0x040fe20000001838 */
[----:B------:R-:W-:Y:S03]  /*bb80*/  MUFU.TANH R189, R24 ;  /* 0x0000001800bd7308 */ /* 0x000fe60000002400 */
[----:B------:R-:W-:Y:S02]  /*bb90*/  FMUL.FTZ R45, R45, c[0x0][0x320] ;  /* 0x0000c8002d2d7a20 */ /* 0x000fe40000410000 */
        /* <DEDUP_REMOVED lines=11> */
[----:B------:R-:W-:Y:S02]  /*bc50*/  FMUL.FTZ R56, R56, c[0x0][0x320] ;  /* 0x0000c80038387a20 */ /* 0x000fe40000410000 */
[----:B------:R-:W-:Y:S02]  /*bc60*/  FMUL.FTZ R58, R58, c[0x0][0x320] ;  /* 0x0000c8003a3a7a20 */ /* 0x000fe40000410000 */
[----:B------:R-:W-:Y:S01]  /*bc70*/  FMUL.FTZ R59, R59, c[0x0][0x320] ;  /* 0x0000c8003b3b7a20 */ /* 0x000fe20000410000 */
[----:B------:R2:W-:Y:S01]  /*bc80*/  MUFU.TANH R247, R56 ;  /* 0x0000003800f77308 */ /* 0x0005e20000002400 */
[----:B------:R-:W-:Y:S01]  /*bc90*/  HMMA.16816.F32 R64, R196, R10, R64 ;  /* 0x0000000ac440723c */ /* 0x000fe20000001840 */
[----:B------:R-:W3:Y:S02]  /*bca0*/  LDL.64 R10, [R1+0x18] ;  /* 0x00001800010a7983 */ /* 0x000ee40000100a00 */
[----:B------:R-:W-:Y:S02]  /*bcb0*/  FMUL.FTZ R57, R57, c[0x0][0x320] ;  /* 0x0000c80039397a20 */ /* 0x000fe40000410000 */
[----:B------:R-:W-:Y:S02]  /*bcc0*/  FMUL.FTZ R48, R48, c[0x0][0x320] ;  /* 0x0000c80030307a20 */ /* 0x000fe40000410000 */
[----:B------:R-:W-:Y:S02]  /*bcd0*/  FMUL.FTZ R49, R49, c[0x0][0x320] ;  /* 0x0000c80031317a20 */ /* 0x000fe40000410000 */
[----:B------:R5:W-:Y:S03]  /*bce0*/  MUFU.TANH R51, R57 ;  /* 0x0000003900337308 */ /* 0x000be60000002400 */
[----:B------:R-:W-:Y:S01]  /*bcf0*/  FMUL.FTZ R40, R40, c[0x0][0x320] ;  /* 0x0000c80028287a20 */ /* 0x000fe20000410000 */
[----:B-1----:R-:W-:Y:S02]  /*bd00*/  FMNMX.FTZ R2, R188, R2, !PT ;  /* 0x00000002bc027209 */ /* 0x002fe40007810000 */
[----:B------:R-:W-:Y:S02]  /*bd10*/  FMUL.FTZ R62, R62, c[0x0][0x320] ;  /* 0x0000c8003e3e7a20 */ /* 0x000fe40000410000 */
[----:B------:R-:W-:Y:S02]  /*bd20*/  FMUL.FTZ R61, R61, c[0x0][0x320] ;  /* 0x0000c8003d3d7a20 */ /* 0x000fe40000410000 */
[----:B------:R-:W1:Y:S01]  /*bd30*/  MUFU.TANH R5, R62 ;  /* 0x0000003e00057308 */ /* 0x000e620000002400 */
[----:B------:R-:W-:Y:S02]  /*bd40*/  FMUL.FTZ R63, R63, c[0x0][0x320] ;  /* 0x0000c8003f3f7a20 */ /* 0x000fe40000410000 */
[----:B------:R-:W-:Y:S01]  /*bd50*/  FMUL.FTZ R60, R60, c[0x0][0x320] ;  /* 0x0000c8003c3c7a20 */ /* 0x000fe20000410000 */
[----:B--2---:R-:W-:Y:S01]  /*bd60*/  MOV R56, R3 ;  /* 0x0000000300387202 */ /* 0x004fe20000000f00 */
[----:B------:R-:W-:Y:S02]  /*bd70*/  FMUL.FTZ R64, R64, c[0x0][0x320] ;  /* 0x0000c80040407a20 */ /* 0x000fe40000410000 */
[----:B------:R-:W-:Y:S02]  /*bd80*/  FMUL.FTZ R66, R66, c[0x0][0x320] ;  /* 0x0000c80042427a20 */ /* 0x000fe40000410000 */
[----:B------:R-:W-:Y:S01]  /*bd90*/  FMUL.FTZ R65, R65, c[0x0][0x320] ;  /* 0x0000c80041417a20 */ /* 0x000fe20000410000 */
[----:B------:R1:W-:Y:S01]  /*bda0*/  MUFU.TANH R3, R64 ;  /* 0x0000004000037308 */ /* 0x0003e20000002400 */
[----:B-----5:R-:W-:Y:S02]  /*bdb0*/  MOV R57, R0 ;  /* 0x0000000000397202 */ /* 0x020fe40000000f00 */
[----:B------:R-:W-:Y:S04]  /*bdc0*/  FMNMX.FTZ R0, R139, R70, !PT ;  /* 0x000000468b007209 */ /* 0x000fe80007810000 */
[----:B------:R-:W-:Y:S03]  /*bdd0*/  FMNMX.FTZ R0, R153, R0, !PT ;  /* 0x0000000099007209 */ /* 0x000fe60007810000 */
[----:B------:R-:W2:Y:S01]  /*bde0*/  MUFU.TANH R190, R25 ;  /* 0x0000001900be7308 */ /* 0x000ea20000002400 */
[----:B------:R-:W-:Y:S04]  /*bdf0*/  FMNMX.FTZ R0, R152, R0, !PT ;  /* 0x0000000098007209 */ /* 0x000fe80007810000 */
[----:B------:R-:W-:Y:S05]  /*be00*/  FMNMX.FTZ R0, R148, R0, !PT ;  /* 0x0000000094007209 */ /* 0x000fea0007810000 */
[----:B------:R-:W-:Y:S01]  /*be10*/  MUFU.TANH R236, R28 ;  /* 0x0000001c00ec7308 */ /* 0x000fe20000002400 */
[----:B------:R-:W-:Y:S02]  /*be20*/  FMNMX.FTZ R0, R150, R0, !PT ;  /* 0x0000000096007209 */ /* 0x000fe40007810000 */
[----:B-1----:R-:W-:Y:S02]  /*be30*/  MOV R64, R5 ;  /* 0x0000000500407202 */ /* 0x002fe40000000f00 */
[----:B------:R-:W5:Y:S01]  /*be40*/  LDL R5, [R1+0x8] ;  /* 0x0000080001057983 */ /* 0x000f620000100800 */
[----:B------:R-:W-:Y:S04]  /*be50*/  FMNMX.FTZ R0, R151, R0, !PT ;  /* 0x0000000097007209 */ /* 0x000fe80007810000 */
[----:B------:R-:W1:Y:S01]  /*be60*/  MUFU.TANH R231, R26 ;  /* 0x0000001a00e77308 */ /* 0x000e620000002400 */
[----:B------:R-:W-:Y:S04]  /*be70*/  FMNMX.FTZ R0, R159, R0, !PT ;  /* 0x000000009f007209 */ /* 0x000fe80007810000 */
[----:B------:R-:W-:Y:S04]  /*be80*/  FMNMX.FTZ R0, R160, R0, !PT ;  /* 0x00000000a0007209 */ /* 0x000fe80007810000 */
[----:B------:R-:W-:Y:S01]  /*be90*/  FMNMX.FTZ R0, R181, R0, !PT ;  /* 0x00000000b5007209 */ /* 0x000fe20007810000 */
[----:B------:R-:W1:Y:S03]  /*bea0*/  MUFU.TANH R237, R29 ;  /* 0x0000001d00ed7308 */ /* 0x000e660000002400 */
[----:B------:R-:W-:Y:S04]  /*beb0*/  FMNMX.FTZ R0, R182, R0, !PT ;  /* 0x00000000b6007209 */ /* 0x000fe80007810000 */
[----:B------:R-:W-:Y:S03]  /*bec0*/  FMNMX.FTZ R0, R189, R0, !PT ;  /* 0x00000000bd007209 */ /* 0x000fe60007810000 */
[----:B------:R-:W1:Y:S01]  /*bed0*/  MUFU.TANH R232, R27 ;  /* 0x0000001b00e87308 */ /* 0x000e620000002400 */
[----:B--2---:R-:W-:Y:S02]  /*bee0*/  FMNMX.FTZ R0, R190, R0, !PT ;  /* 0x00000000be007209 */ /* 0x004fe40007810000 */
[----:B-1----:R-:W-:Y:S02]  /*bef0*/  FMNMX.FTZ R2, R231, R2, !PT ;  /* 0x00000002e7027209 */ /* 0x002fe40007810000 */
[----:B------:R-:W-:Y:S05]  /*bf00*/  FMNMX.FTZ R0, R236, R0, !PT ;  /* 0x00000000ec007209 */ /* 0x000fea0007810000 */
[----:B------:R-:W1:Y:S01]  /*bf10*/  MUFU.TANH R238, R30 ;  /* 0x0000001e00ee7308 */ /* 0x000e620000002400 */
[----:B------:R-:W-:Y:S09]  /*bf20*/  FMNMX.FTZ R0, R237, R0, !PT ;  /* 0x00000000ed007209 */ /* 0x000ff20007810000 */
[----:B------:R-:W2:Y:S01]  /*bf30*/  MUFU.TANH R241, R32 ;  /* 0x0000002000f17308 */ /* 0x000ea20000002400 */
[----:B------:R-:W-:Y:S09]  /*bf40*/  FMNMX.FTZ R2, R232, R2, !PT ;  /* 0x00000002e8027209 */ /* 0x000ff20007810000 */
[----:B------:R-:W2:Y:S01]  /*bf50*/  MUFU.TANH R239, R31 ;  /* 0x0000001f00ef7308 */ /* 0x000ea20000002400 */
[----:B-1----:R-:W-:Y:S09]  /*bf60*/  FMNMX.FTZ R2, R238, R2, !PT ;  /* 0x00000002ee027209 */ /* 0x002ff20007810000 */
[----:B------:R-:W1:Y:S01]  /*bf70*/  MUFU.TANH R240, R33 ;  /* 0x0000002100f07308 */ /* 0x000e620000002400 */
[----:B--2---:R-:W-:Y:S09]  /*bf80*/  FMNMX.FTZ R0, R241, R0, !PT ;  /* 0x00000000f1007209 */ /* 0x004ff20007810000 */
[----:B------:R-:W2:Y:S01]  /*bf90*/  MUFU.TANH R248, R36 ;  /* 0x0000002400f87308 */ /* 0x000ea20000002400 */
[----:B------:R-:W-:Y:S09]  /*bfa0*/  FMNMX.FTZ R2, R239, R2, !PT ;  /* 0x00000002ef027209 */ /* 0x000ff20007810000 */
[----:B------:R-:W4:Y:S01]  /*bfb0*/  MUFU.TANH R242, R34 ;  /* 0x0000002200f27308 */ /* 0x000f220000002400 */
[----:B-1----:R-:W-:Y:S09]  /*bfc0*/  FMNMX.FTZ R0, R240, R0, !PT ;  /* 0x00000000f0007209 */ /* 0x002ff20007810000 */
[----:B------:R-:W1:Y:S01]  /*bfd0*/  MUFU.TANH R249, R37 ;  /* 0x0000002500f97308 */ /* 0x000e620000002400 */
[----:B--2---:R-:W-:Y:S09]  /*bfe0*/  FMNMX.FTZ R0, R248, R0, !PT ;  /* 0x00000000f8007209 */ /* 0x004ff20007810000 */
[----:B------:R-:W2:Y:S01]  /*bff0*/  MUFU.TANH R246, R35 ;  /* 0x0000002300f67308 */ /* 0x000ea20000002400 */
[----:B----4-:R-:W-:Y:S09]  /*c000*/  FMNMX.FTZ R2, R242, R2, !PT ;  /* 0x00000002f2027209 */ /* 0x010ff20007810000 */
        /* <DEDUP_REMOVED lines=9> */
[----:B--2---:R-:W-:Y:S04]  /*c0a0*/  FMNMX.FTZ R2, R251, R2, !PT ;  /* 0x00000002fb027209 */ /* 0x004fe80007810000 */
[----:B------:R-:W-:Y:S05]  /*c0b0*/  FMNMX.FTZ R2, R56, R2, !PT ;  /* 0x0000000238027209 */ /* 0x000fea0007810000 */
[----:B------:R-:W2:Y:S01]  /*c0c0*/  MUFU.TANH R163, R45 ;  /* 0x0000002d00a37308 */ /* 0x000ea20000002400 */
[----:B------:R-:W-:Y:S02]  /*c0d0*/  FMNMX.FTZ R2, R57, R2, !PT ;  /* 0x0000000239027209 */ /* 0x000fe40007810000 */
[----:B----4-:R-:W-:Y:S07]  /*c0e0*/  FMNMX.FTZ R0, R191, R0, !PT ;  /* 0x00000000bf007209 */ /* 0x010fee0007810000 */
[----:B------:R-:W4:Y:S01]  /*c0f0*/  MUFU.TANH R244, R48 ;  /* 0x0000003000f47308 */ /* 0x000f220000002400 */
[----:B-1----:R-:W-:Y:S09]  /*c100*/  FMNMX.FTZ R0, R162, R0, !PT ;  /* 0x00000000a2007209 */ /* 0x002ff20007810000 */
[----:B------:R4:W1:Y:S01]  /*c110*/  MUFU.TANH R233, R49 ;  /* 0x0000003100e97308 */ /* 0x0008620000002400 */
[----:B--2---:R-:W-:Y:S09]  /*c120*/  FMNMX.FTZ R0, R163, R0, !PT ;  /* 0x00000000a3007209 */ /* 0x004ff20007810000 */
[----:B------:R-:W2:Y:S10]  /*c130*/  MUFU.TANH R234, R46 ;  /* 0x0000002e00ea7308 */ /* 0x000eb40000002400 */
[----:B------:R-:W3:Y:S01]  /*c140*/  MUFU.TANH R243, R47 ;  /* 0x0000002f00f37308 */ /* 0x000ee20000002400 */
[----:B----4-:R-:W-:Y:S04]  /*c150*/  MOV R49, R244 ;  /* 0x000000f400317202 */ /* 0x010fe80000000f00 */
[----:B------:R-:W-:Y:S05]  /*c160*/  FMNMX.FTZ R0, R49, R0, !PT ;  /* 0x0000000031007209 */ /* 0x000fea0007810000 */
[----:B------:R3:W-:Y:S01]  /*c170*/  MUFU.TANH R9, R60 ;  /* 0x0000003c00097308 */ /* 0x0007e20000002400 */
[----:B-1----:R-:W-:Y:S02]  /*c180*/  FMNMX.FTZ R0, R233, R0, !PT ;  /* 0x00000000e9007209 */ /* 0x002fe40007810000 */
[----:B--2---:R-:W-:Y:S07]  /*c190*/  FMNMX.FTZ R2, R234, R2, !PT ;  /* 0x00000002ea027209 */ /* 0x004fee0007810000 */
[----:B------:R-:W1:Y:S10]  /*c1a0*/  MUFU.TANH R161, R50 ;  /* 0x0000003200a17308 */ /* 0x000e740000002400 */
[----:B------:R-:W2:Y:S01]  /*c1b0*/  MUFU.TANH R50, R52 ;  /* 0x0000003400327308 */ /* 0x000ea20000002400 */
[----:B---3--:R-:W-:Y:S04]  /*c1c0*/  MOV R60, R243 ;  /* 0x000000f3003c7202 */ /* 0x008fe80000000f00 */
[----:B------:R-:W-:Y:S05]  /*c1d0*/  FMNMX.FTZ R2, R60, R2, !PT ;  /* 0x000000023c027209 */ /* 0x000fea0007810000 */
[----:B------:R-:W3:Y:S01]  /*c1e0*/  MUFU.TANH R164, R53 ;  /* 0x0000003500a47308 */ /* 0x000ee20000002400 */
[----:B-1----:R-:W-:Y:S09]  /*c1f0*/  FMNMX.FTZ R2, R161, R2, !PT ;  /* 0x00000002a1027209 */ /* 0x002ff20007810000 */
[----:B------:R1:W-:Y:S01]  /*c200*/  MUFU.TANH R137, R66 ;  /* 0x0000004200897308 */ /* 0x0003e20000002400 */
[----:B--2---:R-:W-:Y:S09]  /*c210*/  FMNMX.FTZ R0, R50, R0, !PT ;  /* 0x0000000032007209 */ /* 0x004ff20007810000 */
[----:B------:R-:W2:Y:S10]  /*c220*/  MUFU.TANH R4, R61 ;  /* 0x0000003d00047308 */ /* 0x000eb40000002400 */
[----:B------:R-:W4:Y:S01]  /*c230*/  MUFU.TANH R245, R54 ;  /* 0x0000003600f57308 */ /* 0x000f220000002400 */
[----:B-1----:R-:W-:Y:S02]  /*c240*/  MOV R66, R3 ;  /* 0x0000000300427202 */ /* 0x002fe40000000f00 */
[----:B------:R-:W-:Y:S02]  /*c250*/  FMNMX.FTZ R3, R235, R2, !PT ;  /* 0x00000002eb037209 */ /* 0x000fe40007810000 */
[----:B---3--:R-:W-:Y:S01]  /*c260*/  FMNMX.FTZ R2, R164, R0, !PT ;  /* 0x00000000a4027209 */ /* 0x008fe20007810000 */
[----:B------:R-:W-:Y:S04]  /*c270*/  FMUL.FTZ R0, R67, c[0x0][0x320] ;  /* 0x0000c80043007a20 */ /* 0x000fe80000410000 */
[----:B------:R4:W-:Y:S01]  /*c280*/  MUFU.TANH R12, R58 ;  /* 0x0000003a000c7308 */ /* 0x0009e20000002400 */
[----:B------:R-:W-:Y:S02]  /*c290*/  FMNMX.FTZ R2, R247, R2, !PT ;  /* 0x00000002f7027209 */ /* 0x000fe40007810000 */
[----:B--2---:R-:W-:Y:S07]  /*c2a0*/  MOV R67, R4 ;  /* 0x0000000400437202 */ /* 0x004fee0000000f00 */
[----:B------:R1:W-:Y:S01]  /*c2b0*/  MUFU.TANH R136, R0 ;  /* 0x0000000000887308 */ /* 0x0003e20000002400 */
[C---:B-----5:R-:W-:Y:S02]  /*c2c0*/  ISETP.GT.AND P0, PT, R230.reuse, R5, PT ;  /* 0x00000005e600720c */ /* 0x060fe40003f04270 */
[----:B------:R-:W-:Y:S07]  /*c2d0*/  IADD3 R230, R230, -0x1, RZ ;  /* 0xffffffffe6e67810 */ /* 0x000fee0007ffe0ff */
[----:B------:R-:W2:Y:S01]  /*c2e0*/  MUFU.TANH R165, R55 ;  /* 0x0000003700a57308 */ /* 0x000ea20000002400 */
[----:B----4-:R-:W-:Y:S04]  /*c2f0*/  MOV R58, R245 ;  /* 0x000000f5003a7202 */ /* 0x010fe80000000f00 */
[----:B------:R-:W-:Y:S05]  /*c300*/  FMNMX.FTZ R3, R58, R3, !PT ;  /* 0x000000033a037209 */ /* 0x000fea0007810000 */
[----:B------:R-:W3:Y:S01]  /*c310*/  MUFU.TANH R65, R65 ;  /* 0x0000004100417308 */ /* 0x000ee20000002400 */
[----:B-1----:R-:W-:Y:S04]  /*c320*/  FMNMX.FTZ R0, R51, R2, !PT ;  /* 0x0000000233007209 */ /* 0x002fe80007810000 */
[----:B------:R-:W-:Y:S05]  /*c330*/  FMNMX.FTZ R0, R9, R0, !PT ;  /* 0x0000000009007209 */ /* 0x000fea0007810000 */
[----:B------:R-:W1:Y:S01]  /*c340*/  MUFU.TANH R48, R59 ;  /* 0x0000003b00307308 */ /* 0x000e620000002400 */
[----:B------:R-:W-:Y:S02]  /*c350*/  FMNMX.FTZ R0, R67, R0, !PT ;  /* 0x0000000043007209 */ /* 0x000fe40007810000 */
[----:B--2---:R-:W-:Y:S02]  /*c360*/  FMNMX.FTZ R3, R165, R3, !PT ;  /* 0x00000003a5037209 */ /* 0x004fe40007810000 */
[----:B------:R-:W-:Y:S02]  /*c370*/  FMNMX.FTZ R69, R66, R0, !PT ;  /* 0x0000000042457209 */ /* 0x000fe40007810000 */
[----:B------:R-:W-:Y:S03]  /*c380*/  FMNMX.FTZ R2, R12, R3, !PT ;  /* 0x000000030c027209 */ /* 0x000fe60007810000 */
[----:B------:R-:W2:Y:S01]  /*c390*/  MUFU.TANH R59, R63 ;  /* 0x0000003f003b7308 */ /* 0x000ea20000002400 */
[----:B---3--:R-:W-:Y:S05]  /*c3a0*/  FMNMX.FTZ R69, R65, R69, !PT ;  /* 0x0000004541457209 */ /* 0x008fea0007810000 */
[----:B------:R-:W3:Y:S01]  /*c3b0*/  SHFL.BFLY PT, R3, R69, 0x2, 0x1f ;  /* 0x0c401f0045037f89 */ /* 0x000ee200000e0000 */
[----:B-1----:R-:W-:Y:S04]  /*c3c0*/  FMNMX.FTZ R2, R48, R2, !PT ;  /* 0x0000000230027209 */ /* 0x002fe80007810000 */
[----:B------:R-:W-:Y:S04]  /*c3d0*/  FMNMX.FTZ R2, R64, R2, !PT ;  /* 0x0000000240027209 */ /* 0x000fe80007810000 */
[----:B--2---:R-:W-:Y:S04]  /*c3e0*/  FMNMX.FTZ R0, R59, R2, !PT ;  /* 0x000000023b007209 */ /* 0x004fe80007810000 */
[----:B------:R-:W-:Y:S04]  /*c3f0*/  FMNMX.FTZ R0, R137, R0, !PT ;  /* 0x0000000089007209 */ /* 0x000fe80007810000 */
[----:B------:R-:W-:Y:S02]  /*c400*/  FMNMX.FTZ R0, R136, R0, !PT ;  /* 0x0000000088007209 */ /* 0x000fe40007810000 */
[----:B---3--:R-:W-:Y:S03]  /*c410*/  FMNMX.FTZ R69, R69, R3, !PT ;  /* 0x0000000345457209 */ /* 0x008fe60007810000 */
[----:B------:R-:W1:Y:S08]  /*c420*/  SHFL.BFLY PT, R2, R0, 0x2, 0x1f ;  /* 0x0c401f0000027f89 */ /* 0x000e7000000e0000 */
[----:B------:R-:W2:Y:S01]  /*c430*/  SHFL.BFLY PT, R4, R69, 0x1, 0x1f ;  /* 0x0c201f0045047f89 */ /* 0x000ea200000e0000 */
[----:B-1----:R-:W-:Y:S07]  /*c440*/  FMNMX.FTZ R0, R0, R2, !PT ;  /* 0x0000000200007209 */ /* 0x002fee0007810000 */
[----:B------:R-:W1:Y:S01]  /*c450*/  SHFL.BFLY PT, R3, R0, 0x1, 0x1f ;  /* 0x0c201f0000037f89 */ /* 0x000e6200000e0000 */
[----:B--2---:R-:W-:Y:S05]  /*c460*/  FMNMX.FTZ R69, R69, R4, !PT ;  /* 0x0000000445457209 */ /* 0x004fea0007810000 */
[C---:B------:R-:W-:Y:S02]  /*c470*/  FMUL.FTZ R138, R69.reuse, c[0x0][0x2d0] ;  /* 0x0000b400458a7a20 */ /* 0x040fe40000410000 */
[----:B------:R-:W-:Y:S01]  /*c480*/  FADD.FTZ R2, -R69, R70 ;  /* 0x0000004645027221 */ /* 0x000fe20000010100 */
[----:B------:R-:W-:Y:S01]  /*c490*/  MOV R70, R9 ;  /* 0x0000000900467202 */ /* 0x000fe20000000f00 */
[--C-:B------:R-:W-:Y:S01]  /*c4a0*/  FFMA.FTZ R4, R139, c[0x0][0x2d0], -R138.reuse ;  /* 0x0000b4008b047a23 */ /* 0x100fe2000001088a */
[----:B------:R-:W-:Y:S01]  /*c4b0*/  MOV R139, R235 ;  /* 0x000000eb008b7202 */ /* 0x000fe20000000f00 */
[--C-:B------:R-:W-:Y:S01]  /*c4c0*/  FFMA.FTZ R7, R153, c[0x0][0x2d0], -R138.reuse ;  /* 0x0000b40099077a23 */ /* 0x100fe2000001088a */
[----:B------:R-:W-:Y:S01]  /*c4d0*/  MOV R153, R12 ;  /* 0x0000000c00997202 */ /* 0x000fe20000000f00 */
[----:B------:R2:W-:Y:S01]  /*c4e0*/  MUFU.EX2 R244, R4 ;  /* 0x0000000400f47308 */ /* 0x0005e20000000800 */
[--C-:B------:R-:W-:Y:S01]  /*c4f0*/  FFMA.FTZ R8, R152, c[0x0][0x2d0], -R138.reuse ;  /* 0x0000b40098087a23 */ /* 0x100fe2000001088a */
[----:B------:R-:W-:Y:S01]  /*c500*/  MOV R152, R165 ;  /* 0x000000a500987202 */ /* 0x000fe20000000f00 */
[----:B------:R-:W-:Y:S01]  /*c510*/  FFMA.FTZ R32, R150, c[0x0][0x2d0], -R138 ;  /* 0x0000b40096207a23 */ /* 0x000fe2000001088a */
[----:B------:R-:W-:Y:S02]  /*c520*/  MOV R150, R66 ;  /* 0x0000004200967202 */ /* 0x000fe40000000f00 */
[----:B-1----:R-:W-:Y:S01]  /*c530*/  FMNMX.FTZ R68, R0, R3, !PT ;  /* 0x0000000300447209 */ /* 0x002fe20007810000 */
[----:B------:R-:W-:Y:S03]  /*c540*/  FMUL.FTZ R0, R2, c[0x0][0x2d0] ;  /* 0x0000b40002007a20 */ /* 0x000fe60000410000 */
[----:B------:R1:W-:Y:S01]  /*c550*/  MUFU.EX2 R245, R7 ;  /* 0x0000000700f57308 */ /* 0x0003e20000000800 */
[----:B------:R-:W-:Y:S05]  /*c560*/  @P0 SHF.R.S32.HI R3, RZ, 0x1f, R230 ;  /* 0x0000001fff030819 */ /* 0x000fea00000114e6 */
[----:B------:R-:W-:Y:S04]  /*c570*/  @P0 IMAD R3, R3, c[0x0][0x1e0], RZ ;  /* 0x0000780003030a24 */ /* 0x000fe800078e02ff */
[----:B------:R3:W-:Y:S01]  /*c580*/  MUFU.EX2 R243, R8 ;  /* 0x0000000800f37308 */ /* 0x0007e20000000800 */
[C---:B------:R-:W-:Y:S02]  /*c590*/  @P0 IMAD R3, R230.reuse, c[0x0][0x1e4], R3 ;  /* 0x00007900e6030a24 */ /* 0x040fe400078e0203 */
[----:B--2---:R-:W-:Y:S05]  /*c5a0*/  @P0 IMAD.WIDE.U32 R4, R230, c[0x0][0x1e0], RZ ;  /* 0x00007800e6040a25 */ /* 0x004fea00078e00ff */
[----:B------:R-:W-:Y:S02]  /*c5b0*/  @P0 SHF.L.U32 R6, R4, 0x7, RZ ;  /* 0x0000000704060819 */ /* 0x000fe400000006ff */
[----:B------:R2:W4:Y:S01]  /*c5c0*/  MUFU.EX2 R2, R0 ;  /* 0x0000000000027308 */ /* 0x0005220000000800 */
[----:B------:R-:W-:Y:S02]  /*c5d0*/  @P0 IADD3 R3, R5, R3, RZ ;  /* 0x0000000305030210 */ /* 0x000fe40007ffe0ff */
[----:B------:R-:W-:Y:S02]  /*c5e0*/  @P0 IADD3 R5, P2, R6, R10, RZ ;  /* 0x0000000a06050210 */ /* 0x000fe40007f5e0ff */
[----:B------:R-:W-:Y:S02]  /*c5f0*/  @P0 SHF.L.U64.HI R3, R4, 0x7, R3 ;  /* 0x0000000704030819 */ /* 0x000fe40000010203 */
[----:B------:R-:W-:Y:S02]  /*c600*/  @P0 LEA R4, P1, R5, c[0x0][0x1c8], 0x1 ;  /* 0x0000720005040a11 */ /* 0x000fe400078208ff */
[----:B-1----:R-:W-:Y:S01]  /*c610*/  @P0 IADD3.X R7, R3, R13, RZ, P2, !PT ;  /* 0x0000000d03070210 */ /* 0x002fe200017fe4ff */
[----:B------:R1:W-:Y:S01]  /*c620*/  MUFU.EX2 R235, R32 ;  /* 0x0000002000eb7308 */ /* 0x0003e20000000800 */
[----:B------:R-:W-:Y:S02]  /*c630*/  @P0 IADD3 R6, P3, P2, R6, 0x40, R10 ;  /* 0x0000004006060810 */ /* 0x000fe40007a7e00a */
[----:B------:R-:W-:Y:S01]  /*c640*/  @P0 LEA.HI.X R5, R5, c[0x0][0x1cc], R7, 0x1, P1 ;  /* 0x0000730005050a11 */ /* 0x000fe200008f0c07 */
[--C-:B------:R-:W-:Y:S01]  /*c650*/  FFMA.FTZ R7, R148, c[0x0][0x2d0], -R138.reuse ;  /* 0x0000b40094077a23 */ /* 0x100fe2000001088a */
[----:B---3--:R-:W-:Y:S02]  /*c660*/  @P0 MOV R8, c[0x0][0x1e0] ;  /* 0x0000780000080a02 */ /* 0x008fe40000000f00 */
[----:B------:R-:W-:Y:S01]  /*c670*/  @P0 IADD3.X R3, R3, RZ, R13, P3, P2 ;  /* 0x000000ff03030210 */ /* 0x000fe20001fe440d */
[----:B------:R3:W-:Y:S01]  /*c680*/  @P0 LDGSTS.E.BYPASS.LTC128B.128 [R228+0x8100], [R4.64], !P6 ;  /* 0x0810000004e40fae */ /* 0x0007e2000f101d46 */
[----:B------:R-:W-:Y:S02]  /*c690*/  @P0 SHF.L.U64.HI R9, R8, R229, c[0x0][0x1e4] ;  /* 0x0000790008090619 */ /* 0x000fe400000102e5 */
[----:B------:R-:W-:Y:S02]  /*c6a0*/  MOV R229, R247 ;  /* 0x000000f700e57202 */ /* 0x000fe40000000f00 */
[----:B------:R5:W-:Y:S01]  /*c6b0*/  MUFU.EX2 R247, R7 ;  /* 0x0000000700f77308 */ /* 0x000be20000000800 */
[----:B------:R-:W-:Y:S01]  /*c6c0*/  @P0 LEA R10, P1, R6, c[0x0][0x1c8], 0x1 ;  /* 0x00007200060a0a11 */ /* 0x000fe200078208ff */
[----:B--2---:R-:W-:Y:S01]  /*c6d0*/  FADD.FTZ R0, -R68, R71 ;  /* 0x0000004744007221 */ /* 0x004fe20000010100 */
[----:B------:R-:W-:Y:S01]  /*c6e0*/  @P0 SHF.L.U32 R8, R8, 0x6, RZ ;  /* 0x0000000608080819 */ /* 0x000fe200000006ff */
[----:B----4-:R-:W-:Y:S01]  /*c6f0*/  FMUL.FTZ R16, R2, R84 ;  /* 0x0000005402107220 */ /* 0x010fe20000410000 */
[----:B------:R-:W-:Y:S01]  /*c700*/  @P0 LEA.HI.X R11, R6, c[0x0][0x1cc], R3, 0x1, P1 ;  /* 0x00007300060b0a11 */ /* 0x000fe200008f0c03 */
[----:B------:R-:W-:Y:S01]  /*c710*/  FMUL.FTZ R3, R68, c[0x0][0x2d0] ;  /* 0x0000b40044037a20 */ /* 0x000fe20000410000 */
[----:B------:R-:W-:Y:S01]  /*c720*/  @P0 IADD3 R6, P1, R4, R8, RZ ;  /* 0x0000000804060210 */ /* 0x000fe20007f3e0ff */
[----:B------:R-:W-:Y:S01]  /*c730*/  FMUL.FTZ R0, R0, c[0x0][0x2d0] ;  /* 0x0000b40000007a20 */ /* 0x000fe20000410000 */
[----:B------:R-:W-:Y:S01]  /*c740*/  MOV R148, R163 ;  /* 0x000000a300947202 */ /* 0x000fe20000000f00 */
[----:B------:R2:W-:Y:S01]  /*c750*/  @P0 LDGSTS.E.BYPASS.LTC128B.128 [R228+0xc100], [R10.64], !P5 ;  /* 0x0c1000000ae40fae */ /* 0x0005e2000e901d46 */
[----:B------:R-:W-:Y:S01]  /*c760*/  MOV R71, R164 ;  /* 0x000000a400477202 */ /* 0x000fe20000000f00 */
[C---:B------:R-:W-:Y:S02]  /*c770*/  FMUL.FTZ R17, R2.reuse, R85 ;  /* 0x0000005502117220 */ /* 0x040fe40000410000 */
[----:B------:R-:W4:Y:S01]  /*c780*/  MUFU.EX2 R0, R0 ;  /* 0x0000000000007308 */ /* 0x000f220000000800 */
[C---:B------:R-:W-:Y:S02]  /*c790*/  FMUL.FTZ R24, R2.reuse, R92 ;  /* 0x0000005c02187220 */ /* 0x040fe40000410000 */
[C---:B------:R-:W-:Y:S02]  /*c7a0*/  FMUL.FTZ R25, R2.reuse, R93 ;  /* 0x0000005d02197220 */ /* 0x040fe40000410000 */
[C---:B-1----:R-:W-:Y:S01]  /*c7b0*/  FMUL.FTZ R32, R2.reuse, R100 ;  /* 0x0000006402207220 */ /* 0x042fe20000410000 */
[----:B------:R-:W-:Y:S01]  /*c7c0*/  MOV R100, R70 ;  /* 0x0000004600647202 */ /* 0x000fe20000000f00 */
[----:B------:R-:W-:Y:S01]  /*c7d0*/  FMUL.FTZ R33, R2, R101 ;  /* 0x0000006502217220 */ /* 0x000fe20000410000 */
[----:B---3--:R-:W-:Y:S01]  /*c7e0*/  @P0 IADD3 R4, P2, R6, R8, RZ ;  /* 0x0000000806040210 */ /* 0x008fe20007f5e0ff */
[--C-:B------:R-:W-:Y:S01]  /*c7f0*/  FFMA.FTZ R40, R157, c[0x0][0x2d0], -R3.reuse ;  /* 0x0000b4009d287a23 */ /* 0x100fe20000010803 */
[----:B------:R-:W-:Y:S01]  /*c800*/  MOV R157, R233 ;  /* 0x000000e9009d7202 */ /* 0x000fe20000000f00 */
[--C-:B-----5:R-:W-:Y:S01]  /*c810*/  FFMA.FTZ R7, R155, c[0x0][0x2d0], -R3.reuse ;  /* 0x0000b4009b077a23 */ /* 0x120fe20000010803 */
[----:B------:R-:W-:Y:S01]  /*c820*/  MOV R155, R162 ;  /* 0x000000a2009b7202 */ /* 0x000fe20000000f00 */
[----:B------:R-:W-:Y:S01]  /*c830*/  FMUL.FTZ R41, R2, R109 ;  /* 0x0000006d02297220 */ /* 0x000fe20000410000 */
[----:B------:R1:W-:Y:S01]  /*c840*/  MUFU.EX2 R162, R40 ;  /* 0x0000002800a27308 */ /* 0x0003e20000000800 */
[----:B------:R-:W-:Y:S01]  /*c850*/  MOV R109, R161 ;  /* 0x000000a1006d7202 */ /* 0x000fe20000000f00 */
[--C-:B------:R-:W-:Y:S01]  /*c860*/  FFMA.FTZ R70, R181, c[0x0][0x2d0], -R138.reuse ;  /* 0x0000b400b5467a23 */ /* 0x100fe2000001088a */
[----:B------:R-:W-:Y:S01]  /*c870*/  MOV R101, R67 ;  /* 0x0000004300657202 */ /* 0x000fe20000000f00 */
[--C-:B------:R-:W-:Y:S02]  /*c880*/  FFMA.FTZ R100, R100, c[0x0][0x2d0], -R138.reuse ;  /* 0x0000b40064647a23 */ /* 0x100fe4000001088a */
[--C-:B------:R-:W-:Y:S02]  /*c890*/  FFMA.FTZ R137, R137, c[0x0][0x2d0], -R3.reuse ;  /* 0x0000b40089897a23 */ /* 0x100fe40000010803 */
[--C-:B------:R-:W-:Y:S02]  /*c8a0*/  FFMA.FTZ R101, R101, c[0x0][0x2d0], -R138.reuse ;  /* 0x0000b40065657a23 */ /* 0x100fe4000001088a */
[----:B------:R3:W-:Y:S01]  /*c8b0*/  MUFU.EX2 R165, R7 ;  /* 0x0000000700a57308 */ /* 0x0007e20000000800 */
[--C-:B--2---:R-:W-:Y:S01]  /*c8c0*/  FFMA.FTZ R10, R156, c[0x0][0x2d0], -R3.reuse ;  /* 0x0000b4009c0a7a23 */ /* 0x104fe20000010803 */
[----:B------:R-:W-:Y:S01]  /*c8d0*/  MOV R156, R234 ;  /* 0x000000ea009c7202 */ /* 0x000fe20000000f00 */
[C---:B----4-:R-:W-:Y:S02]  /*c8e0*/  FMUL.FTZ R11, R0.reuse, R79 ;  /* 0x0000004f000b7220 */ /* 0x050fe40000410000 */
[C---:B------:R-:W-:Y:S02]  /*c8f0*/  FMUL.FTZ R18, R0.reuse, R86 ;  /* 0x0000005600127220 */ /* 0x040fe40000410000 */
[C---:B------:R-:W-:Y:S02]  /*c900*/  FMUL.FTZ R19, R0.reuse, R87 ;  /* 0x0000005700137220 */ /* 0x040fe40000410000 */
[C---:B------:R-:W-:Y:S01]  /*c910*/  FMUL.FTZ R26, R0.reuse, R94 ;  /* 0x0000005e001a7220 */ /* 0x040fe20000410000 */
[----:B------:R2:W4:Y:S01]  /*c920*/  MUFU.EX2 R164, R10 ;  /* 0x0000000a00a47308 */ /* 0x0005220000000800 */
[C---:B------:R-:W-:Y:S02]  /*c930*/  FMUL.FTZ R27, R0.reuse, R95 ;  /* 0x0000005f001b7220 */ /* 0x040fe40000410000 */
[C---:B------:R-:W-:Y:S01]  /*c940*/  FMUL.FTZ R34, R0.reuse, R102 ;  /* 0x0000006600227220 */ /* 0x040fe20000410000 */
[----:B------:R-:W-:Y:S01]  /*c950*/  MOV R102, R71 ;  /* 0x0000004700667202 */ /* 0x000fe20000000f00 */
[----:B------:R-:W-:Y:S01]  /*c960*/  FMUL.FTZ R35, R0, R103 ;  /* 0x0000006700237220 */ /* 0x000fe20000410000 */
[----:B------:R-:W-:Y:S01]  /*c970*/  MOV R103, R152 ;  /* 0x0000009800677202 */ /* 0x000fe20000000f00 */
[----:B-1----:R-:W-:Y:S01]  /*c980*/  FMUL.FTZ R40, R2, R108 ;  /* 0x0000006c02287220 */ /* 0x002fe20000410000 */
[----:B------:R-:W-:Y:S01]  /*c990*/  MOV R152, R59 ;  /* 0x0000003b00987202 */ /* 0x000fe20000000f00 */
[C---:B------:R-:W-:Y:S01]  /*c9a0*/  FMUL.FTZ R42, R0.reuse, R110 ;  /* 0x0000006e002a7220 */ /* 0x040fe20000410000 */
[----:B------:R-:W-:Y:S01]  /*c9b0*/  MOV R110, R49 ;  /* 0x00000031006e7202 */ /* 0x000fe20000000f00 */
[----:B------:R-:W-:Y:S01]  /*c9c0*/  FMUL.FTZ R43, R0, R111 ;  /* 0x0000006f002b7220 */ /* 0x000fe20000410000 */
[----:B------:R-:W-:Y:S01]  /*c9d0*/  MOV R108, R139 ;  /* 0x0000008b006c7202 */ /* 0x000fe20000000f00 */
[----:B------:R-:W-:Y:S01]  /*c9e0*/  FMUL.FTZ R49, R2, R117 ;  /* 0x0000007502317220 */ /* 0x000fe20000410000 */
[----:B---3--:R-:W-:Y:S01]  /*c9f0*/  @P0 IADD3.X R7, R5, R9, RZ, P1, !PT ;  /* 0x0000000905070210 */ /* 0x008fe20000ffe4ff */
[----:B------:R-:W-:Y:S01]  /*ca00*/  FMUL.FTZ R59, R0, R127 ;  /* 0x0000007f003b7220 */ /* 0x000fe20000410000 */
[----:B------:R-:W-:Y:S01]  /*ca10*/  @P0 IADD3 R8, P1, R4, R8, RZ ;  /* 0x0000000804080210 */ /* 0x000fe20007f3e0ff */
[C---:B------:R-:W-:Y:S01]  /*ca20*/  FMUL.FTZ R66, R0.reuse, R134 ;  /* 0x0000008600427220 */ /* 0x040fe20000410000 */
[-C--:B------:R-:W-:Y:S01]  /*ca30*/  @P0 IADD3.X R5, R7, R9.reuse, RZ, P2, !PT ;  /* 0x0000000907050210 */ /* 0x080fe200017fe4ff */
[----:B------:R1:W-:Y:S01]  /*ca40*/  @P0 LDGSTS.E.BYPASS.LTC128B.128 [R228+0x9100], [R6.64], !P6 ;  /* 0x0910000006e40fae */ /* 0x0003e2000f101d46 */
[----:B------:R-:W-:Y:S01]  /*ca50*/  MOV R139, R48 ;  /* 0x00000030008b7202 */ /* 0x000fe20000000f00 */
[--C-:B------:R-:W-:Y:S01]  /*ca60*/  FFMA.FTZ R48, R159, c[0x0][0x2d0], -R138.reuse ;  /* 0x0000b4009f307a23 */ /* 0x100fe2000001088a */
[----:B------:R-:W-:Y:S01]  /*ca70*/  @P0 IADD3.X R9, R5, R9, RZ, P1, !PT ;  /* 0x0000000905090210 */ /* 0x000fe20000ffe4ff */
[C---:B------:R-:W-:Y:S01]  /*ca80*/  FMUL.FTZ R67, R0.reuse, R135 ;  /* 0x0000008700437220 */ /* 0x040fe20000410000 */
[----:B------:R-:W-:Y:S01]  /*ca90*/  MOV R111, R60 ;  /* 0x0000003c006f7202 */ /* 0x000fe20000000f00 */
[C---:B--2---:R-:W-:Y:S01]  /*caa0*/  FMUL.FTZ R10, R0.reuse, R78 ;  /* 0x0000004e000a7220 */ /* 0x044fe20000410000 */
[----:B------:R2:W-:Y:S01]  /*cab0*/  MUFU.EX2 R233, R48 ;  /* 0x0000003000e97308 */ /* 0x0005e20000000800 */
[----:B------:R1:W-:Y:S01]  /*cac0*/  @P0 LDGSTS.E.BYPASS.LTC128B.128 [R228+0xd100], [R6.64+0x80], !P5 ;  /* 0x0d10008006e40fae */ /* 0x0003e2000e901d46 */
[----:B------:R-:W-:Y:S01]  /*cad0*/  MOV R159, R148 ;  /* 0x00000094009f7202 */ /* 0x000fe20000000f00 */
[--C-:B------:R-:W-:Y:S01]  /*cae0*/  FFMA.FTZ R71, R241, c[0x0][0x2d0], -R138.reuse ;  /* 0x0000b400f1477a23 */ /* 0x100fe2000001088a */
[----:B------:R-:W-:Y:S02]  /*caf0*/  MOV R148, R153 ;  /* 0x0000009900947202 */ /* 0x000fe40000000f00 */
[----:B------:R-:W-:Y:S01]  /*cb00*/  MOV R153, R51 ;  /* 0x0000003300997202 */ /* 0x000fe20000000f00 */
[----:B------:R-:W-:Y:S01]  /*cb10*/  FMUL.FTZ R51, R0, R119 ;  /* 0x0000007700337220 */ /* 0x000fe20000410000 */
[----:B------:R-:W-:Y:S01]  /*cb20*/  MOV R119, R155 ;  /* 0x0000009b00777202 */ /* 0x000fe20000000f00 */
[----:B------:R3:W-:Y:S01]  /*cb30*/  @P0 LDGSTS.E.BYPASS.LTC128B.128 [R228+0xa100], [R4.64], !P6 ;  /* 0x0a10000004e40fae */ /* 0x0007e2000f101d46 */
[----:B------:R-:W-:Y:S01]  /*cb40*/  MOV R155, R64 ;  /* 0x00000040009b7202 */ /* 0x000fe20000000f00 */
[C---:B------:R-:W-:Y:S06]  /*cb50*/  FMUL.FTZ R64, R2.reuse, R132 ;  /* 0x0000008402407220 */ /* 0x040fec0000410000 */
[----:B------:R3:W-:Y:S01]  /*cb60*/  @P0 LDGSTS.E.BYPASS.LTC128B.128 [R228+0xe100], [R4.64+0x80], !P5 ;  /* 0x0e10008004e40fae */ /* 0x0007e2000e901d46 */
[----:B--2---:R-:W-:Y:S07]  /*cb70*/  FMUL.FTZ R48, R2, R116 ;  /* 0x0000007402307220 */ /* 0x004fee0000410000 */
[----:B------:R2:W-:Y:S01]  /*cb80*/  @P0 LDGSTS.E.BYPASS.LTC128B.128 [R228+0xb100], [R8.64], !P6 ;  /* 0x0b10000008e40fae */ /* 0x0005e2000f101d46 */
[C---:B-1----:R-:W-:Y:S01]  /*cb90*/  FMUL.FTZ R6, R0.reuse, R74 ;  /* 0x0000004a00067220 */ /* 0x042fe20000410000 */
[----:B------:R-:W-:Y:S01]  /*cba0*/  F2FP.PACK_AB R74, R247, R243 ;  /* 0x000000f3f74a723e */ /* 0x000fe200000000ff */
[----:B------:R-:W-:Y:S05]  /*cbb0*/  FMUL.FTZ R7, R0, R75 ;  /* 0x0000004b00077220 */ /* 0x000fea0000410000 */
[----:B------:R2:W-:Y:S08]  /*cbc0*/  @P0 LDGSTS.E.BYPASS.LTC128B.128 [R228+0xf100], [R8.64+0x80], !P5 ;  /* 0x0f10008008e40fae */ /* 0x0005f0000e901d46 */
[----:B------:R-:W1:Y:S01]  /*cbd0*/  LDSM.16.MT88.4 R12, [R200] ;  /* 0x00000000c80c783b */ /* 0x000e620000004200 */
[--C-:B---3--:R-:W-:Y:S01]  /*cbe0*/  FFMA.FTZ R4, R149, c[0x0][0x2d0], -R3.reuse ;  /* 0x0000b40095047a23 */ /* 0x108fe20000010803 */
[----:B------:R-:W-:Y:S01]  /*cbf0*/  MOV R149, R65 ;  /* 0x0000004100957202 */ /* 0x000fe20000000f00 */
[----:B------:R-:W-:Y:S01]  /*cc00*/  FMUL.FTZ R5, R2, R73 ;  /* 0x0000004902057220 */ /* 0x000fe20000410000 */
[----:B----4-:R-:W-:Y:S01]  /*cc10*/  F2FP.PACK_AB R73, R164, R165 ;  /* 0x000000a5a449723e */ /* 0x010fe200000000ff */
[----:B------:R3:W-:Y:S03]  /*cc20*/  MUFU.EX2 R163, R4 ;  /* 0x0000000400a37308 */ /* 0x0007e60000000800 */
[----:B------:R-:W4:Y:S01]  /*cc30*/  LDSM.16.MT88.4 R20, [R204] ;  /* 0x00000000cc14783b */ /* 0x000f220000004200 */
[C---:B------:R-:W-:Y:S07]  /*cc40*/  FMUL.FTZ R65, R2.reuse, R133 ;  /* 0x0000008502417220 */ /* 0x040fee0000410000 */
[----:B------:R-:W5:Y:S01]  /*cc50*/  LDSM.16.MT88.4 R28, [R203] ;  /* 0x00000000cb1c783b */ /* 0x000f620000004200 */
[C---:B--2---:R-:W-:Y:S02]  /*cc60*/  FMUL.FTZ R8, R2.reuse, R76 ;  /* 0x0000004c02087220 */ /* 0x044fe40000410000 */
[----:B------:R-:W-:Y:S05]  /*cc70*/  FMUL.FTZ R9, R2, R77 ;  /* 0x0000004d02097220 */ /* 0x000fea0000410000 */
[----:B------:R-:W2:Y:S01]  /*cc80*/  LDSM.16.MT88.4 R36, [R223] ;  /* 0x00000000df24783b */ /* 0x000ea20000004200 */
[--C-:B---3--:R-:W-:Y:S07]  /*cc90*/  FFMA.FTZ R4, R154, c[0x0][0x2d0], -R3.reuse ;  /* 0x0000b4009a047a23 */ /* 0x108fee0000010803 */
[----:B------:R-:W3:Y:S01]  /*cca0*/  LDSM.16.MT88.4 R44, [R200+0x4000] ;  /* 0x00400000c82c783b */ /* 0x000ee20000004200 */
[----:B------:R-:W-:Y:S01]  /*ccb0*/  MOV R154, R229 ;  /* 0x000000e5009a7202 */ /* 0x000fe20000000f00 */
[----:B------:R1:W1:Y:S06]  /*ccc0*/  MUFU.EX2 R166, R4 ;  /* 0x0000000400a67308 */ /* 0x00026c0000000800 */
[----:B------:R-:W2:Y:S04]  /*ccd0*/  LDSM.16.MT88.4 R52, [R204+0x4000] ;  /* 0x00400000cc34783b */ /* 0x000ea80000004200 */
[----:B------:R3:W-:Y:S04]  /*cce0*/  MUFU.EX2 R229, R70 ;  /* 0x0000004600e57308 */ /* 0x0007e80000000800 */
[----:B------:R-:W2:Y:S08]  /*ccf0*/  LDSM.16.MT88.4 R60, [R203+0x4000] ;  /* 0x00400000cb3c783b */ /* 0x000eb00000004200 */
[----:B------:R-:W2:Y:S01]  /*cd00*/  LDSM.16.MT88.4 R76, [R206+0x4000] ;  /* 0x00400000ce4c783b */ /* 0x000ea20000004200 */
[----:B-1----:R-:W-:Y:S01]  /*cd10*/  FMUL.FTZ R4, R2, R72 ;  /* 0x0000004802047220 */ /* 0x002fe20000410000 */
[----:B------:R-:W-:Y:S02]  /*cd20*/  F2FP.PACK_AB R72, R245, R244 ;  /* 0x000000f4f548723e */ /* 0x000fe400000000ff */
[----:B------:R-:W-:Y:S04]  /*cd30*/  F2FP.PACK_AB R75, R166, R163 ;  /* 0x000000a3a64b723e */ /* 0x000fe800000000ff */
[----:B------:R-:W-:Y:S03]  /*cd40*/  LDSM.16.MT88.4 R84, [R204+0x800] ;  /* 0x00080000cc54783b */ /* 0x000fe60000004200 */
[C---:B------:R-:W-:Y:S05]  /*cd50*/  HMMA.16816.F32 R4, R72.reuse, R12, R4 ;  /* 0x0000000c4804723c */ /* 0x040fea0000001804 */
[----:B------:R-:W-:Y:S01]  /*cd60*/  LDSM.16.MT88.4 R92, [R203+0x4800] ;  /* 0x00480000cb5c783b */ /* 0x000fe20000004200 */
[--C-:B---3--:R-:W-:Y:S02]  /*cd70*/  FFMA.FTZ R70, R182, c[0x0][0x2d0], -R138.reuse ;  /* 0x0000b400b6467a23 */ /* 0x108fe4000001088a */
[C---:B------:R-:W-:Y:S01]  /*cd80*/  FMUL.FTZ R12, R2.reuse, R80 ;  /* 0x00000050020c7220 */ /* 0x040fe20000410000 */
[C---:B------:R-:W-:Y:S04]  /*cd90*/  HMMA.16816.F32 R8, R72.reuse, R14, R8 ;  /* 0x0000000e4808723c */ /* 0x040fe80000001808 */
[----:B------:R-:W0:Y:S01]  /*cda0*/  LDGDEPBAR ;  /* 0x00000000000079af */ /* 0x000e220000000000 */
[----:B------:R-:W-:Y:S02]  /*cdb0*/  FMUL.FTZ R13, R2, R81 ;  /* 0x00000051020d7220 */ /* 0x000fe40000410000 */
[C---:B------:R-:W-:Y:S02]  /*cdc0*/  FMUL.FTZ R14, R0.reuse, R82 ;  /* 0x00000052000e7220 */ /* 0x040fe40000410000 */
[----:B------:R-:W-:Y:S03]  /*cdd0*/  FMUL.FTZ R15, R0, R83 ;  /* 0x00000053000f7220 */ /* 0x000fe60000410000 */
[----:B------:R-:W1:Y:S04]  /*cde0*/  LDSM.16.MT88.4 R80, [R200+0x800] ;  /* 0x00080000c850783b */ /* 0x000e680000004200 */
[C---:B----4-:R-:W-:Y:S07]  /*cdf0*/  HMMA.16816.F32 R12, R72.reuse, R20, R12 ;  /* 0x00000014480c723c */ /* 0x050fee000000180c */
[C---:B------:R-:W-:Y:S01]  /*ce00*/  FMUL.FTZ R20, R2.reuse, R88 ;  /* 0x0000005802147220 */ /* 0x040fe20000410000 */
[C---:B------:R-:W-:Y:S04]  /*ce10*/  HMMA.16816.F32 R16, R72.reuse, R22, R16 ;  /* 0x000000164810723c */ /* 0x040fe80000001810 */
[----:B------:R-:W-:Y:S03]  /*ce20*/  FMUL.FTZ R21, R2, R89 ;  /* 0x0000005902157220 */ /* 0x000fe60000410000 */
[C---:B------:R-:W-:Y:S02]  /*ce30*/  FMUL.FTZ R22, R0.reuse, R90 ;  /* 0x0000005a00167220 */ /* 0x040fe40000410000 */
[----:B------:R-:W-:Y:S02]  /*ce40*/  FMUL.FTZ R23, R0, R91 ;  /* 0x0000005b00177220 */ /* 0x000fe40000410000 */
[----:B------:R-:W3:Y:S05]  /*ce50*/  LDSM.16.MT88.4 R88, [R203+0x800] ;  /* 0x00080000cb58783b */ /* 0x000eea0000004200 */
[C---:B-----5:R-:W-:Y:S07]  /*ce60*/  HMMA.16816.F32 R20, R72.reuse, R28, R20 ;  /* 0x0000001c4814723c */ /* 0x060fee0000001814 */
[C---:B------:R-:W-:Y:S01]  /*ce70*/  FMUL.FTZ R28, R2.reuse, R96 ;  /* 0x00000060021c7220 */ /* 0x040fe20000410000 */
[C---:B------:R-:W-:Y:S04]  /*ce80*/  HMMA.16816.F32 R24, R72.reuse, R30, R24 ;  /* 0x0000001e4818723c */ /* 0x040fe80000001818 */
[----:B------:R-:W-:Y:S03]  /*ce90*/  FMUL.FTZ R29, R2, R97 ;  /* 0x00000061021d7220 */ /* 0x000fe60000410000 */
[C---:B------:R-:W-:Y:S02]  /*cea0*/  FMUL.FTZ R30, R0.reuse, R98 ;  /* 0x00000062001e7220 */ /* 0x040fe40000410000 */
[----:B------:R-:W-:Y:S02]  /*ceb0*/  FMUL.FTZ R31, R0, R99 ;  /* 0x00000063001f7220 */ /* 0x000fe40000410000 */
[----:B------:R-:W-:Y:S05]  /*cec0*/  LDSM.16.MT88.4 R96, [R204+0x1000] ;  /* 0x00100000cc60783b */ /* 0x000fea0000004200 */
[C---:B--2---:R-:W-:Y:S07]  /*ced0*/  HMMA.16816.F32 R28, R72.reuse, R36, R28 ;  /* 0x00000024481c723c */ /* 0x044fee000000181c */
[--C-:B------:R-:W-:Y:S01]  /*cee0*/  FFMA.FTZ R36, R151, c[0x0][0x2d0], -R138.reuse ;  /* 0x0000b40097247a23 */ /* 0x100fe2000001088a */
[C---:B------:R-:W-:Y:S03]  /*cef0*/  HMMA.16816.F32 R32, R72.reuse, R38, R32 ;  /* 0x000000264820723c */ /* 0x040fe60000001820 */
[----:B------:R2:W-:Y:S01]  /*cf00*/  MUFU.EX2 R234, R36 ;  /* 0x0000002400ea7308 */ /* 0x0005e20000000800 */
[----:B------:R-:W-:Y:S01]  /*cf10*/  FMUL.FTZ R37, R2, R105 ;  /* 0x0000006902257220 */ /* 0x000fe20000410000 */
[----:B------:R-:W-:Y:S01]  /*cf20*/  MOV R151, R58 ;  /* 0x0000003a00977202 */ /* 0x000fe20000000f00 */
[C---:B------:R-:W-:Y:S02]  /*cf30*/  FMUL.FTZ R58, R0.reuse, R126 ;  /* 0x0000007e003a7220 */ /* 0x040fe40000410000 */
[C---:B------:R-:W-:Y:S04]  /*cf40*/  FMUL.FTZ R38, R0.reuse, R106 ;  /* 0x0000006a00267220 */ /* 0x040fe80000410000 */
[----:B------:R-:W-:Y:S02]  /*cf50*/  FMUL.FTZ R39, R0, R107 ;  /* 0x0000006b00277220 */ /* 0x000fe40000410000 */
[----:B--2---:R-:W-:Y:S07]  /*cf60*/  FMUL.FTZ R36, R2, R104 ;  /* 0x0000006802247220 */ /* 0x004fee0000410000 */
[C---:B------:R-:W-:Y:S07]  /*cf70*/  HMMA.16816.F32 R36, R72.reuse, R44, R36 ;  /* 0x0000002c4824723c */ /* 0x040fee0000001824 */
[--C-:B------:R-:W-:Y:S01]  /*cf80*/  FFMA.FTZ R44, R158, c[0x0][0x2d0], -R3.reuse ;  /* 0x0000b4009e2c7a23 */ /* 0x100fe20000010803 */
[C---:B------:R-:W-:Y:S03]  /*cf90*/  HMMA.16816.F32 R40, R72.reuse, R46, R40 ;  /* 0x0000002e4828723c */ /* 0x040fe60000001828 */
[----:B------:R2:W-:Y:S01]  /*cfa0*/  MUFU.EX2 R161, R44 ;  /* 0x0000002c00a17308 */ /* 0x0005e20000000800 */
[----:B------:R-:W-:Y:S01]  /*cfb0*/  FMUL.FTZ R45, R2, R113 ;  /* 0x00000071022d7220 */ /* 0x000fe20000410000 */
[----:B------:R-:W-:Y:S02]  /*cfc0*/  MOV R158, R156 ;  /* 0x0000009c009e7202 */ /* 0x000fe40000000f00 */
[C---:B------:R-:W-:Y:S01]  /*cfd0*/  FMUL.FTZ R46, R0.reuse, R114 ;  /* 0x00000072002e7220 */ /* 0x040fe20000410000 */
[----:B------:R-:W-:Y:S01]  /*cfe0*/  MOV R156, R50 ;  /* 0x00000032009c7202 */ /* 0x000fe20000000f00 */
[C---:B------:R-:W-:Y:S03]  /*cff0*/  FMUL.FTZ R47, R0.reuse, R115 ;  /* 0x00000073002f7220 */ /* 0x040fe60000410000 */
[----:B------:R-:W-:Y:S02]  /*d000*/  FMUL.FTZ R50, R0, R118 ;  /* 0x0000007600327220 */ /* 0x000fe40000410000 */
[----:B--2---:R-:W-:Y:S07]  /*d010*/  FMUL.FTZ R44, R2, R112 ;  /* 0x00000070022c7220 */ /* 0x004fee0000410000 */
[C---:B------:R-:W-:Y:S07]  /*d020*/  HMMA.16816.F32 R44, R72.reuse, R52, R44 ;  /* 0x00000034482c723c */ /* 0x040fee000000182c */
[--C-:B------:R-:W-:Y:S01]  /*d030*/  FFMA.FTZ R52, R160, c[0x0][0x2d0], -R138.reuse ;  /* 0x0000b400a0347a23 */ /* 0x100fe2000001088a */
[C---:B------:R-:W-:Y:S03]  /*d040*/  HMMA.16816.F32 R48, R72.reuse, R54, R48 ;  /* 0x000000364830723c */ /* 0x040fe60000001830 */
[----:B------:R2:W4:Y:S01]  /*d050*/  MUFU.EX2 R118, R52 ;  /* 0x0000003400767308 */ /* 0x0005220000000800 */
[C---:B------:R-:W-:Y:S01]  /*d060*/  FMUL.FTZ R53, R2.reuse, R121 ;  /* 0x0000007902357220 */ /* 0x040fe20000410000 */
[----:B------:R-:W-:Y:S02]  /*d070*/  MOV R121, R191 ;  /* 0x000000bf00797202 */ /* 0x000fe40000000f00 */
[----:B------:R-:W-:Y:S01]  /*d080*/  MOV R160, R57 ;  /* 0x0000003900a07202 */ /* 0x000fe20000000f00 */
[----:B------:R-:W-:Y:S04]  /*d090*/  FMUL.FTZ R57, R2, R125 ;  /* 0x0000007d02397220 */ /* 0x000fe80000410000 */
[C---:B------:R-:W-:Y:S01]  /*d0a0*/  FMUL.FTZ R54, R0.reuse, R122 ;  /* 0x0000007a00367220 */ /* 0x040fe20000410000 */
[----:B------:R5:W-:Y:S01]  /*d0b0*/  MUFU.EX2 R191, R70 ;  /* 0x0000004600bf7308 */ /* 0x000be20000000800 */
[----:B------:R-:W-:Y:S02]  /*d0c0*/  FMUL.FTZ R55, R0, R123 ;  /* 0x0000007b00377220 */ /* 0x000fe40000410000 */
[----:B--2---:R-:W-:Y:S01]  /*d0d0*/  FMUL.FTZ R52, R2, R120 ;  /* 0x0000007802347220 */ /* 0x004fe20000410000 */
[----:B------:R-:W-:Y:S01]  /*d0e0*/  MOV R120, R56 ;  /* 0x0000003800787202 */ /* 0x000fe20000000f00 */
[--C-:B------:R-:W-:Y:S05]  /*d0f0*/  FFMA.FTZ R56, R167, c[0x0][0x2d0], -R3.reuse ;  /* 0x0000b400a7387a23 */ /* 0x100fea0000010803 */
[----:B------:R2:W-:Y:S01]  /*d100*/  MUFU.EX2 R117, R56 ;  /* 0x0000003800757308 */ /* 0x0005e20000000800 */
[C---:B------:R-:W-:Y:S03]  /*d110*/  HMMA.16816.F32 R52, R72.reuse, R60, R52 ;  /* 0x0000003c4834723c */ /* 0x040fe60000001834 */
[--C-:B-----5:R-:W-:Y:S04]  /*d120*/  FFMA.FTZ R70, R183, c[0x0][0x2d0], -R3.reuse ;  /* 0x0000b400b7467a23 */ /* 0x120fe80000010803 */
[--C-:B------:R-:W-:Y:S02]  /*d130*/  FFMA.FTZ R60, R180, c[0x0][0x2d0], -R3.reuse ;  /* 0x0000b400b43c7a23 */ /* 0x100fe40000010803 */
[----:B------:R5:W-:Y:S03]  /*d140*/  MUFU.EX2 R125, R70 ;  /* 0x00000046007d7308 */ /* 0x000be60000000800 */
[C---:B------:R-:W-:Y:S07]  /*d150*/  FMUL.FTZ R61, R2.reuse, R129 ;  /* 0x00000081023d7220 */ /* 0x040fee0000410000 */
[----:B------:R1:W1:Y:S01]  /*d160*/  MUFU.EX2 R116, R60 ;  /* 0x0000003c00747308 */ /* 0x0002620000000800 */
[----:B--2---:R-:W-:Y:S07]  /*d170*/  FMUL.FTZ R56, R2, R124 ;  /* 0x0000007c02387220 */ /* 0x004fee0000410000 */
[C---:B------:R-:W-:Y:S03]  /*d180*/  HMMA.16816.F32 R56, R72.reuse, R62, R56 ;  /* 0x0000003e4838723c */ /* 0x040fe60000001838 */
[--C-:B-----5:R-:W-:Y:S02]  /*d190*/  FFMA.FTZ R70, R188, c[0x0][0x2d0], -R3.reuse ;  /* 0x0000b400bc467a23 */ /* 0x120fe40000010803 */
[----:B------:R2:W-:Y:S02]  /*d1a0*/  MUFU.EX2 R188, R71 ;  /* 0x0000004700bc7308 */ /* 0x0005e40000000800 */
[C---:B------:R-:W-:Y:S02]  /*d1b0*/  FMUL.FTZ R62, R0.reuse, R130 ;  /* 0x00000082003e7220 */ /* 0x040fe40000410000 */
[----:B------:R-:W-:Y:S03]  /*d1c0*/  FMUL.FTZ R63, R0, R131 ;  /* 0x00000083003f7220 */ /* 0x000fe60000410000 */
[----:B-1----:R-:W-:Y:S03]  /*d1d0*/  FMUL.FTZ R60, R2, R128 ;  /* 0x00000080023c7220 */ /* 0x002fe60000410000 */
[----:B------:R1:W5:Y:S04]  /*d1e0*/  MUFU.EX2 R124, R70 ;  /* 0x00000046007c7308 */ /* 0x0003680000000800 */
[C---:B------:R-:W-:Y:S08]  /*d1f0*/  HMMA.16816.F32 R60, R72.reuse, R76, R60 ;  /* 0x0000004c483c723c */ /* 0x040ff0000000183c */
[----:B------:R-:W-:Y:S01]  /*d200*/  HMMA.16816.F32 R64, R72, R78, R64 ;  /* 0x0000004e4840723c */ /* 0x000fe20000001840 */
[----:B------:R-:W3:Y:S03]  /*d210*/  LDSM.16.MT88.4 R76, [R206+0x800] ;  /* 0x00080000ce4c783b */ /* 0x000ee60000004200 */
[--C-:B--2---:R-:W-:Y:S02]  /*d220*/  FFMA.FTZ R71, R152, c[0x0][0x2d0], -R3.reuse ;  /* 0x0000b40098477a23 */ /* 0x104fe40000010803 */
[----:B------:R-:W-:Y:S01]  /*d230*/  MUFU.EX2 R152, R100 ;  /* 0x0000006400987308 */ /* 0x000fe20000000800 */
[----:B----4-:R-:W-:Y:S02]  /*d240*/  F2FP.PACK_AB R74, R118, R233 ;  /* 0x000000e9764a723e */ /* 0x010fe400000000ff */
[----:B------:R-:W-:Y:S03]  /*d250*/  F2FP.PACK_AB R75, R116, R117 ;  /* 0x00000075744b723e */ /* 0x000fe600000000ff */
[--C-:B-1----:R-:W-:Y:S01]  /*d260*/  FFMA.FTZ R70, R189, c[0x0][0x2d0], -R138.reuse ;  /* 0x0000b400bd467a23 */ /* 0x102fe2000001088a */
[----:B------:R-:W-:Y:S02]  /*d270*/  F2FP.PACK_AB R72, R234, R235 ;  /* 0x000000ebea48723e */ /* 0x000fe400000000ff */
[----:B------:R-:W-:Y:S01]  /*d280*/  F2FP.PACK_AB R73, R161, R162 ;  /* 0x000000a2a149723e */ /* 0x000fe200000000ff */
[----:B------:R1:W-:Y:S06]  /*d290*/  MUFU.EX2 R127, R70 ;  /* 0x00000046007f7308 */ /* 0x0003ec0000000800 */
[C---:B------:R-:W-:Y:S08]  /*d2a0*/  HMMA.16816.F32 R4, R72.reuse, R80, R4 ;  /* 0x000000504804723c */ /* 0x040ff00000001804 */
[C---:B------:R-:W-:Y:S01]  /*d2b0*/  HMMA.16816.F32 R8, R72.reuse, R82, R8 ;  /* 0x000000524808723c */ /* 0x040fe20000001808 */
[----:B------:R-:W2:Y:S07]  /*d2c0*/  LDSM.16.MT88.4 R80, [R200+0x4800] ;  /* 0x00480000c850783b */ /* 0x000eae0000004200 */
[C---:B------:R-:W-:Y:S04]  /*d2d0*/  HMMA.16816.F32 R12, R72.reuse, R84, R12 ;  /* 0x00000054480c723c */ /* 0x040fe8000000180c */
[--C-:B-1----:R-:W-:Y:S04]  /*d2e0*/  FFMA.FTZ R70, R190, c[0x0][0x2d0], -R138.reuse ;  /* 0x0000b400be467a23 */ /* 0x102fe8000001088a */
[C---:B------:R-:W-:Y:S01]  /*d2f0*/  HMMA.16816.F32 R16, R72.reuse, R86, R16 ;  /* 0x000000564810723c */ /* 0x040fe20000001810 */
[----:B------:R1:W4:Y:S01]  /*d300*/  MUFU.EX2 R126, R70 ;  /* 0x00000046007e7308 */ /* 0x0003220000000800 */
[----:B------:R-:W4:Y:S06]  /*d310*/  LDSM.16.MT88.4 R84, [R204+0x4800] ;  /* 0x00480000cc54783b */ /* 0x000f2c0000004200 */
[C---:B---3--:R-:W-:Y:S08]  /*d320*/  HMMA.16816.F32 R20, R72.reuse, R88, R20 ;  /* 0x000000584814723c */ /* 0x048ff00000001814 */
[C---:B------:R-:W-:Y:S01]  /*d330*/  HMMA.16816.F32 R24, R72.reuse, R90, R24 ;  /* 0x0000005a4818723c */ /* 0x040fe20000001818 */
[----:B------:R-:W3:Y:S07]  /*d340*/  LDSM.16.MT88.4 R88, [R206+0x4800] ;  /* 0x00480000ce58783b */ /* 0x000eee0000004200 */
[C---:B------:R-:W-:Y:S04]  /*d350*/  HMMA.16816.F32 R28, R72.reuse, R76, R28 ;  /* 0x0000004c481c723c */ /* 0x040fe8000000181c */
[--C-:B-1----:R-:W-:Y:S04]  /*d360*/  FFMA.FTZ R70, R231, c[0x0][0x2d0], -R3.reuse ;  /* 0x0000b400e7467a23 */ /* 0x102fe80000010803 */
[C---:B------:R-:W-:Y:S01]  /*d370*/  HMMA.16816.F32 R32, R72.reuse, R78, R32 ;  /* 0x0000004e4820723c */ /* 0x040fe20000001820 */
[----:B------:R1:W-:Y:S01]  /*d380*/  MUFU.EX2 R107, R70 ;  /* 0x00000046006b7308 */ /* 0x0003e20000000800 */
[----:B------:R-:W3:Y:S06]  /*d390*/  LDSM.16.MT88.4 R76, [R200+0x1000] ;  /* 0x00100000c84c783b */ /* 0x000eec0000004200 */
[C---:B--2---:R-:W-:Y:S08]  /*d3a0*/  HMMA.16816.F32 R36, R72.reuse, R80, R36 ;  /* 0x000000504824723c */ /* 0x044ff00000001824 */
[C---:B------:R-:W-:Y:S01]  /*d3b0*/  HMMA.16816.F32 R40, R72.reuse, R82, R40 ;  /* 0x000000524828723c */ /* 0x040fe20000001828 */
[----:B------:R-:W2:Y:S07]  /*d3c0*/  LDSM.16.MT88.4 R80, [R203+0x1000] ;  /* 0x00100000cb50783b */ /* 0x000eae0000004200 */
[C---:B----4-:R-:W-:Y:S04]  /*d3d0*/  HMMA.16816.F32 R44, R72.reuse, R84, R44 ;  /* 0x00000054482c723c */ /* 0x050fe8000000182c */
[--C-:B-1----:R-:W-:Y:S04]  /*d3e0*/  FFMA.FTZ R70, R232, c[0x0][0x2d0], -R3.reuse ;  /* 0x0000b400e8467a23 */ /* 0x102fe80000010803 */
[C---:B------:R-:W-:Y:S01]  /*d3f0*/  HMMA.16816.F32 R48, R72.reuse, R86, R48 ;  /* 0x000000564830723c */ /* 0x040fe20000001830 */
[----:B------:R1:W4:Y:S01]  /*d400*/  MUFU.EX2 R106, R70 ;  /* 0x00000046006a7308 */ /* 0x0003220000000800 */
[----:B------:R-:W2:Y:S06]  /*d410*/  LDSM.16.MT88.4 R84, [R206+0x1000] ;  /* 0x00100000ce54783b */ /* 0x000eac0000004200 */
[C---:B------:R-:W-:Y:S08]  /*d420*/  HMMA.16816.F32 R52, R72.reuse, R92, R52 ;  /* 0x0000005c4834723c */ /* 0x040ff00000001834 */
[C---:B------:R-:W-:Y:S01]  /*d430*/  HMMA.16816.F32 R56, R72.reuse, R94, R56 ;  /* 0x0000005e4838723c */ /* 0x040fe20000001838 */
[----:B------:R-:W-:Y:S07]  /*d440*/  LDSM.16.MT88.4 R92, [R206+0x5800] ;  /* 0x00580000ce5c783b */ /* 0x000fee0000004200 */
[C---:B---3--:R-:W-:Y:S04]  /*d450*/  HMMA.16816.F32 R60, R72.reuse, R88, R60 ;  /* 0x00000058483c723c */ /* 0x048fe8000000183c */
[--C-:B-1----:R-:W-:Y:S04]  /*d460*/  FFMA.FTZ R70, R236, c[0x0][0x2d0], -R138.reuse ;  /* 0x0000b400ec467a23 */ /* 0x102fe8000001088a */
[----:B------:R-:W-:Y:S01]  /*d470*/  HMMA.16816.F32 R64, R72, R90, R64 ;  /* 0x0000005a4840723c */ /* 0x000fe20000001840 */
[----:B------:R1:W-:Y:S01]  /*d480*/  MUFU.EX2 R190, R70 ;  /* 0x0000004600be7308 */ /* 0x0003e20000000800 */
[----:B------:R-:W-:Y:S05]  /*d490*/  LDSM.16.MT88.4 R88, [R204+0x5000] ;  /* 0x00500000cc58783b */ /* 0x000fea0000004200 */
[----:B-----5:R-:W-:Y:S02]  /*d4a0*/  F2FP.PACK_AB R73, R124, R125 ;  /* 0x0000007d7c49723e */ /* 0x020fe400000000ff */
[----:B------:R-:W-:Y:S03]  /*d4b0*/  F2FP.PACK_AB R74, R126, R127 ;  /* 0x0000007f7e4a723e */ /* 0x000fe600000000ff */
[----:B------:R-:W-:Y:S02]  /*d4c0*/  F2FP.PACK_AB R72, R191, R229 ;  /* 0x000000e5bf48723e */ /* 0x000fe400000000ff */
[----:B----4-:R-:W-:Y:S07]  /*d4d0*/  F2FP.PACK_AB R75, R106, R107 ;  /* 0x0000006b6a4b723e */ /* 0x010fee00000000ff */
[C---:B------:R-:W-:Y:S03]  /*d4e0*/  HMMA.16816.F32 R4, R72.reuse, R76, R4 ;  /* 0x0000004c4804723c */ /* 0x040fe60000001804 */
[--C-:B-1----:R-:W-:Y:S05]  /*d4f0*/  FFMA.FTZ R70, R237, c[0x0][0x2d0], -R138.reuse ;  /* 0x0000b400ed467a23 */ /* 0x102fea000001088a */
[C---:B------:R-:W-:Y:S01]  /*d500*/  HMMA.16816.F32 R8, R72.reuse, R78, R8 ;  /* 0x0000004e4808723c */ /* 0x040fe20000001808 */
[----:B------:R1:W3:Y:S01]  /*d510*/  MUFU.EX2 R189, R70 ;  /* 0x0000004600bd7308 */ /* 0x0002e20000000800 */
[----:B------:R-:W4:Y:S06]  /*d520*/  LDSM.16.MT88.4 R76, [R200+0x5000] ;  /* 0x00500000c84c783b */ /* 0x000f2c0000004200 */
[C---:B------:R-:W-:Y:S08]  /*d530*/  HMMA.16816.F32 R12, R72.reuse, R96, R12 ;  /* 0x00000060480c723c */ /* 0x040ff0000000180c */
[C---:B------:R-:W-:Y:S01]  /*d540*/  HMMA.16816.F32 R16, R72.reuse, R98, R16 ;  /* 0x000000624810723c */ /* 0x040fe20000001810 */
[----:B------:R-:W-:Y:S07]  /*d550*/  LDSM.16.MT88.4 R96, [R204+0x2000] ;  /* 0x00200000cc60783b */ /* 0x000fee0000004200 */
[C---:B--2---:R-:W-:Y:S04]  /*d560*/  HMMA.16816.F32 R20, R72.reuse, R80, R20 ;  /* 0x000000504814723c */ /* 0x044fe80000001814 */
[--C-:B-1----:R-:W-:Y:S04]  /*d570*/  FFMA.FTZ R70, R238, c[0x0][0x2d0], -R3.reuse ;  /* 0x0000b400ee467a23 */ /* 0x102fe80000010803 */
[C---:B------:R-:W-:Y:S01]  /*d580*/  HMMA.16816.F32 R24, R72.reuse, R82, R24 ;  /* 0x000000524818723c */ /* 0x040fe20000001818 */
[----:B------:R1:W-:Y:S01]  /*d590*/  MUFU.EX2 R105, R70 ;  /* 0x0000004600697308 */ /* 0x0003e20000000800 */
[----:B------:R-:W2:Y:S06]  /*d5a0*/  LDSM.16.MT88.4 R80, [R203+0x5000] ;  /* 0x00500000cb50783b */ /* 0x000eac0000004200 */
[C---:B------:R-:W-:Y:S08]  /*d5b0*/  HMMA.16816.F32 R28, R72.reuse, R84, R28 ;  /* 0x00000054481c723c */ /* 0x040ff0000000181c */
[C---:B------:R-:W-:Y:S01]  /*d5c0*/  HMMA.16816.F32 R32, R72.reuse, R86, R32 ;  /* 0x000000564820723c */ /* 0x040fe20000001820 */
[----:B------:R-:W5:Y:S07]  /*d5d0*/  LDSM.16.MT88.4 R84, [R206+0x5000] ;  /* 0x00500000ce54783b */ /* 0x000f6e0000004200 */
[C---:B----4-:R-:W-:Y:S04]  /*d5e0*/  HMMA.16816.F32 R36, R72.reuse, R76, R36 ;  /* 0x0000004c4824723c */ /* 0x050fe80000001824 */
[--C-:B-1----:R-:W-:Y:S04]  /*d5f0*/  FFMA.FTZ R70, R239, c[0x0][0x2d0], -R3.reuse ;  /* 0x0000b400ef467a23 */ /* 0x102fe80000010803 */
[C---:B------:R-:W-:Y:S01]  /*d600*/  HMMA.16816.F32 R40, R72.reuse, R78, R40 ;  /* 0x0000004e4828723c */ /* 0x040fe20000001828 */
[----:B------:R1:W4:Y:S01]  /*d610*/  MUFU.EX2 R104, R70 ;  /* 0x0000004600687308 */ /* 0x0003220000000800 */
[----:B------:R-:W3:Y:S06]  /*d620*/  LDSM.16.MT88.4 R76, [R200+0x1800] ;  /* 0x00180000c84c783b */ /* 0x000eec0000004200 */
[C---:B------:R-:W-:Y:S08]  /*d630*/  HMMA.16816.F32 R44, R72.reuse, R88, R44 ;  /* 0x00000058482c723c */ /* 0x040ff0000000182c */
[C---:B------:R-:W-:Y:S01]  /*d640*/  HMMA.16816.F32 R48, R72.reuse, R90, R48 ;  /* 0x0000005a4830723c */ /* 0x040fe20000001830 */
[----:B------:R-:W4:Y:S07]  /*d650*/  LDSM.16.MT88.4 R88, [R204+0x1800] ;  /* 0x00180000cc58783b */ /* 0x000f2e0000004200 */
[C---:B--2---:R-:W-:Y:S04]  /*d660*/  HMMA.16816.F32 R52, R72.reuse, R80, R52 ;  /* 0x000000504834723c */ /* 0x044fe80000001834 */
[--C-:B-1----:R-:W-:Y:S04]  /*d670*/  FFMA.FTZ R70, R240, c[0x0][0x2d0], -R138.reuse ;  /* 0x0000b400f0467a23 */ /* 0x102fe8000001088a */
[C---:B------:R-:W-:Y:S01]  /*d680*/  HMMA.16816.F32 R56, R72.reuse, R82, R56 ;  /* 0x000000524838723c */ /* 0x040fe20000001838 */
[----:B------:R1:W2:Y:S01]  /*d690*/  MUFU.EX2 R183, R70 ;  /* 0x0000004600b77308 */ /* 0x0002a20000000800 */
[----:B------:R-:W2:Y:S06]  /*d6a0*/  LDSM.16.MT88.4 R80, [R203+0x1800] ;  /* 0x00180000cb50783b */ /* 0x000eac0000004200 */
[C---:B-----5:R-:W-:Y:S08]  /*d6b0*/  HMMA.16816.F32 R60, R72.reuse, R84, R60 ;  /* 0x00000054483c723c */ /* 0x060ff0000000183c */
[----:B------:R-:W-:Y:S01]  /*d6c0*/  HMMA.16816.F32 R64, R72, R86, R64 ;  /* 0x000000564840723c */ /* 0x000fe20000001840 */
[----:B------:R-:W5:Y:S06]  /*d6d0*/  LDSM.16.MT88.4 R84, [R206+0x1800] ;  /* 0x00180000ce54783b */ /* 0x000f6c0000004200 */
[----:B---3--:R-:W-:Y:S01]  /*d6e0*/  F2FP.PACK_AB R72, R189, R190 ;  /* 0x000000bebd48723e */ /* 0x008fe200000000ff */
[--C-:B-1----:R-:W-:Y:S01]  /*d6f0*/  FFMA.FTZ R70, R242, c[0x0][0x2d0], -R3.reuse ;  /* 0x0000b400f2467a23 */ /* 0x102fe20000010803 */
[----:B----4-:R-:W-:Y:S03]  /*d700*/  F2FP.PACK_AB R73, R104, R105 ;  /* 0x000000696849723e */ /* 0x010fe600000000ff */
[----:B------:R1:W-:Y:S01]  /*d710*/  MUFU.EX2 R115, R70 ;  /* 0x0000004600737308 */ /* 0x0003e20000000800 */
[----:B--2---:R-:W-:Y:S01]  /*d720*/  F2FP.PACK_AB R74, R183, R188 ;  /* 0x000000bcb74a723e */ /* 0x004fe200000000ff */
[--C-:B-1----:R-:W-:Y:S08]  /*d730*/  FFMA.FTZ R70, R246, c[0x0][0x2d0], -R3.reuse ;  /* 0x0000b400f6467a23 */ /* 0x102ff00000010803 */
[----:B------:R1:W2:Y:S02]  /*d740*/  MUFU.EX2 R114, R70 ;  /* 0x0000004600727308 */ /* 0x0002a40000000800 */
[--C-:B-1----:R-:W-:Y:S01]  /*d750*/  FFMA.FTZ R70, R248, c[0x0][0x2d0], -R138.reuse ;  /* 0x0000b400f8467a23 */ /* 0x102fe2000001088a */
[----:B--2---:R-:W-:Y:S07]  /*d760*/  F2FP.PACK_AB R75, R114, R115 ;  /* 0x00000073724b723e */ /* 0x004fee00000000ff */
[----:B------:R1:W-:Y:S01]  /*d770*/  MUFU.EX2 R182, R70 ;  /* 0x0000004600b67308 */ /* 0x0003e20000000800 */
[C---:B------:R-:W-:Y:S08]  /*d780*/  HMMA.16816.F32 R4, R72.reuse, R76, R4 ;  /* 0x0000004c4804723c */ /* 0x040ff00000001804 */
[C---:B------:R-:W-:Y:S01]  /*d790*/  HMMA.16816.F32 R8, R72.reuse, R78, R8 ;  /* 0x0000004e4808723c */ /* 0x040fe20000001808 */
[----:B------:R-:W2:Y:S07]  /*d7a0*/  LDSM.16.MT88.4 R76, [R200+0x5800] ;  /* 0x00580000c84c783b */ /* 0x000eae0000004200 */
[C---:B------:R-:W-:Y:S04]  /*d7b0*/  HMMA.16816.F32 R12, R72.reuse, R88, R12 ;  /* 0x00000058480c723c */ /* 0x040fe8000000180c */
[--C-:B-1----:R-:W-:Y:S04]  /*d7c0*/  FFMA.FTZ R70, R249, c[0x0][0x2d0], -R138.reuse ;  /* 0x0000b400f9467a23 */ /* 0x102fe8000001088a */
[C---:B------:R-:W-:Y:S01]  /*d7d0*/  HMMA.16816.F32 R16, R72.reuse, R90, R16 ;  /* 0x0000005a4810723c */ /* 0x040fe20000001810 */
[----:B------:R1:W3:Y:S01]  /*d7e0*/  MUFU.EX2 R181, R70 ;  /* 0x0000004600b57308 */ /* 0x0002e20000000800 */
[----:B------:R-:W4:Y:S06]  /*d7f0*/  LDSM.16.MT88.4 R88, [R204+0x5800] ;  /* 0x00580000cc58783b */ /* 0x000f2c0000004200 */
[C---:B------:R-:W-:Y:S08]  /*d800*/  HMMA.16816.F32 R20, R72.reuse, R80, R20 ;  /* 0x000000504814723c */ /* 0x040ff00000001814 */
[C---:B------:R-:W-:Y:S01]  /*d810*/  HMMA.16816.F32 R24, R72.reuse, R82, R24 ;  /* 0x000000524818723c */ /* 0x040fe20000001818 */
[----:B------:R-:W3:Y:S07]  /*d820*/  LDSM.16.MT88.4 R80, [R203+0x5800] ;  /* 0x00580000cb50783b */ /* 0x000eee0000004200 */
[C---:B-----5:R-:W-:Y:S04]  /*d830*/  HMMA.16816.F32 R28, R72.reuse, R84, R28 ;  /* 0x00000054481c723c */ /* 0x060fe8000000181c */
[--C-:B-1----:R-:W-:Y:S04]  /*d840*/  FFMA.FTZ R70, R250, c[0x0][0x2d0], -R3.reuse ;  /* 0x0000b400fa467a23 */ /* 0x102fe80000010803 */
[C---:B------:R-:W-:Y:S01]  /*d850*/  HMMA.16816.F32 R32, R72.reuse, R86, R32 ;  /* 0x000000564820723c */ /* 0x040fe20000001820 */
[----:B------:R1:W-:Y:S01]  /*d860*/  MUFU.EX2 R113, R70 ;  /* 0x0000004600717308 */ /* 0x0003e20000000800 */
[----:B------:R-:W5:Y:S06]  /*d870*/  LDSM.16.MT88.4 R84, [R200+0x2000] ;  /* 0x00200000c854783b */ /* 0x000f6c0000004200 */
[C---:B--2---:R-:W-:Y:S08]  /*d880*/  HMMA.16816.F32 R36, R72.reuse, R76, R36 ;  /* 0x0000004c4824723c */ /* 0x044ff00000001824 */
[C---:B------:R-:W-:Y:S01]  /*d890*/  HMMA.16816.F32 R40, R72.reuse, R78, R40 ;  /* 0x0000004e4828723c */ /* 0x040fe20000001828 */
[----:B------:R-:W2:Y:S07]  /*d8a0*/  LDSM.16.MT88.4 R76, [R203+0x2000] ;  /* 0x00200000cb4c783b */ /* 0x000eae0000004200 */
[C---:B----4-:R-:W-:Y:S04]  /*d8b0*/  HMMA.16816.F32 R44, R72.reuse, R88, R44 ;  /* 0x00000058482c723c */ /* 0x050fe8000000182c */
[--C-:B-1----:R-:W-:Y:S04]  /*d8c0*/  FFMA.FTZ R70, R251, c[0x0][0x2d0], -R3.reuse ;  /* 0x0000b400fb467a23 */ /* 0x102fe80000010803 */
[C---:B------:R-:W-:Y:S01]  /*d8d0*/  HMMA.16816.F32 R48, R72.reuse, R90, R48 ;  /* 0x0000005a4830723c */ /* 0x040fe20000001830 */
[----:B------:R1:W4:Y:S01]  /*d8e0*/  MUFU.EX2 R112, R70 ;  /* 0x0000004600707308 */ /* 0x0003220000000800 */
[----:B------:R-:W-:Y:S06]  /*d8f0*/  LDSM.16.MT88.4 R88, [R204+0x6000] ;  /* 0x00600000cc58783b */ /* 0x000fec0000004200 */
[C---:B---3--:R-:W-:Y:S08]  /*d900*/  HMMA.16816.F32 R52, R72.reuse, R80, R52 ;  /* 0x000000504834723c */ /* 0x048ff00000001834 */
[C---:B------:R-:W-:Y:S01]  /*d910*/  HMMA.16816.F32 R56, R72.reuse, R82, R56 ;  /* 0x000000524838723c */ /* 0x040fe20000001838 */
[----:B------:R-:W3:Y:S07]  /*d920*/  LDSM.16.MT88.4 R80, [R206+0x2000] ;  /* 0x00200000ce50783b */ /* 0x000eee0000004200 */
[C---:B------:R-:W-:Y:S04]  /*d930*/  HMMA.16816.F32 R60, R72.reuse, R92, R60 ;  /* 0x0000005c483c723c */ /* 0x040fe8000000183c */
[--C-:B-1----:R-:W-:Y:S04]  /*d940*/  FFMA.FTZ R70, R252, c[0x0][0x2d0], -R138.reuse ;  /* 0x0000b400fc467a23 */ /* 0x102fe8000001088a */
[----:B------:R-:W-:Y:S01]  /*d950*/  HMMA.16816.F32 R64, R72, R94, R64 ;  /* 0x0000005e4840723c */ /* 0x000fe20000001840 */
[----:B------:R1:W-:Y:S01]  /*d960*/  MUFU.EX2 R180, R70 ;  /* 0x0000004600b47308 */ /* 0x0003e20000000800 */
[----:B------:R-:W-:Y:S05]  /*d970*/  LDSM.16.MT88.4 R92, [R206+0x6000] ;  /* 0x00600000ce5c783b */ /* 0x000fea0000004200 */
[----:B------:R-:W-:Y:S02]  /*d980*/  F2FP.PACK_AB R72, R181, R182 ;  /* 0x000000b6b548723e */ /* 0x000fe400000000ff */
[----:B----4-:R-:W-:Y:S03]  /*d990*/  F2FP.PACK_AB R73, R112, R113 ;  /* 0x000000717049723e */ /* 0x010fe600000000ff */
        /* <DEDUP_REMOVED lines=42> */
[----:B-----5:R-:W-:Y:S02]  /*dc40*/  F2FP.PACK_AB R72, R159, R160 ;  /* 0x000000a09f48723e */ /* 0x020fe400000000ff */
[----:B------:R-:W-:Y:S03]  /*dc50*/  F2FP.PACK_AB R73, R120, R121 ;  /* 0x000000797849723e */ /* 0x000fe600000000ff */
[--C-:B-1----:R-:W-:Y:S04]  /*dc60*/  FFMA.FTZ R70, R157, c[0x0][0x2d0], -R138.reuse ;  /* 0x0000b4009d467a23 */ /* 0x102fe8000001088a */
[----:B------:R1:W5:Y:S02]  /*dc70*/  MUFU.EX2 R157, R70 ;  /* 0x00000046009d7308 */ /* 0x0003640000000800 */
[--C-:B-1----:R-:W-:Y:S01]  /*dc80*/  FFMA.FTZ R70, R109, c[0x0][0x2d0], -R3.reuse ;  /* 0x0000b4006d467a23 */ /* 0x102fe20000010803 */
[----:B-----5:R-:W-:Y:S01]  /*dc90*/  F2FP.PACK_AB R74, R157, R158 ;  /* 0x0000009e9d4a723e */ /* 0x020fe200000000ff */
[----:B------:R-:W5:Y:S06]  /*dca0*/  LDL.LU R109, [R1+0xc] ;  /* 0x00000c00016d7983 */ /* 0x000f6c0000300800 */
[----:B------:R1:W-:Y:S02]  /*dcb0*/  MUFU.EX2 R131, R70 ;  /* 0x0000004600837308 */ /* 0x0003e40000000800 */
[--C-:B-1----:R-:W-:Y:S02]  /*dcc0*/  FFMA.FTZ R70, R108, c[0x0][0x2d0], -R3.reuse ;  /* 0x0000b4006c467a23 */ /* 0x102fe40000010803 */
[----:B------:R-:W5:Y:S06]  /*dcd0*/  LDL.LU R108, [R1+0x10] ;  /* 0x00001000016c7983 */ /* 0x000f6c0000300800 */
[----:B------:R1:W1:Y:S02]  /*dce0*/  MUFU.EX2 R130, R70 ;  /* 0x0000004600827308 */ /* 0x0002640000000800 */
[--C-:B-1----:R-:W-:Y:S01]  /*dcf0*/  FFMA.FTZ R70, R156, c[0x0][0x2d0], -R138.reuse ;  /* 0x0000b4009c467a23 */ /* 0x102fe2000001088a */
[----:B------:R-:W-:Y:S07]  /*dd00*/  F2FP.PACK_AB R75, R130, R131 ;  /* 0x00000083824b723e */ /* 0x000fee00000000ff */
[----:B------:R1:W-:Y:S01]  /*dd10*/  MUFU.EX2 R156, R70 ;  /* 0x00000046009c7308 */ /* 0x0003e20000000800 */
[C---:B---3--:R-:W-:Y:S08]  /*dd20*/  HMMA.16816.F32 R4, R72.reuse, R80, R4 ;  /* 0x000000504804723c */ /* 0x048ff00000001804 */
[C---:B------:R-:W-:Y:S01]  /*dd30*/  HMMA.16816.F32 R8, R72.reuse, R82, R8 ;  /* 0x000000524808723c */ /* 0x040fe20000001808 */
[----:B------:R-:W3:Y:S07]  /*dd40*/  LDSM.16.MT88.4 R80, [R204+0x6800] ;  /* 0x00680000cc50783b */ /* 0x000eee0000004200 */
[C---:B----4-:R-:W-:Y:S04]  /*dd50*/  HMMA.16816.F32 R12, R72.reuse, R84, R12 ;  /* 0x00000054480c723c */ /* 0x050fe8000000180c */
[--C-:B-1----:R-:W-:Y:S01]  /*dd60*/  FFMA.FTZ R70, R102, c[0x0][0x2d0], -R138.reuse ;  /* 0x0000b40066467a23 */ /* 0x102fe2000001088a */
[----:B------:R-:W-:Y:S02]  /*dd70*/  MOV R102, R150 ;  /* 0x0000009600667202 */ /* 0x000fe40000000f00 */
[----:B------:R-:W-:Y:S01]  /*dd80*/  MOV R150, R149 ;  /* 0x0000009500967202 */ /* 0x000fe20000000f00 */
[C---:B------:R-:W-:Y:S01]  /*dd90*/  HMMA.16816.F32 R16, R72.reuse, R86, R16 ;  /* 0x000000564810723c */ /* 0x040fe20000001810 */
[----:B------:R-:W1:Y:S03]  /*dda0*/  LDSM.16.MT88.4 R84, [R203+0x6800] ;  /* 0x00680000cb54783b */ /* 0x000e660000004200 */
[----:B------:R-:W-:Y:S01]  /*ddb0*/  MOV R149, R155 ;  /* 0x0000009b00957202 */ /* 0x000fe20000000f00 */
[--C-:B------:R-:W-:Y:S01]  /*ddc0*/  FFMA.FTZ R102, R102, c[0x0][0x2d0], -R138.reuse ;  /* 0x0000b40066667a23 */ /* 0x100fe2000001088a */
[----:B------:R4:W-:Y:S02]  /*ddd0*/  MUFU.EX2 R155, R70 ;  /* 0x00000046009b7308 */ /* 0x0009e40000000800 */
[C---:B------:R-:W-:Y:S08]  /*dde0*/  HMMA.16816.F32 R20, R72.reuse, R96, R20 ;  /* 0x000000604814723c */ /* 0x040ff00000001814 */
[C---:B------:R-:W-:Y:S01]  /*ddf0*/  HMMA.16816.F32 R24, R72.reuse, R98, R24 ;  /* 0x000000624818723c */ /* 0x040fe20000001818 */
[----:B------:R-:W-:Y:S07]  /*de00*/  LDSM.16.MT88.4 R96, [R204+0x7000] ;  /* 0x00700000cc60783b */ /* 0x000fee0000004200 */
[C---:B--2---:R-:W-:Y:S04]  /*de10*/  HMMA.16816.F32 R28, R72.reuse, R76, R28 ;  /* 0x0000004c481c723c */ /* 0x044fe8000000181c */
[--C-:B----4-:R-:W-:Y:S04]  /*de20*/  FFMA.FTZ R70, R151, c[0x0][0x2d0], -R3.reuse ;  /* 0x0000b40097467a23 */ /* 0x110fe80000010803 */
[C---:B------:R-:W-:Y:S01]  /*de30*/  HMMA.16816.F32 R32, R72.reuse, R78, R32 ;  /* 0x0000004e4820723c */ /* 0x040fe20000001820 */
[----:B------:R-:W2:Y:S01]  /*de40*/  LDSM.16.MT88.4 R76, [R206+0x6800] ;  /* 0x00680000ce4c783b */ /* 0x000ea20000004200 */
[----:B------:R4:W-:Y:S06]  /*de50*/  MUFU.EX2 R129, R70 ;  /* 0x0000004600817308 */ /* 0x0009ec0000000800 */
[C---:B------:R-:W-:Y:S04]  /*de60*/  HMMA.16816.F32 R36, R72.reuse, R88, R36 ;  /* 0x000000584824723c */ /* 0x040fe80000001824 */
[----:B------:R-:W1:Y:S04]  /*de70*/  MUFU.EX2 R151, R101 ;  /* 0x0000006500977308 */ /* 0x000e680000000800 */
[C---:B------:R-:W-:Y:S01]  /*de80*/  HMMA.16816.F32 R40, R72.reuse, R90, R40 ;  /* 0x0000005a4828723c */ /* 0x040fe20000001828 */
[----:B------:R-:W-:Y:S07]  /*de90*/  LDSM.16.MT88.4 R88, [R203+0x3000] ;  /* 0x00300000cb58783b */ /* 0x000fee0000004200 */
[C---:B---3--:R-:W-:Y:S04]  /*dea0*/  HMMA.16816.F32 R44, R72.reuse, R80, R44 ;  /* 0x00000050482c723c */ /* 0x048fe8000000182c */
[--C-:B----4-:R-:W-:Y:S02]  /*deb0*/  FFMA.FTZ R70, R103, c[0x0][0x2d0], -R3.reuse ;  /* 0x0000b40067467a23 */ /* 0x110fe40000010803 */
[--C-:B------:R-:W-:Y:S02]  /*dec0*/  FFMA.FTZ R103, R150, c[0x0][0x2d0], -R138.reuse ;  /* 0x0000b40096677a23 */ /* 0x100fe4000001088a */
[C---:B------:R-:W-:Y:S01]  /*ded0*/  HMMA.16816.F32 R48, R72.reuse, R82, R48 ;  /* 0x000000524830723c */ /* 0x040fe20000001830 */
[----:B------:R3:W4:Y:S01]  /*dee0*/  MUFU.EX2 R128, R70 ;  /* 0x0000004600807308 */ /* 0x0007220000000800 */
[----:B------:R-:W4:Y:S02]  /*def0*/  LDSM.16.MT88.4 R80, [R200+0x3000] ;  /* 0x00300000c850783b */ /* 0x000f240000004200 */
[----:B-1----:R-:W-:Y:S04]  /*df00*/  F2FP.PACK_AB R132, R151, R152 ;  /* 0x000000989784723e */ /* 0x002fe800000000ff */
[C---:B------:R-:W-:Y:S03]  /*df10*/  HMMA.16816.F32 R52, R72.reuse, R84, R52 ;  /* 0x000000544834723c */ /* 0x040fe60000001834 */
[----:B------:R-:W-:Y:S05]  /*df20*/  MUFU.EX2 R150, R102 ;  /* 0x0000006600967308 */ /* 0x000fea0000000800 */
[C---:B------:R-:W-:Y:S01]  /*df30*/  HMMA.16816.F32 R56, R72.reuse, R86, R56 ;  /* 0x000000564838723c */ /* 0x040fe20000001838 */
[----:B------:R-:W1:Y:S07]  /*df40*/  LDSM.16.MT88.4 R84, [R204+0x3000] ;  /* 0x00300000cc54783b */ /* 0x000e6e0000004200 */
[C---:B--2---:R-:W-:Y:S04]  /*df50*/  HMMA.16816.F32 R60, R72.reuse, R76, R60 ;  /* 0x0000004c483c723c */ /* 0x044fe8000000183c */
[--C-:B---3--:R-:W-:Y:S04]  /*df60*/  FFMA.FTZ R70, R154, c[0x0][0x2d0], -R138.reuse ;  /* 0x0000b4009a467a23 */ /* 0x108fe8000001088a */
[----:B------:R-:W-:Y:S01]  /*df70*/  HMMA.16816.F32 R64, R72, R78, R64 ;  /* 0x0000004e4840723c */ /* 0x000fe20000001840 */
[----:B------:R2:W-:Y:S01]  /*df80*/  MUFU.EX2 R154, R70 ;  /* 0x00000046009a7308 */ /* 0x0005e20000000800 */
[----:B------:R-:W3:Y:S05]  /*df90*/  LDSM.16.MT88.4 R76, [R200+0x7000] ;  /* 0x00700000c84c783b */ /* 0x000eea0000004200 */
[----:B------:R-:W-:Y:S02]  /*dfa0*/  F2FP.PACK_AB R72, R155, R156 ;  /* 0x0000009c9b48723e */ /* 0x000fe400000000ff */
[----:B----4-:R-:W-:Y:S03]  /*dfb0*/  F2FP.PACK_AB R73, R128, R129 ;  /* 0x000000818049723e */ /* 0x010fe600000000ff */
[----:B--2---:R-:W-:Y:S04]  /*dfc0*/  FFMA.FTZ R70, R153, c[0x0][0x2d0], -R138 ;  /* 0x0000b40099467a23 */ /* 0x004fe8000001088a */
[----:B------:R2:W4:Y:S02]  /*dfd0*/  MUFU.EX2 R153, R70 ;  /* 0x0000004600997308 */ /* 0x0005240000000800 */
[--C-:B--2---:R-:W-:Y:S01]  /*dfe0*/  FFMA.FTZ R70, R148, c[0x0][0x2d0], -R3.reuse ;  /* 0x0000b40094467a23 */ /* 0x104fe20000010803 */
[----:B----4-:R-:W-:Y:S07]  /*dff0*/  F2FP.PACK_AB R74, R153, R154 ;  /* 0x0000009a994a723e */ /* 0x010fee00000000ff */
[----:B------:R2:W-:Y:S02]  /*e000*/  MUFU.EX2 R148, R70 ;  /* 0x0000004600947308 */ /* 0x0005e40000000800 */
[--C-:B--2---:R-:W-:Y:S08]  /*e010*/  FFMA.FTZ R70, R139, c[0x0][0x2d0], -R3.reuse ;  /* 0x0000b4008b467a23 */ /* 0x104ff00000010803 */
[----:B------:R-:W2:Y:S02]  /*e020*/  MUFU.EX2 R139, R70 ;  /* 0x00000046008b7308 */ /* 0x000ea40000000800 */
[----:B--2---:R-:W-:Y:S01]  /*e030*/  F2FP.PACK_AB R75, R139, R148 ;  /* 0x000000948b4b723e */ /* 0x004fe200000000ff */
[--C-:B------:R-:W-:Y:S07]  /*e040*/  FFMA.FTZ R70, R149, c[0x0][0x2d0], -R3.reuse ;  /* 0x0000b40095467a23 */ /* 0x100fee0000010803 */
[----:B------:R2:W4:Y:S01]  /*e050*/  MUFU.EX2 R149, R103 ;  /* 0x0000006700957308 */ /* 0x0005220000000800 */
[----:B------:R-:W-:Y:S01]  /*e060*/  FFMA.FTZ R3, R136, c[0x0][0x2d0], -R3 ;  /* 0x0000b40088037a23 */ /* 0x000fe20000010803 */
[C---:B------:R-:W-:Y:S03]  /*e070*/  HMMA.16816.F32 R4, R72.reuse, R80, R4 ;  /* 0x000000504804723c */ /* 0x040fe60000001804 */
[----:B-----5:R-:W-:Y:S05]  /*e080*/  FFMA.FTZ R2, R2, R109, R244 ;  /* 0x0000006d02027223 */ /* 0x020fea00000100f4 */
[----:B------:R-:W-:Y:S01]  /*e090*/  MUFU.EX2 R138, R70 ;  /* 0x00000046008a7308 */ /* 0x000fe20000000800 */
[----:B------:R-:W-:Y:S01]  /*e0a0*/  FADD.FTZ R2, R245, R2 ;  /* 0x00000002f5027221 */ /* 0x000fe20000010000 */
[C---:B------:R-:W-:Y:S01]  /*e0b0*/  HMMA.16816.F32 R8, R72.reuse, R82, R8 ;  /* 0x000000524808723c */ /* 0x040fe20000001808 */
[----:B------:R-:W5:Y:S02]  /*e0c0*/  LDSM.16.MT88.4 R80, [R203+0x7000] ;  /* 0x00700000cb50783b */ /* 0x000f640000004200 */
[----:B------:R-:W-:Y:S05]  /*e0d0*/  FADD.FTZ R2, R243, R2 ;  /* 0x00000002f3027221 */ /* 0x000fea0000010000 */
[C---:B-1----:R-:W-:Y:S01]  /*e0e0*/  HMMA.16816.F32 R12, R72.reuse, R84, R12 ;  /* 0x00000054480c723c */ /* 0x042fe2000000180c */
[----:B------:R-:W-:Y:S01]  /*e0f0*/  MUFU.EX2 R70, R3 ;  /* 0x0000000300467308 */ /* 0x000fe20000000800 */
[----:B--2---:R-:W-:Y:S02]  /*e100*/  LDSM.16.MT88.4 R100, [R206+0x3800] ;  /* 0x00380000ce64783b */ /* 0x004fe40000004200 */
[----:B----4-:R-:W-:Y:S01]  /*e110*/  F2FP.PACK_AB R134, R149, R150 ;  /* 0x000000969586723e */ /* 0x010fe200000000ff */
[----:B------:R-:W-:Y:S03]  /*e120*/  FADD.FTZ R2, R247, R2 ;  /* 0x00000002f7027221 */ /* 0x000fe60000010000 */
[C---:B------:R-:W-:Y:S03]  /*e130*/  HMMA.16816.F32 R16, R72.reuse, R86, R16 ;  /* 0x000000564810723c */ /* 0x040fe60000001810 */
[----:B------:R-:W1:Y:S01]  /*e140*/  MUFU.EX2 R136, R71 ;  /* 0x0000004700887308 */ /* 0x000e620000000800 */
[----:B------:R-:W2:Y:S01]  /*e150*/  LDSM.16.MT88.4 R84, [R206+0x7000] ;  /* 0x00700000ce54783b */ /* 0x000ea20000004200 */
[----:B------:R-:W-:Y:S02]  /*e160*/  FADD.FTZ R2, R235, R2 ;  /* 0x00000002eb027221 */ /* 0x000fe40000010000 */
[----:B------:R-:W-:Y:S01]  /*e170*/  FFMA.FTZ R0, R0, R108, R165 ;  /* 0x0000006c00007223 */ /* 0x000fe200000100a5 */
[C---:B------:R-:W-:Y:S04]  /*e180*/  HMMA.16816.F32 R20, R72.reuse, R88, R20 ;  /* 0x000000584814723c */ /* 0x040fe80000001814 */
[----:B------:R-:W-:Y:S01]  /*e190*/  LDSM.16.MT88.4 R108, [R200+0x7800] ;  /* 0x00780000c86c783b */ /* 0x000fe20000004200 */
[----:B------:R-:W4:Y:S01]  /*e1a0*/  MUFU.EX2 R71, R137 ;  /* 0x0000008900477308 */ /* 0x000f220000000800 */
[----:B------:R-:W-:Y:S02]  /*e1b0*/  FADD.FTZ R2, R234, R2 ;  /* 0x00000002ea027221 */ /* 0x000fe40000010000 */
[C---:B------:R-:W-:Y:S04]  /*e1c0*/  HMMA.16816.F32 R24, R72.reuse, R90, R24 ;  /* 0x0000005a4818723c */ /* 0x040fe80000001818 */
[----:B------:R-:W-:Y:S01]  /*e1d0*/  LDSM.16.MT88.4 R88, [R204+0x3800] ;  /* 0x00380000cc58783b */ /* 0x000fe20000004200 */
[----:B------:R-:W-:Y:S02]  /*e1e0*/  FADD.FTZ R2, R233, R2 ;  /* 0x00000002e9027221 */ /* 0x000fe40000010000 */
[----:B------:R-:W-:Y:S01]  /*e1f0*/  FADD.FTZ R0, R164, R0 ;  /* 0x00000000a4007221 */ /* 0x000fe20000010000 */
[C---:B------:R-:W-:Y:S04]  /*e200*/  HMMA.16816.F32 R28, R72.reuse, R92, R28 ;  /* 0x0000005c481c723c */ /* 0x040fe8000000181c */
[----:B------:R-:W-:Y:S01]  /*e210*/  FADD.FTZ R2, R118, R2 ;  /* 0x0000000276027221 */ /* 0x000fe20000010000 */
[----:B-1----:R-:W-:Y:S01]  /*e220*/  F2FP.PACK_AB R133, R136, R138 ;  /* 0x0000008a8885723e */ /* 0x002fe200000000ff */
[----:B------:R-:W-:Y:S02]  /*e230*/  FADD.FTZ R0, R163, R0 ;  /* 0x00000000a3007221 */ /* 0x000fe40000010000 */
[C---:B------:R-:W-:Y:S01]  /*e240*/  HMMA.16816.F32 R32, R72.reuse, R94, R32 ;  /* 0x0000005e4820723c */ /* 0x040fe20000001820 */
[----:B------:R-:W-:Y:S03]  /*e250*/  LDSM.16.MT88.4 R92, [R203+0x3800] ;  /* 0x00380000cb5c783b */ /* 0x000fe60000004200 */
[----:B------:R-:W-:Y:S01]  /*e260*/  FADD.FTZ R2, R229, R2 ;  /* 0x00000002e5027221 */ /* 0x000fe20000010000 */
[----:B----4-:R-:W-:Y:S01]  /*e270*/  F2FP.PACK_AB R135, R70, R71 ;  /* 0x000000474687723e */ /* 0x010fe200000000ff */
[----:B------:R-:W-:Y:S02]  /*e280*/  FADD.FTZ R0, R166, R0 ;  /* 0x00000000a6007221 */ /* 0x000fe40000010000 */
[C---:B---3--:R-:W-:Y:S04]  /*e290*/  HMMA.16816.F32 R36, R72.reuse, R76, R36 ;  /* 0x0000004c4824723c */ /* 0x048fe80000001824 */
[----:B------:R-:W-:Y:S02]  /*e2a0*/  FADD.FTZ R2, R191, R2 ;  /* 0x00000002bf027221 */ /* 0x000fe40000010000 */
[----:B------:R-:W-:Y:S02]  /*e2b0*/  FADD.FTZ R0, R162, R0 ;  /* 0x00000000a2007221 */ /* 0x000fe40000010000 */
[C---:B------:R-:W-:Y:S01]  /*e2c0*/  HMMA.16816.F32 R40, R72.reuse, R78, R40 ;  /* 0x0000004e4828723c */ /* 0x040fe20000001828 */
[----:B------:R-:W1:Y:S03]  /*e2d0*/  LDSM.16.MT88.4 R76, [R200+0x3800] ;  /* 0x00380000c84c783b */ /* 0x000e660000004200 */
[----:B------:R-:W-:Y:S02]  /*e2e0*/  FADD.FTZ R2, R127, R2 ;  /* 0x000000027f027221 */ /* 0x000fe40000010000 */
[----:B------:R-:W-:Y:S02]  /*e2f0*/  FADD.FTZ R0, R161, R0 ;  /* 0x00000000a1007221 */ /* 0x000fe40000010000 */
[C---:B------:R-:W-:Y:S04]  /*e300*/  HMMA.16816.F32 R44, R72.reuse, R96, R44 ;  /* 0x00000060482c723c */ /* 0x040fe8000000182c */
[----:B------:R-:W-:Y:S02]  /*e310*/  FADD.FTZ R0, R117, R0 ;  /* 0x0000000075007221 */ /* 0x000fe40000010000 */
[----:B------:R-:W-:Y:S02]  /*e320*/  FADD.FTZ R2, R126, R2 ;  /* 0x000000027e027221 */ /* 0x000fe40000010000 */
[C---:B------:R-:W-:Y:S04]  /*e330*/  HMMA.16816.F32 R48, R72.reuse, R98, R48 ;  /* 0x000000624830723c */ /* 0x040fe80000001830 */
[----:B------:R-:W-:Y:S02]  /*e340*/  FADD.FTZ R0, R116, R0 ;  /* 0x0000000074007221 */ /* 0x000fe40000010000 */
[----:B------:R-:W3:Y:S01]  /*e350*/  LDSM.16.MT88.4 R116, [R204+0x7800] ;  /* 0x00780000cc74783b */ /* 0x000ee20000004200 */
[----:B------:R-:W-:Y:S01]  /*e360*/  FADD.FTZ R2, R190, R2 ;  /* 0x00000002be027221 */ /* 0x000fe20000010000 */
[C---:B-----5:R-:W-:Y:S04]  /*e370*/  HMMA.16816.F32 R52, R72.reuse, R80, R52 ;  /* 0x000000504834723c */ /* 0x060fe80000001834 */
[----:B------:R-:W-:Y:S02]  /*e380*/  FADD.FTZ R0, R125, R0 ;  /* 0x000000007d007221 */ /* 0x000fe40000010000 */
[----:B------:R-:W-:Y:S02]  /*e390*/  FADD.FTZ R2, R189, R2 ;  /* 0x00000002bd027221 */ /* 0x000fe40000010000 */
[C---:B------:R-:W-:Y:S04]  /*e3a0*/  HMMA.16816.F32 R56, R72.reuse, R82, R56 ;  /* 0x000000524838723c */ /* 0x040fe80000001838 */
[----:B------:R-:W-:Y:S02]  /*e3b0*/  FADD.FTZ R0, R124, R0 ;  /* 0x000000007c007221 */ /* 0x000fe40000010000 */
[----:B------:R-:W4:Y:S01]  /*e3c0*/  LDSM.16.MT88.4 R124, [R203+0x7800] ;  /* 0x00780000cb7c783b */ /* 0x000f220000004200 */
[----:B------:R-:W-:Y:S01]  /*e3d0*/  FADD.FTZ R2, R188, R2 ;  /* 0x00000002bc027221 */ /* 0x000fe20000010000 */
[C---:B--2---:R-:W-:Y:S04]  /*e3e0*/  HMMA.16816.F32 R60, R72.reuse, R84, R60 ;  /* 0x00000054483c723c */ /* 0x044fe8000000183c */
[----:B------:R-:W-:Y:S02]  /*e3f0*/  FADD.FTZ R2, R183, R2 ;  /* 0x00000002b7027221 */ /* 0x000fe40000010000 */
[----:B------:R-:W-:Y:S02]  /*e400*/  FADD.FTZ R0, R107, R0 ;  /* 0x000000006b007221 */ /* 0x000fe40000010000 */
[----:B------:R-:W-:Y:S04]  /*e410*/  HMMA.16816.F32 R64, R72, R86, R64 ;  /* 0x000000564840723c */ /* 0x000fe80000001840 */
[----:B------:R-:W-:Y:S02]  /*e420*/  FADD.FTZ R2, R182, R2 ;  /* 0x00000002b6027221 */ /* 0x000fe40000010000 */
[----:B------:R-:W-:Y:S02]  /*e430*/  FADD.FTZ R0, R106, R0 ;  /* 0x000000006a007221 */ /* 0x000fe40000010000 */
[C---:B-1----:R-:W-:Y:S01]  /*e440*/  HMMA.16816.F32 R72, R132.reuse, R76, R4 ;  /* 0x0000004c8448723c */ /* 0x042fe20000001804 */
[----:B------:R-:W1:Y:S04]  /*e450*/  LDSM.16.MT88.4 R4, [R206+0x7800] ;  /* 0x00780000ce04783b */ /* 0x000e680000004200 */
[----:B------:R-:W-:Y:S02]  /*e460*/  FADD.FTZ R2, R181, R2 ;  /* 0x00000002b5027221 */ /* 0x000fe40000010000 */
[----:B------:R-:W-:Y:S01]  /*e470*/  FADD.FTZ R0, R105, R0 ;  /* 0x0000000069007221 */ /* 0x000fe20000010000 */
[C---:B------:R-:W-:Y:S04]  /*e480*/  HMMA.16816.F32 R76, R132.reuse, R78, R8 ;  /* 0x0000004e844c723c */ /* 0x040fe80000001808 */
[----:B------:R-:W-:Y:S02]  /*e490*/  FADD.FTZ R2, R180, R2 ;  /* 0x00000002b4027221 */ /* 0x000fe40000010000 */
[----:B------:R-:W-:Y:S02]  /*e4a0*/  FADD.FTZ R0, R104, R0 ;  /* 0x0000000068007221 */ /* 0x000fe40000010000 */
        /* <DEDUP_REMOVED lines=24> */
[C---:B---3--:R-:W-:Y:S04]  /*e630*/  HMMA.16816.F32 R112, R132.reuse, R116, R44 ;  /* 0x000000748470723c */ /* 0x048fe8000000182c */
[----:B------:R-:W-:Y:S02]  /*e640*/  FADD.FTZ R0, R131, R0 ;  /* 0x0000000083007221 */ /* 0x000fe40000010000 */
[----:B------:R-:W-:Y:S02]  /*e650*/  FADD.FTZ R2, R153, R2 ;  /* 0x0000000299027221 */ /* 0x000fe40000010000 */
[C---:B------:R-:W-:Y:S04]  /*e660*/  HMMA.16816.F32 R116, R132.reuse, R118, R48 ;  /* 0x000000768474723c */ /* 0x040fe80000001830 */
[----:B------:R-:W-:Y:S04]  /*e670*/  FADD.FTZ R0, R130, R0 ;  /* 0x0000000082007221 */ /* 0x000fe80000010000 */
[C---:B----4-:R-:W-:Y:S04]  /*e680*/  HMMA.16816.F32 R120, R132.reuse, R124, R52 ;  /* 0x0000007c8478723c */ /* 0x050fe80000001834 */
[----:B------:R-:W-:Y:S04]  /*e690*/  FADD.FTZ R0, R129, R0 ;  /* 0x0000000081007221 */ /* 0x000fe80000010000 */
[C---:B------:R-:W-:Y:S04]  /*e6a0*/  HMMA.16816.F32 R124, R132.reuse, R126, R56 ;  /* 0x0000007e847c723c */ /* 0x040fe80000001838 */
[----:B------:R-:W-:Y:S04]  /*e6b0*/  FADD.FTZ R0, R128, R0 ;  /* 0x0000000080007221 */ /* 0x000fe80000010000 */
        /* <DEDUP_REMOVED lines=16> */
[----:B------:R-:W-:-:S05]  /*e7c0*/  @P0 BRA `(.L_x_73) ;  /* 0xffffc0a000000947 */ /* 0x000fca000383ffff */
.L_x_72:
[----:B------:R-:W-:Y:S02]  /*e7d0*/  MOV R7, 0x1f ;  /* 0x0000001f00077802 */ /* 0x000fe40000000f00 */
[----:B------:R-:W-:Y:S01]  /*e7e0*/  MOV R6, 0xffffffff ;  /* 0xffffffff00067802 */ /* 0x000fe20000000f00 */
[----:B------:R-:W-:Y:S05]  /*e7f0*/  BRA.DIV ~URZ, `(.L_x_74) ;  /* 0x00001c427f007947 */ /* 0x000fea000b800000 */
[----:B-1----:R-:W2:Y:S04]  /*e800*/  LDL R2, [R1+0xc] ;  /* 0x00000c0001027983 */ /* 0x002ea80000100800 */
[----:B--2---:R1:W2:Y:S02]  /*e810*/  SHFL.BFLY PT, R0, R2, 0x2, 0x1f ;  /* 0x0c401f0002007f89 */ /* 0x0042a400000e0000 */
.L_x_88:
[----:B-1----:R-:W3:Y:S02]  /*e820*/  LDL.LU R2, [R1+0xc] ;  /* 0x00000c0001027983 */ /* 0x002ee40000300800 */
[----:B--23--:R-:W-:Y:S01]  /*e830*/  FADD.FTZ R0, R0, R2 ;  /* 0x0000000200007221 */ /* 0x00cfe20000010000 */
[----:B------:R-:W-:Y:S05]  /*e840*/  BRA.DIV ~URZ, `(.L_x_75) ;  /* 0x00001c527f007947 */ /* 0x000fea000b800000 */
[----:B------:R-:W2:Y:S04]  /*e850*/  LDL.LU R5, [R1+0x10] ;  /* 0x0000100001057983 */ /* 0x000ea80000300800 */
[----:B------:R-:W1:Y:S02]  /*e860*/  SHFL.BFLY PT, R2, R0, 0x1, 0x1f ;  /* 0x0c201f0000027f89 */ /* 0x000e6400000e0000 */
[----:B-1----:R-:W-:-:S02]  /*e870*/  FADD.FTZ R0, R0, R2 ;  /* 0x0000000200007221 */ /* 0x002fc40000010000 */
[----:B--2---:R-:W1:Y:S02]  /*e880*/  SHFL.BFLY PT, R3, R5, 0x2, 0x1f ;  /* 0x0c401f0005037f89 */ /* 0x004e6400000e0000 */
[----:B-1----:R-:W-:-:S05]  /*e890*/  FADD.FTZ R3, R3, R5 ;  /* 0x0000000503037221 */ /* 0x002fca0000010000 */
[----:B------:R1:W2:Y:S02]  /*e8a0*/  SHFL.BFLY PT, R4, R3, 0x1, 0x1f ;  /* 0x0c201f0003047f89 */ /* 0x0002a400000e0000 */
.L_x_89:
[----:B------:R-:W-:Y:S01]  /*e8b0*/  FSETP.NE.FTZ.AND P1, PT, R0, RZ, PT ;  /* 0x000000ff0000720b */ /* 0x000fe20003f35000 */
[----:B-12---:R-:W-:Y:S01]  /*e8c0*/  FADD.FTZ R3, R4, R3 ;  /* 0x0000000304037221 */ /* 0x006fe20000010000 */
[----:B------:R-:W-:Y:S02]  /*e8d0*/  MOV R2, RZ ;  /* 0x000000ff00027202 */ /* 0x000fe40000000f00 */
[----:B------:R-:W-:Y:S02]  /*e8e0*/  MOV R16, 0xff800000 ;  /* 0xff80000000107802 */ /* 0x000fe40000000f00 */
[----:B------:R-:W-:Y:S02]  /*e8f0*/  FSETP.NE.FTZ.AND P0, PT, R3, RZ, PT ;  /* 0x000000ff0300720b */ /* 0x000fe40003f15000 */
[----:B------:R-:W-:-:S05]  /*e900*/  MOV R15, 0xff800000 ;  /* 0xff800000000f7802 */ /* 0x000fca0000000f00 */
[----:B------:R-:W1:Y:S01]  /*e910*/  @P1 MUFU.RCP R2, R0 ;  /* 0x0000000000021308 */ /* 0x000e620000001000 */
[----:B------:R-:W-:-:S05]  /*e920*/  @P1 MOV R4, 0x3f317218 ;  /* 0x3f31721800041802 */ /* 0x000fca0000000f00 */
[----:B------:R-:W-:Y:S02]  /*e930*/  @P1 FMUL.FTZ R4, R4, c[0x0][0x2d0] ;  /* 0x0000b40004041a20 */ /* 0x000fe40000410000 */
[----:B------:R2:W3:Y:S01]  /*e940*/  @P1 MUFU.LG2 R5, R0 ;  /* 0x0000000000051308 */ /* 0x0004e20000000c00 */
[C---:B-1----:R-:W-:Y:S02]  /*e950*/  FMUL.FTZ R72, R2.reuse, R72 ;  /* 0x0000004802487220 */ /* 0x042fe40000410000 */
[C---:B------:R-:W-:Y:S02]  /*e960*/  FMUL.FTZ R73, R2.reuse, R73 ;  /* 0x0000004902497220 */ /* 0x040fe40000410000 */
[C---:B------:R-:W-:Y:S02]  /*e970*/  FMUL.FTZ R76, R2.reuse, R76 ;  /* 0x0000004c024c7220 */ /* 0x040fe40000410000 */
[C---:B------:R-:W-:Y:S01]  /*e980*/  FMUL.FTZ R77, R2.reuse, R77 ;  /* 0x0000004d024d7220 */ /* 0x040fe20000410000 */
[----:B--2---:R-:W-:Y:S01]  /*e990*/  MOV R0, RZ ;  /* 0x000000ff00007202 */ /* 0x004fe20000000f00 */
[----:B------:R-:W-:-:S02]  /*e9a0*/  FMUL.FTZ R80, R2, R80 ;  /* 0x0000005002507220 */ /* 0x000fc40000410000 */
[C---:B------:R-:W-:Y:S02]  /*e9b0*/  FMUL.FTZ R81, R2.reuse, R81 ;  /* 0x0000005102517220 */ /* 0x040fe40000410000 */
[C---:B------:R-:W-:Y:S01]  /*e9c0*/  FMUL.FTZ R84, R2.reuse, R84 ;  /* 0x0000005402547220 */ /* 0x040fe20000410000 */
[----:B------:R-:W1:Y:S01]  /*e9d0*/  @P0 MUFU.RCP R0, R3 ;  /* 0x0000000300000308 */ /* 0x000e620000001000 */
        /* <DEDUP_REMOVED lines=24> */
[----:B------:R-:W-:Y:S02]  /*eb60*/  FMUL.FTZ R133, R2, R133 ;  /* 0x0000008502857220 */ /* 0x000fe40000410000 */
[----:B------:R2:W4:Y:S01]  /*eb70*/  @P0 MUFU.LG2 R2, R3 ;  /* 0x0000000300020308 */ /* 0x0005220000000c00 */
[----:B---3--:R-:W-:Y:S02]  /*eb80*/  @P1 FMUL.FTZ R5, R5, 0.69314718246459960938 ;  /* 0x3f31721805051820 */ /* 0x008fe40000410000 */
[----:B-1----:R-:W-:Y:S02]  /*eb90*/  FMUL.FTZ R74, R0, R74 ;  /* 0x0000004a004a7220 */ /* 0x002fe40000410000 */
[----:B------:R-:W-:Y:S01]  /*eba0*/  @P1 FFMA.FTZ R16, R4, R69, R5 ;  /* 0x0000004504101223 */ /* 0x000fe20000010005 */
[----:B------:R-:W-:Y:S01]  /*ebb0*/  MOV R4, 0x1 ;  /* 0x0000000100047802 */ /* 0x000fe20000000f00 */
[----:B------:R-:W-:-:S02]  /*ebc0*/  FMUL.FTZ R75, R0, R75 ;  /* 0x0000004b004b7220 */ /* 0x000fc40000410000 */
[C---:B------:R-:W-:Y:S02]  /*ebd0*/  FMUL.FTZ R78, R0.reuse, R78 ;  /* 0x0000004e004e7220 */ /* 0x040fe40000410000 */
[C---:B------:R-:W-:Y:S02]  /*ebe0*/  FMUL.FTZ R79, R0.reuse, R79 ;  /* 0x0000004f004f7220 */ /* 0x040fe40000410000 */
[C---:B------:R-:W-:Y:S02]  /*ebf0*/  FMUL.FTZ R82, R0.reuse, R82 ;  /* 0x0000005200527220 */ /* 0x040fe40000410000 */
[----:B------:R-:W-:Y:S01]  /*ec00*/  FMUL.FTZ R83, R0, R83 ;  /* 0x0000005300537220 */ /* 0x000fe20000410000 */
[----:B--2---:R-:W-:Y:S01]  /*ec10*/  @P0 MOV R3, 0x3f317218 ;  /* 0x3f31721800030802 */ /* 0x004fe20000000f00 */
[----:B----4-:R-:W-:Y:S02]  /*ec20*/  @P0 FMUL.FTZ R2, R2, 0.69314718246459960938 ;  /* 0x3f31721802020820 */ /* 0x010fe40000410000 */
[----:B------:R-:W-:-:S02]  /*ec30*/  FMUL.FTZ R86, R0, R86 ;  /* 0x0000005600567220 */ /* 0x000fc40000410000 */
[----:B------:R-:W-:Y:S02]  /*ec40*/  @P0 FMUL.FTZ R3, R3, c[0x0][0x2d0] ;  /* 0x0000b40003030a20 */ /* 0x000fe40000410000 */
        /* <DEDUP_REMOVED lines=24> */
[----:B------:R-:W-:Y:S01]  /*edd0*/  FMUL.FTZ R135, R0, R135 ;  /* 0x0000008700877220 */ /* 0x000fe20000410000 */
[----:B------:R-:W-:Y:S01]  /*ede0*/  PRMT R0, R4, 0x7610, R0 ;  /* 0x0000761004007816 */ /* 0x000fe20000000000 */
[----:B------:R-:W-:Y:S02]  /*edf0*/  @P0 FFMA.FTZ R15, R3, R68, R2 ;  /* 0x00000044030f0223 */ /* 0x000fe40000010002 */
.L_x_67:
[----:B--2---:R2:W5:Y:S01]  /*ee00*/  LDL R7, [R1+0x4c] ;  /* 0x00004c0001077983 */ /* 0x0045620000100800 */
[----:B------:R-:W-:Y:S03]  /*ee10*/  BSSY B0, `(.L_x_76) ;  /* 0x0000012000007945 */ /* 0x000fe60003800000 */
[----:B------:R-:W3:Y:S02]  /*ee20*/  S2R R6, SR_TID.X ;  /* 0x0000000000067919 */ /* 0x000ee40000002100 */
[----:B---3--:R-:W-:-:S13]  /*ee30*/  LOP3.LUT P6, RZ, R6, 0xff, RZ, 0xc0, !PT ;  /* 0x000000ff06ff7812 */ /* 0x008fda00078cc0ff */
[----:B------:R-:W-:Y:S05]  /*ee40*/  @P6 BRA `(.L_x_77) ;  /* 0x000000e000006947 */ /* 0x000fea0003800000 */
[----:B--2---:R-:W2:Y:S01]  /*ee50*/  S2R R4, SR_LANEID ;  /* 0x0000000000047919 */ /* 0x004ea20000000000 */
[----:B------:R-:W-:Y:S01]  /*ee60*/  VOTEU.ANY UR4, UPT, PT ;  /* 0x0000000000047886 */ /* 0x000fe200038e0100 */
[----:B------:R-:W-:Y:S01]  /*ee70*/  IMAD.MOV.U32 R5, RZ, RZ, c[0x0][0x584] ;  /* 0x00016100ff057624 */ /* 0x000fe200078e00ff */
[----:B------:R-:W2:Y:S08]  /*ee80*/  FLO.U32 R3, UR4 ;  /* 0x0000000400037d00 */ /* 0x000eb000080e0000 */
[----:B------:R-:W3:Y:S01]  /*ee90*/  POPC R2, UR4 ;  /* 0x0000000400027d09 */ /* 0x000ee20008000000 */
[----:B--2---:R-:W-:Y:S01]  /*eea0*/  ISETP.EQ.U32.AND P0, PT, R3, R4, PT ;  /* 0x000000040300720c */ /* 0x004fe20003f02070 */
[----:B------:R-:W-:-:S12]  /*eeb0*/  IMAD.MOV.U32 R4, RZ, RZ, c[0x0][0x580] ;  /* 0x00016000ff047624 */ /* 0x000fd800078e00ff */
[----:B---3--:R2:W3:Y:S04]  /*eec0*/  @P0 ATOMG.E.ADD.STRONG.GPU PT, R2, [R4.64], R2 ;  /* 0x00000002040209a8 */ /* 0x0084e800081ee1c6 */
[----:B--2---:R-:W2:Y:S04]  /*eed0*/  S2R R4, SR_LTMASK ;  /* 0x0000000000047919 */ /* 0x004ea80000003900 */
[----:B---3--:R2:W3:Y:S02]  /*eee0*/  SHFL.IDX PT, R3, R2, R3, 0x1f ;  /* 0x00001f0302037589 */ /* 0x0084e400000e0000 */
[----:B--2---:R-:W-:-:S06]  /*eef0*/  LOP3.LUT R2, R4, UR4, RZ, 0xc0, !PT ;  /* 0x0000000404027c12 */ /* 0x004fcc000f8ec0ff */
[----:B------:R-:W3:Y:S02]  /*ef00*/  POPC R2, R2 ;  /* 0x0000000200027309 */ /* 0x000ee40000000000 */
[----:B---3-5:R-:W-:-:S05]  /*ef10*/  IADD3 R7, R3, c[0x0][0xc], R2 ;  /* 0x0000030003077a10 */ /* 0x028fca0007ffe002 */
[----:B------:R2:W-:Y:S02]  /*ef20*/  STL [R1+0x4c], R7 ;  /* 0x00004c0701007387 */ /* 0x0005e40000100800 */
.L_x_77:
[----:B--2---:R-:W-:Y:S05]  /*ef30*/  BSYNC B0 ;  /* 0x0000000000007941 */ /* 0x004fea0003800000 */
.L_x_76:
[----:B------:R-:W-:Y:S01]  /*ef40*/  PRMT R0, R0, 0x9910, RZ ;  /* 0x0000991000007816 */ /* 0x000fe200000000ff */
[----:B------:R-:W-:Y:S01]  /*ef50*/  BSSY B1, `(.L_x_78) ;  /* 0x000013a000017945 */ /* 0x000fe20003800000 */
[----:B-----5:R-:W-:Y:S01]  /*ef60*/  IMAD.MOV.U32 R41, RZ, RZ, R7 ;  /* 0x000000ffff297224 */ /* 0x020fe200078e0007 */
[----:B------:R-:W-:Y:S01]  /*ef70*/  MOV R43, 0x1f ;  /* 0x0000001f002b7802 */ /* 0x000fe20000000f00 */
[----:B------:R-:W-:Y:S01]  /*ef80*/  IMAD.MOV.U32 R44, RZ, RZ, RZ ;  /* 0x000000ffff2c7224 */ /* 0x000fe200078e00ff */
[----:B------:R-:W-:Y:S01]  /*ef90*/  ISETP.NE.AND P0, PT, R0, RZ, PT ;  /* 0x000000ff0000720c */ /* 0x000fe20003f05270 */
[----:B------:R-:W-:-:S12]  /*efa0*/  IMAD.MOV.U32 R42, RZ, RZ, -0x1 ;  /* 0xffffffffff2a7424 */ /* 0x000fd800078e00ff */
[----:B------:R-:W-:Y:S05]  /*efb0*/  @!P0 BRA `(.L_x_79) ;  /* 0x0000107000008947 */ /* 0x000fea0003800000 */
[----:B------:R-:W-:Y:S01]  /*efc0*/  WARPSYNC 0xffffffff ;  /* 0xffffffff00007948 */ /* 0x000fe20003800000 */
[----:B------:R-:W-:Y:S06]  /*efd0*/  BAR.SYNC.DEFER_BLOCKING 0x1, 0x100 ;  /* 0x0044000000007b1d */ /* 0x000fec0000010000 */
[----:B------:R-:W-:Y:S05]  /*efe0*/  BRA.CONV ~URZ, `(.L_x_80) ;  /* 0x000000537f007947 */ /* 0x000fea000b800000 */
[----:B------:R-:W-:Y:S02]  /*eff0*/  SHF.R.S32.HI R0, RZ, 0x1f, R6 ;  /* 0x0000001fff007819 */ /* 0x000fe40000011406 */
[----:B------:R-:W-:Y:S02]  /*f000*/  MOV R2, 0xf040 ;  /* 0x0000f04000027802 */ /* 0x000fe40000000f00 */
[----:B------:R-:W-:-:S04]  /*f010*/  LEA.HI R0, R0, R6, RZ, 0x7 ;  /* 0x0000000600007211 */ /* 0x000fc800078f38ff */
[----:B------:R-:W-:Y:S02]  /*f020*/  SHF.R.S32.HI R0, RZ, 0x7, R0 ;  /* 0x00000007ff007819 */ /* 0x000fe40000011400 */
[----:B-1----:R-:W-:Y:S05]  /*f030*/  CALL.REL.NOINC `($__internal_1_$__cuda_sm70_shflsync_idx_p) ;  /* 0x000015f000007944 */ /* 0x002fea0003c00000 */
.L_x_80:
[----:B------:R-:W3:Y:S04]  /*f040*/  LDL R8, [R1+0x54] ;  /* 0x0000540001087983 */ /* 0x000ee80000100800 */
[----:B------:R-:W4:Y:S04]  /*f050*/  LDL.LU R5, [R1+0x34] ;  /* 0x0000340001057983 */ /* 0x000f280000300800 */
[----:B-1----:R-:W5:Y:S04]  /*f060*/  LDL.LU R11, [R1+0x38] ;  /* 0x00003800010b7983 */ /* 0x002f680000300800 */
[----:B--2---:R-:W2:Y:S04]  /*f070*/  LDL.LU R17, [R1+0x3c] ;  /* 0x00003c0001117983 */ /* 0x004ea80000300800 */
[----:B------:R-:W3:Y:S01]  /*f080*/  LDL.LU R19, [R1+0x48] ;  /* 0x0000480001137983 */ /* 0x000ee20000300800 */
[----:B------:R-:W-:-:S03]  /*f090*/  IMAD.MOV.U32 R3, RZ, RZ, 0x1 ;  /* 0x00000001ff037424 */ /* 0x000fc600078e00ff */
[----:B------:R-:W2:Y:S02]  /*f0a0*/  LDL R18, [R1+0x5c] ;  /* 0x00005c0001127983 */ /* 0x000ea40000100800 */
[----:B------:R-:W-:Y:S02]  /*f0b0*/  ISETP.NE.AND P1, PT, R3, c[0x0][0x4e8], PT ;  /* 0x00013a0003007a0c */ /* 0x000fe40003f25270 */
[----:B------:R-:W2:Y:S04]  /*f0c0*/  LDL R45, [R1+0x30] ;  /* 0x00003000012d7983 */ /* 0x000ea80000100800 */
[----:B------:R-:W1:Y:S01]  /*f0d0*/  S2R R20, SR_TID.X ;  /* 0x0000000000147919 */ /* 0x000e620000002100 */
[----:B------:R-:W-:Y:S02]  /*f0e0*/  ULDC UR5, c[0x0][0x4e8] ;  /* 0x00013a0000057ab9 */ /* 0x000fe40000000800 */
[----:B------:R-:W-:-:S02]  /*f0f0*/  ULDC UR4, c[0x0][0x388] ;  /* 0x0000e20000047ab9 */ /* 0x000fc40000000800 */
[----:B------:R-:W-:Y:S01]  /*f100*/  UIMAD UR4, UR5, UR4, URZ ;  /* 0x00000004050472a4 */ /* 0x000fe2000f8e023f */
[----:B------:R-:W-:Y:S01]  /*f110*/  BSSY B0, `(.L_x_81) ;  /* 0x00000ad000007945 */ /* 0x000fe20003800000 */
[----:B----4-:R-:W-:Y:S01]  /*f120*/  SHF.R.S32.HI R0, RZ, 0x1f, R5 ;  /* 0x0000001fff007819 */ /* 0x010fe20000011405 */
[----:B------:R-:W-:-:S04]  /*f130*/  IMAD.WIDE.U32 R6, R5, c[0x0][0x4d0], RZ ;  /* 0x0001340005067a25 */ /* 0x000fc800078e00ff */
[C---:B------:R-:W-:Y:S02]  /*f140*/  IMAD R2, R0.reuse, c[0x0][0x4d0], RZ ;  /* 0x0001340000027a24 */ /* 0x040fe400078e02ff */
[----:B------:R-:W-:Y:S02]  /*f150*/  IMAD R4, R0, c[0x0][0x438], RZ ;  /* 0x00010e0000047a24 */ /* 0x000fe400078e02ff */
[----:B------:R-:W-:Y:S01]  /*f160*/  IMAD R3, R5, c[0x0][0x4d4], R2 ;  /* 0x0001350005037a24 */ /* 0x000fe200078e0202 */
[----:B-----5:R-:W-:Y:S01]  /*f170*/  SHF.R.S32.HI R2, RZ, 0x1f, R11 ;  /* 0x0000001fff027819 */ /* 0x020fe2000001140b */
[----:B---3--:R-:W-:Y:S02]  /*f180*/  IMAD.IADD R0, R8, 0x1, R19 ;  /* 0x0000000108007824 */ /* 0x008fe400078e0213 */
[----:B------:R-:W-:Y:S02]  /*f190*/  IMAD.IADD R7, R7, 0x1, R3 ;  /* 0x0000000107077824 */ /* 0x000fe400078e0203 */
[----:B------:R-:W-:-:S02]  /*f1a0*/  IMAD R9, R2, c[0x0][0x4d8], RZ ;  /* 0x0001360002097a24 */ /* 0x000fc400078e02ff */
[----:B------:R-:W-:-:S04]  /*f1b0*/  @P1 IMAD.HI.U32 R10, R0, c[0x0][0x4ec], RZ ;  /* 0x00013b00000a1a27 */ /* 0x000fc800078e00ff */
[----:B------:R-:W-:Y:S02]  /*f1c0*/  IMAD R8, R5, c[0x0][0x43c], R4 ;  /* 0x00010f0005087a24 */ /* 0x000fe400078e0204 */
[----:B------:R-:W-:Y:S01]  /*f1d0*/  IMAD.MOV.U32 R3, RZ, RZ, R0 ;  /* 0x000000ffff037224 */ /* 0x000fe200078e0000 */
[----:B------:R-:W-:Y:S01]  /*f1e0*/  @P1 SHF.R.U32.HI R3, RZ, c[0x0][0x4f0], R10 ;  /* 0x00013c00ff031a19 */ /* 0x000fe2000001160a */
[C---:B------:R-:W-:Y:S02]  /*f1f0*/  IMAD R9, R11.reuse, c[0x0][0x4dc], R9 ;  /* 0x000137000b097a24 */ /* 0x040fe400078e0209 */
[----:B------:R-:W-:-:S04]  /*f200*/  IMAD.WIDE.U32 R6, R11, c[0x0][0x4d8], R6 ;  /* 0x000136000b067a25 */ /* 0x000fc800078e0006 */
[----:B------:R-:W-:-:S04]  /*f210*/  IMAD.WIDE.U32 R4, R5, c[0x0][0x438], RZ ;  /* 0x00010e0005047a25 */ /* 0x000fc800078e00ff */
[----:B------:R-:W-:Y:S01]  /*f220*/  IMAD.IADD R7, R7, 0x1, R9 ;  /* 0x0000000107077824 */ /* 0x000fe200078e0209 */
[----:B--2---:R-:W-:Y:S01]  /*f230*/  SHF.R.S32.HI R9, RZ, 0x1f, R17 ;  /* 0x0000001fff097819 */ /* 0x004fe20000011411 */
[----:B------:R-:W-:Y:S02]  /*f240*/  IMAD.IADD R5, R5, 0x1, R8 ;  /* 0x0000000105057824 */ /* 0x000fe400078e0208 */
[----:B------:R-:W-:Y:S02]  /*f250*/  IMAD.MOV R8, RZ, RZ, -R3 ;  /* 0x000000ffff087224 */ /* 0x000fe400078e0a03 */
[----:B------:R-:W-:Y:S02]  /*f260*/  IMAD R2, R2, c[0x0][0x440], RZ ;  /* 0x0001100002027a24 */ /* 0x000fe400078e02ff */
[----:B------:R-:W-:Y:S02]  /*f270*/  IMAD R10, R9, c[0x0][0x4e0], RZ ;  /* 0x00013800090a7a24 */ /* 0x000fe400078e02ff */
[----:B------:R-:W-:-:S02]  /*f280*/  IMAD R8, R8, c[0x0][0x4e8], R0 ;  /* 0x00013a0008087a24 */ /* 0x000fc400078e0200 */
[----:B------:R-:W-:Y:S01]  /*f290*/  IMAD.WIDE.U32 R6, R17, c[0x0][0x4e0], R6 ;  /* 0x0001380011067a25 */ /* 0x000fe200078e0006 */
[----:B------:R-:W-:-:S03]  /*f2a0*/  SHF.R.S32.HI R12, RZ, 0x1f, R3 ;  /* 0x0000001fff0c7819 */ /* 0x000fc60000011403 */
[C---:B------:R-:W-:Y:S02]  /*f2b0*/  IMAD R14, R11.reuse, c[0x0][0x444], R2 ;  /* 0x000111000b0e7a24 */ /* 0x040fe400078e0202 */
[----:B------:R-:W-:Y:S01]  /*f2c0*/  IMAD.WIDE.U32 R4, R11, c[0x0][0x440], R4 ;  /* 0x000110000b047a25 */ /* 0x000fe200078e0004 */
[----:B------:R-:W-:Y:S02]  /*f2d0*/  SHF.R.S32.HI R13, RZ, 0x1f, R8 ;  /* 0x0000001fff0d7819 */ /* 0x000fe40000011408 */
[----:B------:R-:W-:Y:S01]  /*f2e0*/  IADD3 R6, P0, R3, R6, RZ ;  /* 0x0000000603067210 */ /* 0x000fe20007f1e0ff */
[----:B------:R-:W-:Y:S02]  /*f2f0*/  IMAD R11, R17, c[0x0][0x4e4], R10 ;  /* 0x00013900110b7a24 */ /* 0x000fe400078e020a */
[----:B------:R-:W-:-:S03]  /*f300*/  @P1 IMAD.HI.U32 R10, R0, c[0x0][0x4ec], RZ ;  /* 0x00013b00000a1a27 */ /* 0x000fc600078e00ff */
[----:B------:R-:W-:Y:S01]  /*f310*/  IADD3.X R7, R12, R7, R11, P0, !PT ;  /* 0x000000070c077210 */ /* 0x000fe200007fe40b */
[----:B------:R-:W-:Y:S02]  /*f320*/  IMAD R9, R9, c[0x0][0x448], RZ ;  /* 0x0001120009097a24 */ /* 0x000fe400078e02ff */
[----:B------:R-:W-:Y:S01]  /*f330*/  IMAD.MOV.U32 R2, RZ, RZ, R0 ;  /* 0x000000ffff027224 */ /* 0x000fe200078e0000 */
[----:B------:R-:W-:Y:S01]  /*f340*/  @P1 SHF.R.U32.HI R2, RZ, c[0x0][0x4f0], R10 ;  /* 0x00013c00ff021a19 */ /* 0x000fe2000001160a */
[----:B------:R-:W-:Y:S02]  /*f350*/  IMAD.IADD R5, R5, 0x1, R14 ;  /* 0x0000000105057824 */ /* 0x000fe400078e020e */
[----:B------:R-:W-:Y:S02]  /*f360*/  IMAD R3, R13, c[0x0][0x4c8], RZ ;  /* 0x000132000d037a24 */ /* 0x000fe400078e02ff */
[C---:B------:R-:W-:Y:S02]  /*f370*/  IMAD R10, R17.reuse, c[0x0][0x44c], R9 ;  /* 0x00011300110a7a24 */ /* 0x040fe400078e0209 */
[----:B------:R-:W-:Y:S01]  /*f380*/  IMAD.WIDE.U32 R4, R17, c[0x0][0x448], R4 ;  /* 0x0001120011047a25 */ /* 0x000fe200078e0004 */
[----:B-1----:R-:W-:-:S03]  /*f390*/  SHF.R.S32.HI R17, RZ, 0x1f, R20 ;  /* 0x0000001fff117819 */ /* 0x002fc60000011414 */
[C---:B------:R-:W-:Y:S02]  /*f3a0*/  IMAD R9, R8.reuse, c[0x0][0x4cc], R3 ;  /* 0x0001330008097a24 */ /* 0x040fe400078e0203 */
[----:B------:R-:W-:Y:S01]  /*f3b0*/  IMAD.WIDE.U32 R6, R8, c[0x0][0x4c8], R6 ;  /* 0x0001320008067a25 */ /* 0x000fe200078e0006 */
[----:B------:R-:W-:-:S03]  /*f3c0*/  SHF.R.S32.HI R8, RZ, 0x1f, R2 ;  /* 0x0000001fff087819 */ /* 0x000fc60000011402 */
[----:B------:R-:W-:Y:S02]  /*f3d0*/  IMAD.MOV R3, RZ, RZ, -R2 ;  /* 0x000000ffff037224 */ /* 0x000fe400078e0a02 */
[----:B------:R-:W-:Y:S01]  /*f3e0*/  IMAD.IADD R5, R5, 0x1, R10 ;  /* 0x0000000105057824 */ /* 0x000fe200078e020a */
[----:B------:R-:W-:Y:S01]  /*f3f0*/  LEA R10, P0, R6, c[0x0][0x4a8], 0x2 ;  /* 0x00012a00060a7a11 */ /* 0x000fe200078010ff */
[----:B------:R-:W-:Y:S01]  /*f400*/  IMAD.IADD R9, R7, 0x1, R9 ;  /* 0x0000000107097824 */ /* 0x000fe200078e0209 */
[----:B------:R-:W-:Y:S01]  /*f410*/  LEA.HI R17, R17, R20, RZ, 0x5 ;  /* 0x0000001411117211 */ /* 0x000fe200078f28ff */
[----:B------:R-:W-:Y:S02]  /*f420*/  IMAD R7, R3, c[0x0][0x4e8], R0 ;  /* 0x00013a0003077a24 */ /* 0x000fe400078e0200 */
[----:B------:R-:W-:Y:S01]  /*f430*/  IMAD R0, R8, c[0x0][0x430], RZ ;  /* 0x00010c0008007a24 */ /* 0x000fe200078e02ff */
[----:B------:R-:W-:Y:S02]  /*f440*/  LEA.HI.X R6, R6, c[0x0][0x4ac], R9, 0x2, P0 ;  /* 0x00012b0006067a11 */ /* 0x000fe400000f1409 */
[----:B------:R-:W-:Y:S01]  /*f450*/  LOP3.LUT R17, R17, 0xffffffe0, RZ, 0xc0, !PT ;  /* 0xffffffe011117812 */ /* 0x000fe200078ec0ff */
[----:B------:R-:W-:-:S02]  /*f460*/  IMAD R0, R2, c[0x0][0x434], R0 ;  /* 0x00010d0002007a24 */ /* 0x000fc400078e0200 */
[----:B------:R-:W-:Y:S01]  /*f470*/  IMAD.WIDE.U32 R2, R2, c[0x0][0x430], R4 ;  /* 0x00010c0002027a25 */ /* 0x000fe200078e0004 */
[----:B------:R-:W-:Y:S04]  /*f480*/  SHFL.IDX PT, R8, R10, RZ, 0x1c1f ;  /* 0x001c1fff0a087589 */ /* 0x000fe800000e0000 */
[----:B------:R-:W1:Y:S01]  /*f490*/  SHFL.IDX PT, R9, R6, RZ, 0x1c1f ;  /* 0x001c1fff06097589 */ /* 0x000e6200000e0000 */
[----:B------:R-:W-:Y:S02]  /*f4a0*/  IMAD.IADD R17, R20, 0x1, -R17 ;  /* 0x0000000114117824 */ /* 0x000fe400078e0a11 */
[----:B------:R-:W-:Y:S01]  /*f4b0*/  IMAD.IADD R3, R3, 0x1, R0 ;  /* 0x0000000103037824 */ /* 0x000fe200078e0200 */
[----:B------:R-:W-:Y:S01]  /*f4c0*/  SHFL.IDX PT, R4, R10, 0x1, 0x1c1f ;  /* 0x003c1f000a047f89 */ /* 0x000fe200000e0000 */
[----:B------:R-:W-:-:S03]  /*f4d0*/  IMAD.IADD R0, R18, 0x1, R19 ;  /* 0x0000000112007824 */ /* 0x000fc600078e0213 */
[----:B------:R2:W3:Y:S01]  /*f4e0*/  SHFL.IDX PT, R5, R6, 0x1, 0x1c1f ;  /* 0x003c1f0006057f89 */ /* 0x0004e200000e0000 */
[----:B------:R-:W-:Y:S01]  /*f4f0*/  LOP3.LUT P3, RZ, R17, 0x3, RZ, 0xc0, !PT ;  /* 0x0000000311ff7812 */ /* 0x000fe2000786c0ff */
[----:B------:R-:W-:-:S03]  /*f500*/  IMAD.WIDE.U32 R2, R7, c[0x0][0x428], R2 ;  /* 0x00010a0007027a25 */ /* 0x000fc600078e0002 */
[C---:B------:R-:W-:Y:S02]  /*f510*/  ISETP.GE.OR P4, PT, R0.reuse, UR4, P3 ;  /* 0x0000000400007c0c */ /* 0x040fe40009f86670 */
[----:B------:R-:W-:Y:S02]  /*f520*/  ISETP.GE.AND P1, PT, R0, UR4, PT ;  /* 0x0000000400007c0c */ /* 0x000fe4000bf26270 */
[----:B--2---:R-:W-:-:S05]  /*f530*/  SHF.R.S32.HI R6, RZ, 0x1f, R7 ;  /* 0x0000001fff067819 */ /* 0x004fca0000011407 */
[----:B------:R-:W-:Y:S01]  /*f540*/  IMAD R10, R6, c[0x0][0x428], RZ ;  /* 0x00010a00060a7a24 */ /* 0x000fe200078e02ff */
[----:B------:R-:W-:-:S03]  /*f550*/  IADD3 R6, R0, 0x8, RZ ;  /* 0x0000000800067810 */ /* 0x000fc60007ffe0ff */
[----:B------:R-:W-:Y:S01]  /*f560*/  IMAD R10, R7, c[0x0][0x42c], R10 ;  /* 0x00010b00070a7a24 */ /* 0x000fe200078e020a */
[----:B------:R-:W-:Y:S02]  /*f570*/  ISETP.GE.OR P3, PT, R6, UR4, P3 ;  /* 0x0000000406007c0c */ /* 0x000fe40009f66670 */
[----:B------:R-:W-:Y:S01]  /*f580*/  LEA R27, P2, R2, c[0x0][0x400], 0x2 ;  /* 0x00010000021b7a11 */ /* 0x000fe200078410ff */
[----:B------:R-:W-:Y:S01]  /*f590*/  IMAD.IADD R3, R3, 0x1, R10 ;  /* 0x0000000103037824 */ /* 0x000fe200078e020a */
[----:B-1----:R1:W-:Y:S01]  /*f5a0*/  @!P4 ST.E [R8.64], R16 ;  /* 0x000000100800c985 */ /* 0x0023e2000c101906 */
[----:B------:R-:W-:-:S03]  /*f5b0*/  ISETP.GE.AND P0, PT, R6, UR4, PT ;  /* 0x0000000406007c0c */ /* 0x000fc6000bf06270 */
[----:B------:R-:W-:Y:S02]  /*f5c0*/  LEA.HI.X R24, R2, c[0x0][0x404], R3, 0x2, P2 ;  /* 0x0001010002187a11 */ /* 0x000fe400010f1403 */
[C---:B------:R-:W-:Y:S01]  /*f5d0*/  IADD3 R17, R45.reuse, 0x8, RZ ;  /* 0x000000082d117810 */ /* 0x040fe20007ffe0ff */
[----:B------:R-:W2:Y:S01]  /*f5e0*/  SHFL.IDX PT, R2, R27, RZ, 0x1c1f ;  /* 0x001c1fff1b027589 */ /* 0x000ea200000e0000 */
[C---:B------:R-:W-:Y:S02]  /*f5f0*/  IADD3 R14, R45.reuse, 0x20, RZ ;  /* 0x000000202d0e7810 */ /* 0x040fe40007ffe0ff */
[C---:B------:R-:W-:Y:S01]  /*f600*/  IADD3 R13, R45.reuse, 0x28, RZ ;  /* 0x000000282d0d7810 */ /* 0x040fe20007ffe0ff */
[----:B---3--:R3:W-:Y:S01]  /*f610*/  @!P3 ST.E [R4.64], R15 ;  /* 0x0000000f0400b985 */ /* 0x0087e2000c101906 */
[C---:B------:R-:W-:Y:S02]  /*f620*/  IADD3 R12, R45.reuse, 0x30, RZ ;  /* 0x000000302d0c7810 */ /* 0x040fe40007ffe0ff */
[C---:B------:R-:W-:Y:S01]  /*f630*/  IADD3 R11, R45.reuse, 0x38, RZ ;  /* 0x000000382d0b7810 */ /* 0x040fe20007ffe0ff */
[----:B------:R4:W2:Y:S01]  /*f640*/  SHFL.IDX PT, R3, R24, RZ, 0x1c1f ;  /* 0x001c1fff18037589 */ /* 0x0008a200000e0000 */
[----:B------:R-:W-:-:S02]  /*f650*/  IADD3 R10, R45, 0x40, RZ ;  /* 0x000000402d0a7810 */ /* 0x000fc40007ffe0ff */
[C---:B------:R-:W-:Y:S02]  /*f660*/  IADD3 R7, R45.reuse, 0x58, RZ ;  /* 0x000000582d077810 */ /* 0x040fe40007ffe0ff */
[C---:B------:R-:W-:Y:S02]  /*f670*/  IADD3 R6, R45.reuse, 0x60, RZ ;  /* 0x000000602d067810 */ /* 0x040fe40007ffe0ff */
[C---:B------:R-:W-:Y:S02]  /*f680*/  IADD3 R0, R45.reuse, 0x78, RZ ;  /* 0x000000782d007810 */ /* 0x040fe40007ffe0ff */
[C---:B-1----:R-:W-:Y:S02]  /*f690*/  IADD3 R16, R45.reuse, 0x10, RZ ;  /* 0x000000102d107810 */ /* 0x042fe40007ffe0ff */
[C---:B------:R-:W-:Y:S02]  /*f6a0*/  IADD3 R9, R45.reuse, 0x48, RZ ;  /* 0x000000482d097810 */ /* 0x040fe40007ffe0ff */
[----:B------:R-:W-:-:S02]  /*f6b0*/  IADD3 R8, R45, 0x50, RZ ;  /* 0x000000502d087810 */ /* 0x000fc40007ffe0ff */
[----:B------:R-:W-:Y:S02]  /*f6c0*/  SHF.R.S32.HI R25, RZ, 0x1f, R17 ;  /* 0x0000001fff197819 */ /* 0x000fe40000011411 */
[C---:B---3--:R-:W-:Y:S02]  /*f6d0*/  IADD3 R15, R45.reuse, 0x18, RZ ;  /* 0x000000182d0f7810 */ /* 0x048fe40007ffe0ff */
[C---:B------:R-:W-:Y:S02]  /*f6e0*/  IADD3 R5, R45.reuse, 0x68, RZ ;  /* 0x000000682d057810 */ /* 0x040fe40007ffe0ff */
[----:B------:R-:W-:Y:S02]  /*f6f0*/  IADD3 R4, R45, 0x70, RZ ;  /* 0x000000702d047810 */ /* 0x000fe40007ffe0ff */
[----:B------:R-:W-:Y:S02]  /*f700*/  SHF.R.S32.HI R26, RZ, 0x1f, R16 ;  /* 0x0000001fff1a7819 */ /* 0x000fe40000011410 */
[----:B------:R-:W-:-:S02]  /*f710*/  SHF.R.S32.HI R29, RZ, 0x1f, R15 ;  /* 0x0000001fff1d7819 */ /* 0x000fc4000001140f */
[----:B------:R-:W-:Y:S02]  /*f720*/  SHF.R.S32.HI R28, RZ, 0x1f, R14 ;  /* 0x0000001fff1c7819 */ /* 0x000fe4000001140e */
[----:B------:R-:W-:Y:S02]  /*f730*/  SHF.R.S32.HI R30, RZ, 0x1f, R13 ;  /* 0x0000001fff1e7819 */ /* 0x000fe4000001140d */
[----:B------:R-:W-:Y:S02]  /*f740*/  SHF.R.S32.HI R31, RZ, 0x1f, R12 ;  /* 0x0000001fff1f7819 */ /* 0x000fe4000001140c */
[----:B------:R-:W-:Y:S02]  /*f750*/  SHF.R.S32.HI R32, RZ, 0x1f, R11 ;  /* 0x0000001fff207819 */ /* 0x000fe4000001140b */
[----:B------:R-:W-:Y:S02]  /*f760*/  SHF.R.S32.HI R33, RZ, 0x1f, R10 ;  /* 0x0000001fff217819 */ /* 0x000fe4000001140a */
[----:B------:R-:W-:-:S02]  /*f770*/  SHF.R.S32.HI R34, RZ, 0x1f, R9 ;  /* 0x0000001fff227819 */ /* 0x000fc40000011409 */
[----:B------:R-:W-:Y:S02]  /*f780*/  SHF.R.S32.HI R36, RZ, 0x1f, R8 ;  /* 0x0000001fff247819 */ /* 0x000fe40000011408 */
[----:B------:R-:W-:Y:S02]  /*f790*/  SHF.R.S32.HI R35, RZ, 0x1f, R7 ;  /* 0x0000001fff237819 */ /* 0x000fe40000011407 */
[----:B------:R-:W-:Y:S02]  /*f7a0*/  SHF.R.S32.HI R37, RZ, 0x1f, R6 ;  /* 0x0000001fff257819 */ /* 0x000fe40000011406 */
[----:B------:R-:W-:Y:S02]  /*f7b0*/  SHF.R.S32.HI R38, RZ, 0x1f, R5 ;  /* 0x0000001fff267819 */ /* 0x000fe40000011405 */
[----:B------:R-:W-:Y:S02]  /*f7c0*/  SHF.R.S32.HI R39, RZ, 0x1f, R4 ;  /* 0x0000001fff277819 */ /* 0x000fe40000011404 */
[----:B------:R-:W-:Y:S01]  /*f7d0*/  SHF.R.S32.HI R40, RZ, 0x1f, R0 ;  /* 0x0000001fff287819 */ /* 0x000fe20000011400 */
[----:B------:R-:W-:Y:S05]  /*f7e0*/  @P1 BRA `(.L_x_82) ;  /* 0x000003f000001947 */ /* 0x000fea0003800000 */
[----:B--2-4-:R-:W-:Y:S02]  /*f7f0*/  ISETP.GE.AND P5, PT, R45, c[0x0][0x3c8], PT ;  /* 0x0000f2002d007a0c */ /* 0x014fe40003fa6270 */
[----:B------:R-:W-:-:S02]  /*f800*/  ISETP.GE.AND P1, PT, R17, c[0x0][0x3c8], PT ;  /* 0x0000f20011007a0c */ /* 0x000fc40003f26270 */
[----:B------:R-:W-:Y:S02]  /*f810*/  ISETP.GE.AND P4, PT, R16, c[0x0][0x3c8], PT ;  /* 0x0000f20010007a0c */ /* 0x000fe40003f86270 */
[----:B------:R-:W-:-:S07]  /*f820*/  ISETP.GE.AND P2, PT, R15, c[0x0][0x3c8], PT ;  /* 0x0000f2000f007a0c */ /* 0x000fce0003f46270 */
[----:B------:R-:W-:Y:S02]  /*f830*/  @!P5 IMAD.WIDE R20, R45, 0x4, R2 ;  /* 0x000000042d14d825 */ /* 0x000fe400078e0202 */
[----:B------:R-:W-:-:S03]  /*f840*/  @!P1 LEA R18, P3, R17, R2, 0x2 ;  /* 0x0000000211129211 */ /* 0x000fc600078610ff */
[----:B------:R1:W-:Y:S01]  /*f850*/  @!P5 ST.E.64 [R20.64], R72 ;  /* 0x000000481400d985 */ /* 0x0003e2000c101b06 */
[----:B------:R-:W-:Y:S02]  /*f860*/  @!P1 LEA.HI.X R19, R17, R3, R25, 0x2, P3 ;  /* 0x0000000311139211 */ /* 0x000fe400018f1419 */
[----:B------:R-:W-:-:S03]  /*f870*/  ISETP.GE.AND P5, PT, R14, c[0x0][0x3c8], PT ;  /* 0x0000f2000e007a0c */ /* 0x000fc60003fa6270 */
[----:B------:R2:W-:Y:S01]  /*f880*/  @!P1 ST.E.64 [R18.64], R76 ;  /* 0x0000004c12009985 */ /* 0x0005e2000c101b06 */
[----:B------:R-:W-:Y:S02]  /*f890*/  ISETP.GE.AND P1, PT, R13, c[0x0][0x3c8], PT ;  /* 0x0000f2000d007a0c */ /* 0x000fe40003f26270 */
[----:B-1----:R-:W-:-:S04]  /*f8a0*/  @!P4 LEA R20, P3, R16, R2, 0x2 ;  /* 0x000000021014c211 */ /* 0x002fc800078610ff */
[----:B------:R-:W-:Y:S02]  /*f8b0*/  @!P4 LEA.HI.X R21, R16, R3, R26, 0x2, P3 ;  /* 0x000000031015c211 */ /* 0x000fe400018f141a */
[----:B--2---:R-:W-:-:S03]  /*f8c0*/  @!P2 LEA R18, P3, R15, R2, 0x2 ;  /* 0x000000020f12a211 */ /* 0x004fc600078610ff */
        /* <DEDUP_REMOVED lines=28> */
[----:B-1----:R-:W-:-:S04]  /*fa90*/  @!P3 LEA R20, P4, R8, R2, 0x2 ;  /* 0x000000020814b211 */ /* 0x002fc800078810ff */
[-C--:B------:R-:W-:Y:S02]  /*faa0*/  @!P3 LEA.HI.X R21, R8, R3.reuse, R36, 0x2, P4 ;  /* 0x000000030815b211 */ /* 0x080fe400020f1424 */
[-C--:B--2---:R-:W-:Y:S02]  /*fab0*/  @!P2 LEA R18, P1, R7, R2.reuse, 0x2 ;  /* 0x000000020712a211 */ /* 0x084fe400078210ff */
[----:B------:R-:W-:Y:S01]  /*fac0*/  ISETP.GE.AND P4, PT, R5, c[0x0][0x3c8], PT ;  /* 0x0000f20005007a0c */ /* 0x000fe20003f86270 */
[----:B------:R1:W-:Y:S01]  /*fad0*/  @!P3 ST.E.64 [R20.64], R112 ;  /* 0x000000701400b985 */ /* 0x0003e2000c101b06 */
[----:B------:R-:W-:Y:S02]  /*fae0*/  @!P2 LEA.HI.X R19, R7, R3, R35, 0x2, P1 ;  /* 0x000000030713a211 */ /* 0x000fe400008f1423 */
[----:B------:R-:W-:Y:S02]  /*faf0*/  ISETP.GE.AND P3, PT, R4, c[0x0][0x3c8], PT ;  /* 0x0000f20004007a0c */ /* 0x000fe40003f66270 */
[----:B------:R-:W-:Y:S01]  /*fb00*/  @!P5 LEA R22, P1, R6, R2, 0x2 ;  /* 0x000000020616d211 */ /* 0x000fe200078210ff */
[----:B------:R2:W-:Y:S01]  /*fb10*/  @!P2 ST.E.64 [R18.64], R116 ;  /* 0x000000741200a985 */ /* 0x0005e2000c101b06 */
[----:B------:R-:W-:-:S02]  /*fb20*/  ISETP.GE.AND P2, PT, R0, c[0x0][0x3c8], PT ;  /* 0x0000f20000007a0c */ /* 0x000fc40003f46270 */
[----:B------:R-:W-:-:S05]  /*fb30*/  @!P5 LEA.HI.X R23, R6, R3, R37, 0x2, P1 ;  /* 0x000000030617d211 */ /* 0x000fca00008f1425 */
[----:B------:R3:W-:Y:S01]  /*fb40*/  @!P5 ST.E.64 [R22.64], R120 ;  /* 0x000000781600d985 */ /* 0x0007e2000c101b06 */
[----:B-1----:R-:W-:-:S04]  /*fb50*/  @!P4 LEA R20, P1, R5, R2, 0x2 ;  /* 0x000000020514c211 */ /* 0x002fc800078210ff */
[----:B------:R-:W-:Y:S02]  /*fb60*/  @!P4 LEA.HI.X R21, R5, R3, R38, 0x2, P1 ;  /* 0x000000030515c211 */ /* 0x000fe400008f1426 */
[----:B--2---:R-:W-:-:S03]  /*fb70*/  @!P3 LEA R18, P1, R4, R2, 0x2 ;  /* 0x000000020412b211 */ /* 0x004fc600078210ff */
[----:B------:R3:W-:Y:S01]  /*fb80*/  @!P4 ST.E.64 [R20.64], R124 ;  /* 0x0000007c1400c985 */ /* 0x0007e2000c101b06 */
[----:B------:R-:W-:Y:S02]  /*fb90*/  @!P3 LEA.HI.X R19, R4, R3, R39, 0x2, P1 ;  /* 0x000000030413b211 */ /* 0x000fe400008f1427 */
[----:B------:R-:W-:-:S03]  /*fba0*/  @!P2 LEA R2, P1, R0, R2, 0x2 ;  /* 0x000000020002a211 */ /* 0x000fc600078210ff */
[----:B------:R3:W-:Y:S01]  /*fbb0*/  @!P3 ST.E.64 [R18.64], R128 ;  /* 0x000000801200b985 */ /* 0x0007e2000c101b06 */
[----:B------:R-:W-:-:S05]  /*fbc0*/  @!P2 LEA.HI.X R3, R0, R3, R40, 0x2, P1 ;  /* 0x000000030003a211 */ /* 0x000fca00008f1428 */
[----:B------:R3:W-:Y:S04]  /*fbd0*/  @!P2 ST.E.64 [R2.64], R132 ;  /* 0x000000840200a985 */ /* 0x0007e8000c101b06 */
.L_x_82:
[----:B--2-4-:R-:W-:Y:S05]  /*fbe0*/  BSYNC B0 ;  /* 0x0000000000007941 */ /* 0x014fea0003800000 */
.L_x_81:
[----:B---3--:R1:W2:Y:S04]  /*fbf0*/  SHFL.IDX PT, R3, R24, 0x1, 0x1c1f ;  /* 0x003c1f0018037f89 */ /* 0x0082a800000e0000 */
[----:B------:R1:W3:Y:S01]  /*fc00*/  SHFL.IDX PT, R2, R27, 0x1, 0x1c1f ;  /* 0x003c1f001b027f89 */ /* 0x0002e200000e0000 */
[----:B------:R-:W-:Y:S05]  /*fc10*/  @P0 BRA `(.L_x_83) ;  /* 0x000006d000000947 */ /* 0x000fea0003800000 */
[----:B------:R-:W-:Y:S02]  /*fc20*/  ISETP.GE.AND P2, PT, R17, c[0x0][0x3c8], PT ;  /* 0x0000f20011007a0c */ /* 0x000fe40003f46270 */
[----:B------:R-:W-:Y:S02]  /*fc30*/  ISETP.GE.AND P3, PT, R45, c[0x0][0x3c8], PT ;  /* 0x0000f2002d007a0c */ /* 0x000fe40003f66270 */
[----:B------:R-:W-:Y:S02]  /*fc40*/  ISETP.GE.AND P1, PT, R16, c[0x0][0x3c8], PT ;  /* 0x0000f20010007a0c */ /* 0x000fe40003f26270 */
[----:B------:R-:W-:-:S02]  /*fc50*/  ISETP.GE.AND P0, PT, R15, c[0x0][0x3c8], PT ;  /* 0x0000f2000f007a0c */ /* 0x000fc40003f06270 */
[----:B------:R-:W-:-:S05]  /*fc60*/  ISETP.GE.AND P4, PT, R14, c[0x0][0x3c8], PT ;  /* 0x0000f2000e007a0c */ /* 0x000fca0003f86270 */
[----:B---3--:R-:W-:Y:S02]  /*fc70*/  @!P2 LEA R20, P5, R17, R2, 0x2 ;  /* 0x000000021114a211 */ /* 0x008fe400078a10ff */
[----:B--2---:R-:W-:Y:S02]  /*fc80*/  @!P3 IMAD.WIDE R18, R45, 0x4, R2 ;  /* 0x000000042d12b825 */ /* 0x004fe400078e0202 */
[----:B------:R-:W-:-:S03]  /*fc90*/  @!P2 LEA.HI.X R21, R17, R3, R25, 0x2, P5 ;  /* 0x000000031115a211 */ /* 0x000fc600028f1419 */
[----:B------:R2:W-:Y:S01]  /*fca0*/  @!P3 ST.E.64 [R18.64], R74 ;  /* 0x0000004a1200b985 */ /* 0x0005e2000c101b06 */
[----:B------:R-:W-:-:S03]  /*fcb0*/  ISETP.GE.AND P3, PT, R13, c[0x0][0x3c8], PT ;  /* 0x0000f2000d007a0c */ /* 0x000fc60003f66270 */
[----:B------:R3:W-:Y:S01]  /*fcc0*/  @!P2 ST.E.64 [R20.64], R78 ;  /* 0x0000004e1400a985 */ /* 0x0007e2000c101b06 */
[CC--:B--2---:R-:W-:Y:S02]  /*fcd0*/  @!P1 LEA R18, P5, R16.reuse, R2.reuse, 0x2 ;  /* 0x0000000210129211 */ /* 0x0c4fe400078a10ff */
[CC--:B---3--:R-:W-:Y:S02]  /*fce0*/  @!P0 LEA R20, P2, R15.reuse, R2.reuse, 0x2 ;  /* 0x000000020f148211 */ /* 0x0c8fe400078410ff */
[-C--:B------:R-:W-:Y:S02]  /*fcf0*/  @!P1 LEA.HI.X R19, R16, R3.reuse, R26, 0x2, P5 ;  /* 0x0000000310139211 */ /* 0x080fe400028f141a */
[----:B------:R-:W-:Y:S02]  /*fd00*/  @!P0 LEA.HI.X R21, R15, R3, R29, 0x2, P2 ;  /* 0x000000030f158211 */ /* 0x000fe400010f141d */
[----:B------:R-:W-:Y:S01]  /*fd10*/  ISETP.GE.AND P2, PT, R12, c[0x0][0x3c8], PT ;  /* 0x0000f2000c007a0c */ /* 0x000fe20003f46270 */
[----:B------:R2:W-:Y:S01]  /*fd20*/  @!P1 ST.E.64 [R18.64], R82 ;  /* 0x0000005212009985 */ /* 0x0005e2000c101b06 */
[----:B------:R-:W-:-:S02]  /*fd30*/  @!P4 LEA R22, P5, R14, R2, 0x2 ;  /* 0x000000020e16c211 */ /* 0x000fc400078a10ff */
[----:B------:R-:W-:Y:S01]  /*fd40*/  ISETP.GE.AND P1, PT, R11, c[0x0][0x3c8], PT ;  /* 0x0000f2000b007a0c */ /* 0x000fe20003f26270 */
[----:B------:R-:W-:Y:S01]  /*fd50*/  @!P0 ST.E.64 [R20.64], R86 ;  /* 0x0000005614008985 */ /* 0x000fe2000c101b06 */
[----:B------:R-:W-:Y:S02]  /*fd60*/  @!P4 LEA.HI.X R23, R14, R3, R28, 0x2, P5 ;  /* 0x000000030e17c211 */ /* 0x000fe400028f141c */
[----:B------:R-:W-:-:S03]  /*fd70*/  ISETP.GE.AND P0, PT, R10, c[0x0][0x3c8], PT ;  /* 0x0000f2000a007a0c */ /* 0x000fc60003f06270 */
[----:B------:R-:W-:Y:S01]  /*fd80*/  @!P4 ST.E.64 [R22.64], R90 ;  /* 0x0000005a1600c985 */ /* 0x000fe2000c101b06 */
[----:B--2---:R-:W-:-:S04]  /*fd90*/  @!P3 LEA R18, P5, R13, R2, 0x2 ;  /* 0x000000020d12b211 */ /* 0x004fc800078a10ff */
[----:B------:R-:W-:Y:S02]  /*fda0*/  @!P3 LEA.HI.X R19, R13, R3, R30, 0x2, P5 ;  /* 0x000000030d13b211 */ /* 0x000fe400028f141e */
[----:B------:R-:W-:-:S03]  /*fdb0*/  @!P2 LEA R16, P5, R12, R2, 0x2 ;  /* 0x000000020c10a211 */ /* 0x000fc600078a10ff */
[----:B------:R-:W-:Y:S01]  /*fdc0*/  @!P3 ST.E.64 [R18.64], R94 ;  /* 0x0000005e1200b985 */ /* 0x000fe2000c101b06 */
[-C--:B------:R-:W-:Y:S02]  /*fdd0*/  @!P2 LEA.HI.X R17, R12, R3.reuse, R31, 0x2, P5 ;  /* 0x000000030c11a211 */ /* 0x080fe400028f141f */
[CC--:B------:R-:W-:Y:S02]  /*fde0*/  @!P1 LEA R14, P5, R11.reuse, R2.reuse, 0x2 ;  /* 0x000000020b0e9211 */ /* 0x0c0fe400078a10ff */
[C---:B------:R-:W-:Y:S01]  /*fdf0*/  @!P0 LEA R12, P4, R10.reuse, R2, 0x2 ;  /* 0x000000020a0c8211 */ /* 0x040fe200078810ff */
[----:B------:R-:W-:Y:S01]  /*fe00*/  @!P2 ST.E.64 [R16.64], R98 ;  /* 0x000000621000a985 */ /* 0x000fe2000c101b06 */
[-C--:B------:R-:W-:Y:S02]  /*fe10*/  @!P1 LEA.HI.X R15, R11, R3.reuse, R32, 0x2, P5 ;  /* 0x000000030b0f9211 */ /* 0x080fe400028f1420 */
[----:B------:R-:W-:Y:S02]  /*fe20*/  ISETP.GE.AND P5, PT, R9, c[0x0][0x3c8], PT ;  /* 0x0000f20009007a0c */ /* 0x000fe40003fa6270 */
[----:B------:R-:W-:Y:S01]  /*fe30*/  @!P0 LEA.HI.X R13, R10, R3, R33, 0x2, P4 ;  /* 0x000000030a0d8211 */ /* 0x000fe200020f1421 */
[----:B------:R2:W-:Y:S01]  /*fe40*/  @!P1 ST.E.64 [R14.64], R102 ;  /* 0x000000660e009985 */ /* 0x0005e2000c101b06 */
[----:B------:R-:W-:-:S02]  /*fe50*/  ISETP.GE.AND P4, PT, R8, c[0x0][0x3c8], PT ;  /* 0x0000f20008007a0c */ /* 0x000fc40003f86270 */
[----:B------:R-:W-:Y:S01]  /*fe60*/  ISETP.GE.AND P3, PT, R7, c[0x0][0x3c8], PT ;  /* 0x0000f20007007a0c */ /* 0x000fe20003f66270 */
[----:B------:R3:W-:Y:S01]  /*fe70*/  @!P0 ST.E.64 [R12.64], R106 ;  /* 0x0000006a0c008985 */ /* 0x0007e2000c101b06 */
[----:B------:R-:W-:-:S05]  /*fe80*/  ISETP.GE.AND P2, PT, R6, c[0x0][0x3c8], PT ;  /* 0x0000f20006007a0c */ /* 0x000fca0003f46270 */
[----:B------:R-:W-:-:S04]  /*fe90*/  @!P5 LEA R10, P1, R9, R2, 0x2 ;  /* 0x00000002090ad211 */ /* 0x000fc800078210ff */
[----:B------:R-:W-:Y:S02]  /*fea0*/  @!P5 LEA.HI.X R11, R9, R3, R34, 0x2, P1 ;  /* 0x00000003090bd211 */ /* 0x000fe400008f1422 */
[----:B------:R-:W-:-:S03]  /*feb0*/  ISETP.GE.AND P1, PT, R5, c[0x0][0x3c8], PT ;  /* 0x0000f20005007a0c */ /* 0x000fc60003f26270 */
[----:B------:R4:W-:Y:S01]  /*fec0*/  @!P5 ST.E.64 [R10.64], R110 ;  /* 0x0000006e0a00d985 */ /* 0x0009e2000c101b06 */
[CC--:B--2---:R-:W-:Y:S02]  /*fed0*/  @!P4 LEA R14, P0, R8.reuse, R2.reuse, 0x2 ;  /* 0x00000002080ec211 */ /* 0x0c4fe400078010ff */
[CC--:B---3--:R-:W-:Y:S02]  /*fee0*/  @!P3 LEA R12, P5, R7.reuse, R2.reuse, 0x2 ;  /* 0x00000002070cb211 */ /* 0x0c8fe400078a10ff */
[-C--:B------:R-:W-:Y:S02]  /*fef0*/  @!P4 LEA.HI.X R15, R8, R3.reuse, R36, 0x2, P0 ;  /* 0x00000003080fc211 */ /* 0x080fe400000f1424 */
[----:B------:R-:W-:Y:S02]  /*ff00*/  ISETP.GE.AND P0, PT, R4, c[0x0][0x3c8], PT ;  /* 0x0000f20004007a0c */ /* 0x000fe40003f06270 */
[----:B------:R-:W-:Y:S01]  /*ff10*/  @!P3 LEA.HI.X R13, R7, R3, R35, 0x2, P5 ;  /* 0x00000003070db211 */ /* 0x000fe200028f1423 */
[----:B------:R2:W-:Y:S04]  /*ff20*/  @!P4 ST.E.64 [R14.64], R114 ;  /* 0x000000720e00c985 */ /* 0x0005e8000c101b06 */
[----:B------:R2:W-:Y:S01]  /*ff30*/  @!P3 ST.E.64 [R12.64], R118 ;  /* 0x000000760c00b985 */ /* 0x0005e2000c101b06 */
[----:B----4-:R-:W-:-:S04]  /*ff40*/  @!P2 LEA R10, P5, R6, R2, 0x2 ;  /* 0x00000002060aa211 */ /* 0x010fc800078a10ff */
[----:B------:R-:W-:Y:S02]  /*ff50*/  @!P2 LEA.HI.X R11, R6, R3, R37, 0x2, P5 ;  /* 0x00000003060ba211 */ /* 0x000fe400028f1425 */
[----:B------:R-:W-:-:S03]  /*ff60*/  @!P1 LEA R8, P5, R5, R2, 0x2 ;  /* 0x0000000205089211 */ /* 0x000fc600078a10ff */
[----:B------:R2:W-:Y:S01]  /*ff70*/  @!P2 ST.E.64 [R10.64], R122 ;  /* 0x0000007a0a00a985 */ /* 0x0005e2000c101b06 */
[----:B------:R-:W-:Y:S02]  /*ff80*/  @!P1 LEA.HI.X R9, R5, R3, R38, 0x2, P5 ;  /* 0x0000000305099211 */ /* 0x000fe400028f1426 */
[----:B------:R-:W-:-:S03]  /*ff90*/  @!P0 LEA R6, P5, R4, R2, 0x2 ;  /* 0x0000000204068211 */ /* 0x000fc600078a10ff */
[----:B------:R2:W-:Y:S01]  /*ffa0*/  @!P1 ST.E.64 [R8.64], R126 ;  /* 0x0000007e08009985 */ /* 0x0005e2000c101b06 */
[----:B------:R-:W-:-:S05]  /*ffb0*/  @!P0 LEA.HI.X R7, R4, R3, R39, 0x2, P5 ;  /* 0x0000000304078211 */ /* 0x000fca00028f1427 */
[----:B------:R2:W-:Y:S01]  /*ffc0*/  @!P0 ST.E.64 [R6.64], R130 ;  /* 0x0000008206008985 */ /* 0x0005e2000c101b06 */
[----:B------:R-:W-:-:S13]  /*ffd0*/  ISETP.GE.AND P0, PT, R0, c[0x0][0x3c8], PT ;  /* 0x0000f20000007a0c */ /* 0x000fda0003f06270 */
[----:B------:R-:W-:Y:S05]  /*ffe0*/  @P0 BRA `(.L_x_83) ;  /* 0x0000030000000947 */ /* 0x000fea0003800000 */
[----:B------:R-:W-:-:S04]  /*fff0*/  LEA R2, P0, R0, R2, 0x2 ;  /* 0x0000000200027211 */ /* 0x000fc800078010ff */
[----:B------:R-:W-:-:S05]  /*10000*/  LEA.HI.X R3, R0, R3, R40, 0x2, P0 ;  /* 0x0000000300037211 */ /* 0x000fca00000f1428 */
[----:B------:R3:W-:Y:S01]  /*10010*/  ST.E.64 [R2.64], R134 ;  /* 0x0000008602007985 */ /* 0x0007e2000c101b06 */
[----:B------:R-:W-:Y:S05]  /*10020*/  BRA `(.L_x_83) ;  /* 0x000002c000007947 */ /* 0x000fea0003800000 */
.L_x_79:
[----:B------:R-:W2:Y:S02]  /*10030*/  S2R R4, SR_TID.X ;  /* 0x0000000000047919 */ /* 0x000ea40000002100 */
[----:B--2---:R-:W-:-:S13]  /*10040*/  ISETP.GT.AND P0, PT, R4, 0x7f, PT ;  /* 0x0000007f0400780c */ /* 0x004fda0003f04270 */
[----:B------:R-:W-:Y:S05]  /*10050*/  @P0 BRA `(.L_x_83) ;  /* 0x0000029000000947 */ /* 0x000fea0003800000 */
[----:B------:R-:W2:Y:S01]  /*10060*/  LDL.LU R3, [R1+0x48] ;  /* 0x0000480001037983 */ /* 0x000ea20000300800 */
[----:B------:R-:W-:-:S05]  /*10070*/  MOV R2, c[0x0][0x4e8] ;  /* 0x00013a0000027a02 */ /* 0x000fca0000000f00 */
[----:B------:R-:W-:Y:S01]  /*10080*/  IMAD R0, R2, c[0x0][0x388], RZ ;  /* 0x0000e20002007a24 */ /* 0x000fe200078e02ff */
[----:B--2---:R-:W-:-:S04]  /*10090*/  IADD3 R4, R3, R4, RZ ;  /* 0x0000000403047210 */ /* 0x004fc80007ffe0ff */
[----:B------:R-:W-:-:S13]  /*100a0*/  ISETP.GE.AND P0, PT, R4, R0, PT ;  /* 0x000000000400720c */ /* 0x000fda0003f06270 */
[----:B------:R-:W-:Y:S05]  /*100b0*/  @P0 BRA `(.L_x_83) ;  /* 0x0000023000000947 */ /* 0x000fea0003800000 */
[----:B------:R-:W2:Y:S04]  /*100c0*/  LDL.LU R3, [R1+0x34] ;  /* 0x0000340001037983 */ /* 0x000ea80000300800 */
[----:B------:R-:W3:Y:S04]  /*100d0*/  LDL.LU R9, [R1+0x38] ;  /* 0x0000380001097983 */ /* 0x000ee80000300800 */
[----:B------:R-:W4:Y:S01]  /*100e0*/  LDL.LU R8, [R1+0x3c] ;  /* 0x00003c0001087983 */ /* 0x000f220000300800 */
[----:B------:R-:W-:-:S13]  /*100f0*/  ISETP.NE.AND P0, PT, R2, 0x1, PT ;  /* 0x000000010200780c */ /* 0x000fda0003f05270 */
[----:B------:R-:W-:Y:S01]  /*10100*/  @P0 IMAD.HI.U32 R7, R4, c[0x0][0x4ec], RZ ;  /* 0x00013b0004070a27 */ /* 0x000fe200078e00ff */
[----:B--2---:R-:W-:Y:S02]  /*10110*/  SHF.R.S32.HI R0, RZ, 0x1f, R3 ;  /* 0x0000001fff007819 */ /* 0x004fe40000011403 */
[----:B---3--:R-:W-:-:S03]  /*10120*/  SHF.R.S32.HI R6, RZ, 0x1f, R9 ;  /* 0x0000001fff067819 */ /* 0x008fc60000011409 */
[----:B------:R-:W-:-:S04]  /*10130*/  IMAD R0, R0, c[0x0][0x4d0], RZ ;  /* 0x0001340000007a24 */ /* 0x000fc800078e02ff */
[C---:B------:R-:W-:Y:S01]  /*10140*/  IMAD R5, R3.reuse, c[0x0][0x4d4], R0 ;  /* 0x0001350003057a24 */ /* 0x040fe200078e0200 */
[----:B------:R-:W-:Y:S01]  /*10150*/  MOV R0, R4 ;  /* 0x0000000400007202 */ /* 0x000fe20000000f00 */
[----:B------:R-:W-:Y:S01]  /*10160*/  IMAD.WIDE.U32 R2, R3, c[0x0][0x4d0], RZ ;  /* 0x0001340003027a25 */ /* 0x000fe200078e00ff */
[----:B------:R-:W-:-:S03]  /*10170*/  @P0 SHF.R.U32.HI R0, RZ, c[0x0][0x4f0], R7 ;  /* 0x00013c00ff000a19 */ /* 0x000fc60000011607 */
[----:B------:R-:W-:Y:S01]  /*10180*/  IMAD R6, R6, c[0x0][0x4d8], RZ ;  /* 0x0001360006067a24 */ /* 0x000fe200078e02ff */
[----:B------:R-:W-:Y:S02]  /*10190*/  IADD3 R3, R3, R5, RZ ;  /* 0x0000000503037210 */ /* 0x000fe40007ffe0ff */
[----:B----4-:R-:W-:Y:S01]  /*101a0*/  SHF.R.S32.HI R5, RZ, 0x1f, R8 ;  /* 0x0000001fff057819 */ /* 0x010fe20000011408 */
[C---:B------:R-:W-:Y:S01]  /*101b0*/  IMAD R7, R9.reuse, c[0x0][0x4dc], R6 ;  /* 0x0001370009077a24 */ /* 0x040fe200078e0206 */
[----:B------:R-:W-:Y:S01]  /*101c0*/  IADD3 R6, -R0, RZ, RZ ;  /* 0x000000ff00067210 */ /* 0x000fe20007ffe1ff */
[----:B------:R-:W-:-:S04]  /*101d0*/  IMAD.WIDE.U32 R2, R9, c[0x0][0x4d8], R2 ;  /* 0x0001360009027a25 */ /* 0x000fc800078e0002 */
[----:B------:R-:W-:Y:S01]  /*101e0*/  IMAD R5, R5, c[0x0][0x4e0], RZ ;  /* 0x0001380005057a24 */ /* 0x000fe200078e02ff */
[----:B------:R-:W-:Y:S01]  /*101f0*/  IADD3 R3, R3, R7, RZ ;  /* 0x0000000703037210 */ /* 0x000fe20007ffe0ff */
[----:B------:R-:W-:Y:S01]  /*10200*/  IMAD R4, R6, c[0x0][0x4e8], R4 ;  /* 0x00013a0006047a24 */ /* 0x000fe200078e0204 */
[----:B------:R-:W-:Y:S01]  /*10210*/  SHF.R.S32.HI R7, RZ, 0x1f, R0 ;  /* 0x0000001fff077819 */ /* 0x000fe20000011400 */
[C---:B------:R-:W-:Y:S02]  /*10220*/  IMAD R6, R8.reuse, c[0x0][0x4e4], R5 ;  /* 0x0001390008067a24 */ /* 0x040fe400078e0205 */
[----:B------:R-:W-:Y:S01]  /*10230*/  IMAD.WIDE.U32 R2, R8, c[0x0][0x4e0], R2 ;  /* 0x0001380008027a25 */ /* 0x000fe200078e0002 */
[----:B------:R-:W-:-:S04]  /*10240*/  SHF.R.S32.HI R5, RZ, 0x1f, R4 ;  /* 0x0000001fff057819 */ /* 0x000fc80000011404 */
[----:B------:R-:W-:Y:S01]  /*10250*/  IADD3 R2, P0, R0, R2, RZ ;  /* 0x0000000200027210 */ /* 0x000fe20007f1e0ff */
[----:B------:R-:W-:-:S03]  /*10260*/  IMAD R0, R5, c[0x0][0x4c8], RZ ;  /* 0x0001320005007a24 */ /* 0x000fc600078e02ff */
[----:B------:R-:W-:Y:S01]  /*10270*/  IADD3.X R3, R7, R3, R6, P0, !PT ;  /* 0x0000000307037210 */ /* 0x000fe200007fe406 */
[----:B------:R-:W-:-:S04]  /*10280*/  IMAD R0, R4, c[0x0][0x4cc], R0 ;  /* 0x0001330004007a24 */ /* 0x000fc800078e0200 */
[----:B------:R-:W-:-:S05]  /*10290*/  IMAD.WIDE.U32 R2, R4, c[0x0][0x4c8], R2 ;  /* 0x0001320004027a25 */ /* 0x000fca00078e0002 */
[----:B------:R-:W-:Y:S02]  /*102a0*/  IADD3 R0, R3, R0, RZ ;  /* 0x0000000003007210 */ /* 0x000fe40007ffe0ff */
[----:B------:R-:W-:-:S04]  /*102b0*/  LEA R4, P0, R2, c[0x0][0x4a8], 0x2 ;  /* 0x00012a0002047a11 */ /* 0x000fc800078010ff */
[----:B------:R-:W-:Y:S02]  /*102c0*/  LEA.HI.X R5, R2, c[0x0][0x4ac], R0, 0x2, P0 ;  /* 0x00012b0002057a11 */ /* 0x000fe400000f1400 */
[----:B------:R-:W-:-:S05]  /*102d0*/  MOV R0, 0xff800000 ;  /* 0xff80000000007802 */ /* 0x000fca0000000f00 */
[----:B------:R2:W-:Y:S02]  /*102e0*/  STG.E [R4.64], R0 ;  /* 0x0000000004007986 */ /* 0x0005e4000c101906 */
.L_x_83:
[----:B------:R-:W-:Y:S05]  /*102f0*/  BSYNC B1 ;  /* 0x0000000000017941 */ /* 0x000fea0003800000 */
.L_x_78:
[----:B--2---:R-:W2:Y:S02]  /*10300*/  LDL R0, [R1+0x58] ;  /* 0x0000580001007983 */ /* 0x004ea40000100800 */
[----:B--2---:R-:W-:-:S13]  /*10310*/  ISETP.NE.AND P0, PT, R0, RZ, PT ;  /* 0x000000ff0000720c */ /* 0x004fda0003f05270 */
[----:B------:R-:W-:Y:S01]  /*10320*/  @P0 WARPSYNC 0xffffffff ;  /* 0xffffffff00000948 */ /* 0x000fe20003800000 */
[----:B------:R-:W-:Y:S06]  /*10330*/  @P0 BAR.SYNC.DEFER_BLOCKING 0x5, 0x100 ;  /* 0x0144000000000b1d */ /* 0x000fec0000010000 */
[----:B------:R-:W2:Y:S04]  /*10340*/  @P0 LDS R0, [0x10100] ;  /* 0x01010000ff000984 */ /* 0x000ea80000000800 */
[----:B--2---:R2:W-:Y:S04]  /*10350*/  @P0 STL [R1+0x4c], R0 ;  /* 0x00004c0001000387 */ /* 0x0045e80000100800 */
[----:B------:R-:W-:Y:S06]  /*10360*/  @P0 BAR.ARV 0x4, 0x100 ;  /* 0x0104000000000b1d */ /* 0x000fec0000002000 */
[----:B------:R-:W-:Y:S05]  /*10370*/  @P0 BRA `(.L_x_84) ;  /* 0x0000007000000947 */ /* 0x000fea0003800000 */
[----:B------:R-:W-:Y:S05]  /*10380*/  BRA.DIV ~URZ, `(.L_x_85) ;  /* 0x000002227f007947 */ /* 0x000fea000b800000 */
[----:B--2---:R2:W4:Y:S02]  /*10390*/  SHFL.IDX PT, R0, R41, RZ, 0x1f ;  /* 0x00001fff29007589 */ /* 0x00452400000e0000 */
.L_x_90:
[----:B------:R-:W-:Y:S01]  /*103a0*/  WARPSYNC 0xffffffff ;  /* 0xffffffff00007948 */ /* 0x000fe20003800000 */
[----:B------:R-:W-:Y:S06]  /*103b0*/  BAR.SYNC.DEFER_BLOCKING 0x4, 0x100 ;  /* 0x0104000000007b1d */ /* 0x000fec0000010000 */
[----:B----4-:R4:W-:Y:S04]  /*103c0*/  STL [R1+0x4c], R0 ;  /* 0x00004c0001007387 */ /* 0x0109e80000100800 */
[----:B------:R4:W-:Y:S04]  /*103d0*/  @!P6 STS [0x10100], R41 ;  /* 0x01010029ff00e388 */ /* 0x0009e80000000800 */
[----:B------:R-:W-:Y:S06]  /*103e0*/  BAR.ARV 0x5, 0x100 ;  /* 0x0144000000007b1d */ /* 0x000fec0000002000 */
.L_x_84:
[----:B--2-4-:R-:W2:Y:S02]  /*103f0*/  LDL R0, [R1+0x4c] ;  /* 0x00004c0001007983 */ /* 0x014ea40000100800 */
[----:B--2---:R-:W-:-:S13]  /*10400*/  ISETP.GE.AND P0, PT, R0, c[0x0][0x538], PT ;  /* 0x00014e0000007a0c */ /* 0x004fda0003f06270 */
[----:B-1-3--:R-:W-:Y:S01]  /*10410*/  @P0 CALL.REL.NOINC `(.L_x_86) ;  /* 0x0000001000000944 */ /* 0x00afe20003c00000 */
[----:B------:R-:W-:Y:S05]  /*10420*/  BRA `(.L_x_87) ;  /* 0xffff03a000007947 */ /* 0x000fea000383ffff */
.L_x_86:
[----:B------:R-:W-:Y:S05]  /*10430*/  EXIT ;  /* 0x000000000000794d */ /* 0x000fea0003800000 */
.L_x_74:
[----:B-1----:R1:W5:Y:S01]  /*10440*/  LDL R2, [R1+0xc] ;  /* 0x00000c0001027983 */ /* 0x0023620000100800 */
[----:B------:R-:W-:Y:S02]  /*10450*/  MOV R5, 0x2 ;  /* 0x0000000200057802 */ /* 0x000fe40000000f00 */
[----:B------:R-:W-:Y:S02]  /*10460*/  MOV R4, 0x10480 ;  /* 0x0001048000047802 */ /* 0x000fe40000000f00 */
[----:B-1---5:R-:W-:Y:S05]  /*10470*/  CALL.REL.NOINC `($__internal_0_$__cuda_sm70_shflsync_bfly_p) ;  /* 0x0000017000007944 */ /* 0x022fea0003c00000 */
[----:B------:R-:W-:Y:S01]  /*10480*/  MOV R0, R2 ;  /* 0x0000000200007202 */ /* 0x000fe20000000f00 */
[----:B------:R-:W-:Y:S05]  /*10490*/  BRA `(.L_x_88) ;  /* 0xffffe38000007947 */ /* 0x000fea000383ffff */
.L_x_75:
[----:B------:R-:W-:Y:S01]  /*104a0*/  IMAD.MOV.U32 R2, RZ, RZ, R0 ;  /* 0x000000ffff027224 */ /* 0x000fe200078e0000 */
[----:B------:R-:W-:Y:S02]  /*104b0*/  MOV R5, 0x1 ;  /* 0x0000000100057802 */ /* 0x000fe40000000f00 */
[----:B------:R-:W-:Y:S02]  /*104c0*/  MOV R4, 0x104e0 ;  /* 0x000104e000047802 */ /* 0x000fe40000000f00 */
[----:B------:R-:W-:Y:S05]  /*104d0*/  CALL.REL.NOINC `($__internal_0_$__cuda_sm70_shflsync_bfly_p) ;  /* 0x0000011000007944 */ /* 0x000fea0003c00000 */
[----:B------:R-:W-:Y:S02]  /*104e0*/  FADD.FTZ R0, R0, R2 ;  /* 0x0000000200007221 */ /* 0x000fe40000010000 */
[----:B------:R1:W5:Y:S01]  /*104f0*/  LDL R2, [R1+0x10] ;  /* 0x0000100001027983 */ /* 0x0003620000100800 */
[----:B------:R-:W-:-:S02]  /*10500*/  MOV R5, 0x2 ;  /* 0x0000000200057802 */ /* 0x000fc40000000f00 */
[----:B------:R-:W-:Y:S02]  /*10510*/  MOV R4, 0x10530 ;  /* 0x0001053000047802 */ /* 0x000fe40000000f00 */
[----:B-1---5:R-:W-:Y:S05]  /*10520*/  CALL.REL.NOINC `($__internal_0_$__cuda_sm70_shflsync_bfly_p) ;  /* 0x000000c000007944 */ /* 0x022fea0003c00000 */
[----:B------:R-:W2:Y:S01]  /*10530*/  LDL.LU R3, [R1+0x10] ;  /* 0x0000100001037983 */ /* 0x000ea20000300800 */
[----:B------:R-:W-:Y:S02]  /*10540*/  MOV R5, 0x1 ;  /* 0x0000000100057802 */ /* 0x000fe40000000f00 */
[----:B------:R-:W-:Y:S01]  /*10550*/  MOV R4, 0x10590 ;  /* 0x0001059000047802 */ /* 0x000fe20000000f00 */
[----:B--2---:R-:W-:-:S05]  /*10560*/  FADD.FTZ R3, R3, R2 ;  /* 0x0000000203037221 */ /* 0x004fca0000010000 */
[----:B------:R-:W-:Y:S02]  /*10570*/  MOV R2, R3 ;  /* 0x0000000300027202 */ /* 0x000fe40000000f00 */
[----:B------:R-:W-:Y:S05]  /*10580*/  CALL.REL.NOINC `($__internal_0_$__cuda_sm70_shflsync_bfly_p) ;  /* 0x0000006000007944 */ /* 0x000fea0003c00000 */
[----:B------:R-:W-:Y:S01]  /*10590*/  MOV R4, R2 ;  /* 0x0000000200047202 */ /* 0x000fe20000000f00 */
[----:B------:R-:W-:Y:S05]  /*105a0*/  BRA `(.L_x_89) ;  /* 0xffffe30000007947 */ /* 0x000fea000383ffff */
.L_x_85:
[----:B--2---:R-:W-:Y:S02]  /*105b0*/  MOV R0, R41 ;  /* 0x0000002900007202 */ /* 0x004fe40000000f00 */
[----:B---3--:R-:W-:Y:S02]  /*105c0*/  MOV R2, 0x105e0 ;  /* 0x000105e000027802 */ /* 0x008fe40000000f00 */
[----:B-1----:R-:W-:Y:S05]  /*105d0*/  CALL.REL.NOINC `($__internal_1_$__cuda_sm70_shflsync_idx_p) ;  /* 0x0000005000007944 */ /* 0x002fea0003c00000 */
[----:B-12---:R-:W-:Y:S05]  /*105e0*/  BRA `(.L_x_90) ;  /* 0xfffffdb000007947 */ /* 0x006fea000383ffff */
        .weak           $__internal_0_$__cuda_sm70_shflsync_bfly_p
        .type           $__internal_0_$__cuda_sm70_shflsync_bfly_p,@function
        .size           $__internal_0_$__cuda_sm70_shflsync_bfly_p,($__internal_1_$__cuda_sm70_shflsync_idx_p - $__internal_0_$__cuda_sm70_shflsync_bfly_p)
$__internal_0_$__cuda_sm70_shflsync_bfly_p:
[----:B------:R-:W-:Y:S04]  /*105f0*/  WARPSYNC R6 ;  /* 0x0000000600007348 */ /* 0x000fe80003800000 */
[----:B------:R1:W2:Y:S02]  /*10600*/  SHFL.BFLY PT, R2, R2, R5, R7 ;  /* 0x0c00000502027389 */ /* 0x0002a400000e0007 */
[----:B-1----:R-:W-:-:S04]  /*10610*/  MOV R5, 0x0 ;  /* 0x0000000000057802 */ /* 0x002fc80000000f00 */
[----:B--2---:R-:W-:Y:S05]  /*10620*/  RET.REL.NODEC R4 `(_ZN7cutlass13device_kernelIN5flash19enable_sm80_to_sm89INS1_16FlashAttnFwdSm80INS1_25CollectiveMainloopFwdSm80ILi8ELi1ELb1EN4cute5tupleIJNS5_1CILi128EEES8_S8_EEELi128ENS_6half_tEfNS_4arch4Sm80ELb1ELb0ELb1ELb0ELb0ELb0ELb1ELb1EEENS1_21CollectiveEpilogueFwdIS9_NS6_IJNS7_ILi1EEESF_SF_EEESA_SC_Li256ELb0ELb1ELb1ELb0EEENS1_30DynamicPersistentTileSchedulerILi256ELi256ELb1ELb1ELb0EEEEEEEEEvNT_6ParamsE) ;  /* 0xfffef9d004007950 */ /* 0x004fea0003c3ffff */
        .weak           $__internal_1_$__cuda_sm70_shflsync_idx_p
        .type           $__internal_1_$__cuda_sm70_shflsync_idx_p,@function
        .size           $__internal_1_$__cuda_sm70_shflsync_idx_p,(.L_x_1338 - $__internal_1_$__cuda_sm70_shflsync_idx_p)
$__internal_1_$__cuda_sm70_shflsync_idx_p:
[----:B------:R-:W-:Y:S01]  /*10630*/  MOV R3, 0x0 ;  /* 0x0000000000037802 */ /* 0x000fe20000000f00 */
[----:B------:R-:W-:Y:S04]  /*10640*/  WARPSYNC R42 ;  /* 0x0000002a00007348 */ /* 0x000fe80003800000 */
[----:B------:R1:W2:Y:S01]  /*10650*/  SHFL.IDX PT, R0, R0, R44, R43 ;  /* 0x0000002c00007389 */ /* 0x0002a200000e002b */
[----:B------:R-:W-:Y:S05]  /*10660*/  RET.REL.NODEC R2 `(_ZN7cutlass13device_kernelIN5flash19enable_sm80_to_sm89INS1_16FlashAttnFwdSm80INS1_25CollectiveMainloopFwdSm80ILi8ELi1ELb1EN4cute5tupleIJNS5_1CILi128EEES8_S8_EEELi128ENS_6half_tEfNS_4arch4Sm80ELb1ELb0ELb1ELb0ELb0ELb0ELb1ELb1EEENS1_21CollectiveEpilogueFwdIS9_NS6_IJNS7_ILi1EEESF_SF_EEESA_SC_Li256ELb0ELb1ELb1ELb0EEENS1_30DynamicPersistentTileSchedulerILi256ELi256ELb1ELb1ELb0EEEEEEEEEvNT_6ParamsE) ;  /* 0xfffef99002007950 */ /* 0x000fea0003c3ffff */
.L_x_91:
        /* <DEDUP_REMOVED lines=9> */
.L_x_1338:


//--------------------- .text._ZN7cutlass13device_kernelIN5flash19enable_sm80_to_sm89INS1_16FlashAttnFwdSm80INS1_25CollectiveMainloopFwdSm80ILi4ELi1ELb0EN4cute5tupleIJNS5_1CILi128EEENS7_ILi64EEES8_EEELi128ENS_6half_tEfNS_4arch4Sm80ELb0ELb0ELb1ELb0ELb0ELb0ELb1ELb1EEENS1_21CollectiveEpilogueFwdINS6_IJS8_S8_S9_EEENS6_IJNS7_ILi1EEESH_SH_EEESB_SD_Li128ELb0ELb1ELb1ELb0EEENS1_19SingleTileSchedulerILb0ELb1ELb1ELi128EEEEEEEEEvNT_6ParamsE --------------------------
	.section	.text._ZN7cutlass13device_kernelIN5flash19enable_sm80_to_sm89INS1_16FlashAttnFwdSm80INS1_25CollectiveMainloopFwdSm80ILi4ELi1ELb0EN4cute5tupleIJNS5_1CILi128EEENS7_ILi64EEES8_EEELi128ENS_6half_tEfNS_4arch4Sm80ELb0ELb0ELb1ELb0ELb0ELb0ELb1ELb1EEENS1_21CollectiveEpilogueFwdINS6_IJS8_S8_S9_EEENS6_IJNS7_ILi1EEESH_SH_EEESB_SD_Li128ELb0ELb1ELb1ELb0EEENS1_19SingleTileSchedulerILb0ELb1ELb1ELi128EEEEEEEEEvNT_6ParamsE,"ax",@progbits
	.sectioninfo	@"SHI_REGISTERS=255"
	.align	128
.text._ZN7cutlass13device_kernelIN5flash19enable_sm80_to_sm89INS1_16FlashAttnFwdSm80INS1_25CollectiveMainloopFwdSm80ILi4ELi1ELb0EN4cute5tupleIJNS5_1CILi128EEENS7_ILi64EEES8_EEELi128ENS_6half_tEfNS_4arch4Sm80ELb0ELb0ELb1ELb0ELb0ELb0ELb1ELb1EEENS1_21CollectiveEpilogueFwdINS6_IJS8_S8_S9_EEENS6_IJNS7_ILi1EEESH_SH_EEESB_SD_Li128ELb0ELb1ELb1ELb0EEENS1_19SingleTileSchedulerILb0ELb1ELb1ELi128EEEEEEEEEvNT_6ParamsE:
        .type           _ZN7cutlass13device_kernelIN5flash19enable_sm80_to_sm89INS1_16FlashAttnFwdSm80INS1_25CollectiveMainloopFwdSm80ILi4ELi1ELb0EN4cute5tupleIJNS5_1CILi128EEENS7_ILi64EEES8_EEELi128ENS_6half_tEfNS_4arch4Sm80ELb0ELb0ELb1ELb0ELb0ELb0ELb1ELb1EEENS1_21CollectiveEpilogueFwdINS6_IJS8_S8_S9_EEENS6_IJNS7_ILi1EEESH_SH_EEESB_SD_Li128ELb0ELb1ELb1ELb0EEENS1_19SingleTileSchedulerILb0ELb1ELb1ELi128EEEEEEEEEvNT_6ParamsE,@function
        .size           _ZN7cutlass13device_kernelIN5flash19enable_sm80_to_sm89INS1_16FlashAttnFwdSm80INS1_25CollectiveMainloopFwdSm80ILi4ELi1ELb0EN4cute5tupleIJNS5_1CILi128EEENS7_ILi64EEES8_EEELi128ENS_6half_tEfNS_4arch4Sm80ELb0ELb0ELb1ELb0ELb0ELb0ELb1ELb1EEENS1_21CollectiveEpilogueFwdINS6_IJS8_S8_S9_EEENS6_IJNS7_ILi1EEESH_SH_EEESB_SD_Li128ELb0ELb1ELb1ELb0EEENS1_19SingleTileSchedulerILb0ELb1ELb1ELi128EEEEEEEEEvNT_6ParamsE,(.L_x_1341 - _ZN7cutlass13device_kernelIN5flash19enable_sm80_to_sm89INS1_16FlashAttnFwdSm80INS1_25CollectiveMainloopFwdSm80ILi4ELi1ELb0EN4cute5tupleIJNS5_1CILi128EEENS7_ILi64EEES8_EEELi128ENS_6half_tEfNS_4arch4Sm80ELb0ELb0ELb1ELb0ELb0ELb0ELb1ELb1EEENS1_21CollectiveEpilogueFwdINS6_IJS8_S8_S9_EEENS6_IJNS7_ILi1EEESH_SH_EEESB_SD_Li128ELb0ELb1ELb1ELb0EEENS1_19SingleTileSchedulerILb0ELb1ELb1ELi128EEEEEEEEEvNT_6ParamsE)
        .other          _ZN7cutlass13device_kernelIN5flash19enable_sm80_to_sm89INS1_16FlashAttnFwdSm80INS1_25CollectiveMainloopFwdSm80ILi4ELi1ELb0EN4cute5tupleIJNS5_1CILi128EEENS7_ILi64EEES8_EEELi128ENS_6half_tEfNS_4arch4Sm80ELb0ELb0ELb1ELb0ELb0ELb0ELb1ELb1EEENS1_21CollectiveEpilogueFwdINS6_IJS8_S8_S9_EEENS6_IJNS7_ILi1EEESH_SH_EEESB_SD_Li128ELb0ELb1ELb1ELb0EEENS1_19SingleTileSchedulerILb0ELb1ELb1ELi128EEEEEEEEEvNT_6ParamsE,@"STO_CUDA_ENTRY STV_DEFAULT"
_ZN7cutlass13device_kernelIN5flash19enable_sm80_to_sm89INS1_16FlashAttnFwdSm80INS1_25CollectiveMainloopFwdSm80ILi4ELi1ELb0EN4cute5tupleIJNS5_1CILi128EEENS7_ILi64EEES8_EEELi128ENS_6half_tEfNS_4arch4Sm80ELb0ELb0ELb1ELb0ELb0ELb0ELb1ELb1EEENS1_21CollectiveEpilogueFwdINS6_IJS8_S8_S9_EEENS6_IJNS7_ILi1EEESH_SH_EEESB_SD_Li128ELb0ELb1ELb1ELb0EEENS1_19SingleTileSchedulerILb0ELb1ELb1ELi128EEEEEEEEEvNT_6ParamsE:
        /* <DEDUP_REMOVED lines=18> */
.L_x_92:
[----:B---3--:R-:W-:Y:S02]  /*0120*/  ULDC.64 UR4, c[0x0][0x550] ;  /* 0x0001540000047ab9 */ /* 0x008fe40000000a00 */
[----:B------:R-:W-:Y:S02]  /*0130*/  UISETP.NE.AND UP0, UPT, UR4, 0x1, UPT ;  /* 0x000000010400788c */ /* 0x000fe4000bf05270 */
[----:B------:R-:W-:-:S02]  /*0140*/  UIMAD.WIDE.U32 UR8, UR6, UR5, URZ ;  /* 0x00000005060872a5 */ /* 0x000fc4000f8e003f */
[----:B------:R-:W-:Y:S02]  /*0150*/  ULDC UR4, c[0x0][0x558] ;  /* 0x0001560000047ab9 */ /* 0x000fe40000000800 */
[----:B------:R-:W-:-:S05]  /*0160*/  UMOV UR11, UR6 ;  /* 0x00000006000b7c82 */ /* 0x000fca0008000000 */
[----:B------:R-:W-:-:S03]  /*0170*/  @UP0 USHF.R.U32.HI UR11, URZ, UR4, UR9 ;  /* 0x000000043f0b0299 */ /* 0x000fc60008011609 */
.L_x_93:
        /* <DEDUP_REMOVED lines=21> */
[----:B------:R-:W-:-:S04]  /*02d0*/  IABS R0, R3 ;  /* 0x0000000300007213 */ /* 0x000fc80000000000 */
[----:B------:R-:W1:Y:S02]  /*02e0*/  R2UR UR9, R0 ;  /* 0x00000000000973c2 */ /* 0x000e6400000e0000 */
[----:B-1----:R-:W1:Y:S08]  /*02f0*/  I2F.RP R0, UR9 ;  /* 0x0000000900007d06 */ /* 0x002e700008209400 */
[----:B-1----:R-:W1:Y:S02]  /*0300*/  MUFU.RCP R0, R0 ;  /* 0x0000000000007308 */ /* 0x002e640000001000 */
[----:B-1----:R-:W-:-:S06]  /*0310*/  IADD3 R0, R0, 0xffffffe, RZ ;  /* 0x0ffffffe00007810 */ /* 0x002fcc0007ffe0ff */
[----:B------:R-:W1:Y:S02]  /*0320*/  F2I.FTZ.U32.TRUNC.NTZ R0, R0 ;  /* 0x0000000000007305 */ /* 0x000e64000021f000 */
[----:B-1----:R1:W2:Y:S02]  /*0330*/  R2UR UR13, R0 ;  /* 0x00000000000d73c2 */ /* 0x0022a400000e0000 */
[----:B-1----:R-:W-:Y:S01]  /*0340*/  IMAD.U32 R0, RZ, RZ, UR10 ;  /* 0x0000000aff007e24 */ /* 0x002fe2000f8e00ff */
[----:B--2---:R-:W-:Y:S02]  /*0350*/  UIADD3 UR4, URZ, -UR13, URZ ;  /* 0x8000000d3f047290 */ /* 0x004fe4000fffe03f */
[----:B------:R-:W-:Y:S02]  /*0360*/  ULOP3.LUT UR10, UR10, UR5, URZ, 0x3c, !UPT ;  /* 0x000000050a0a7292 */ /* 0x000fe4000f8e3c3f */
[----:B------:R-:W-:Y:S01]  /*0370*/  IABS R2, R0 ;  /* 0x0000000000027213 */ /* 0x000fe20000000000 */
[----:B------:R-:W-:Y:S01]  /*0380*/  UIMAD UR4, UR4, UR9, URZ ;  /* 0x00000009040472a4 */ /* 0x000fe2000f8e023f */
[----:B------:R-:W-:-:S02]  /*0390*/  IABS R0, R3 ;  /* 0x0000000300007213 */ /* 0x000fc40000000000 */
[----:B------:R-:W1:Y:S01]  /*03a0*/  R2UR UR8, R2 ;  /* 0x00000000020873c2 */ /* 0x000e6200000e0000 */
[----:B------:R-:W-:Y:S02]  /*03b0*/  UIMAD.WIDE.U32 UR12, UR13, UR4, UR12 ;  /* 0x000000040d0c72a5 */ /* 0x000fe4000f8e000c */
[----:B------:R-:W-:-:S05]  /*03c0*/  IMAD.MOV R0, RZ, RZ, -R0 ;  /* 0x000000ffff007224 */ /* 0x000fca00078e0a00 */
[----:B------:R-:W2:Y:S01]  /*03d0*/  R2UR UR7, R0 ;  /* 0x00000000000773c2 */ /* 0x000ea200000e0000 */
[----:B-1----:R-:W-:-:S04]  /*03e0*/  UIMAD.WIDE.U32 UR12, UR13, UR8, URZ ;  /* 0x000000080d0c72a5 */ /* 0x002fc8000f8e003f */
[----:B--2---:R-:W-:-:S04]  /*03f0*/  UIMAD UR7, UR13, UR7, UR8 ;  /* 0x000000070d0772a4 */ /* 0x004fc8000f8e0208 */
        /* <DEDUP_REMOVED lines=9> */
.L_x_94:
[----:B------:R-:W-:Y:S01]  /*0490*/  ULOP3.LUT UR8, UR6, 0xffff, URZ, 0xc0, !UPT ;  /* 0x0000ffff06087892 */ /* 0x000fe2000f8ec03f */
[----:B------:R-:W-:Y:S01]  /*04a0*/  PLOP3.LUT P4, PT, PT, PT, PT, 0x80, 0x0 ;  /* 0x000000000000781c */ /* 0x000fe20003f8f070 */
[----:B------:R-:W-:Y:S01]  /*04b0*/  ULDC.64 UR18, c[0x0][0x118] ;  /* 0x0000460000127ab9 */ /* 0x000fe20000000a00 */
[----:B------:R-:W-:Y:S01]  /*04c0*/  CS2R R20, SRZ ;  /* 0x0000000000147805 */ /* 0x000fe2000001ff00 */
[----:B------:R-:W-:Y:S01]  /*04d0*/  UIMAD UR8, UR8, UR13, URZ ;  /* 0x0000000d080872a4 */ /* 0x000fe2000f8e023f */
[----:B------:R-:W-:Y:S01]  /*04e0*/  CS2R R18, SRZ ;  /* 0x0000000000127805 */ /* 0x000fe2000001ff00 */
        /* <DEDUP_REMOVED lines=70> */
[----:B------:R-:W-:Y:S01]  /*0950*/  ISETP.NE.U32.AND P2, PT, RZ, c[0x0][0x340], PT ;  /* 0x0000d000ff007a0c */ /* 0x000fe20003f45070 */
[----:B------:R-:W1:Y:S01]  /*0960*/  S2R R27, SR_CTAID.X ;  /* 0x00000000001b7919 */ /* 0x000e620000002500 */
[----:B------:R-:W-:Y:S01]  /*0970*/  SHF.R.S32.HI R24, RZ, 0x1f, R188 ;  /* 0x0000001fff187819 */ /* 0x000fe200000114bc */
[----:B------:R-:W-:Y:S01]  /*0980*/  USHF.R.S32.HI UR9, URZ, 0x1f, UR11 ;  /* 0x0000001f3f097899 */ /* 0x000fe2000801140b */
[----:B------:R-:W-:Y:S01]  /*0990*/  ISETP.NE.AND.EX P2, PT, RZ, c[0x0][0x344], PT, P2 ;  /* 0x0000d100ff007a0c */ /* 0x000fe20003f45320 */
[----:B------:R-:W-:-:S12]  /*09a0*/  ULDC.64 UR4, c[0x0][0x1b8] ;  /* 0x00006e0000047ab9 */ /* 0x000fd80000000a00 */
[----:B------:R-:W-:-:S04]  /*09b0*/  @P2 IMAD.MOV.U32 R2, RZ, RZ, 0x4 ;  /* 0x00000004ff022424 */ /* 0x000fc800078e00ff */
[----:B------:R-:W-:-:S05]  /*09c0*/  @P2 IMAD.WIDE R2, R25, R2, c[0x0][0x340] ;  /* 0x0000d00019022625 */ /* 0x000fca00078e0202 */
[----:B------:R2:W3:Y:S01]  /*09d0*/  @P2 LDG.E R18, [R2.64] ;  /* 0x0000001202122981 */ /* 0x0004e2000c1e1900 */
[----:B------:R-:W-:Y:S01]  /*09e0*/  UIMAD.WIDE.U32 UR6, UR11, UR4, URZ ;  /* 0x000000040b0672a5 */ /* 0x000fe2000f8e003f */
[----:B------:R-:W-:Y:S01]  /*09f0*/  SHF.R.S32.HI R19, RZ, 0x1f, R25 ;  /* 0x0000001fff137819 */ /* 0x000fe20000011419 */
[----:B------:R-:W-:Y:S01]  /*0a00*/  UIMAD UR4, UR9, UR4, URZ ;  /* 0x00000004090472a4 */ /* 0x000fe2000f8e023f */
[----:B------:R-:W-:Y:S01]  /*0a10*/  LEA.HI R23, R24, R188, RZ, 0x4 ;  /* 0x000000bc18177211 */ /* 0x000fe200078f20ff */
[----:B------:R-:W-:Y:S01]  /*0a20*/  IMAD.MOV.U32 R26, RZ, RZ, 0x20 ;  /* 0x00000020ff1a7424 */ /* 0x000fe200078e00ff */
[----:B------:R-:W-:Y:S01]  /*0a30*/  BSSY B0, `(.L_x_96) ;  /* 0x0000075000007945 */ /* 0x000fe20003800000 */
[----:B------:R-:W-:Y:S01]  /*0a40*/  UIMAD UR4, UR11, UR5, UR4 ;  /* 0x000000050b0472a4 */ /* 0x000fe2000f8e0204 */
[----:B------:R-:W-:-:S03]  /*0a50*/  IMAD R12, R19, c[0x0][0x1c0], RZ ;  /* 0x00007000130c7a24 */ /* 0x000fc600078e02ff */
[----:B------:R-:W-:Y:S01]  /*0a60*/  UIADD3 UR4, UR7, UR4, URZ ;  /* 0x0000000407047290 */ /* 0x000fe2000fffe03f */
[----:B------:R-:W-:Y:S01]  /*0a70*/  IMAD R12, R25, c[0x0][0x1c4], R12 ;  /* 0x00007100190c7a24 */ /* 0x000fe200078e020c */
[----:B--2---:R-:W-:Y:S01]  /*0a80*/  LEA.HI R2, R24, R188, RZ, 0x3 ;  /* 0x000000bc18027211 */ /* 0x004fe200078f18ff */
[----:B------:R-:W-:-:S03]  /*0a90*/  IMAD.MOV.U32 R3, RZ, RZ, c[0x0][0x2c4] ;  /* 0x0000b100ff037624 */ /* 0x000fc600078e00ff */
[----:B------:R-:W-:Y:S02]  /*0aa0*/  LOP3.LUT R0, R2, 0xfffffff8, RZ, 0xc0, !PT ;  /* 0xfffffff802007812 */ /* 0x000fe400078ec0ff */
[----:B------:R-:W-:Y:S02]  /*0ab0*/  ISETP.NE.AND P0, PT, R3, 0x1, PT ;  /* 0x000000010300780c */ /* 0x000fe40003f05270 */
[----:B------:R-:W-:Y:S01]  /*0ac0*/  SHF.R.S32.HI R32, RZ, 0x3, R2 ;  /* 0x00000003ff207819 */ /* 0x000fe20000011402 */
[----:B------:R-:W-:Y:S01]  /*0ad0*/  IMAD.IADD R33, R188, 0x1, -R0 ;  /* 0x00000001bc217824 */ /* 0x000fe200078e0a00 */
[----:B------:R-:W-:Y:S01]  /*0ae0*/  MOV R3, UR7 ;  /* 0x0000000700037c02 */ /* 0x000fe20008000f00 */
[----:B------:R-:W-:Y:S01]  /*0af0*/  IMAD.U32 R2, RZ, RZ, UR6 ;  /* 0x00000006ff027e24 */ /* 0x000fe2000f8e00ff */
[----:B------:R-:W-:Y:S01]  /*0b00*/  SHF.R.S32.HI R4, RZ, 0x1f, R32 ;  /* 0x0000001fff047819 */ /* 0x000fe20000011420 */
[C---:B------:R-:W-:Y:S01]  /*0b10*/  IMAD.SHL.U32 R10, R33.reuse, 0x8, RZ ;  /* 0x00000008210a7824 */ /* 0x040fe200078e00ff */
[----:B------:R-:W-:Y:S01]  /*0b20*/  LEA R0, R33, R32, 0x4 ;  /* 0x0000002021007211 */ /* 0x000fe200078e20ff */
[----:B------:R-:W-:Y:S01]  /*0b30*/  IMAD.U32 R3, RZ, RZ, UR4 ;  /* 0x00000004ff037e24 */ /* 0x000fe2000f8e00ff */
[----:B------:R-:W-:Y:S01]  /*0b40*/  ULDC.64 UR4, c[0x0][0x210] ;  /* 0x0000840000047ab9 */ /* 0x000fe20000000a00 */
[----:B------:R-:W-:Y:S01]  /*0b50*/  IMAD R5, R4, c[0x0][0x1e0], RZ ;  /* 0x0000780004057a24 */ /* 0x000fe200078e02ff */
[----:B------:R-:W-:Y:S01]  /*0b60*/  SHF.R.S32.HI R11, RZ, 0x1f, R10 ;  /* 0x0000001fff0b7819 */ /* 0x000fe2000001140a */
[----:B-1----:R-:W-:Y:S01]  /*0b70*/  IMAD R9, R27, 0x80, R0 ;  /* 0x000000801b097824 */ /* 0x002fe200078e0200 */
[----:B------:R-:W-:Y:S01]  /*0b80*/  ULDC.64 UR6, c[0x0][0x1e8] ;  /* 0x00007a0000067ab9 */ /* 0x000fe20000000a00 */
[----:B------:R-:W-:Y:S01]  /*0b90*/  IMAD.WIDE.U32 R2, R25, c[0x0][0x1c0], R2 ;  /* 0x0000700019027a25 */ /* 0x000fe200078e0002 */
[----:B------:R-:W-:Y:S01]  /*0ba0*/  UIMAD UR4, UR9, UR4, URZ ;  /* 0x00000004090472a4 */ /* 0x000fe2000f8e023f */
[----:B------:R-:W-:Y:S01]  /*0bb0*/  ISETP.GE.AND P3, PT, R10, c[0x0][0x1d4], PT ;  /* 0x000075000a007a0c */ /* 0x000fe20003f66270 */
[----:B------:R-:W-:Y:S01]  /*0bc0*/  UIMAD UR6, UR9, UR6, URZ ;  /* 0x00000006090672a4 */ /* 0x000fe2000f8e023f */
[----:B------:R-:W-:Y:S01]  /*0bd0*/  @P0 IMAD.HI.U32 R0, R9, c[0x0][0x2c8], RZ ;  /* 0x0000b20009000a27 */ /* 0x000fe200078e00ff */
[----:B------:R-:W-:-:S02]  /*0be0*/  UIMAD UR4, UR11, UR5, UR4 ;  /* 0x000000050b0472a4 */ /* 0x000fc4000f8e0204 */
[----:B------:R-:W-:Y:S01]  /*0bf0*/  UIMAD UR6, UR11, UR7, UR6 ;  /* 0x000000070b0672a4 */ /* 0x000fe2000f8e0206 */
[----:B------:R-:W-:Y:S01]  /*0c00*/  IMAD.MOV.U32 R8, RZ, RZ, R9 ;  /* 0x000000ffff087224 */ /* 0x000fe200078e0009 */
[----:B------:R-:W-:Y:S01]  /*0c10*/  @P0 SHF.R.U32.HI R8, RZ, c[0x0][0x2cc], R0 ;  /* 0x0000b300ff080a19 */ /* 0x000fe20000011600 */
[C---:B------:R-:W-:Y:S01]  /*0c20*/  IMAD R14, R32.reuse, c[0x0][0x1e4], R5 ;  /* 0x00007900200e7a24 */ /* 0x040fe200078e0205 */
[C---:B------:R-:W-:Y:S01]  /*0c30*/  SHF.L.U32 R0, R32.reuse, 0x6, RZ ;  /* 0x0000000620007819 */ /* 0x040fe200000006ff */
[----:B------:R-:W-:Y:S01]  /*0c40*/  IMAD.WIDE.U32 R6, R32, c[0x0][0x1e0], R10 ;  /* 0x0000780020067a25 */ /* 0x000fe200078e000a */
[----:B------:R-:W-:Y:S02]  /*0c50*/  ULDC UR5, c[0x0][0x2c4] ;  /* 0x0000b10000057ab9 */ /* 0x000fe40000000800 */
[----:B------:R-:W-:Y:S01]  /*0c60*/  LOP3.LUT R0, R0, 0x1c0, RZ, 0xc0, !PT ;  /* 0x000001c000007812 */ /* 0x000fe200078ec0ff */
[----:B------:R-:W-:Y:S01]  /*0c70*/  IMAD.IADD R3, R3, 0x1, R12 ;  /* 0x0000000103037824 */ /* 0x000fe200078e020c */
[----:B------:R-:W-:Y:S01]  /*0c80*/  IADD3 R12, -R8, RZ, RZ ;  /* 0x000000ff080c7210 */ /* 0x000fe20007ffe1ff */
[----:B------:R-:W-:Y:S01]  /*0c90*/  IMAD.IADD R7, R7, 0x1, R14 ;  /* 0x0000000107077824 */ /* 0x000fe200078e020e */
[----:B------:R-:W-:Y:S01]  /*0ca0*/  LOP3.LUT R13, R0, 0x38, R10, 0xf8, !PT ;  /* 0x00000038000d7812 */ /* 0x000fe200078ef80a */
[----:B------:R-:W-:Y:S01]  /*0cb0*/  IMAD R4, R4, c[0x0][0x208], RZ ;  /* 0x0000820004047a24 */ /* 0x000fe200078e02ff */
[----:B------:R-:W-:Y:S01]  /*0cc0*/  SHF.R.U32.HI R0, RZ, 0x3, R0 ;  /* 0x00000003ff007819 */ /* 0x000fe20000011600 */
[----:B------:R-:W-:-:S02]  /*0cd0*/  IMAD R12, R12, c[0x0][0x2c4], R9 ;  /* 0x0000b1000c0c7a24 */ /* 0x000fc400078e0209 */
[----:B------:R-:W-:Y:S01]  /*0ce0*/  IMAD.WIDE.U32 R2, R8, c[0x0][0x1b0], R2 ;  /* 0x00006c0008027a25 */ /* 0x000fe200078e0002 */
[----:B------:R-:W-:Y:S02]  /*0cf0*/  LOP3.LUT R20, R13, R0, RZ, 0x3c, !PT ;  /* 0x000000000d147212 */ /* 0x000fe400078e3cff */
[----:B------:R-:W-:Y:S01]  /*0d00*/  MOV R0, UR11 ;  /* 0x0000000b00007c02 */ /* 0x000fe20008000f00 */
[C---:B------:R-:W-:Y:S01]  /*0d10*/  IMAD R15, R32.reuse, c[0x0][0x20c], R4 ;  /* 0x00008300200f7a24 */ /* 0x040fe200078e0204 */
[----:B------:R-:W-:Y:S01]  /*0d20*/  SHF.R.S32.HI R13, RZ, 0x1f, R8 ;  /* 0x0000001fff0d7819 */ /* 0x000fe20000011408 */
[----:B------:R-:W-:-:S04]  /*0d30*/  IMAD.WIDE.U32 R4, R32, c[0x0][0x208], R10 ;  /* 0x0000820020047a25 */ /* 0x000fc800078e000a */
[----:B------:R-:W-:Y:S01]  /*0d40*/  IMAD.WIDE.U32 R6, R0, c[0x0][0x1e8], R6 ;  /* 0x00007a0000067a25 */ /* 0x000fe200078e0006 */
[----:B------:R-:W-:-:S03]  /*0d50*/  LOP3.LUT R0, R23, 0xfffffff0, RZ, 0xc0, !PT ;  /* 0xfffffff017007812 */ /* 0x000fc600078ec0ff */
[----:B------:R-:W-:Y:S01]  /*0d60*/  IMAD R9, R13, c[0x0][0x1b0], RZ ;  /* 0x00006c000d097a24 */ /* 0x000fe200078e02ff */
[----:B------:R-:W-:Y:S01]  /*0d70*/  IADD3 R7, R7, UR6, RZ ;  /* 0x0000000607077c10 */ /* 0x000fe2000fffe0ff */
[----:B------:R-:W-:Y:S02]  /*0d80*/  IMAD.IADD R0, R188, 0x1, -R0 ;  /* 0x00000001bc007824 */ /* 0x000fe400078e0a00 */
[----:B------:R-:W-:Y:S01]  /*0d90*/  IMAD R9, R8, c[0x0][0x1b4], R9 ;  /* 0x00006d0008097a24 */ /* 0x000fe200078e0209 */
[----:B------:R-:W-:Y:S01]  /*0da0*/  SHF.R.S32.HI R8, RZ, 0x1f, R12 ;  /* 0x0000001fff087819 */ /* 0x000fe2000001140c */
[----:B------:R-:W-:Y:S01]  /*0db0*/  IMAD.IADD R5, R5, 0x1, R15 ;  /* 0x0000000105057824 */ /* 0x000fe200078e020f */
[----:B------:R-:W-:Y:S01]  /*0dc0*/  SHF.L.U32 R15, R33, 0x3, RZ ;  /* 0x00000003210f7819 */ /* 0x000fe200000006ff */
[----:B------:R-:W-:Y:S01]  /*0dd0*/  IMAD.U32 R13, RZ, RZ, UR11 ;  /* 0x0000000bff0d7e24 */ /* 0x000fe2000f8e00ff */
[----:B------:R-:W-:Y:S01]  /*0de0*/  IADD3 R3, R3, R9, RZ ;  /* 0x0000000903037210 */ /* 0x000fe20007ffe0ff */
[----:B------:R-:W-:Y:S01]  /*0df0*/  IMAD R8, R8, c[0x0][0x1a8], RZ ;  /* 0x00006a0008087a24 */ /* 0x000fe200078e02ff */
[----:B------:R-:W-:Y:S01]  /*0e00*/  SHF.R.S32.HI R9, RZ, 0x1f, R0 ;  /* 0x0000001fff097819 */ /* 0x000fe20000011400 */
[----:B------:R-:W-:Y:S01]  /*0e10*/  IMAD.WIDE.U32 R4, R13, c[0x0][0x210], R4 ;  /* 0x000084000d047a25 */ /* 0x000fe200078e0004 */
[----:B------:R-:W-:-:S02]  /*0e20*/  ISETP.GE.AND P5, PT, R15, c[0x0][0x198], PT ;  /* 0x000066000f007a0c */ /* 0x000fc40003fa6270 */
[----:B------:R-:W-:Y:S01]  /*0e30*/  LEA.HI R22, R9, R0, RZ, 0x3 ;  /* 0x0000000009167211 */ /* 0x000fe200078f18ff */
[C---:B------:R-:W-:Y:S01]  /*0e40*/  IMAD R8, R12.reuse, c[0x0][0x1ac], R8 ;  /* 0x00006b000c087a24 */ /* 0x040fe200078e0208 */
[----:B------:R-:W-:Y:S01]  /*0e50*/  IADD3 R5, R5, UR4, RZ ;  /* 0x0000000405057c10 */ /* 0x000fe2000fffe0ff */
[----:B------:R-:W-:Y:S01]  /*0e60*/  IMAD.WIDE.U32 R2, R12, c[0x0][0x1a8], R2 ;  /* 0x00006a000c027a25 */ /* 0x000fe200078e0002 */
[----:B------:R-:W-:Y:S01]  /*0e70*/  LOP3.LUT R13, R22, 0xfffffff8, RZ, 0xc0, !PT ;  /* 0xfffffff8160d7812 */ /* 0x000fe200078ec0ff */
[----:B------:R-:W-:Y:S01]  /*0e80*/  ULDC UR4, c[0x0][0x168] ;  /* 0x00005a0000047ab9 */ /* 0x000fe20000000800 */
[----:B------:R-:W-:Y:S01]  /*0e90*/  IADD3 R9, R10, 0x40, RZ ;  /* 0x000000400a097810 */ /* 0x000fe20007ffe0ff */
[----:B------:R-:W-:Y:S01]  /*0ea0*/  UIMAD UR4, UR5, UR4, URZ ;  /* 0x00000004050472a4 */ /* 0x000fe2000f8e023f */
[----:B------:R-:W-:Y:S01]  /*0eb0*/  LEA R17, P1, R2, c[0x0][0x160], 0x1 ;  /* 0x0000580002117a11 */ /* 0x000fe200078208ff */
[----:B------:R-:W-:Y:S01]  /*0ec0*/  IMAD.IADD R21, R0, 0x1, -R13 ;  /* 0x0000000100157824 */ /* 0x000fe200078e0a0d */
[----:B------:R-:W-:Y:S01]  /*0ed0*/  LEA.HI R13, R24, R188, RZ, 0x6 ;  /* 0x000000bc180d7211 */ /* 0x000fe200078f30ff */
[----:B------:R-:W-:Y:S01]  /*0ee0*/  IMAD.IADD R0, R3, 0x1, R8 ;  /* 0x0000000103007824 */ /* 0x000fe200078e0208 */
[----:B------:R-:W-:Y:S01]  /*0ef0*/  ISETP.GE.AND P0, PT, R9, c[0x0][0x1d4], PT ;  /* 0x0000750009007a0c */ /* 0x000fe20003f06270 */
[----:B------:R1:W2:Y:S02]  /*0f00*/  SHFL.IDX PT, R8, R17, RZ, 0x181f ;  /* 0x00181fff11087589 */ /* 0x0002a400000e0000 */
[----:B------:R-:W-:Y:S01]  /*0f10*/  IMAD.SHL.U32 R13, R13, 0x8, RZ ;  /* 0x000000080d0d7824 */ /* 0x000fe200078e00ff */
[----:B------:R-:W-:-:S04]  /*0f20*/  LEA.HI.X R16, R2, c[0x0][0x164], R0, 0x1, P1 ;  /* 0x0000590002107a11 */ /* 0x000fc800008f0c00 */
[----:B------:R-:W-:Y:S01]  /*0f30*/  LOP3.LUT R13, R20, 0xfffffe00, R13, 0xf8, !PT ;  /* 0xfffffe00140d7812 */ /* 0x000fe200078ef80d */
[----:B------:R1:W4:Y:S01]  /*0f40*/  SHFL.IDX PT, R9, R16, RZ, 0x181f ;  /* 0x00181fff10097589 */ /* 0x00032200000e0000 */
[----:B---3--:R-:W-:Y:S01]  /*0f50*/  @P2 SHF.R.S32.HI R3, RZ, 0x1f, R18 ;  /* 0x0000001fff032819 */ /* 0x008fe20000011412 */
[----:B------:R-:W-:Y:S01]  /*0f60*/  @!P2 IMAD.MOV.U32 R3, RZ, RZ, R19 ;  /* 0x000000ffff03a224 */ /* 0x000fe200078e0013 */
[----:B------:R-:W-:Y:S01]  /*0f70*/  @P2 MOV R2, R18 ;  /* 0x0000001200022202 */ /* 0x000fe20000000f00 */
[----:B------:R-:W-:Y:S01]  /*0f80*/  @!P2 IMAD.MOV.U32 R2, RZ, RZ, R25 ;  /* 0x000000ffff02a224 */ /* 0x000fe200078e0019 */
[----:B------:R-:W-:Y:S01]  /*0f90*/  IADD3 R18, R15, 0x40, RZ ;  /* 0x000000400f127810 */ /* 0x000fe20007ffe0ff */
[C---:B------:R-:W-:Y:S01]  /*0fa0*/  IMAD R12, R3.reuse, c[0x0][0x1f0], RZ ;  /* 0x00007c00030c7a24 */ /* 0x040fe200078e02ff */
[----:B------:R-:W-:Y:S01]  /*0fb0*/  MOV R25, 0x10 ;  /* 0x0000001000197802 */ /* 0x000fe20000000f00 */
[----:B------:R-:W-:Y:S01]  /*0fc0*/  IMAD R0, R3, c[0x0][0x218], RZ ;  /* 0x0000860003007a24 */ /* 0x000fe200078e02ff */
[----:B------:R-:W-:Y:S01]  /*0fd0*/  ISETP.GE.AND P4, PT, R18, c[0x0][0x198], PT ;  /* 0x0000660012007a0c */ /* 0x000fe20003f86270 */
[----:B------:R-:W-:-:S02]  /*0fe0*/  IMAD R14, R2, c[0x0][0x1f4], R12 ;  /* 0x00007d00020e7a24 */ /* 0x000fc400078e020c */
[C---:B------:R-:W-:Y:S02]  /*0ff0*/  IMAD R12, R2.reuse, c[0x0][0x21c], R0 ;  /* 0x00008700020c7a24 */ /* 0x040fe400078e0200 */
[----:B------:R-:W-:-:S04]  /*1000*/  IMAD.WIDE.U32 R36, R2, c[0x0][0x218], R4 ;  /* 0x0000860002247a25 */ /* 0x000fc800078e0004 */
[----:B------:R-:W-:Y:S01]  /*1010*/  IMAD.WIDE.U32 R28, R2, c[0x0][0x1f0], R6 ;  /* 0x00007c00021c7a25 */ /* 0x000fe200078e0006 */
[----:B------:R-:W-:-:S03]  /*1020*/  IADD3 R34, R37, R12, RZ ;  /* 0x0000000c25227210 */ /* 0x000fc60007ffe0ff */
[----:B------:R-:W-:Y:S01]  /*1030*/  IMAD.IADD R31, R29, 0x1, R14 ;  /* 0x000000011d1f7824 */ /* 0x000fe200078e020e */
[----:B------:R1:W-:Y:S01]  /*1040*/  STL.64 [R1+0x38], R28 ;  /* 0x0000381c01007387 */ /* 0x0003e20000100a00 */
[----:B------:R-:W-:-:S03]  /*1050*/  IMAD R19, R27, 0x80, R32 ;  /* 0x000000801b137824 */ /* 0x000fc600078e0220 */
[----:B------:R1:W-:Y:S02]  /*1060*/  STL.64 [R1+0x30], R36 ;  /* 0x0000302401007387 */ /* 0x0003e40000100a00 */
[----:B------:R-:W-:Y:S02]  /*1070*/  ISETP.GE.AND P6, PT, R19, UR4, PT ;  /* 0x0000000413007c0c */ /* 0x000fe4000bfc6270 */
[----:B------:R1:W-:Y:S02]  /*1080*/  STL [R1+0x20], R34 ;  /* 0x0000202201007387 */ /* 0x0003e40000100800 */
[----:B------:R-:W-:Y:S02]  /*1090*/  R2P PR, R21, 0x6 ;  /* 0x0000000615007804 */ /* 0x000fe40000000000 */
[----:B------:R1:W-:Y:S03]  /*10a0*/  STL [R1+0x2c], R31 ;  /* 0x00002c1f01007387 */ /* 0x0003e60000100800 */
[----:B------:R-:W-:-:S02]  /*10b0*/  SEL R3, R25, 0xfffffff0, !P1 ;  /* 0xfffffff019037807 */ /* 0x000fc40004800000 */
[----:B------:R-:W-:Y:S02]  /*10c0*/  SEL R0, R26, 0xffffffe0, !P2 ;  /* 0xffffffe01a007807 */ /* 0x000fe40005000000 */
[----:B------:R-:W-:Y:S05]  /*10d0*/  @P6 BRA `(.L_x_97) ;  /* 0x000000a000006947 */ /* 0x000fea0003800000 */
[----:B--2-4-:R-:W-:Y:S02]  /*10e0*/  SHF.R.S32.HI R2, RZ, 0x1f, R18 ;  /* 0x0000001fff027819 */ /* 0x014fe40000011412 */
[C---:B------:R-:W-:Y:S02]  /*10f0*/  LEA R4, P1, R15.reuse, R8, 0x1 ;  /* 0x000000080f047211 */ /* 0x040fe400078208ff */
[----:B------:R-:W-:Y:S02]  /*1100*/  LEA.HI R2, R2, R18, RZ, 0x3 ;  /* 0x0000001202027211 */ /* 0x000fe400078f18ff */
[----:B------:R-:W-:Y:S02]  /*1110*/  LEA.HI.X R5, R15, R9, R11, 0x1, P1 ;  /* 0x000000090f057211 */ /* 0x000fe400008f0c0b */
[----:B------:R-:W-:Y:S01]  /*1120*/  LOP3.LUT R6, R2, 0xfffffff8, RZ, 0xc0, !PT ;  /* 0xfffffff802067812 */ /* 0x000fe200078ec0ff */
[----:B------:R-:W-:-:S04]  /*1130*/  IMAD.SHL.U32 R2, R13, 0x2, RZ ;  /* 0x000000020d027824 */ /* 0x000fc800078e00ff */
[----:B------:R-:W-:Y:S01]  /*1140*/  IMAD.WIDE R8, R6, 0x2, R8 ;  /* 0x0000000206087825 */ /* 0x000fe200078e0208 */
[----:B------:R-:W-:Y:S01]  /*1150*/  @!PT LDS RZ, [RZ] ;  /* 0x00000000fffff984 */ /* 0x000fe20000000800 */
[----:B------:R2:W-:Y:S04]  /*1160*/  LDGSTS.E.BYPASS.LTC128B.128 [R2+0x8100], [R4.64], !P5 ;  /* 0x0810000004027fae */ /* 0x0005e8000e901d52 */
[----:B------:R2:W-:Y:S02]  /*1170*/  LDGSTS.E.BYPASS.LTC128B.128 [R2+0xc100], [R8.64], !P4 ;  /* 0x0c10000008027fae */ /* 0x0005e4000e101d52 */
.L_x_97:
[----:B--2-4-:R-:W-:Y:S05]  /*1180*/  BSYNC B0 ;  /* 0x0000000000007941 */ /* 0x014fea0003800000 */
.L_x_96:
[----:B------:R-:W-:Y:S01]  /*1190*/  IADD3 R2, R19, 0x10, RZ ;  /* 0x0000001013027810 */ /* 0x000fe20007ffe0ff */
[----:B------:R2:W3:Y:S01]  /*11a0*/  SHFL.IDX PT, R5, R16, 0x1, 0x181f ;  /* 0x00381f0010057f89 */ /* 0x0004e200000e0000 */
[----:B------:R-:W-:Y:S02]  /*11b0*/  BSSY B0, `(.L_x_98) ;  /* 0x000000e000007945 */ /* 0x000fe40003800000 */
[----:B------:R-:W-:Y:S01]  /*11c0*/  ISETP.GE.AND P1, PT, R2, UR4, PT ;  /* 0x0000000402007c0c */ /* 0x000fe2000bf26270 */
[----:B------:R2:W4:-:S12]  /*11d0*/  SHFL.IDX PT, R4, R17, 0x1, 0x181f ;  /* 0x00381f0011047f89 */ /* 0x00051800000e0000 */
[----:B------:R-:W-:Y:S05]  /*11e0*/  @P1 BRA `(.L_x_99) ;  /* 0x000000a000001947 */ /* 0x000fea0003800000 */
[----:B------:R-:W-:Y:S02]  /*11f0*/  SHF.R.S32.HI R2, RZ, 0x1f, R18 ;  /* 0x0000001fff027819 */ /* 0x000fe40000011412 */
[C---:B----4-:R-:W-:Y:S02]  /*1200*/  LEA R6, P1, R15.reuse, R4, 0x1 ;  /* 0x000000040f067211 */ /* 0x050fe400078208ff */
[----:B------:R-:W-:Y:S02]  /*1210*/  LEA.HI R2, R2, R18, RZ, 0x3 ;  /* 0x0000001202027211 */ /* 0x000fe400078f18ff */
[----:B---3--:R-:W-:Y:S02]  /*1220*/  LEA.HI.X R7, R15, R5, R11, 0x1, P1 ;  /* 0x000000050f077211 */ /* 0x008fe400008f0c0b */
[----:B------:R-:W-:Y:S01]  /*1230*/  LOP3.LUT R8, R2, 0xfffffff8, RZ, 0xc0, !PT ;  /* 0xfffffff802087812 */ /* 0x000fe200078ec0ff */
[----:B------:R-:W-:-:S04]  /*1240*/  IMAD.SHL.U32 R2, R13, 0x2, RZ ;  /* 0x000000020d027824 */ /* 0x000fc800078e00ff */
[----:B------:R-:W-:Y:S01]  /*1250*/  IMAD.WIDE R4, R8, 0x2, R4 ;  /* 0x0000000208047825 */ /* 0x000fe200078e0204 */
[----:B------:R-:W-:Y:S01]  /*1260*/  @!PT LDS RZ, [RZ] ;  /* 0x00000000fffff984 */ /* 0x000fe20000000800 */
[----:B------:R3:W-:Y:S04]  /*1270*/  LDGSTS.E.BYPASS.LTC128B.128 [R2+0x8900], [R6.64], !P5 ;  /* 0x0890000006027fae */ /* 0x0007e8000e901d52 */
[----:B------:R3:W-:Y:S02]  /*1280*/  LDGSTS.E.BYPASS.LTC128B.128 [R2+0xc900], [R4.64], !P4 ;  /* 0x0c90000004027fae */ /* 0x0007e4000e101d52 */
.L_x_99:
[----:B------:R-:W-:Y:S05]  /*1290*/  BSYNC B0 ;  /* 0x0000000000007941 */ /* 0x000fea0003800000 */
.L_x_98:
[----:B---3--:R-:W-:Y:S01]  /*12a0*/  IADD3 R2, R19, 0x20, RZ ;  /* 0x0000002013027810 */ /* 0x008fe20007ffe0ff */
[----:B------:R3:W1:Y:S01]  /*12b0*/  SHFL.IDX PT, R5, R16, 0x2, 0x181f ;  /* 0x00581f0010057f89 */ /* 0x00066200000e0000 */
[----:B------:R-:W-:Y:S02]  /*12c0*/  BSSY B0, `(.L_x_100) ;  /* 0x000000e000007945 */ /* 0x000fe40003800000 */
[----:B------:R-:W-:Y:S01]  /*12d0*/  ISETP.GE.AND P1, PT, R2, UR4, PT ;  /* 0x0000000402007c0c */ /* 0x000fe2000bf26270 */
[----:B----4-:R3:W4:-:S12]  /*12e0*/  SHFL.IDX PT, R4, R17, 0x2, 0x181f ;  /* 0x00581f0011047f89 */ /* 0x01071800000e0000 */
[----:B------:R-:W-:Y:S05]  /*12f0*/  @P1 BRA `(.L_x_101) ;  /* 0x000000a000001947 */ /* 0x000fea0003800000 */
[----:B------:R-:W-:Y:S02]  /*1300*/  SHF.R.S32.HI R2, RZ, 0x1f, R18 ;  /* 0x0000001fff027819 */ /* 0x000fe40000011412 */
[C---:B----4-:R-:W-:Y:S02]  /*1310*/  LEA R6, P1, R15.reuse, R4, 0x1 ;  /* 0x000000040f067211 */ /* 0x050fe400078208ff */
[----:B------:R-:W-:Y:S02]  /*1320*/  LEA.HI R2, R2, R18, RZ, 0x3 ;  /* 0x0000001202027211 */ /* 0x000fe400078f18ff */
[----:B-1----:R-:W-:Y:S02]  /*1330*/  LEA.HI.X R7, R15, R5, R11, 0x1, P1 ;  /* 0x000000050f077211 */ /* 0x002fe400008f0c0b */
[----:B------:R-:W-:Y:S01]  /*1340*/  LOP3.LUT R8, R2, 0xfffffff8, RZ, 0xc0, !PT ;  /* 0xfffffff802087812 */ /* 0x000fe200078ec0ff */
[----:B------:R-:W-:-:S04]  /*1350*/  IMAD.SHL.U32 R2, R13, 0x2, RZ ;  /* 0x000000020d027824 */ /* 0x000fc800078e00ff */
[----:B------:R-:W-:Y:S01]  /*1360*/  IMAD.WIDE R4, R8, 0x2, R4 ;  /* 0x0000000208047825 */ /* 0x000fe200078e0204 */
[----:B------:R-:W-:Y:S01]  /*1370*/  @!PT LDS RZ, [RZ] ;  /* 0x00000000fffff984 */ /* 0x000fe20000000800 */
[----:B------:R1:W-:Y:S04]  /*1380*/  LDGSTS.E.BYPASS.LTC128B.128 [R2+0x9100], [R6.64], !P5 ;  /* 0x0910000006027fae */ /* 0x0003e8000e901d52 */
[----:B------:R1:W-:Y:S02]  /*1390*/  LDGSTS.E.BYPASS.LTC128B.128 [R2+0xd100], [R4.64], !P4 ;  /* 0x0d10000004027fae */ /* 0x0003e4000e101d52 */
.L_x_101:
[----:B------:R-:W-:Y:S05]  /*13a0*/  BSYNC B0 ;  /* 0x0000000000007941 */ /* 0x000fea0003800000 */
.L_x_100:
[----:B-1----:R-:W-:Y:S01]  /*13b0*/  IADD3 R2, R19, 0x30, RZ ;  /* 0x0000003013027810 */ /* 0x002fe20007ffe0ff */
[----:B------:R1:W2:Y:S01]  /*13c0*/  SHFL.IDX PT, R5, R16, 0x3, 0x181f ;  /* 0x00781f0010057f89 */ /* 0x0002a200000e0000 */
[----:B------:R-:W-:Y:S02]  /*13d0*/  BSSY B0, `(.L_x_102) ;  /* 0x000000e000007945 */ /* 0x000fe40003800000 */
[----:B------:R-:W-:Y:S01]  /*13e0*/  ISETP.GE.AND P1, PT, R2, UR4, PT ;  /* 0x0000000402007c0c */ /* 0x000fe2000bf26270 */
[----:B----4-:R1:W4:-:S12]  /*13f0*/  SHFL.IDX PT, R4, R17, 0x3, 0x181f ;  /* 0x00781f0011047f89 */ /* 0x01031800000e0000 */
[----:B------:R-:W-:Y:S05]  /*1400*/  @P1 BRA `(.L_x_103) ;  /* 0x000000a000001947 */ /* 0x000fea0003800000 */
[----:B------:R-:W-:Y:S02]  /*1410*/  SHF.R.S32.HI R2, RZ, 0x1f, R18 ;  /* 0x0000001fff027819 */ /* 0x000fe40000011412 */
[C---:B----4-:R-:W-:Y:S02]  /*1420*/  LEA R6, P1, R15.reuse, R4, 0x1 ;  /* 0x000000040f067211 */ /* 0x050fe400078208ff */
[----:B------:R-:W-:Y:S02]  /*1430*/  LEA.HI R2, R2, R18, RZ, 0x3 ;  /* 0x0000001202027211 */ /* 0x000fe400078f18ff */
[----:B--2---:R-:W-:Y:S02]  /*1440*/  LEA.HI.X R7, R15, R5, R11, 0x1, P1 ;  /* 0x000000050f077211 */ /* 0x004fe400008f0c0b */
[----:B------:R-:W-:Y:S01]  /*1450*/  LOP3.LUT R8, R2, 0xfffffff8, RZ, 0xc0, !PT ;  /* 0xfffffff802087812 */ /* 0x000fe200078ec0ff */
[----:B------:R-:W-:-:S04]  /*1460*/  IMAD.SHL.U32 R2, R13, 0x2, RZ ;  /* 0x000000020d027824 */ /* 0x000fc800078e00ff */
[----:B------:R-:W-:Y:S01]  /*1470*/  IMAD.WIDE R4, R8, 0x2, R4 ;  /* 0x0000000208047825 */ /* 0x000fe200078e0204 */
[----:B------:R-:W-:Y:S01]  /*1480*/  @!PT LDS RZ, [RZ] ;  /* 0x00000000fffff984 */ /* 0x000fe20000000800 */
[----:B------:R2:W-:Y:S04]  /*1490*/  LDGSTS.E.BYPASS.LTC128B.128 [R2+0x9900], [R6.64], !P5 ;  /* 0x0990000006027fae */ /* 0x0005e8000e901d52 */
[----:B------:R2:W-:Y:S02]  /*14a0*/  LDGSTS.E.BYPASS.LTC128B.128 [R2+0xd900], [R4.64], !P4 ;  /* 0x0d90000004027fae */ /* 0x0005e4000e101d52 */
.L_x_103:
[----:B------:R-:W-:Y:S05]  /*14b0*/  BSYNC B0 ;  /* 0x0000000000007941 */ /* 0x000fea0003800000 */
.L_x_102:
[----:B--2---:R-:W-:Y:S01]  /*14c0*/  IADD3 R2, R19, 0x40, RZ ;  /* 0x0000004013027810 */ /* 0x004fe20007ffe0ff */
        /* <DEDUP_REMOVED lines=15> */
.L_x_105:
[----:B------:R-:W-:Y:S05]  /*15c0*/  BSYNC B0 ;  /* 0x0000000000007941 */ /* 0x000fea0003800000 */
.L_x_104:
        /* <DEDUP_REMOVED lines=16> */
.L_x_107:
[----:B------:R-:W-:Y:S05]  /*16d0*/  BSYNC B0 ;  /* 0x0000000000007941 */ /* 0x000fea0003800000 */
.L_x_106:
        /* <DEDUP_REMOVED lines=16> */
.L_x_109:
[----:B------:R-:W-:Y:S05]  /*17e0*/  BSYNC B0 ;  /* 0x0000000000007941 */ /* 0x000fea0003800000 */
.L_x_108:
[----:B-1--4-:R-:W1:Y:S01]  /*17f0*/  SHFL.IDX PT, R4, R17, 0x7, 0x181f ;  /* 0x00f81f0011047f89 */ /* 0x012e6200000e0000 */
[----:B------:R-:W-:Y:S01]  /*1800*/  IADD3 R2, R19, 0x70, RZ ;  /* 0x0000007013027810 */ /* 0x000fe20007ffe0ff */
[----:B------:R-:W-:Y:S01]  /*1810*/  UIADD3 UR20, UR21, -0x1, URZ ;  /* 0xffffffff15147890 */ /* 0x000fe2000fffe03f */
[----:B------:R-:W-:Y:S01]  /*1820*/  IADD3 R6, -R32, c[0x0][0x1d0], RZ ;  /* 0x0000740020067a10 */ /* 0x000fe20007ffe1ff */
[----:B------:R-:W4:Y:S01]  /*1830*/  SHFL.IDX PT, R5, R16, 0x7, 0x181f ;  /* 0x00f81f0010057f89 */ /* 0x000f2200000e0000 */
[----:B------:R-:W-:Y:S01]  /*1840*/  ISETP.GE.AND P6, PT, R2, UR4, PT ;  /* 0x0000000402007c0c */ /* 0x000fe2000bfc6270 */
[----:B------:R-:W-:Y:S01]  /*1850*/  ULDC.64 UR6, c[0x0][0x1e0] ;  /* 0x0000780000067ab9 */ /* 0x000fe20000000a00 */
[----:B------:R-:W-:Y:S01]  /*1860*/  IMAD.MOV.U32 R156, RZ, RZ, R30 ;  /* 0x000000ffff9c7224 */ /* 0x000fe200078e001e */
[----:B------:R-:W-:Y:S01]  /*1870*/  UMOV UR22, 0x6 ;  /* 0x0000000600167882 */ /* 0x000fe20000000000 */
[----:B------:R-:W-:Y:S01]  /*1880*/  IMAD.U32 R10, RZ, RZ, UR20 ;  /* 0x00000014ff0a7e24 */ /* 0x000fe2000f8e00ff */
[----:B------:R-:W-:Y:S01]  /*1890*/  USHF.L.U32 UR23, UR6, 0x6, URZ ;  /* 0x0000000606177899 */ /* 0x000fe2000800063f */
[----:B------:R-:W-:Y:S01]  /*18a0*/  IMAD.MOV.U32 R157, RZ, RZ, R31 ;  /* 0x000000ffff9d7224 */ /* 0x000fe200078e001f */
[----:B------:R-:W-:Y:S01]  /*18b0*/  USHF.L.U64.HI UR22, UR6, UR22, UR7 ;  /* 0x0000001606167299 */ /* 0x000fe20008010207 */
[----:B------:R-:W-:Y:S01]  /*18c0*/  IMAD R10, R10, -0x40, R6 ;  /* 0xffffffc00a0a7824 */ /* 0x000fe200078e0206 */
[----:B------:R-:W-:Y:S01]  /*18d0*/  USHF.R.S32.HI UR10, URZ, 0x1f, UR20 ;  /* 0x0000001f3f0a7899 */ /* 0x000fe20008011414 */
[----:B------:R-:W-:Y:S01]  /*18e0*/  IMAD.MOV.U32 R156, RZ, RZ, R28 ;  /* 0x000000ffff9c7224 */ /* 0x000fe200078e001c */
[----:B------:R-:W-:Y:S01]  /*18f0*/  UIMAD UR4, UR22, UR20, URZ ;  /* 0x00000014160472a4 */ /* 0x000fe2000f8e023f */
[----:B------:R-:W-:Y:S01]  /*1900*/  MOV R153, UR23 ;  /* 0x0000001700997c02 */ /* 0x000fe20008000f00 */
[----:B------:R-:W-:Y:S01]  /*1910*/  IMAD.SHL.U32 R244, R13, 0x2, RZ ;  /* 0x000000020df47824 */ /* 0x000fe200078e00ff */
[----:B------:R-:W-:Y:S01]  /*1920*/  @!P6 SHF.R.S32.HI R2, RZ, 0x1f, R18 ;  /* 0x0000001fff02e819 */ /* 0x000fe20000011412 */
[----:B------:R-:W-:Y:S01]  /*1930*/  UIMAD UR4, UR10, UR23, UR4 ;  /* 0x000000170a0472a4 */ /* 0x000fe2000f8e0204 */
[----:B------:R-:W-:Y:S01]  /*1940*/  ISETP.GE.AND P2, PT, R10, 0x1, PT ;  /* 0x000000010a00780c */ /* 0x000fe20003f46270 */
[----:B------:R-:W-:Y:S01]  /*1950*/  UIMAD.WIDE.U32 UR12, UR6, 0x20, URZ ;  /* 0x00000020060c78a5 */ /* 0x000fe2000f8e003f */
[----:B------:R-:W-:Y:S01]  /*1960*/  @!P6 LEA.HI R2, R2, R18, RZ, 0x3 ;  /* 0x000000120202e211 */ /* 0x000fe200078f18ff */
[----:B------:R-:W-:Y:S01]  /*1970*/  USHF.L.U32 UR9, UR7, 0x5, URZ ;  /* 0x0000000507097899 */ /* 0x000fe2000800063f */
[C---:B-1----:R-:W-:Y:S01]  /*1980*/  @!P6 LEA R6, P1, R15.reuse, R4, 0x1 ;  /* 0x000000040f06e211 */ /* 0x042fe200078208ff */
[----:B------:R-:W-:Y:S01]  /*1990*/  ULDC UR17, c[0x0][0x1d0] ;  /* 0x0000740000117ab9 */ /* 0x000fe20000000800 */
[----:B------:R-:W-:Y:S01]  /*19a0*/  @!P6 LOP3.LUT R8, R2, 0xfffffff8, RZ, 0xc0, !PT ;  /* 0xfffffff80208e812 */ /* 0x000fe200078ec0ff */
[----:B------:R-:W-:Y:S01]  /*19b0*/  UIADD3 UR9, UR13, UR9, URZ ;  /* 0x000000090d097290 */ /* 0x000fe2000fffe03f */
[----:B----4-:R-:W-:Y:S01]  /*19c0*/  @!P6 LEA.HI.X R7, R15, R5, R11, 0x1, P1 ;  /* 0x000000050f07e211 */ /* 0x010fe200008f0c0b */
[----:B------:R-:W-:Y:S01]  /*19d0*/  STL.64 [R1+0x28], R156 ;  /* 0x0000289c01007387 */ /* 0x000fe20000100a00 */
[----:B------:R-:W-:Y:S01]  /*19e0*/  ISETP.GE.AND P1, PT, R10, 0x11, PT ;  /* 0x000000110a00780c */ /* 0x000fe20003f26270 */
[----:B------:R-:W-:Y:S01]  /*19f0*/  @!P6 IMAD.WIDE R8, R8, 0x2, R4 ;  /* 0x000000020808e825 */ /* 0x000fe200078e0204 */
[----:B------:R-:W-:Y:S01]  /*1a00*/  SHF.R.S32.HI R14, RZ, 0x4, R23 ;  /* 0x00000004ff0e7819 */ /* 0x000fe20000011417 */
[----:B------:R-:W-:Y:S01]  /*1a10*/  @!PT LDS RZ, [RZ] ;  /* 0x00000000fffff984 */ /* 0x000fe20000000800 */
[----:B------:R1:W-:Y:S01]  /*1a20*/  @!P6 LDGSTS.E.BYPASS.LTC128B.128 [R244+0xb900], [R6.64], !P5 ;  /* 0x0b90000006f4efae */ /* 0x0003e2000e901d52 */
[----:B------:R-:W-:Y:S01]  /*1a30*/  ISETP.GE.AND P5, PT, R10, 0x31, PT ;  /* 0x000000310a00780c */ /* 0x000fe20003fa6270 */
[----:B------:R-:W-:Y:S01]  /*1a40*/  IMAD.WIDE.U32 R4, R153, UR20, R156 ;  /* 0x0000001499047c25 */ /* 0x000fe2000f8e009c */
[----:B------:R-:W-:Y:S01]  /*1a50*/  LEA.HI R154, R24, R188, RZ, 0x5 ;  /* 0x000000bc189a7211 */ /* 0x000fe200078f28ff */
[----:B------:R4:W-:Y:S01]  /*1a60*/  @!P6 LDGSTS.E.BYPASS.LTC128B.128 [R244+0xf900], [R8.64], !P4 ;  /* 0x0f90000008f4efae */ /* 0x0009e2000e101d52 */
[----:B------:R-:W-:-:S02]  /*1a70*/  ISETP.GE.AND P6, PT, R10, 0x21, PT ;  /* 0x000000210a00780c */ /* 0x000fc40003fc6270 */
[----:B------:R-:W-:Y:S01]  /*1a80*/  IADD3 R5, R5, UR4, RZ ;  /* 0x0000000405057c10 */ /* 0x000fe2000fffe0ff */
[----:B------:R-:W0:Y:S04]  /*1a90*/  LDGDEPBAR ;  /* 0x00000000000079af */ /* 0x000e280000000000 */
[----:B------:R-:W-:Y:S01]  /*1aa0*/  BAR.SYNC.DEFER_BLOCKING 0x0 ;  /* 0x0000000000007b1d */ /* 0x000fe20000010000 */
[----:B------:R-:W-:-:S04]  /*1ab0*/  @P2 LEA R12, P4, R4, c[0x0][0x1c8], 0x1 ;  /* 0x00007200040c2a11 */ /* 0x000fc800078808ff */
[----:B------:R-:W-:Y:S01]  /*1ac0*/  @P2 LEA.HI.X R13, R4, c[0x0][0x1cc], R5, 0x1, P4 ;  /* 0x00007300040d2a11 */ /* 0x000fe200020f0c05 */
[----:B------:R-:W-:-:S05]  /*1ad0*/  VOTEU.ANY UP0, P5 ;  /* 0x00000000003f7886 */ /* 0x000fca0002800100 */
[----:B------:R-:W-:Y:S01]  /*1ae0*/  @UP0 UIMAD UR4, UR7, 0x30, URZ ;  /* 0x00000030070408a4 */ /* 0x000fe2000f8e023f */
[----:B-1----:R-:W-:Y:S01]  /*1af0*/  IMAD.U32 R6, RZ, RZ, UR7 ;  /* 0x00000007ff067e24 */ /* 0x002fe2000f8e00ff */
[----:B----4-:R-:W-:-:S04]  /*1b00*/  MOV R8, c[0x0][0x1e0] ;  /* 0x0000780000087a02 */ /* 0x010fc80000000f00 */
[C---:B------:R-:W-:Y:S01]  /*1b10*/  @P1 LEA R2, P4, R8.reuse, R4, 0x4 ;  /* 0x0000000408021211 */ /* 0x040fe200078820ff */
[----:B------:R-:W-:Y:S01]  /*1b20*/  @!PT LDS RZ, [RZ] ;  /* 0x00000000fffff984 */ /* 0x000fe20000000800 */
[----:B------:R-:W-:Y:S01]  /*1b30*/  @!PT LDS RZ, [RZ] ;  /* 0x00000000fffff984 */ /* 0x000fe20000000800 */
[----:B------:R-:W-:Y:S01]  /*1b40*/  @!PT LDS RZ, [RZ] ;  /* 0x00000000fffff984 */ /* 0x000fe20000000800 */
[----:B------:R1:W-:Y:S03]  /*1b50*/  @P2 LDGSTS.E.BYPASS.LTC128B.128 [R244+0x4100], [R12.64], !P3 ;  /* 0x041000000cf42fae */ /* 0x0003e6000d901d52 */
[C---:B------:R-:W-:Y:S01]  /*1b60*/  @P1 LEA.HI.X R6, R8.reuse, R5, R6, 0x4, P4 ;  /* 0x0000000508061211 */ /* 0x040fe200020f2406 */
[----:B------:R-:W-:Y:S01]  /*1b70*/  @P5 IMAD.WIDE.U32 R8, R8, 0x30, R4 ;  /* 0x0000003008085825 */ /* 0x000fe200078e0004 */
[C---:B------:R-:W-:Y:S01]  /*1b80*/  @P1 LEA R10, P4, R2.reuse, c[0x0][0x1c8], 0x1 ;  /* 0x00007200020a1a11 */ /* 0x040fe200078808ff */
[----:B------:R1:W-:Y:S03]  /*1b90*/  @P2 LDGSTS.E.BYPASS.LTC128B.128 [R244+0x6100], [R12.64+0x80], !P0 ;  /* 0x061000800cf42fae */ /* 0x0003e6000c101d52 */
[----:B------:R-:W-:-:S02]  /*1ba0*/  @P1 LEA.HI.X R11, R2, c[0x0][0x1cc], R6, 0x1, P4 ;  /* 0x00007300020b1a11 */ /* 0x000fc400020f0c06 */
[----:B------:R-:W-:-:S03]  /*1bb0*/  @P6 IADD3 R2, P4, R4, UR12, RZ ;  /* 0x0000000c04026c10 */ /* 0x000fc6000ff9e0ff */
[----:B------:R4:W-:Y:S01]  /*1bc0*/  @P1 LDGSTS.E.BYPASS.LTC128B.128 [R244+0x4900], [R10.64], !P3 ;  /* 0x049000000af41fae */ /* 0x0009e2000d901d52 */
[----:B------:R-:W-:Y:S02]  /*1bd0*/  @P6 IADD3.X R4, R5, UR9, RZ, P4, !PT ;  /* 0x0000000905046c10 */ /* 0x000fe4000a7fe4ff */
[----:B------:R-:W-:Y:S01]  /*1be0*/  LEA.HI R5, R23, R14, RZ, 0x1 ;  /* 0x0000000e17057211 */ /* 0x000fe200078f08ff */
[----:B------:R4:W-:Y:S01]  /*1bf0*/  @P1 LDGSTS.E.BYPASS.LTC128B.128 [R244+0x6900], [R10.64+0x80], !P0 ;  /* 0x069000800af41fae */ /* 0x0009e2000c101d52 */
[C---:B------:R-:W-:Y:S02]  /*1c00*/  @P6 LEA R6, P4, R2.reuse, c[0x0][0x1c8], 0x1 ;  /* 0x0000720002066a11 */ /* 0x040fe400078808ff */
[----:B------:R-:W-:Y:S02]  /*1c10*/  LOP3.LUT R5, R5, 0xfffffffe, RZ, 0xc0, !PT ;  /* 0xfffffffe05057812 */ /* 0x000fe400078ec0ff */
[----:B------:R-:W-:Y:S02]  /*1c20*/  @P6 LEA.HI.X R7, R2, c[0x0][0x1cc], R4, 0x1, P4 ;  /* 0x0000730002076a11 */ /* 0x000fe400020f0c04 */
[----:B------:R-:W-:Y:S01]  /*1c30*/  @P5 IADD3 R2, R9, UR4, RZ ;  /* 0x0000000409025c10 */ /* 0x000fe2000fffe0ff */
[----:B------:R-:W-:Y:S01]  /*1c40*/  IMAD.IADD R9, R14, 0x1, -R5 ;  /* 0x000000010e097824 */ /* 0x000fe200078e0a05 */
[C---:B------:R-:W-:Y:S01]  /*1c50*/  @P5 LEA R4, P4, R8.reuse, c[0x0][0x1c8], 0x1 ;  /* 0x0000720008045a11 */ /* 0x040fe200078808ff */
[----:B------:R5:W-:Y:S01]  /*1c60*/  @P6 LDGSTS.E.BYPASS.LTC128B.128 [R244+0x5100], [R6.64], !P3 ;  /* 0x0510000006f46fae */ /* 0x000be2000d901d52 */
[----:B------:R-:W-:Y:S01]  /*1c70*/  ULDC.64 UR4, c[0x0][0x208] ;  /* 0x0000820000047ab9 */ /* 0x000fe20000000a00 */
[----:B------:R-:W-:Y:S01]  /*1c80*/  LOP3.LUT P1, RZ, R33, 0x2, RZ, 0xc0, !PT ;  /* 0x0000000221ff7812 */ /* 0x000fe2000782c0ff */
[----:B------:R-:W-:Y:S01]  /*1c90*/  UIMAD UR10, UR10, UR4, URZ ;  /* 0x000000040a0a72a4 */ /* 0x000fe2000f8e023f */
[----:B------:R-:W-:Y:S01]  /*1ca0*/  @P5 LEA.HI.X R5, R8, c[0x0][0x1cc], R2, 0x1, P4 ;  /* 0x0000730008055a11 */ /* 0x000fe200020f0c02 */
[----:B------:R5:W-:Y:S01]  /*1cb0*/  @P6 LDGSTS.E.BYPASS.LTC128B.128 [R244+0x7100], [R6.64+0x80], !P0 ;  /* 0x0710008006f46fae */ /* 0x000be2000c101d52 */
[----:B------:R-:W-:Y:S01]  /*1cc0*/  SHF.L.U32 R2, R21, 0x6, RZ ;  /* 0x0000000615027819 */ /* 0x000fe200000006ff */
[----:B------:R-:W-:Y:S01]  /*1cd0*/  IMAD.SHL.U32 R8, R32, 0x8, RZ ;  /* 0x0000000820087824 */ /* 0x000fe200078e00ff */
[----:B------:R-:W-:Y:S01]  /*1ce0*/  UIMAD.WIDE.U32 UR14, UR20, UR4, URZ ;  /* 0x00000004140e72a5 */ /* 0x000fe2000f8e003f */
[----:B------:R2:W-:Y:S01]  /*1cf0*/  @P5 LDGSTS.E.BYPASS.LTC128B.128 [R244+0x5900], [R4.64], !P3 ;  /* 0x0590000004f45fae */ /* 0x0005e2000d901d52 */
[----:B------:R-:W-:-:S03]  /*1d00*/  UIMAD UR10, UR20, UR5, UR10 ;  /* 0x00000005140a72a4 */ /* 0x000fc6000f8e020a */
[----:B------:R2:W-:Y:S04]  /*1d10*/  @P5 LDGSTS.E.BYPASS.LTC128B.128 [R244+0x7900], [R4.64+0x80], !P0 ;  /* 0x0790008004f45fae */ /* 0x0005e8000c101d52 */
[----:B------:R-:W0:Y:S01]  /*1d20*/  LDGDEPBAR ;  /* 0x00000000000079af */ /* 0x000e220000000000 */
[----:B-----5:R-:W-:Y:S01]  /*1d30*/  IMAD.SHL.U32 R6, R33, 0x40, RZ ;  /* 0x0000004021067824 */ /* 0x020fe200078e00ff */
[----:B--2---:R-:W-:Y:S01]  /*1d40*/  LOP3.LUT R4, R2, 0x1c0, RZ, 0xc0, !PT ;  /* 0x000001c002047812 */ /* 0x004fe200078ec0ff */
[----:B------:R-:W-:-:S04]  /*1d50*/  DEPBAR.LE SB0, 0x1 ;  /* 0x000080400000791a */ /* 0x000fc80000000000 */
[----:B------:R-:W-:-:S04]  /*1d60*/  DEPBAR.LE SB0, 0x0 ;  /* 0x000080000000791a */ /* 0x000fc80000000000 */
[----:B------:R-:W-:Y:S02]  /*1d70*/  LOP3.LUT R2, R6, 0x1c0, RZ, 0xc0, !PT ;  /* 0x000001c006027812 */ /* 0x000fe400078ec0ff */
[----:B------:R-:W-:Y:S02]  /*1d80*/  SHF.L.U32 R5, R9, 0x3, RZ ;  /* 0x0000000309057819 */ /* 0x000fe400000006ff */
[----:B------:R-:W-:Y:S02]  /*1d90*/  LOP3.LUT R8, R2, 0x8, R8, 0xf8, !PT ;  /* 0x0000000802087812 */ /* 0x000fe400078ef808 */
[----:B------:R-:W-:Y:S01]  /*1da0*/  SHF.R.U32.HI R6, RZ, 0x3, R2 ;  /* 0x00000003ff067819 */ /* 0x000fe20000011602 */
[----:B------:R-:W-:Y:S01]  /*1db0*/  IMAD.SHL.U32 R2, R154, 0x20, RZ ;  /* 0x000000209a027824 */ /* 0x000fe200078e00ff */
[----:B------:R-:W-:Y:S01]  /*1dc0*/  LOP3.LUT R7, R4, 0x8, R5, 0xf8, !PT ;  /* 0x0000000804077812 */ /* 0x000fe200078ef805 */
[----:B------:R-:W-:Y:S01]  /*1dd0*/  IMAD.SHL.U32 R5, R22, 0x40, RZ ;  /* 0x0000004016057824 */ /* 0x000fe200078e00ff */
[----:B------:R-:W-:-:S02]  /*1de0*/  SHF.R.U32.HI R4, RZ, 0x3, R4 ;  /* 0x00000003ff047819 */ /* 0x000fc40000011604 */
[----:B------:R-:W-:Y:S02]  /*1df0*/  LOP3.LUT R6, R8, R6, RZ, 0x3c, !PT ;  /* 0x0000000608067212 */ /* 0x000fe400078e3cff */
[----:B------:R-:W-:Y:S02]  /*1e00*/  LOP3.LUT R152, R7, R4, RZ, 0x3c, !PT ;  /* 0x0000000407987212 */ /* 0x000fe400078e3cff */
[----:B------:R-:W-:Y:S02]  /*1e10*/  LOP3.LUT R147, R5, 0xfffffe00, RZ, 0xc0, !PT ;  /* 0xfffffe0005937812 */ /* 0x000fe400078ec0ff */
[----:B------:R-:W-:Y:S02]  /*1e20*/  LOP3.LUT R4, R2, 0x7ffffc00, RZ, 0xc0, !PT ;  /* 0x7ffffc0002047812 */ /* 0x000fe400078ec0ff */
[----:B------:R-:W-:Y:S02]  /*1e30*/  LEA R2, R9, R6, 0x9 ;  /* 0x0000000609027211 */ /* 0x000fe400078e48ff */
[----:B------:R-:W-:-:S03]  /*1e40*/  IADD3 R4, R152, R147, R4 ;  /* 0x0000009398047210 */ /* 0x000fc60007ffe004 */
[----:B------:R-:W-:Y:S01]  /*1e50*/  IMAD.SHL.U32 R224, R2, 0x2, RZ ;  /* 0x0000000202e07824 */ /* 0x000fe200078e00ff */
[----:B------:R-:W-:Y:S01]  /*1e60*/  BAR.SYNC.DEFER_BLOCKING 0x0 ;  /* 0x0000000000007b1d */ /* 0x000fe20000010000 */
[----:B------:R-:W-:-:S03]  /*1e70*/  IMAD.SHL.U32 R231, R4, 0x2, RZ ;  /* 0x0000000204e77824 */ /* 0x000fc600078e00ff */
[C---:B------:R-:W-:Y:S02]  /*1e80*/  IADD3 R2, R224.reuse, 0x4100, RZ ;  /* 0x00004100e0027810 */ /* 0x040fe40007ffe0ff */
[----:B------:R-:W-:Y:S02]  /*1e90*/  IADD3 R235, R224, 0x4120, RZ ;  /* 0x00004120e0eb7810 */ /* 0x000fe40007ffe0ff */
[----:B------:R-:W-:Y:S02]  /*1ea0*/  @P1 IADD3 R235, R2, -0x20, RZ ;  /* 0xffffffe002eb1810 */ /* 0x000fe40007ffe0ff */
[-C--:B------:R-:W-:Y:S02]  /*1eb0*/  LEA R233, R3, R231.reuse, 0x1 ;  /* 0x000000e703e97211 */ /* 0x080fe400078e08ff */
[C---:B------:R-:W-:Y:S02]  /*1ec0*/  LEA R232, R0.reuse, R231, 0x1 ;  /* 0x000000e700e87211 */ /* 0x040fe400078e08ff */
[----:B------:R-:W-:-:S02]  /*1ed0*/  LEA R234, R0, R233, 0x1 ;  /* 0x000000e900ea7211 */ /* 0x000fc400078e08ff */
[----:B------:R-:W-:Y:S01]  /*1ee0*/  IADD3 R243, R235, 0x800, RZ ;  /* 0x00000800ebf37810 */ /* 0x000fe20007ffe0ff */
[----:B------:R-:W-:Y:S01]  /*1ef0*/  IMAD R236, R3, 0x2, R232 ;  /* 0x0000000203ec7824 */ /* 0x000fe200078e02e8 */
[C---:B------:R-:W-:Y:S02]  /*1f00*/  IADD3 R242, R235.reuse, 0x1000, RZ ;  /* 0x00001000ebf27810 */ /* 0x040fe40007ffe0ff */
[C---:B------:R-:W-:Y:S02]  /*1f10*/  IADD3 R241, R235.reuse, 0x1800, RZ ;  /* 0x00001800ebf17810 */ /* 0x040fe40007ffe0ff */
[C---:B------:R-:W-:Y:S01]  /*1f20*/  IADD3 R240, R235.reuse, 0x2000, RZ ;  /* 0x00002000ebf07810 */ /* 0x040fe20007ffe0ff */
[----:B------:R-:W-:Y:S01]  /*1f30*/  LDSM.16.M88.4 R4, [R231+0xa100] ;  /* 0x00a10000e704783b */ /* 0x000fe20000000200 */
[C---:B------:R-:W-:Y:S02]  /*1f40*/  IADD3 R239, R235.reuse, 0x2800, RZ ;  /* 0x00002800ebef7810 */ /* 0x040fe40007ffe0ff */
[C---:B------:R-:W-:Y:S01]  /*1f50*/  IADD3 R238, R235.reuse, 0x3000, RZ ;  /* 0x00003000ebee7810 */ /* 0x040fe20007ffe0ff */
[----:B-1----:R-:W1:Y:S01]  /*1f60*/  LDSM.16.M88.4 R12, [R224+0x4100] ;  /* 0x00410000e00c783b */ /* 0x002e620000000200 */
[----:B------:R-:W-:-:S03]  /*1f70*/  IADD3 R237, R235, 0x3800, RZ ;  /* 0x00003800ebed7810 */ /* 0x000fc60007ffe0ff */
[----:B---3--:R-:W2:Y:S04]  /*1f80*/  LDSM.16.M88.4 R16, [R224+0x4900] ;  /* 0x00490000e010783b */ /* 0x008ea80000000200 */
[----:B------:R-:W3:Y:S04]  /*1f90*/  LDSM.16.M88.4 R24, [R224+0x5100] ;  /* 0x00510000e018783b */ /* 0x000ee80000000200 */
[----:B------:R-:W5:Y:S04]  /*1fa0*/  LDSM.16.M88.4 R28, [R224+0x5900] ;  /* 0x00590000e01c783b */ /* 0x000f680000000200 */
[----:B----4-:R-:W4:Y:S04]  /*1fb0*/  LDSM.16.M88.4 R8, [R231+0x8100] ;  /* 0x00810000e708783b */ /* 0x010f280000000200 */
[----:B------:R-:W-:Y:S04]  /*1fc0*/  LDSM.16.M88.4 R20, [R233+0xa100] ;  /* 0x00a10000e914783b */ /* 0x000fe80000000200 */
[----:B------:R-:W4:Y:S04]  /*1fd0*/  LDSM.16.M88.4 R52, [R235] ;  /* 0x00000000eb34783b */ /* 0x000f280000000200 */
[----:B------:R-:W4:Y:S04]  /*1fe0*/  LDSM.16.M88.4 R48, [R235+0x800] ;  /* 0x00080000eb30783b */ /* 0x000f280000000200 */
[----:B------:R-:W4:Y:S01]  /*1ff0*/  LDSM.16.M88.4 R44, [R235+0x1000] ;  /* 0x00100000eb2c783b */ /* 0x000f220000000200 */
[C---:B-1----:R-:W-:Y:S08]  /*2000*/  HMMA.16816.F32 R40, R4.reuse, R12, RZ ;  /* 0x0000000c0428723c */ /* 0x042ff000000018ff */
[C---:B--2---:R-:W-:Y:S08]  /*2010*/  HMMA.16816.F32 R56, R4.reuse, R16, RZ ;  /* 0x000000100438723c */ /* 0x044ff000000018ff */
[C---:B---3--:R-:W-:Y:S08]  /*2020*/  HMMA.16816.F32 R60, R4.reuse, R24, RZ ;  /* 0x00000018043c723c */ /* 0x048ff000000018ff */
[C---:B-----5:R-:W-:Y:S08]  /*2030*/  HMMA.16816.F32 R64, R4.reuse, R28, RZ ;  /* 0x0000001c0440723c */ /* 0x060ff000000018ff */
[C---:B------:R-:W-:Y:S08]  /*2040*/  HMMA.16816.F32 R72, R4.reuse, R14, RZ ;  /* 0x0000000e0448723c */ /* 0x040ff000000018ff */
[C---:B------:R-:W-:Y:S08]  /*2050*/  HMMA.16816.F32 R80, R4.reuse, R18, RZ ;  /* 0x000000120450723c */ /* 0x040ff000000018ff */
[C---:B------:R-:W-:Y:S08]  /*2060*/  HMMA.16816.F32 R92, R4.reuse, R26, RZ ;  /* 0x0000001a045c723c */ /* 0x040ff000000018ff */
[----:B------:R-:W-:Y:S07]  /*2070*/  HMMA.16816.F32 R88, R4, R30, RZ ;  /* 0x0000001e0458723c */ /* 0x000fee00000018ff */
[----:B------:R-:W-:Y:S01]  /*2080*/  IMAD.U32 R6, RZ, RZ, UR14 ;  /* 0x0000000eff067e24 */ /* 0x000fe2000f8e00ff */
[----:B------:R-:W-:Y:S01]  /*2090*/  UIADD3 UR14, UR15, UR10, URZ ;  /* 0x0000000a0f0e7290 */ /* 0x000fe2000fffe03f */
[C---:B----4-:R-:W-:Y:S01]  /*20a0*/  HMMA.16816.F32 R104, R8.reuse, R12, RZ ;  /* 0x0000000c0868723c */ /* 0x050fe200000018ff */
[----:B------:R-:W-:Y:S01]  /*20b0*/  IMAD.U32 R7, RZ, RZ, UR15 ;  /* 0x0000000fff077e24 */ /* 0x000fe2000f8e00ff */
[----:B------:R-:W-:Y:S01]  /*20c0*/  UMOV UR10, 0xffffffc0 ;  /* 0xffffffc0000a7882 */ /* 0x000fe20000000000 */
[C---:B------:R-:W-:Y:S01]  /*20d0*/  LEA R2, P1, R6.reuse, R36, 0x6 ;  /* 0x0000002406027211 */ /* 0x040fe200078230ff */
[----:B------:R-:W-:Y:S01]  /*20e0*/  UIMAD UR17, UR20, UR10, UR17 ;  /* 0x0000000a141172a4 */ /* 0x000fe2000f8e0211 */
[----:B------:R-:W-:Y:S01]  /*20f0*/  MOV R4, UR14 ;  /* 0x0000000e00047c02 */ /* 0x000fe20008000f00 */
[----:B------:R-:W-:Y:S01]  /*2100*/  USHF.L.U32 UR10, UR4, 0x5, URZ ;  /* 0x00000005040a7899 */ /* 0x000fe2000800063f */
[----:B------:R-:W1:Y:S01]  /*2110*/  LDSM.16.M88.4 R36, [R235+0x1800] ;  /* 0x00180000eb24783b */ /* 0x000e620000000200 */
[----:B------:R-:W-:Y:S01]  /*2120*/  UMOV UR14, 0x5 ;  /* 0x00000005000e7882 */ /* 0x000fe20000000000 */
[----:B------:R-:W-:Y:S01]  /*2130*/  LEA.HI.X R5, R6, R34, R4, 0x6, P1 ;  /* 0x0000002206057211 */ /* 0x000fe200008f3404 */
[----:B------:R-:W-:Y:S01]  /*2140*/  USHF.L.U64.HI UR14, UR4, UR14, UR5 ;  /* 0x0000000e040e7299 */ /* 0x000fe20008010205 */
[----:B------:R-:W-:Y:S01]  /*2150*/  LEA R4, P1, R2, c[0x0][0x1f8], 0x1 ;  /* 0x00007e0002047a11 */ /* 0x000fe200078208ff */
[----:B------:R-:W-:Y:S01]  /*2160*/  HMMA.16816.F32 R120, R8, R14, RZ ;  /* 0x0000000e0878723c */ /* 0x000fe200000018ff */
[----:B------:R-:W-:-:S02]  /*2170*/  UIADD3 UR16, UP0, UR10, 0x80, URZ ;  /* 0x000000800a107890 */ /* 0x000fc4000ff1e03f */
[----:B------:R-:W-:Y:S02]  /*2180*/  LEA.HI.X R5, R2, c[0x0][0x1fc], R5, 0x1, P1 ;  /* 0x00007f0002057a11 */ /* 0x000fe400008f0c05 */
[----:B------:R-:W-:Y:S01]  /*2190*/  IADD3 R2, -R32, UR17, RZ ;  /* 0x0000001120027c10 */ /* 0x000fe2000fffe1ff */
[----:B------:R-:W-:Y:S01]  /*21a0*/  UIADD3.X UR15, URZ, UR14, URZ, UP0, !UPT ;  /* 0x0000000e3f0f7290 */ /* 0x000fe200087fe43f */
[----:B------:R-:W-:Y:S01]  /*21b0*/  IADD3 R6, P1, R4, UR10, RZ ;  /* 0x0000000a04067c10 */ /* 0x000fe2000ff3e0ff */
[----:B------:R-:W-:Y:S01]  /*21c0*/  HMMA.16816.F32 R100, R8, R16, RZ ;  /* 0x000000100864723c */ /* 0x000fe200000018ff */
[C---:B------:R-:W-:Y:S01]  /*21d0*/  ISETP.LT.OR P5, PT, R2.reuse, 0x1, P3 ;  /* 0x000000010200780c */ /* 0x040fe20001fa1670 */
[----:B------:R-:W-:Y:S01]  /*21e0*/  UISETP.GT.AND UP0, UPT, UR20, UR8, UPT ;  /* 0x000000081400728c */ /* 0x000fe2000bf04270 */
[C---:B------:R-:W-:Y:S02]  /*21f0*/  ISETP.LT.OR P4, PT, R2.reuse, 0x1, P0 ;  /* 0x000000010200780c */ /* 0x040fe40000781670 */
[----:B------:R-:W-:-:S02]  /*2200*/  ISETP.LT.OR P2, PT, R2, 0x11, P3 ;  /* 0x000000110200780c */ /* 0x000fc40001f41670 */
[----:B------:R-:W-:Y:S01]  /*2210*/  IADD3.X R7, R5, UR14, RZ, P1, !PT ;  /* 0x0000000e05077c10 */ /* 0x000fe20008ffe4ff */
[C---:B------:R-:W-:Y:S01]  /*2220*/  HMMA.16816.F32 R116, R8.reuse, R18, RZ ;  /* 0x000000120874723c */ /* 0x040fe200000018ff */
[----:B------:R-:W2:Y:S05]  /*2230*/  LDSM.16.M88.4 R16, [R233+0x8100] ;  /* 0x00810000e910783b */ /* 0x000eaa0000000200 */
[----:B------:R-:W-:Y:S01]  /*2240*/  @!PT LDS RZ, [RZ] ;  /* 0x00000000fffff984 */ /* 0x000fe20000000800 */
[----:B------:R-:W-:Y:S01]  /*2250*/  @!PT LDS RZ, [RZ] ;  /* 0x00000000fffff984 */ /* 0x000fe20000000800 */
[----:B------:R-:W-:Y:S01]  /*2260*/  @!PT LDS RZ, [RZ] ;  /* 0x00000000fffff984 */ /* 0x000fe20000000800 */
[----:B------:R3:W-:Y:S01]  /*2270*/  LDGSTS.E.BYPASS.LTC128B.128 [R244+0x100], [R4.64], !P5 ;  /* 0x0010000004f47fae */ /* 0x0007e2000e901d52 */
[----:B------:R-:W-:Y:S01]  /*2280*/  ISETP.LT.OR P5, PT, R2, 0x11, P0 ;  /* 0x000000110200780c */ /* 0x000fe200007a1670 */
[C---:B------:R-:W-:Y:S02]  /*2290*/  HMMA.16816.F32 R96, R8.reuse, R24, RZ ;  /* 0x000000180860723c */ /* 0x040fe400000018ff */
[----:B------:R3:W-:Y:S04]  /*22a0*/  LDGSTS.E.BYPASS.LTC128B.128 [R244+0x2100], [R4.64+0x80], !P4 ;  /* 0x0210008004f47fae */ /* 0x0007e8000e101d52 */
[----:B------:R4:W-:Y:S02]  /*22b0*/  LDGSTS.E.BYPASS.LTC128B.128 [R244+0x900], [R6.64], !P2 ;  /* 0x0090000006f47fae */ /* 0x0009e4000d101d52 */
[C---:B------:R-:W-:Y:S08]  /*22c0*/  HMMA.16816.F32 R108, R8.reuse, R26, RZ ;  /* 0x0000001a086c723c */ /* 0x040ff000000018ff */
[C---:B------:R-:W-:Y:S08]  /*22d0*/  HMMA.16816.F32 R84, R8.reuse, R28, RZ ;  /* 0x0000001c0854723c */ /* 0x040ff000000018ff */
[----:B------:R-:W-:Y:S07]  /*22e0*/  HMMA.16816.F32 R68, R8, R30, RZ ;  /* 0x0000001e0844723c */ /* 0x000fee00000018ff */
[----:B------:R-:W-:Y:S01]  /*22f0*/  IMAD.U32 R10, RZ, RZ, UR10 ;  /* 0x0000000aff0a7e24 */ /* 0x000fe2000f8e00ff */
[----:B------:R-:W-:Y:S04]  /*2300*/  HMMA.16816.F32 R76, R20, R52, R40 ;  /* 0x00000034144c723c */ /* 0x000fe80000001828 */
[----:B------:R-:W-:-:S02]  /*2310*/  IADD3 R10, P6, P1, R10, 0x80, R4 ;  /* 0x000000800a0a7810 */ /* 0x000fc400079de004 */
[----:B---3--:R-:W-:Y:S02]  /*2320*/  IADD3 R4, P4, R6, UR10, RZ ;  /* 0x0000000a06047c10 */ /* 0x008fe4000ff9e0ff */
[----:B------:R-:W-:Y:S01]  /*2330*/  IADD3.X R11, RZ, UR14, R5, P6, P1 ;  /* 0x0000000eff0b7c10 */ /* 0x000fe2000b7e2405 */
[C---:B------:R-:W-:Y:S01]  /*2340*/  HMMA.16816.F32 R136, R20.reuse, R48, R56 ;  /* 0x000000301488723c */ /* 0x040fe20000001838 */
[----:B------:R-:W-:Y:S02]  /*2350*/  ISETP.LT.OR P1, PT, R2, 0x21, P3 ;  /* 0x000000210200780c */ /* 0x000fe40001f21670 */
[----:B------:R-:W-:Y:S01]  /*2360*/  IADD3.X R5, R7, UR14, RZ, P4, !PT ;  /* 0x0000000e07057c10 */ /* 0x000fe2000a7fe4ff */
[----:B------:R3:W-:Y:S01]  /*2370*/  LDGSTS.E.BYPASS.LTC128B.128 [R244+0x2900], [R10.64], !P5 ;  /* 0x029000000af47fae */ /* 0x0007e2000e901d52 */
[----:B------:R-:W-:Y:S02]  /*2380*/  IADD3 R8, P4, R4, UR10, RZ ;  /* 0x0000000a04087c10 */ /* 0x000fe4000ff9e0ff */
[----:B----4-:R-:W-:Y:S01]  /*2390*/  IADD3 R6, P2, R6, UR16, RZ ;  /* 0x0000001006067c10 */ /* 0x010fe2000ff5e0ff */
[----:B------:R-:W-:Y:S01]  /*23a0*/  HMMA.16816.F32 R60, R20, R44, R60 ;  /* 0x0000002c143c723c */ /* 0x000fe2000000183c */
[----:B------:R-:W-:-:S02]  /*23b0*/  IADD3.X R9, R5, UR14, RZ, P4, !PT ;  /* 0x0000000e05097c10 */ /* 0x000fc4000a7fe4ff */
[C---:B------:R-:W-:Y:S02]  /*23c0*/  ISETP.LT.OR P6, PT, R2.reuse, 0x21, P0 ;  /* 0x000000210200780c */ /* 0x040fe400007c1670 */
[C---:B------:R-:W-:Y:S01]  /*23d0*/  ISETP.LT.OR P5, PT, R2.reuse, 0x31, P3 ;  /* 0x000000310200780c */ /* 0x040fe20001fa1670 */
[----:B------:R4:W-:Y:S01]  /*23e0*/  LDGSTS.E.BYPASS.LTC128B.128 [R244+0x1100], [R4.64], !P1 ;  /* 0x0110000004f47fae */ /* 0x0009e2000c901d52 */
[----:B------:R-:W-:Y:S01]  /*23f0*/  ISETP.LT.OR P4, PT, R2, 0x31, P0 ;  /* 0x000000310200780c */ /* 0x000fe20000781670 */
[----:B------:R-:W-:Y:S01]  /*2400*/  IMAD.MOV.U32 R2, RZ, RZ, -0x40 ;  /* 0xffffffc0ff027424 */ /* 0x000fe200078e00ff */
[----:B------:R-:W-:Y:S01]  /*2410*/  IADD3.X R7, R7, UR15, RZ, P2, !PT ;  /* 0x0000000f07077c10 */ /* 0x000fe200097fe4ff */
[----:B-1----:R-:W-:Y:S01]  /*2420*/  HMMA.16816.F32 R64, R20, R36, R64 ;  /* 0x000000241440723c */ /* 0x002fe20000001840 */
[----:B------:R-:W-:-:S04]  /*2430*/  LOP3.LUT P2, RZ, R33, 0x4, RZ, 0xc0, !PT ;  /* 0x0000000421ff7812 */ /* 0x000fc8000784c0ff */
[----:B------:R-:W-:Y:S01]  /*2440*/  SEL R2, R2, 0x40, P2 ;  /* 0x0000004002027807 */ /* 0x000fe20001000000 */
[----:B------:R1:W-:Y:S02]  /*2450*/  LDGSTS.E.BYPASS.LTC128B.128 [R244+0x3100], [R6.64], !P6 ;  /* 0x0310000006f47fae */ /* 0x0003e4000f101d52 */
[----:B------:R-:W-:Y:S02]  /*2460*/  HMMA.16816.F32 R72, R20, R54, R72 ;  /* 0x000000361448723c */ /* 0x000fe40000001848 */
[----:B------:R-:W-:Y:S01]  /*2470*/  IMAD.IADD R230, R224, 0x1, R2 ;  /* 0x00000001e0e67824 */ /* 0x000fe200078e0202 */
[----:B------:R3:W-:Y:S01]  /*2480*/  LDGSTS.E.BYPASS.LTC128B.128 [R244+0x1900], [R8.64], !P5 ;  /* 0x0190000008f47fae */ /* 0x0007e2000e901d52 */
[----:B------:R-:W-:-:S04]  /*2490*/  IMAD.IADD R229, R2, 0x1, R235 ;  /* 0x0000000102e57824 */ /* 0x000fc800078e02eb */
[----:B------:R-:W-:Y:S01]  /*24a0*/  HMMA.16816.F32 R80, R20, R50, R80 ;  /* 0x000000321450723c */ /* 0x000fe20000001850 */
[----:B----4-:R-:W-:-:S07]  /*24b0*/  IADD3 R4, P1, R4, UR16, RZ ;  /* 0x0000001004047c10 */ /* 0x010fce000ff3e0ff */
[----:B------:R-:W-:Y:S01]  /*24c0*/  HMMA.16816.F32 R140, R20, R46, R92 ;  /* 0x0000002e148c723c */ /* 0x000fe2000000185c */
[----:B------:R-:W-:Y:S02]  /*24d0*/  IADD3.X R5, R5, UR15, RZ, P1, !PT ;  /* 0x0000000f05057c10 */ /* 0x000fe40008ffe4ff */
[----:B------:R-:W-:-:S03]  /*24e0*/  PLOP3.LUT P1, PT, PT, PT, UP0, 0x80, 0x0 ;  /* 0x000000000000781c */ /* 0x000fc60003f2f008 */
[----:B------:R1:W-:Y:S02]  /*24f0*/  LDGSTS.E.BYPASS.LTC128B.128 [R244+0x3900], [R4.64], !P4 ;  /* 0x0390000004f47fae */ /* 0x0003e4000e101d52 */
[----:B------:R-:W-:Y:S02]  /*2500*/  HMMA.16816.F32 R132, R20, R38, R88 ;  /* 0x000000261484723c */ /* 0x000fe40000001858 */
[----:B------:R-:W-:Y:S04]  /*2510*/  LDSM.16.M88.4 R40, [R230+0x4100] ;  /* 0x00410000e628783b */ /* 0x000fe80000000200 */
[----:B------:R-:W4:Y:S02]  /*2520*/  LDSM.16.M88.4 R12, [R232+0x8100] ;  /* 0x00810000e80c783b */ /* 0x000f240000000200 */
[C---:B--2---:R-:W-:Y:S02]  /*2530*/  HMMA.16816.F32 R124, R16.reuse, R48, R100 ;  /* 0x00000030107c723c */ /* 0x044fe40000001864 */
[----:B---3--:R-:W2:Y:S04]  /*2540*/  LDSM.16.M88.4 R8, [R232+0xa100] ;  /* 0x00a10000e808783b */ /* 0x008ea80000000200 */
[----:B------:R-:W3:Y:S02]  /*2550*/  LDSM.16.M88.4 R24, [R230+0x5100] ;  /* 0x00510000e618783b */ /* 0x000ee40000000200 */
[C---:B------:R-:W-:Y:S02]  /*2560*/  HMMA.16816.F32 R128, R16.reuse, R44, R96 ;  /* 0x0000002c1080723c */ /* 0x040fe40000001860 */
[----:B------:R-:W5:Y:S04]  /*2570*/  LDSM.16.M88.4 R20, [R230+0x5900] ;  /* 0x00590000e614783b */ /* 0x000f680000000200 */
[----:B------:R-:W2:Y:S02]  /*2580*/  LDSM.16.M88.4 R28, [R230+0x4900] ;  /* 0x00490000e61c783b */ /* 0x000ea40000000200 */
[C---:B------:R-:W-:Y:S02]  /*2590*/  HMMA.16816.F32 R112, R16.reuse, R36, R84 ;  /* 0x000000241070723c */ /* 0x040fe40000001854 */
[----:B------:R-:W-:Y:S04]  /*25a0*/  LDSM.16.M88.4 R32, [R231+0xc100] ;  /* 0x00c10000e720783b */ /* 0x000fe80000000200 */
[----:B------:R-:W-:Y:S02]  /*25b0*/  LDSM.16.M88.4 R88, [R229+0x1000] ;  /* 0x00100000e558783b */ /* 0x000fe40000000200 */
[C---:B-1----:R-:W-:Y:S02]  /*25c0*/  HMMA.16816.F32 R4, R16.reuse, R52, R104 ;  /* 0x000000341004723c */ /* 0x042fe40000001868 */
[----:B------:R-:W0:Y:S06]  /*25d0*/  LDGDEPBAR ;  /* 0x00000000000079af */ /* 0x000e2c0000000000 */
[C---:B------:R-:W-:Y:S08]  /*25e0*/  HMMA.16816.F32 R104, R16.reuse, R50, R116 ;  /* 0x000000321068723c */ /* 0x040ff00000001874 */
[C---:B------:R-:W-:Y:S01]  /*25f0*/  HMMA.16816.F32 R92, R16.reuse, R54, R120 ;  /* 0x00000036105c723c */ /* 0x040fe20000001878 */
[----:B------:R-:W-:Y:S07]  /*2600*/  LDSM.16.M88.4 R52, [R229+0x800] ;  /* 0x00080000e534783b */ /* 0x000fee0000000200 */
[C---:B------:R-:W-:Y:S01]  /*2610*/  HMMA.16816.F32 R100, R16.reuse, R46, R108 ;  /* 0x0000002e1064723c */ /* 0x040fe2000000186c */
[----:B------:R-:W-:Y:S07]  /*2620*/  LDSM.16.M88.4 R108, [R229+0x1800] ;  /* 0x00180000e56c783b */ /* 0x000fee0000000200 */
[----:B------:R-:W-:Y:S01]  /*2630*/  HMMA.16816.F32 R48, R16, R38, R68 ;  /* 0x000000261030723c */ /* 0x000fe20000001844 */
[----:B------:R-:W-:Y:S04]  /*2640*/  LDSM.16.M88.4 R16, [R229] ;  /* 0x00000000e510783b */ /* 0x000fe80000000200 */
[----:B------:R-:W1:Y:S03]  /*2650*/  LDSM.16.M88.4 R36, [R234+0x8100] ;  /* 0x00810000ea24783b */ /* 0x000e660000000200 */
[-C--:B----4-:R-:W-:Y:S01]  /*2660*/  HMMA.16816.F32 R44, R12, R40.reuse, R4 ;  /* 0x000000280c2c723c */ /* 0x090fe20000001804 */
[----:B------:R-:W4:Y:S07]  /*2670*/  LDSM.16.M88.4 R4, [R234+0xa100] ;  /* 0x00a10000ea04783b */ /* 0x000f2e0000000200 */
[C---:B--2---:R-:W-:Y:S08]  /*2680*/  HMMA.16816.F32 R56, R8.reuse, R40, R76 ;  /* 0x000000280838723c */ /* 0x044ff0000000184c */
[C---:B---3--:R-:W-:Y:S01]  /*2690*/  HMMA.16816.F32 R76, R8.reuse, R24, R60 ;  /* 0x00000018084c723c */ /* 0x048fe2000000183c */
[----:B------:R-:W2:Y:S07]  /*26a0*/  LDSM.16.M88.4 R60, [R224+0x6100] ;  /* 0x00610000e03c783b */ /* 0x000eae0000000200 */
[C---:B-----5:R-:W-:Y:S08]  /*26b0*/  HMMA.16816.F32 R68, R8.reuse, R20, R64 ;  /* 0x000000140844723c */ /* 0x060ff00000001840 */
[C---:B------:R-:W-:Y:S08]  /*26c0*/  HMMA.16816.F32 R96, R8.reuse, R42, R72 ;  /* 0x0000002a0860723c */ /* 0x040ff00000001848 */
[C---:B------:R-:W-:Y:S08]  /*26d0*/  HMMA.16816.F32 R84, R8.reuse, R28, R136 ;  /* 0x0000001c0854723c */ /* 0x040ff00000001888 */
[C---:B------:R-:W-:Y:S08]  /*26e0*/  HMMA.16816.F32 R80, R8.reuse, R30, R80 ;  /* 0x0000001e0850723c */ /* 0x040ff00000001850 */
[C---:B------:R-:W-:Y:S08]  /*26f0*/  HMMA.16816.F32 R72, R8.reuse, R26, R140 ;  /* 0x0000001a0848723c */ /* 0x040ff0000000188c */
[----:B------:R-:W-:Y:S08]  /*2700*/  HMMA.16816.F32 R64, R8, R22, R132 ;  /* 0x000000160840723c */ /* 0x000ff00000001884 */
[----:B-1----:R-:W-:Y:S08]  /*2710*/  HMMA.16816.F32 R8, R36, R16, R44 ;  /* 0x000000102408723c */ /* 0x002ff0000000182c */
[C---:B------:R-:W-:Y:S08]  /*2720*/  HMMA.16816.F32 R40, R12.reuse, R42, R92 ;  /* 0x0000002a0c28723c */ /* 0x040ff0000000185c */
[C---:B------:R-:W-:Y:S08]  /*2730*/  HMMA.16816.F32 R116, R12.reuse, R20, R112 ;  /* 0x000000140c74723c */ /* 0x040ff00000001870 */
[C---:B------:R-:W-:Y:S08]  /*2740*/  HMMA.16816.F32 R92, R12.reuse, R28, R124 ;  /* 0x0000001c0c5c723c */ /* 0x040ff0000000187c */
[C---:B------:R-:W-:Y:S01]  /*2750*/  HMMA.16816.F32 R104, R12.reuse, R30, R104 ;  /* 0x0000001e0c68723c */ /* 0x040fe20000001868 */
[----:B------:R-:W1:Y:S07]  /*2760*/  LDSM.16.M88.4 R28, [R231+0xe100] ;  /* 0x00e10000e71c783b */ /* 0x000e6e0000000200 */
[C---:B------:R-:W-:Y:S08]  /*2770*/  HMMA.16816.F32 R128, R12.reuse, R24, R128 ;  /* 0x000000180c80723c */ /* 0x040ff00000001880 */
[C---:B------:R-:W-:Y:S01]  /*2780*/  HMMA.16816.F32 R100, R12.reuse, R26, R100 ;  /* 0x0000001a0c64723c */ /* 0x040fe20000001864 */
[----:B------:R-:W-:Y:S07]  /*2790*/  LDSM.16.M88.4 R24, [R233+0xc100] ;  /* 0x00c10000e918783b */ /* 0x000fee0000000200 */
[----:B------:R-:W-:Y:S01]  /*27a0*/  HMMA.16816.F32 R112, R12, R22, R48 ;  /* 0x000000160c70723c */ /* 0x000fe20000001830 */
[----:B------:R-:W-:Y:S04]  /*27b0*/  LDSM.16.M88.4 R20, [R233+0xe100] ;  /* 0x00e10000e914783b */ /* 0x000fe80000000200 */
[----:B------:R-:W-:Y:S03]  /*27c0*/  LDSM.16.M88.4 R48, [R230+0x6100] ;  /* 0x00610000e630783b */ /* 0x000fe60000000200 */
[----:B----4-:R-:W-:Y:S01]  /*27d0*/  HMMA.16816.F32 R12, R4, R16, R56 ;  /* 0x00000010040c723c */ /* 0x010fe20000001838 */
[----:B------:R-:W3:Y:S07]  /*27e0*/  LDSM.16.M88.4 R56, [R235+0x2000] ;  /* 0x00200000eb38783b */ /* 0x000eee0000000200 */
[----:B--2---:R-:W-:Y:S08]  /*27f0*/  HMMA.16816.F32 R8, R32, R60, R8 ;  /* 0x0000003c2008723c */ /* 0x004ff00000001808 */
[C---:B------:R-:W-:Y:S08]  /*2800*/  HMMA.16816.F32 R148, R4.reuse, R110, R64 ;  /* 0x0000006e0494723c */ /* 0x040ff00000001840 */
[-C--:B------:R-:W-:Y:S08]  /*2810*/  HMMA.16816.F32 R96, R4, R18.reuse, R96 ;  /* 0x000000120460723c */ /* 0x080ff00000001860 */
[----:B------:R-:W-:Y:S01]  /*2820*/  HMMA.16816.F32 R64, R36, R18, R40 ;  /* 0x000000122440723c */ /* 0x000fe20000001828 */
[----:B------:R-:W2:Y:S04]  /*2830*/  LDSM.16.M88.4 R16, [R232+0xc100] ;  /* 0x00c10000e810783b */ /* 0x000ea80000000200 */
[----:B------:R-:W-:Y:S03]  /*2840*/  LDSM.16.M88.4 R40, [R229+0x2000] ;  /* 0x00200000e528783b */ /* 0x000fe60000000200 */
[C---:B------:R-:W-:Y:S08]  /*2850*/  HMMA.16816.F32 R84, R4.reuse, R52, R84 ;  /* 0x000000340454723c */ /* 0x040ff00000001854 */
[C---:B------:R-:W-:Y:S08]  /*2860*/  HMMA.16816.F32 R120, R4.reuse, R54, R80 ;  /* 0x000000360478723c */ /* 0x040ff00000001850 */
[C---:B------:R-:W-:Y:S08]  /*2870*/  HMMA.16816.F32 R124, R4.reuse, R88, R76 ;  /* 0x00000058047c723c */ /* 0x040ff0000000184c */
[C---:B------:R-:W-:Y:S08]  /*2880*/  HMMA.16816.F32 R132, R4.reuse, R90, R72 ;  /* 0x0000005a0484723c */ /* 0x040ff00000001848 */
[----:B------:R-:W-:Y:S08]  /*2890*/  HMMA.16816.F32 R136, R4, R108, R68 ;  /* 0x0000006c0488723c */ /* 0x000ff00000001844 */
[----:B-1----:R-:W-:Y:S01]  /*28a0*/  HMMA.16816.F32 R4, R28, R60, R12 ;  /* 0x0000003c1c04723c */ /* 0x002fe2000000180c */
[----:B------:R-:W1:Y:S07]  /*28b0*/  LDSM.16.M88.4 R12, [R232+0xe100] ;  /* 0x00e10000e80c783b */ /* 0x000e6e0000000200 */
[----:B---3--:R-:W-:Y:S01]  /*28c0*/  HMMA.16816.F32 R44, R24, R56, R8 ;  /* 0x00000038182c723c */ /* 0x008fe20000001808 */
[----:B------:R-:W3:Y:S07]  /*28d0*/  LDSM.16.M88.4 R8, [R234+0xc100] ;  /* 0x00c10000ea08783b */ /* 0x000eee0000000200 */
[C---:B------:R-:W-:Y:S08]  /*28e0*/  HMMA.16816.F32 R92, R36.reuse, R52, R92 ;  /* 0x00000034245c723c */ /* 0x040ff0000000185c */
[----:B------:R-:W-:Y:S08]  /*28f0*/  HMMA.16816.F32 R104, R36, R54, R104 ;  /* 0x000000362468723c */ /* 0x000ff00000001868 */
[----:B------:R-:W-:Y:S01]  /*2900*/  HMMA.16816.F32 R52, R20, R56, R4 ;  /* 0x000000381434723c */ /* 0x000fe20000001804 */
[----:B------:R-:W-:Y:S07]  /*2910*/  LDSM.16.M88.4 R4, [R236+0xe100] ;  /* 0x00e10000ec04783b */ /* 0x000fee0000000200 */
[----:B--2---:R-:W-:Y:S01]  /*2920*/  HMMA.16816.F32 R68, R16, R48, R44 ;  /* 0x000000301044723c */ /* 0x004fe2000000182c */
[----:B------:R-:W2:Y:S07]  /*2930*/  LDSM.16.M88.4 R44, [R224+0x6900] ;  /* 0x00690000e02c783b */ /* 0x000eae0000000200 */
[-C--:B------:R-:W-:Y:S08]  /*2940*/  HMMA.16816.F32 R64, R32, R62.reuse, R64 ;  /* 0x0000003e2040723c */ /* 0x080ff00000001840 */
[----:B------:R-:W-:Y:S08]  /*2950*/  HMMA.16816.F32 R72, R28, R62, R96 ;  /* 0x0000003e1c48723c */ /* 0x000ff00000001860 */
[----:B-1----:R-:W-:Y:S01]  /*2960*/  HMMA.16816.F32 R60, R12, R48, R52 ;  /* 0x000000300c3c723c */ /* 0x002fe20000001834 */
[----:B------:R-:W1:Y:S07]  /*2970*/  LDSM.16.M88.4 R52, [R235+0x2800] ;  /* 0x00280000eb34783b */ /* 0x000e6e0000000200 */
[----:B------:R-:W-:Y:S08]  /*2980*/  HMMA.16816.F32 R64, R24, R58, R64 ;  /* 0x0000003a1840723c */ /* 0x000ff00000001840 */
[----:B---3--:R-:W-:Y:S08]  /*2990*/  HMMA.16816.F32 R76, R8, R40, R68 ;  /* 0x00000028084c723c */ /* 0x008ff00000001844 */
[----:B------:R-:W-:Y:S08]  /*29a0*/  HMMA.16816.F32 R72, R20, R58, R72 ;  /* 0x0000003a1448723c */ /* 0x000ff00000001848 */
[----:B--2---:R-:W-:Y:S08]  /*29b0*/  HMMA.16816.F32 R68, R32, R44, R92 ;  /* 0x0000002c2044723c */ /* 0x004ff0000000185c */
[----:B------:R-:W-:Y:S01]  /*29c0*/  HMMA.16816.F32 R128, R36, R88, R128 ;  /* 0x000000582480723c */ /* 0x000fe20000001880 */
[----:B------:R-:W-:-:S04]  /*29d0*/  FMUL.FTZ R2, R76, c[0x0][0x320] ;  /* 0x0000c8004c027a20 */ /* 0x000fc80000410000 */
[----:B------:R2:W3:Y:S03]  /*29e0*/  MUFU.TANH R146, R2 ;  /* 0x0000000200927308 */ /* 0x0004e60000002400 */
[C---:B------:R-:W-:Y:S08]  /*29f0*/  HMMA.16816.F32 R100, R36.reuse, R90, R100 ;  /* 0x0000005a2464723c */ /* 0x040ff00000001864 */
[----:B------:R-:W-:Y:S01]  /*2a00*/  HMMA.16816.F32 R116, R36, R108, R116 ;  /* 0x0000006c2474723c */ /* 0x000fe20000001874 */
[----:B--2---:R-:W-:-:S07]  /*2a10*/  FMUL.FTZ R2, R77, c[0x0][0x320] ;  /* 0x0000c8004d027a20 */ /* 0x004fce0000410000 */
[----:B------:R-:W-:Y:S01]  /*2a20*/  HMMA.16816.F32 R112, R36, R110, R112 ;  /* 0x0000006e2470723c */ /* 0x000fe20000001870 */
[----:B------:R-:W2:Y:S01]  /*2a30*/  LDSM.16.M88.4 R36, [R230+0x6900] ;  /* 0x00690000e624783b */ /* 0x000ea20000000200 */
[----:B------:R4:W1:Y:S06]  /*2a40*/  MUFU.TANH R145, R2 ;  /* 0x0000000200917308 */ /* 0x00086c0000002400 */
[----:B------:R-:W-:Y:S08]  /*2a50*/  HMMA.16816.F32 R80, R4, R40, R60 ;  /* 0x000000280450723c */ /* 0x000ff0000000183c */
[----:B------:R-:W-:Y:S01]  /*2a60*/  HMMA.16816.F32 R60, R16, R50, R64 ;  /* 0x00000032103c723c */ /* 0x000fe20000001840 */
[----:B----4-:R-:W-:-:S04]  /*2a70*/  FMUL.FTZ R2, R78, c[0x0][0x320] ;  /* 0x0000c8004e027a20 */ /* 0x010fc80000410000 */
[----:B------:R4:W1:Y:S03]  /*2a80*/  MUFU.TANH R144, R2 ;  /* 0x0000000200907308 */ /* 0x0008660000002400 */
[----:B------:R-:W-:Y:S08]  /*2a90*/  HMMA.16816.F32 R56, R28, R44, R84 ;  /* 0x0000002c1c38723c */ /* 0x000ff00000001854 */
[----:B------:R-:W-:Y:S01]  /*2aa0*/  HMMA.16816.F32 R64, R12, R50, R72 ;  /* 0x000000320c40723c */ /* 0x000fe20000001848 */
[----:B------:R-:W5:Y:S01]  /*2ab0*/  LDSM.16.M88.4 R48, [R229+0x2800] ;  /* 0x00280000e530783b */ /* 0x000f620000000200 */
[----:B----4-:R-:W-:-:S06]  /*2ac0*/  FMUL.FTZ R2, R79, c[0x0][0x320] ;  /* 0x0000c8004f027a20 */ /* 0x010fcc0000410000 */
[----:B-1----:R-:W-:Y:S01]  /*2ad0*/  HMMA.16816.F32 R68, R24, R52, R68 ;  /* 0x000000341844723c */ /* 0x002fe20000001844 */
[----:B------:R1:W4:Y:S07]  /*2ae0*/  MUFU.TANH R143, R2 ;  /* 0x00000002008f7308 */ /* 0x00032e0000002400 */
[----:B------:R-:W-:Y:S08]  /*2af0*/  HMMA.16816.F32 R72, R8, R42, R60 ;  /* 0x0000002a0848723c */ /* 0x000ff0000000183c */
[----:B------:R-:W-:Y:S01]  /*2b00*/  HMMA.16816.F32 R60, R20, R52, R56 ;  /* 0x00000034143c723c */ /* 0x000fe20000001838 */
[----:B------:R-:W3:Y:S01]  /*2b10*/  LDSM.16.M88.4 R56, [R224+0x7100] ;  /* 0x00710000e038783b */ /* 0x000ee20000000200 */
[----:B-1----:R-:W-:-:S04]  /*2b20*/  FMUL.FTZ R2, R80, c[0x0][0x320] ;  /* 0x0000c80050027a20 */ /* 0x002fc80000410000 */
[----:B------:R1:W1:Y:S02]  /*2b30*/  MUFU.TANH R142, R2 ;  /* 0x00000002008e7308 */ /* 0x0002640000002400 */
[----:B------:R-:W-:Y:S08]  /*2b40*/  HMMA.16816.F32 R84, R4, R42, R64 ;  /* 0x0000002a0454723c */ /* 0x000ff00000001840 */
[----:B------:R-:W-:Y:S01]  /*2b50*/  HMMA.16816.F32 R40, R32, R46, R104 ;  /* 0x0000002e2028723c */ /* 0x000fe20000001868 */
[----:B-1----:R-:W-:-:S07]  /*2b60*/  FMUL.FTZ R2, R81, c[0x0][0x320] ;  /* 0x0000c80051027a20 */ /* 0x002fce0000410000 */
[----:B--2---:R-:W-:Y:S01]  /*2b70*/  HMMA.16816.F32 R64, R16, R36, R68 ;  /* 0x000000241040723c */ /* 0x004fe20000001844 */
[----:B------:R1:W2:Y:S07]  /*2b80*/  MUFU.TANH R141, R2 ;  /* 0x00000002008d7308 */ /* 0x0002ae0000002400 */
[----:B------:R-:W-:Y:S08]  /*2b90*/  HMMA.16816.F32 R68, R28, R46, R120 ;  /* 0x0000002e1c44723c */ /* 0x000ff00000001878 */
[----:B------:R-:W-:Y:S01]  /*2ba0*/  HMMA.16816.F32 R44, R12, R36, R60 ;  /* 0x000000240c2c723c */ /* 0x000fe2000000183c */
[----:B-1----:R-:W-:-:S04]  /*2bb0*/  FMUL.FTZ R2, R82, c[0x0][0x320] ;  /* 0x0000c80052027a20 */ /* 0x002fc80000410000 */
[----:B------:R1:W1:Y:S03]  /*2bc0*/  MUFU.TANH R108, R2 ;  /* 0x00000002006c7308 */ /* 0x0002660000002400 */
[----:B------:R-:W-:Y:S01]  /*2bd0*/  HMMA.16816.F32 R60, R24, R54, R40 ;  /* 0x00000036183c723c */ /* 0x000fe20000001828 */
[----:B------:R-:W2:Y:S01]  /*2be0*/  LDSM.16.M88.4 R40, [R235+0x3000] ;  /* 0x00300000eb28783b */ /* 0x000ea20000000200 */
[----:B-1----:R-:W-:Y:S11]  /*2bf0*/  FMUL.FTZ R2, R83, c[0x0][0x320] ;  /* 0x0000c80053027a20 */ /* 0x002ff60000410000 */
[----:B------:R-:W-:Y:S03]  /*2c00*/  @!UPT UIADD3 URZ, URZ, URZ, URZ ;  /* 0x0000003f3f3ff290 */ /* 0x000fe6000fffe03f */
[----:B-----5:R-:W-:Y:S01]  /*2c10*/  HMMA.16816.F32 R76, R4, R48, R44 ;  /* 0x00000030044c723c */ /* 0x020fe2000000182c */
[----:B------:R1:W1:Y:S07]  /*2c20*/  MUFU.TANH R109, R2 ;  /* 0x00000002006d7308 */ /* 0x00026e0000002400 */
[----:B------:R-:W-:Y:S08]  /*2c30*/  HMMA.16816.F32 R60, R16, R38, R60 ;  /* 0x00000026103c723c */ /* 0x000ff0000000183c */
[----:B---3--:R-:W-:Y:S01]  /*2c40*/  HMMA.16816.F32 R44, R28, R56, R124 ;  /* 0x000000381c2c723c */ /* 0x008fe2000000187c */
[----:B-1----:R-:W-:-:S04]  /*2c50*/  FMUL.FTZ R2, R72, c[0x0][0x320] ;  /* 0x0000c80048027a20 */ /* 0x002fc80000410000 */
[----:B------:R1:W3:Y:S02]  /*2c60*/  MUFU.TANH R140, R2 ;  /* 0x00000002008c7308 */ /* 0x0002e40000002400 */
[----:B-1----:R-:W-:-:S06]  /*2c70*/  FMUL.FTZ R2, R73, c[0x0][0x320] ;  /* 0x0000c80049027a20 */ /* 0x002fcc0000410000 */
[----:B------:R1:W1:Y:S02]  /*2c80*/  MUFU.TANH R111, R2 ;  /* 0x00000002006f7308 */ /* 0x0002640000002400 */
[----:B-1----:R-:W-:-:S06]  /*2c90*/  FMUL.FTZ R2, R74, c[0x0][0x320] ;  /* 0x0000c8004a027a20 */ /* 0x002fcc0000410000 */
[----:B------:R1:W1:Y:S02]  /*2ca0*/  MUFU.TANH R110, R2 ;  /* 0x00000002006e7308 */ /* 0x0002640000002400 */
[----:B-1----:R-:W-:Y:S02]  /*2cb0*/  FMUL.FTZ R2, R75, c[0x0][0x320] ;  /* 0x0000c8004b027a20 */ /* 0x002fe40000410000 */
[----:B------:R-:W-:Y:S04]  /*2cc0*/  HMMA.16816.F32 R72, R8, R48, R64 ;  /* 0x000000300848723c */ /* 0x000fe80000001840 */
[----:B------:R1:W1:Y:S04]  /*2cd0*/  MUFU.TANH R107, R2 ;  /* 0x00000002006b7308 */ /* 0x0002680000002400 */
[----:B------:R-:W-:Y:S01]  /*2ce0*/  HMMA.16816.F32 R64, R20, R54, R68 ;  /* 0x000000361440723c */ /* 0x000fe20000001844 */
[----:B------:R-:W5:Y:S07]  /*2cf0*/  LDSM.16.M88.4 R52, [R230+0x7100] ;  /* 0x00710000e634783b */ /* 0x000f6e0000000200 */
[----:B------:R-:W-:Y:S01]  /*2d00*/  HMMA.16816.F32 R68, R32, R56, R128 ;  /* 0x000000382044723c */ /* 0x000fe20000001880 */
[----:B-1----:R-:W-:-:S04]  /*2d10*/  FMUL.FTZ R2, R84, c[0x0][0x320] ;  /* 0x0000c80054027a20 */ /* 0x002fc80000410000 */
[----:B------:R1:W1:Y:S11]  /*2d20*/  MUFU.TANH R106, R2 ;  /* 0x00000002006a7308 */ /* 0x0002760000002400 */
[----:B------:R-:W-:Y:S01]  /*2d30*/  HMMA.16816.F32 R64, R12, R38, R64 ;  /* 0x000000260c40723c */ /* 0x000fe20000001840 */
[----:B------:R-:W3:Y:S01]  /*2d40*/  LDSM.16.M88.4 R36, [R229+0x3000] ;  /* 0x00300000e524783b */ /* 0x000ee20000000200 */
[----:B-1----:R-:W-:-:S06]  /*2d50*/  FMUL.FTZ R2, R85, c[0x0][0x320] ;  /* 0x0000c80055027a20 */ /* 0x002fcc0000410000 */
[----:B--2---:R-:W-:Y:S01]  /*2d60*/  HMMA.16816.F32 R68, R24, R40, R68 ;  /* 0x000000281844723c */ /* 0x004fe20000001844 */
[----:B------:R1:W2:Y:S11]  /*2d70*/  MUFU.TANH R105, R2 ;  /* 0x0000000200697308 */ /* 0x0002b60000002400 */
[----:B------:R-:W-:Y:S04]  /*2d80*/  @!UPT UIADD3 URZ, URZ, URZ, URZ ;  /* 0x0000003f3f3ff290 */ /* 0x000fe8000fffe03f */
[----:B------:R-:W-:Y:S01]  /*2d90*/  HMMA.16816.F32 R80, R4, R50, R64 ;  /* 0x000000320450723c */ /* 0x000fe20000001840 */
[----:B-1----:R-:W-:-:S04]  /*2da0*/  FMUL.FTZ R2, R86, c[0x0][0x320] ;  /* 0x0000c80056027a20 */ /* 0x002fc80000410000 */
[----:B------:R1:W1:Y:S03]  /*2db0*/  MUFU.TANH R104, R2 ;  /* 0x0000000200687308 */ /* 0x0002660000002400 */
[----:B-----5:R-:W-:Y:S08]  /*2dc0*/  HMMA.16816.F32 R64, R16, R52, R68 ;  /* 0x000000341040723c */ /* 0x020ff00000001844 */
[----:B------:R-:W-:Y:S01]  /*2dd0*/  HMMA.16816.F32 R68, R28, R58, R132 ;  /* 0x0000003a1c44723c */ /* 0x000fe20000001884 */
[----:B-1----:R-:W-:-:S04]  /*2de0*/  FMUL.FTZ R2, R87, c[0x0][0x320] ;  /* 0x0000c80057027a20 */ /* 0x002fc80000410000 */
[----:B------:R1:W1:Y:S11]  /*2df0*/  MUFU.TANH R98, R2 ;  /* 0x0000000200627308 */ /* 0x0002760000002400 */
[----:B------:R-:W-:Y:S08]  /*2e00*/  @!UPT UIADD3 URZ, URZ, URZ, URZ ;  /* 0x0000003f3f3ff290 */ /* 0x000ff0000fffe03f */
[----:B------:R-:W-:Y:S01]  /*2e10*/  HMMA.16816.F32 R68, R20, R42, R68 ;  /* 0x0000002a1444723c */ /* 0x000fe20000001844 */
[----:B-1----:R-:W-:-:S04]  /*2e20*/  FMUL.FTZ R2, R72, c[0x0][0x320] ;  /* 0x0000c80048027a20 */ /* 0x002fc80000410000 */
[----:B------:R1:W1:Y:S02]  /*2e30*/  MUFU.TANH R99, R2 ;  /* 0x0000000200637308 */ /* 0x0002640000002400 */
[----:B-1----:R-:W-:Y:S11]  /*2e40*/  FMUL.FTZ R2, R73, c[0x0][0x320] ;  /* 0x0000c80049027a20 */ /* 0x002ff60000410000 */
[----:B------:R-:W-:Y:S06]  /*2e50*/  @!UPT UIADD3 URZ, URZ, URZ, URZ ;  /* 0x0000003f3f3ff290 */ /* 0x000fec000fffe03f */
[----:B------:R-:W-:Y:S01]  /*2e60*/  HMMA.16816.F32 R68, R12, R54, R68 ;  /* 0x000000360c44723c */ /* 0x000fe20000001844 */
[----:B------:R1:W1:Y:S02]  /*2e70*/  MUFU.TANH R97, R2 ;  /* 0x0000000200617308 */ /* 0x0002640000002400 */
[----:B-1----:R-:W-:-:S06]  /*2e80*/  FMUL.FTZ R2, R74, c[0x0][0x320] ;  /* 0x0000c8004a027a20 */ /* 0x002fcc0000410000 */
[----:B------:R1:W1:Y:S11]  /*2e90*/  MUFU.TANH R96, R2 ;  /* 0x0000000200607308 */ /* 0x0002760000002400 */
[----:B------:R-:W-:Y:S04]  /*2ea0*/  @!UPT UIADD3 URZ, URZ, URZ, URZ ;  /* 0x0000003f3f3ff290 */ /* 0x000fe8000fffe03f */
[----:B---3--:R-:W-:Y:S01]  /*2eb0*/  HMMA.16816.F32 R68, R4, R38, R68 ;  /* 0x000000260444723c */ /* 0x008fe20000001844 */
[----:B-1----:R-:W-:-:S07]  /*2ec0*/  FMUL.FTZ R2, R75, c[0x0][0x320] ;  /* 0x0000c8004b027a20 */ /* 0x002fce0000410000 */
[----:B------:R-:W-:Y:S01]  /*2ed0*/  HMMA.16816.F32 R72, R8, R50, R60 ;  /* 0x000000320848723c */ /* 0x000fe2000000183c */
[----:B------:R1:W3:Y:S07]  /*2ee0*/  MUFU.TANH R95, R2 ;  /* 0x00000002005f7308 */ /* 0x0002ee0000002400 */
[----:B------:R-:W-:Y:S01]  /*2ef0*/  HMMA.16816.F32 R60, R20, R40, R44 ;  /* 0x00000028143c723c */ /* 0x000fe2000000182c */
[----:B------:R-:W5:Y:S07]  /*2f00*/  LDSM.16.M88.4 R44, [R224+0x7900] ;  /* 0x00790000e02c783b */ /* 0x000f6e0000000200 */
[----:B------:R-:W-:-:S02]  /*2f10*/  FMUL.FTZ R68, R68, c[0x0][0x320] ;  /* 0x0000c80044447a20 */ /* 0x000fc40000410000 */
[----:B------:R-:W-:Y:S02]  /*2f20*/  FMUL.FTZ R69, R69, c[0x0][0x320] ;  /* 0x0000c80045457a20 */ /* 0x000fe40000410000 */
[----:B------:R-:W-:Y:S01]  /*2f30*/  FMUL.FTZ R70, R70, c[0x0][0x320] ;  /* 0x0000c80046467a20 */ /* 0x000fe20000410000 */
[----:B------:R-:W-:Y:S01]  /*2f40*/  HMMA.16816.F32 R48, R32, R58, R100 ;  /* 0x0000003a2030723c */ /* 0x000fe20000001864 */
[----:B------:R-:W2:Y:S01]  /*2f50*/  MUFU.TANH R68, R68 ;  /* 0x0000004400447308 */ /* 0x000ea20000002400 */
[----:B-1----:R-:W-:-:S07]  /*2f60*/  FMUL.FTZ R2, R76, c[0x0][0x320] ;  /* 0x0000c8004c027a20 */ /* 0x002fce0000410000 */
[----:B------:R1:W1:Y:S02]  /*2f70*/  MUFU.TANH R94, R2 ;  /* 0x00000002005e7308 */ /* 0x0002640000002400 */
[----:B------:R-:W-:Y:S06]  /*2f80*/  HMMA.16816.F32 R56, R12, R52, R60 ;  /* 0x000000340c38723c */ /* 0x000fec000000183c */
[----:B------:R-:W2:Y:S07]  /*2f90*/  MUFU.TANH R69, R69 ;  /* 0x0000004500457308 */ /* 0x000eae0000002400 */
[----:B------:R-:W-:Y:S01]  /*2fa0*/  HMMA.16816.F32 R60, R24, R42, R48 ;  /* 0x0000002a183c723c */ /* 0x000fe20000001830 */
[----:B-1----:R-:W-:Y:S01]  /*2fb0*/  FMUL.FTZ R2, R77, c[0x0][0x320] ;  /* 0x0000c8004d027a20 */ /* 0x002fe20000410000 */
[----:B------:R-:W1:Y:S01]  /*2fc0*/  LDSM.16.M88.4 R48, [R235+0x3800] ;  /* 0x00380000eb30783b */ /* 0x000e620000000200 */
[----:B------:R-:W1:Y:S03]  /*2fd0*/  MUFU.TANH R70, R70 ;  /* 0x0000004600467308 */ /* 0x000e660000002400 */
[----:B------:R-:W1:Y:S05]  /*2fe0*/  LDSM.16.M88.4 R40, [R230+0x7900] ;  /* 0x00790000e628783b */ /* 0x000e6a0000000200 */
[----:B------:R2:W1:Y:S02]  /*2ff0*/  MUFU.TANH R93, R2 ;  /* 0x00000002005d7308 */ /* 0x0004640000002400 */
[----:B--2---:R-:W-:-:S06]  /*3000*/  FMUL.FTZ R2, R78, c[0x0][0x320] ;  /* 0x0000c8004e027a20 */ /* 0x004fcc0000410000 */
[----:B------:R2:W1:Y:S02]  /*3010*/  MUFU.TANH R90, R2 ;  /* 0x00000002005a7308 */ /* 0x0004640000002400 */
[----:B--2---:R-:W-:Y:S02]  /*3020*/  FMUL.FTZ R2, R79, c[0x0][0x320] ;  /* 0x0000c8004f027a20 */ /* 0x004fe40000410000 */
[----:B------:R-:W-:Y:S04]  /*3030*/  HMMA.16816.F32 R76, R4, R36, R56 ;  /* 0x00000024044c723c */ /* 0x000fe80000001838 */
[----:B------:R2:W1:Y:S04]  /*3040*/  MUFU.TANH R89, R2 ;  /* 0x0000000200597308 */ /* 0x0004680000002400 */
[----:B------:R-:W-:Y:S08]  /*3050*/  HMMA.16816.F32 R56, R16, R54, R60 ;  /* 0x000000361038723c */ /* 0x000ff0000000183c */
[----:B-----5:R-:W-:Y:S01]  /*3060*/  HMMA.16816.F32 R60, R28, R44, R136 ;  /* 0x0000002c1c3c723c */ /* 0x020fe20000001888 */
[----:B--2---:R-:W-:-:S04]  /*3070*/  FMUL.FTZ R2, R72, c[0x0][0x320] ;  /* 0x0000c80048027a20 */ /* 0x004fc80000410000 */
[----:B------:R2:W1:Y:S03]  /*3080*/  MUFU.TANH R91, R2 ;  /* 0x00000002005b7308 */ /* 0x0004660000002400 */
[----:B------:R-:W-:Y:S01]  /*3090*/  HMMA.16816.F32 R28, R28, R46, R148 ;  /* 0x0000002e1c1c723c */ /* 0x000fe20000001894 */
[----:B--2---:R-:W-:Y:S11]  /*30a0*/  FMUL.FTZ R2, R73, c[0x0][0x320] ;  /* 0x0000c80049027a20 */ /* 0x004ff60000410000 */
[----:B------:R-:W-:Y:S04]  /*30b0*/  @!UPT UIADD3 URZ, URZ, URZ, URZ ;  /* 0x0000003f3f3ff290 */ /* 0x000fe8000fffe03f */
[----:B-1----:R-:W-:Y:S01]  /*30c0*/  HMMA.16816.F32 R60, R20, R48, R60 ;  /* 0x00000030143c723c */ /* 0x002fe2000000183c */
[----:B------:R1:W2:Y:S02]  /*30d0*/  MUFU.TANH R92, R2 ;  /* 0x00000002005c7308 */ /* 0x0002a40000002400 */
[----:B-1----:R-:W-:-:S06]  /*30e0*/  FMUL.FTZ R2, R74, c[0x0][0x320] ;  /* 0x0000c8004a027a20 */ /* 0x002fcc0000410000 */
[----:B------:R1:W1:Y:S02]  /*30f0*/  MUFU.TANH R88, R2 ;  /* 0x0000000200587308 */ /* 0x0002640000002400 */
[----:B-1----:R-:W-:Y:S02]  /*3100*/  FMUL.FTZ R2, R75, c[0x0][0x320] ;  /* 0x0000c8004b027a20 */ /* 0x002fe40000410000 */
[----:B------:R-:W-:Y:S04]  /*3110*/  HMMA.16816.F32 R72, R8, R36, R64 ;  /* 0x000000240848723c */ /* 0x000fe80000001840 */
[----:B------:R1:W1:Y:S04]  /*3120*/  MUFU.TANH R87, R2 ;  /* 0x0000000200577308 */ /* 0x0002680000002400 */
[----:B------:R-:W-:Y:S01]  /*3130*/  HMMA.16816.F32 R64, R32, R44, R116 ;  /* 0x0000002c2040723c */ /* 0x000fe20000001874 */
[----:B-1----:R-:W-:-:S04]  /*3140*/  FMUL.FTZ R2, R80, c[0x0][0x320] ;  /* 0x0000c80050027a20 */ /* 0x002fc80000410000 */
[----:B------:R1:W1:Y:S11]  /*3150*/  MUFU.TANH R86, R2 ;  /* 0x0000000200567308 */ /* 0x0002760000002400 */
[----:B------:R-:W-:Y:S08]  /*3160*/  @!UPT UIADD3 URZ, URZ, URZ, URZ ;  /* 0x0000003f3f3ff290 */ /* 0x000ff0000fffe03f */
[----:B------:R-:W-:Y:S01]  /*3170*/  HMMA.16816.F32 R52, R24, R48, R64 ;  /* 0x000000301834723c */ /* 0x000fe20000001840 */
[----:B-1----:R-:W-:-:S07]  /*3180*/  FMUL.FTZ R2, R81, c[0x0][0x320] ;  /* 0x0000c80051027a20 */ /* 0x002fce0000410000 */
[----:B------:R-:W-:Y:S01]  /*3190*/  HMMA.16816.F32 R64, R8, R38, R56 ;  /* 0x000000260840723c */ /* 0x000fe20000001838 */
[----:B------:R1:W1:Y:S07]  /*31a0*/  MUFU.TANH R85, R2 ;  /* 0x0000000200557308 */ /* 0x00026e0000002400 */
[----:B------:R-:W-:Y:S01]  /*31b0*/  HMMA.16816.F32 R56, R32, R46, R112 ;  /* 0x0000002e2038723c */ /* 0x000fe20000001870 */
[----:B------:R-:W5:Y:S01]  /*31c0*/  LDSM.16.M88.4 R32, [R229+0x3800] ;  /* 0x00380000e520783b */ /* 0x000f620000000200 */
[----:B------:R-:W-:-:S06]  /*31d0*/  DEPBAR.LE SB0, 0x0 ;  /* 0x000080000000791a */ /* 0x000fcc0000000000 */
[----:B------:R-:W-:Y:S01]  /*31e0*/  HMMA.16816.F32 R52, R16, R40, R52 ;  /* 0x000000281034723c */ /* 0x000fe20000001834 */
[----:B-1----:R-:W-:-:S04]  /*31f0*/  FMUL.FTZ R2, R82, c[0x0][0x320] ;  /* 0x0000c80052027a20 */ /* 0x002fc80000410000 */
[----:B------:R1:W1:Y:S03]  /*3200*/  MUFU.TANH R81, R2 ;  /* 0x0000000200517308 */ /* 0x0002660000002400 */
[----:B------:R-:W-:Y:S01]  /*3210*/  HMMA.16816.F32 R36, R12, R40, R60 ;  /* 0x000000280c24723c */ /* 0x000fe2000000183c */
[----:B------:R-:W-:Y:S02]  /*3220*/  FMUL.FTZ R65, R65, c[0x0][0x320] ;  /* 0x0000c80041417a20 */ /* 0x000fe40000410000 */
[----:B------:R-:W-:Y:S02]  /*3230*/  FMUL.FTZ R66, R66, c[0x0][0x320] ;  /* 0x0000c80042427a20 */ /* 0x000fe40000410000 */
[----:B------:R-:W-:Y:S02]  /*3240*/  FMUL.FTZ R67, R67, c[0x0][0x320] ;  /* 0x0000c80043437a20 */ /* 0x000fe40000410000 */
[----:B------:R-:W2:Y:S01]  /*3250*/  MUFU.TANH R65, R65 ;  /* 0x0000004100417308 */ /* 0x000ea20000002400 */
[----:B------:R-:W-:Y:S01]  /*3260*/  HMMA.16816.F32 R24, R24, R50, R56 ;  /* 0x000000321818723c */ /* 0x000fe20000001838 */
[----:B-1----:R-:W-:-:S06]  /*3270*/  FMUL.FTZ R2, R83, c[0x0][0x320] ;  /* 0x0000c80053027a20 */ /* 0x002fcc0000410000 */
[----:B------:R-:W1:Y:S01]  /*3280*/  MUFU.TANH R66, R66 ;  /* 0x0000004200427308 */ /* 0x000e620000002400 */
[----:B------:R-:W-:Y:S07]  /*3290*/  HMMA.16816.F32 R48, R20, R50, R28 ;  /* 0x000000321430723c */ /* 0x000fee000000181c */
[----:B------:R1:W1:Y:S01]  /*32a0*/  MUFU.TANH R83, R2 ;  /* 0x0000000200537308 */ /* 0x0002620000002400 */
[----:B-----5:R-:W-:Y:S07]  /*32b0*/  HMMA.16816.F32 R52, R8, R32, R52 ;  /* 0x000000200834723c */ /* 0x020fee0000001834 */
[----:B------:R-:W2:Y:S01]  /*32c0*/  MUFU.TANH R67, R67 ;  /* 0x0000004300437308 */ /* 0x000ea20000002400 */
[----:B------:R-:W-:Y:S01]  /*32d0*/  HMMA.16816.F32 R16, R16, R42, R24 ;  /* 0x0000002a1010723c */ /* 0x000fe20000001818 */
[----:B-1----:R-:W-:-:S07]  /*32e0*/  FMUL.FTZ R2, R72, c[0x0][0x320] ;  /* 0x0000c80048027a20 */ /* 0x002fce0000410000 */
[----:B------:R-:W-:Y:S01]  /*32f0*/  HMMA.16816.F32 R12, R12, R42, R48 ;  /* 0x0000002a0c0c723c */ /* 0x000fe20000001830 */
[----:B------:R1:W1:Y:S07]  /*3300*/  MUFU.TANH R84, R2 ;  /* 0x0000000200547308 */ /* 0x00026e0000002400 */
[----:B------:R-:W-:Y:S01]  /*3310*/  HMMA.16816.F32 R20, R4, R32, R36 ;  /* 0x000000200414723c */ /* 0x000fe20000001824 */
[----:B------:R-:W-:Y:S02]  /*3320*/  FMUL.FTZ R52, R52, c[0x0][0x320] ;  /* 0x0000c80034347a20 */ /* 0x000fe40000410000 */
[----:B------:R-:W-:-:S02]  /*3330*/  FMUL.FTZ R53, R53, c[0x0][0x320] ;  /* 0x0000c80035357a20 */ /* 0x000fc40000410000 */
[----:B------:R-:W-:Y:S02]  /*3340*/  FMUL.FTZ R54, R54, c[0x0][0x320] ;  /* 0x0000c80036367a20 */ /* 0x000fe40000410000 */
[----:B------:R-:W2:Y:S01]  /*3350*/  MUFU.TANH R52, R52 ;  /* 0x0000003400347308 */ /* 0x000ea20000002400 */
[----:B------:R-:W-:Y:S01]  /*3360*/  HMMA.16816.F32 R8, R8, R34, R16 ;  /* 0x000000220808723c */ /* 0x000fe20000001810 */
[----:B-1----:R-:W-:-:S06]  /*3370*/  FMUL.FTZ R2, R73, c[0x0][0x320] ;  /* 0x0000c80049027a20 */ /* 0x002fcc0000410000 */
[----:B------:R1:W1:Y:S01]  /*3380*/  MUFU.TANH R82, R2 ;  /* 0x0000000200527308 */ /* 0x0002620000002400 */
[----:B------:R-:W-:Y:S07]  /*3390*/  HMMA.16816.F32 R4, R4, R34, R12 ;  /* 0x000000220404723c */ /* 0x000fee000000180c */
[----:B------:R-:W2:Y:S01]  /*33a0*/  MUFU.TANH R37, R54 ;  /* 0x0000003600257308 */ /* 0x000ea20000002400 */
[----:B------:R-:W-:Y:S02]  /*33b0*/  FMUL.FTZ R21, R21, c[0x0][0x320] ;  /* 0x0000c80015157a20 */ /* 0x000fe40000410000 */
[----:B------:R-:W-:-:S02]  /*33c0*/  FMUL.FTZ R20, R20, c[0x0][0x320] ;  /* 0x0000c80014147a20 */ /* 0x000fc40000410000 */
[----:B------:R-:W-:Y:S02]  /*33d0*/  FMUL.FTZ R23, R23, c[0x0][0x320] ;  /* 0x0000c80017177a20 */ /* 0x000fe40000410000 */
[----:B------:R-:W-:Y:S01]  /*33e0*/  FMUL.FTZ R22, R22, c[0x0][0x320] ;  /* 0x0000c80016167a20 */ /* 0x000fe20000410000 */
[----:B------:R-:W2:Y:S01]  /*33f0*/  MUFU.TANH R29, R21 ;  /* 0x00000015001d7308 */ /* 0x000ea20000002400 */
[----:B-1----:R-:W-:Y:S02]  /*3400*/  FMUL.FTZ R2, R74, c[0x0][0x320] ;  /* 0x0000c8004a027a20 */ /* 0x002fe40000410000 */
[----:B------:R-:W-:Y:S02]  /*3410*/  FMUL.FTZ R8, R8, c[0x0][0x320] ;  /* 0x0000c80008087a20 */ /* 0x000fe40000410000 */
[----:B------:R-:W-:Y:S02]  /*3420*/  FMUL.FTZ R9, R9, c[0x0][0x320] ;  /* 0x0000c80009097a20 */ /* 0x000fe40000410000 */
[----:B------:R-:W-:Y:S01]  /*3430*/  FMUL.FTZ R10, R10, c[0x0][0x320] ;  /* 0x0000c8000a0a7a20 */ /* 0x000fe20000410000 */
[----:B------:R1:W1:Y:S01]  /*3440*/  MUFU.TANH R80, R2 ;  /* 0x0000000200507308 */ /* 0x0002620000002400 */
[----:B------:R-:W-:-:S02]  /*3450*/  FMUL.FTZ R11, R11, c[0x0][0x320] ;  /* 0x0000c8000b0b7a20 */ /* 0x000fc40000410000 */
[----:B------:R-:W-:Y:S02]  /*3460*/  FMUL.FTZ R5, R5, c[0x0][0x320] ;  /* 0x0000c80005057a20 */ /* 0x000fe40000410000 */
[----:B------:R-:W-:Y:S02]  /*3470*/  FMUL.FTZ R6, R6, c[0x0][0x320] ;  /* 0x0000c80006067a20 */ /* 0x000fe40000410000 */
[----:B------:R-:W-:Y:S01]  /*3480*/  FMUL.FTZ R7, R7, c[0x0][0x320] ;  /* 0x0000c80007077a20 */ /* 0x000fe20000410000 */
[----:B------:R-:W2:Y:S01]  /*3490*/  MUFU.TANH R53, R53 ;  /* 0x0000003500357308 */ /* 0x000ea20000002400 */
[----:B------:R-:W-:Y:S02]  /*34a0*/  FMUL.FTZ R4, R4, c[0x0][0x320] ;  /* 0x0000c80004047a20 */ /* 0x000fe40000410000 */
[----:B-1----:R-:W-:-:S05]  /*34b0*/  FMUL.FTZ R2, R75, c[0x0][0x320] ;  /* 0x0000c8004b027a20 */ /* 0x002fca0000410000 */
[----:B------:R-:W1:Y:S08]  /*34c0*/  MUFU.TANH R30, R20 ;  /* 0x00000014001e7308 */ /* 0x000e700000002400 */
[----:B------:R5:W1:Y:S08]  /*34d0*/  MUFU.TANH R75, R2 ;  /* 0x00000002004b7308 */ /* 0x000a700000002400 */
[----:B------:R-:W1:Y:S01]  /*34e0*/  MUFU.TANH R31, R23 ;  /* 0x00000017001f7308 */ /* 0x000e620000002400 */
[----:B-----5:R-:W-:-:S07]  /*34f0*/  FMUL.FTZ R2, R76, c[0x0][0x320] ;  /* 0x0000c8004c027a20 */ /* 0x020fce0000410000 */
        /* <DEDUP_REMOVED lines=16> */
[----:B------:R5:W1:Y:S08]  /*3600*/  MUFU.TANH R22, R4 ;  /* 0x0000000400167308 */ /* 0x000a700000002400 */
[----:B------:R1:W1:Y:S01]  /*3610*/  MUFU.TANH R44, R2 ;  /* 0x00000002002c7308 */ /* 0x0002620000002400 */
[----:B-----5:R-:W-:Y:S01]  /*3620*/  LOP3.LUT R4, R152, R147, RZ, 0xfc, !PT ;  /* 0x0000009398047212 */ /* 0x020fe200078efcff */
[----:B-1----:R-:W-:-:S06]  /*3630*/  FMUL.FTZ R2, R71, c[0x0][0x320] ;  /* 0x0000c80047027a20 */ /* 0x002fcc0000410000 */
[----:B------:R1:W1:Y:S02]  /*3640*/  MUFU.TANH R40, R2 ;  /* 0x0000000200287308 */ /* 0x0002640000002400 */
[----:B-1----:R-:W-:-:S06]  /*3650*/  FMUL.FTZ R2, R55, c[0x0][0x320] ;  /* 0x0000c80037027a20 */ /* 0x002fcc0000410000 */
[----:B------:R1:W1:Y:S01]  /*3660*/  MUFU.TANH R36, R2 ;  /* 0x0000000200247308 */ /* 0x0002620000002400 */
[----:B------:R-:W-:Y:S06]  /*3670*/  BAR.SYNC.DEFER_BLOCKING 0x0 ;  /* 0x0000000000007b1d */ /* 0x000fec0000010000 */
[----:B------:R-:W-:Y:S05]  /*3680*/  @!P1 BRA `(.L_x_110) ;  /* 0x0000024000009947 */ /* 0x000fea0003800000 */
[----:B--234-:R-:W-:-:S04]  /*3690*/  UIADD3 UR5, UR21, -0x2, URZ ;  /* 0xfffffffe15057890 */ /* 0x01cfc8000fffe03f */
[----:B------:R-:W-:Y:S02]  /*36a0*/  USHF.R.S32.HI UR4, URZ, 0x1f, UR5 ;  /* 0x0000001f3f047899 */ /* 0x000fe40008011405 */
[----:B------:R-:W-:Y:S01]  /*36b0*/  UIMAD UR22, UR22, UR5, URZ ;  /* 0x00000005161672a4 */ /* 0x000fe2000f8e023f */
[----:B------:R-:W-:Y:S01]  /*36c0*/  IMAD.WIDE.U32 R8, R153, UR5, R156 ;  /* 0x0000000599087c25 */ /* 0x000fe2000f8e009c */
[----:B------:R-:W-:Y:S02]  /*36d0*/  USHF.L.U32 UR5, UR6, 0x5, URZ ;  /* 0x0000000506057899 */ /* 0x000fe4000800063f */
[----:B------:R-:W-:Y:S02]  /*36e0*/  UIMAD UR4, UR4, UR23, UR22 ;  /* 0x00000017040472a4 */ /* 0x000fe4000f8e0216 */
[----:B------:R-:W-:Y:S01]  /*36f0*/  LEA R6, P1, R8, c[0x0][0x1c8], 0x1 ;  /* 0x0000720008067a11 */ /* 0x000fe200078208ff */
[----:B------:R-:W-:Y:S01]  /*3700*/  USHF.L.U64.HI UR6, UR6, 0x5, UR7 ;  /* 0x0000000506067899 */ /* 0x000fe20008010207 */
[----:B------:R-:W-:Y:S01]  /*3710*/  IMAD.U32 R14, RZ, RZ, UR5 ;  /* 0x00000005ff0e7e24 */ /* 0x000fe2000f8e00ff */
[----:B------:R-:W-:Y:S01]  /*3720*/  UIADD3 UR7, UP0, UR12, 0x80, URZ ;  /* 0x000000800c077890 */ /* 0x000fe2000ff1e03f */
[----:B-1----:R-:W-:-:S03]  /*3730*/  IADD3 R2, R9, UR4, RZ ;  /* 0x0000000409027c10 */ /* 0x002fc6000fffe0ff */
[----:B------:R-:W-:Y:S01]  /*3740*/  UIADD3.X UR4, URZ, UR9, URZ, UP0, !UPT ;  /* 0x000000093f047290 */ /* 0x000fe200087fe43f */
[----:B------:R-:W-:Y:S02]  /*3750*/  LEA.HI.X R7, R8, c[0x0][0x1cc], R2, 0x1, P1 ;  /* 0x0000730008077a11 */ /* 0x000fe400008f0c02 */
[----:B------:R-:W-:Y:S02]  /*3760*/  IADD3 R8, P4, R6, UR5, RZ ;  /* 0x0000000506087c10 */ /* 0x000fe4000ff9e0ff */
[----:B------:R-:W-:Y:S01]  /*3770*/  IADD3 R14, P2, P1, R14, 0x80, R6 ;  /* 0x000000800e0e7810 */ /* 0x000fe2000795e006 */
[----:B------:R-:W-:Y:S01]  /*3780*/  @!PT LDS RZ, [RZ] ;  /* 0x00000000fffff984 */ /* 0x000fe20000000800 */
[----:B------:R-:W-:Y:S01]  /*3790*/  @!PT LDS RZ, [RZ] ;  /* 0x00000000fffff984 */ /* 0x000fe20000000800 */
[----:B------:R-:W-:Y:S01]  /*37a0*/  @!PT LDS RZ, [RZ] ;  /* 0x00000000fffff984 */ /* 0x000fe20000000800 */
[----:B------:R1:W-:Y:S01]  /*37b0*/  LDGSTS.E.BYPASS.LTC128B.128 [R244+0x4100], [R6.64], !P3 ;  /* 0x0410000006f47fae */ /* 0x0003e2000d901d52 */
[----:B------:R-:W-:Y:S02]  /*37c0*/  IADD3.X R9, R7, UR6, RZ, P4, !PT ;  /* 0x0000000607097c10 */ /* 0x000fe4000a7fe4ff */
[----:B------:R-:W-:Y:S01]  /*37d0*/  IADD3.X R15, RZ, UR6, R7, P2, P1 ;  /* 0x00000006ff0f7c10 */ /* 0x000fe200097e2407 */
[----:B------:R1:W-:Y:S01]  /*37e0*/  LDGSTS.E.BYPASS.LTC128B.128 [R244+0x6100], [R6.64+0x80], !P0 ;  /* 0x0610008006f47fae */ /* 0x0003e2000c101d52 */
[----:B------:R-:W-:-:S03]  /*37f0*/  IADD3 R12, P4, R8, UR7, RZ ;  /* 0x00000007080c7c10 */ /* 0x000fc6000ff9e0ff */
[----:B------:R2:W-:Y:S01]  /*3800*/  LDGSTS.E.BYPASS.LTC128B.128 [R244+0x4900], [R8.64], !P3 ;  /* 0x0490000008f47fae */ /* 0x0005e2000d901d52 */
[----:B------:R-:W-:-:S03]  /*3810*/  IADD3.X R13, R9, UR4, RZ, P4, !PT ;  /* 0x00000004090d7c10 */ /* 0x000fc6000a7fe4ff */
[----:B------:R3:W-:Y:S01]  /*3820*/  LDGSTS.E.BYPASS.LTC128B.128 [R244+0x6900], [R14.64], !P0 ;  /* 0x069000000ef47fae */ /* 0x0007e2000c101d52 */
[----:B-1----:R-:W-:-:S04]  /*3830*/  IADD3 R6, P5, R8, UR5, RZ ;  /* 0x0000000508067c10 */ /* 0x002fc8000ffbe0ff */
[C---:B------:R-:W-:Y:S02]  /*3840*/  IADD3 R10, P2, R6.reuse, UR5, RZ ;  /* 0x00000005060a7c10 */ /* 0x040fe4000ff5e0ff */
[----:B------:R-:W-:Y:S02]  /*3850*/  IADD3.X R7, R9, UR6, RZ, P5, !PT ;  /* 0x0000000609077c10 */ /* 0x000fe4000affe4ff */
[----:B--2---:R-:W-:Y:S02]  /*3860*/  IADD3 R8, P1, R6, UR7, RZ ;  /* 0x0000000706087c10 */ /* 0x004fe4000ff3e0ff */
[C---:B------:R-:W-:Y:S01]  /*3870*/  IADD3.X R11, R7.reuse, UR6, RZ, P2, !PT ;  /* 0x00000006070b7c10 */ /* 0x040fe200097fe4ff */
[----:B------:R3:W-:Y:S01]  /*3880*/  LDGSTS.E.BYPASS.LTC128B.128 [R244+0x5100], [R6.64], !P3 ;  /* 0x0510000006f47fae */ /* 0x0007e2000d901d52 */
[----:B------:R-:W-:-:S03]  /*3890*/  IADD3.X R9, R7, UR4, RZ, P1, !PT ;  /* 0x0000000407097c10 */ /* 0x000fc60008ffe4ff */
[----:B------:R3:W-:Y:S04]  /*38a0*/  LDGSTS.E.BYPASS.LTC128B.128 [R244+0x7100], [R12.64], !P0 ;  /* 0x071000000cf47fae */ /* 0x0007e8000c101d52 */
[----:B------:R3:W-:Y:S04]  /*38b0*/  LDGSTS.E.BYPASS.LTC128B.128 [R244+0x5900], [R10.64], !P3 ;  /* 0x059000000af47fae */ /* 0x0007e8000d901d52 */
[----:B------:R3:W-:Y:S02]  /*38c0*/  LDGSTS.E.BYPASS.LTC128B.128 [R244+0x7900], [R8.64], !P0 ;  /* 0x0790000008f47fae */ /* 0x0007e4000c101d52 */
.L_x_110:
[----:B-1234-:R-:W-:Y:S01]  /*38d0*/  LOP3.LUT R2, R154, 0xffffffe0, RZ, 0xc0, !PT ;  /* 0xffffffe09a027812 */ /* 0x01efe200078ec0ff */
[----:B------:R-:W-:Y:S01]  /*38e0*/  IMAD.U32 R5, RZ, RZ, UR17 ;  /* 0x00000011ff057e24 */ /* 0x000fe2000f8e00ff */
[----:B------:R-:W-:Y:S01]  /*38f0*/  STL [R1+0x80], R244 ;  /* 0x000080f401007387 */ /* 0x000fe20000100800 */
[----:B------:R-:W-:-:S02]  /*3900*/  IMAD.SHL.U32 R225, R4, 0x2, RZ ;  /* 0x0000000204e17824 */ /* 0x000fc400078e00ff */
[----:B------:R-:W-:Y:S01]  /*3910*/  IMAD.IADD R2, R188, 0x1, -R2 ;  /* 0x00000001bc027824 */ /* 0x000fe200078e0a02 */
[----:B------:R-:W-:Y:S01]  /*3920*/  STL [R1+0x7c], R243 ;  /* 0x00007cf301007387 */ /* 0x000fe20000100800 */
[----:B------:R-:W-:Y:S01]  /*3930*/  IMAD R226, R3, 0x2, R225 ;  /* 0x0000000203e27824 */ /* 0x000fe200078e02e1 */
[C---:B------:R-:W-:Y:S02]  /*3940*/  LEA R228, R0.reuse, R225, 0x1 ;  /* 0x000000e100e47211 */ /* 0x040fe400078e08ff */
[----:B------:R-:W-:Y:S01]  /*3950*/  SHF.R.S32.HI R8, RZ, 0x1f, R2 ;  /* 0x0000001fff087819 */ /* 0x000fe20000011402 */
[----:B------:R-:W-:Y:S01]  /*3960*/  STL [R1+0x78], R242 ;  /* 0x000078f201007387 */ /* 0x000fe20000100800 */
[----:B------:R-:W-:Y:S02]  /*3970*/  IMAD R227, R0, 0x2, R226 ;  /* 0x0000000200e37824 */ /* 0x000fe400078e02e2 */
[----:B------:R-:W-:Y:S01]  /*3980*/  LEA.HI R8, R8, R2, RZ, 0x2 ;  /* 0x0000000208087211 */ /* 0x000fe200078f10ff */
[----:B------:R-:W-:Y:S03]  /*3990*/  STL [R1+0x74], R241 ;  /* 0x000074f101007387 */ /* 0x000fe60000100800 */
[----:B------:R-:W-:Y:S01]  /*39a0*/  LOP3.LUT R8, R8, 0x7ffffffc, RZ, 0xc0, !PT ;  /* 0x7ffffffc08087812 */ /* 0x000fe200078ec0ff */
[----:B------:R-:W-:Y:S03]  /*39b0*/  STL [R1+0x70], R240 ;  /* 0x000070f001007387 */ /* 0x000fe60000100800 */
[----:B------:R-:W-:Y:S01]  /*39c0*/  IADD3 R8, R2, -R8, RZ ;  /* 0x8000000802087210 */ /* 0x000fe20007ffe0ff */
[----:B------:R-:W-:Y:S04]  /*39d0*/  STL [R1+0x6c], R239 ;  /* 0x00006cef01007387 */ /* 0x000fe80000100800 */
[----:B------:R-:W-:Y:S01]  /*39e0*/  IMAD R8, R8, -0x2, R5 ;  /* 0xfffffffe08087824 */ /* 0x000fe200078e0205 */
[----:B------:R-:W-:Y:S04]  /*39f0*/  STL [R1+0x68], R238 ;  /* 0x000068ee01007387 */ /* 0x000fe80000100800 */
[C---:B------:R-:W-:Y:S01]  /*3a00*/  ISETP.GT.AND P1, PT, R8.reuse, RZ, PT ;  /* 0x000000ff0800720c */ /* 0x040fe20003f24270 */
[----:B------:R-:W-:Y:S01]  /*3a10*/  STL [R1+0x64], R237 ;  /* 0x000064ed01007387 */ /* 0x000fe20000100800 */
[----:B------:R-:W-:-:S02]  /*3a20*/  ISETP.GT.AND P6, PT, R8, 0x1, PT ;  /* 0x000000010800780c */ /* 0x000fc40003fc4270 */
[----:B------:R-:W-:Y:S01]  /*3a30*/  ISETP.GT.AND P5, PT, R8, 0x8, PT ;  /* 0x000000080800780c */ /* 0x000fe20003fa4270 */
[----:B------:R-:W-:Y:S01]  /*3a40*/  STL [R1+0x60], R236 ;  /* 0x000060ec01007387 */ /* 0x000fe20000100800 */
[----:B------:R-:W-:Y:S02]  /*3a50*/  FSEL R6, R142, -INF , P1 ;  /* 0xff8000008e067808 */ /* 0x000fe40000800000 */
[----:B------:R-:W-:Y:S01]  /*3a60*/  FSEL R7, R141, -INF , P6 ;  /* 0xff8000008d077808 */ /* 0x000fe20003000000 */
[----:B------:R-:W-:Y:S01]  /*3a70*/  STL [R1+0x5c], R235 ;  /* 0x00005ceb01007387 */ /* 0x000fe20000100800 */
[----:B------:R-:W-:Y:S02]  /*3a80*/  ISETP.GT.AND P4, PT, R8, 0x9, PT ;  /* 0x000000090800780c */ /* 0x000fe40003f84270 */
[----:B------:R-:W-:Y:S01]  /*3a90*/  FSEL R9, R106, -INF , P5 ;  /* 0xff8000006a097808 */ /* 0x000fe20002800000 */
[----:B------:R-:W-:Y:S01]  /*3aa0*/  STL [R1+0x58], R234 ;  /* 0x000058ea01007387 */ /* 0x000fe20000100800 */
[----:B------:R-:W-:-:S02]  /*3ab0*/  FMNMX.FTZ R135, R6, R7, !PT ;  /* 0x0000000706877209 */ /* 0x000fc40007810000 */
[----:B------:R-:W-:Y:S01]  /*3ac0*/  ISETP.GT.AND P2, PT, R8, 0x10, PT ;  /* 0x000000100800780c */ /* 0x000fe20003f44270 */
[----:B------:R-:W-:Y:S01]  /*3ad0*/  STL [R1+0x54], R233 ;  /* 0x000054e901007387 */ /* 0x000fe20000100800 */
[----:B------:R-:W-:Y:S02]  /*3ae0*/  FSEL R10, R105, -INF , P4 ;  /* 0xff800000690a7808 */ /* 0x000fe40002000000 */
[----:B------:R-:W-:Y:S01]  /*3af0*/  FMNMX.FTZ R135, R9, R135, !PT ;  /* 0x0000008709877209 */ /* 0x000fe20007810000 */
[----:B------:R-:W-:Y:S01]  /*3b00*/  STL [R1+0x50], R232 ;  /* 0x000050e801007387 */ /* 0x000fe20000100800 */
[----:B------:R-:W-:Y:S02]  /*3b10*/  FSEL R11, R108, -INF , P1 ;  /* 0xff8000006c0b7808 */ /* 0x000fe40000800000 */
[----:B------:R-:W-:Y:S01]  /*3b20*/  FSEL R119, R144, -INF , P1 ;  /* 0xff80000090777808 */ /* 0x000fe20000800000 */
[----:B------:R1:W-:Y:S01]  /*3b30*/  STL [R1+0x4c], R231 ;  /* 0x00004ce701007387 */ /* 0x0003e20000100800 */
[----:B------:R-:W-:-:S02]  /*3b40*/  FSEL R108, R146, -INF , P1 ;  /* 0xff800000926c7808 */ /* 0x000fc40000800000 */
[----:B------:R-:W-:Y:S01]  /*3b50*/  ISETP.GT.AND P1, PT, R8, 0x11, PT ;  /* 0x000000110800780c */ /* 0x000fe20003f24270 */
[----:B------:R2:W-:Y:S01]  /*3b60*/  STL [R1+0x48], R230 ;  /* 0x000048e601007387 */ /* 0x0005e20000100800 */
[----:B------:R-:W-:Y:S02]  /*3b70*/  FSEL R17, R94, -INF , P2 ;  /* 0xff8000005e117808 */ /* 0x000fe40001000000 */
[----:B------:R-:W-:Y:S01]  /*3b80*/  FMNMX.FTZ R135, R10, R135, !PT ;  /* 0x000000870a877209 */ /* 0x000fe20007810000 */
[----:B------:R3:W-:Y:S01]  /*3b90*/  STL [R1+0x44], R229 ;  /* 0x000044e501007387 */ /* 0x0007e20000100800 */
[----:B------:R-:W-:Y:S02]  /*3ba0*/  FSEL R14, R109, -INF , P6 ;  /* 0xff8000006d0e7808 */ /* 0x000fe40003000000 */
[----:B------:R-:W-:Y:S01]  /*3bb0*/  FSEL R121, R143, -INF , P6 ;  /* 0xff8000008f797808 */ /* 0x000fe20003000000 */
[----:B------:R4:W-:Y:S01]  /*3bc0*/  STL [R1+0x40], R224 ;  /* 0x000040e001007387 */ /* 0x0009e20000100800 */
[----:B------:R-:W-:-:S02]  /*3bd0*/  FSEL R109, R145, -INF , P6 ;  /* 0xff800000916d7808 */ /* 0x000fc40003000000 */
[----:B------:R-:W-:Y:S01]  /*3be0*/  ISETP.GT.AND P6, PT, R8, 0x18, PT ;  /* 0x000000180800780c */ /* 0x000fe20003fc4270 */
[----:B------:R-:W-:Y:S01]  /*3bf0*/  LDSM.16.MT88.4 R48, [R226+0x100] ;  /* 0x00010000e230783b */ /* 0x000fe20000004200 */
[----:B------:R-:W-:Y:S02]  /*3c00*/  FSEL R18, R93, -INF , P1 ;  /* 0xff8000005d127808 */ /* 0x000fe40000800000 */
[----:B------:R-:W-:Y:S01]  /*3c10*/  FMNMX.FTZ R135, R17, R135, !PT ;  /* 0x0000008711877209 */ /* 0x000fe20007810000 */
[----:B------:R-:W-:Y:S01]  /*3c20*/  LDSM.16.MT88.4 R100, [R226+0x2100] ;  /* 0x00210000e264783b */ /* 0x000fe20000004200 */
[----:B------:R-:W-:Y:S02]  /*3c30*/  FSEL R122, R110, -INF , P5 ;  /* 0xff8000006e7a7808 */ /* 0x000fe40002800000 */
[----:B------:R-:W-:Y:S01]  /*3c40*/  FSEL R15, R104, -INF , P5 ;  /* 0xff800000680f7808 */ /* 0x000fe20002800000 */
[----:B------:R-:W-:Y:S01]  /*3c50*/  LDSM.16.MT88.4 R128, [R227+0x2100] ;  /* 0x00210000e380783b */ /* 0x000fe20000004200 */
        /* <DEDUP_REMOVED lines=14> */
[----:B------:R-:W0:Y:S01]  /*3d40*/  LDGDEPBAR ;  /* 0x00000000000079af */ /* 0x000e220000000000 */
[----:B------:R-:W-:Y:S02]  /*3d50*/  FSEL R23, R90, -INF , P2 ;  /* 0xff8000005a177808 */ /* 0x000fe40001000000 */
[----:B------:R-:W-:Y:S02]  /*3d60*/  FSEL R132, R96, -INF , P2 ;  /* 0xff80000060847808 */ /* 0x000fe40001000000 */
[----:B------:R-:W-:-:S02]  /*3d70*/  FSEL R116, R99, -INF , P2 ;  /* 0xff80000063747808 */ /* 0x000fc40001000000 */
[----:B------:R-:W-:Y:S02]  /*3d80*/  ISETP.GT.AND P2, PT, R8, 0x21, PT ;  /* 0x000000210800780c */ /* 0x000fe40003f44270 */
[----:B------:R-:W-:Y:S02]  /*3d90*/  FSEL R181, R74, -INF , P4 ;  /* 0xff8000004ab57808 */ /* 0x000fe40002000000 */
[----:B------:R-:W-:Y:S02]  /*3da0*/  FMNMX.FTZ R135, R20, R135, !PT ;  /* 0x0000008714877209 */ /* 0x000fe40007810000 */
[----:B------:R-:W-:Y:S02]  /*3db0*/  FSEL R24, R89, -INF , P1 ;  /* 0xff80000059187808 */ /* 0x000fe40000800000 */
[----:B------:R-:W-:Y:S02]  /*3dc0*/  FSEL R133, R95, -INF , P1 ;  /* 0xff8000005f857808 */ /* 0x000fe40000800000 */
[----:B------:R-:W-:-:S02]  /*3dd0*/  FSEL R117, R97, -INF , P1 ;  /* 0xff80000061757808 */ /* 0x000fc40000800000 */
[----:B------:R-:W-:Y:S01]  /*3de0*/  ISETP.GT.AND P1, PT, R8, 0x28, PT ;  /* 0x000000280800780c */ /* 0x000fe20003f24270 */
[----:B------:R-:W-:Y:S01]  /*3df0*/  LDSM.16.MT88.4 R96, [R225+0x2100] ;  /* 0x00210000e160783b */ /* 0x000fe20000004200 */
[----:B------:R-:W-:Y:S02]  /*3e00*/  FSEL R180, R73, -INF , P2 ;  /* 0xff80000049b47808 */ /* 0x000fe40001000000 */
[----:B------:R-:W-:Y:S02]  /*3e10*/  FMNMX.FTZ R135, R181, R135, !PT ;  /* 0x00000087b5877209 */ /* 0x000fe40007810000 */
[----:B------:R-:W-:Y:S02]  /*3e20*/  FSEL R186, R72, -INF , P4 ;  /* 0xff80000048ba7808 */ /* 0x000fe40002000000 */
[----:B------:R-:W-:Y:S02]  /*3e30*/  FSEL R179, R80, -INF , P4 ;  /* 0xff80000050b37808 */ /* 0x000fe40002000000 */
[----:B------:R-:W-:-:S02]  /*3e40*/  FSEL R177, R84, -INF , P4 ;  /* 0xff80000054b17808 */ /* 0x000fc40002000000 */
[----:B------:R-:W-:Y:S02]  /*3e50*/  FSEL R182, R68, -INF , P1 ;  /* 0xff80000044b67808 */ /* 0x000fe40000800000 */
[----:B------:R-:W-:Y:S02]  /*3e60*/  ISETP.GT.AND P4, PT, R8, 0x29, PT ;  /* 0x000000290800780c */ /* 0x000fe40003f84270 */
        /* <DEDUP_REMOVED lines=10> */
[----:B------:R-:W-:Y:S01]  /*3f10*/  FSEL R118, R92, -INF , P5 ;  /* 0xff8000005c767808 */ /* 0x000fe20002800000 */
[----:B------:R-:W-:Y:S01]  /*3f20*/  LDSM.16.MT88.4 R84, [R228+0x100] ;  /* 0x00010000e454783b */ /* 0x000fe20000004200 */
[----:B------:R-:W-:-:S02]  /*3f30*/  ISETP.GT.AND P5, PT, R8, 0x31, PT ;  /* 0x000000310800780c */ /* 0x000fc40003fa4270 */
[----:B-1----:R-:W-:Y:S01]  /*3f40*/  FSEL R231, R30, -INF , P6 ;  /* 0xff8000001ee77808 */ /* 0x002fe20003000000 */
[----:B------:R-:W-:Y:S01]  /*3f50*/  LDSM.16.MT88.4 R92, [R227+0x2900] ;  /* 0x00290000e35c783b */ /* 0x000fe20000004200 */
[----:B------:R-:W-:Y:S02]  /*3f60*/  FMNMX.FTZ R135, R183, R135, !PT ;  /* 0x00000087b7877209 */ /* 0x000fe40007810000 */
[----:B------:R-:W-:Y:S01]  /*3f70*/  ISETP.GT.AND P4, PT, R8, 0x38, PT ;  /* 0x000000380800780c */ /* 0x000fe20003f84270 */
[----:B------:R-:W-:Y:S01]  /*3f80*/  STL [R1+0x84], R231 ;  /* 0x000084e701007387 */ /* 0x000fe20000100800 */
[----:B------:R-:W-:Y:S02]  /*3f90*/  FSEL R209, R29, -INF , P5 ;  /* 0xff8000001dd17808 */ /* 0x000fe40002800000 */
[----:B------:R-:W-:Y:S02]  /*3fa0*/  FMNMX.FTZ R135, R231, R135, !PT ;  /* 0x00000087e7877209 */ /* 0x000fe40007810000 */
[----:B------:R-:W-:-:S02]  /*3fb0*/  FSEL R185, R45, -INF , P2 ;  /* 0xff8000002db97808 */ /* 0x000fc40001000000 */
[----:B------:R-:W-:Y:S02]  /*3fc0*/  FSEL R178, R75, -INF , P2 ;  /* 0xff8000004bb27808 */ /* 0x000fe40001000000 */
[----:B------:R-:W-:Y:S01]  /*3fd0*/  FSEL R170, R82, -INF , P2 ;  /* 0xff80000052aa7808 */ /* 0x000fe20001000000 */
[----:B------:R-:W-:Y:S01]  /*3fe0*/  LDSM.16.MT88.4 R72, [R226+0x900] ;  /* 0x00090000e248783b */ /* 0x000fe20000004200 */
[----:B------:R-:W-:Y:S02]  /*3ff0*/  ISETP.GT.AND P2, PT, R8, 0x39, PT ;  /* 0x000000390800780c */ /* 0x000fe40003f44270 */
[----:B--2---:R-:W-:Y:S02]  /*4000*/  FSEL R230, R22, -INF , P4 ;  /* 0xff80000016e67808 */ /* 0x004fe40002000000 */
[----:B------:R-:W-:Y:S02]  /*4010*/  FMNMX.FTZ R135, R209, R135, !PT ;  /* 0x00000087d1877209 */ /* 0x000fe40007810000 */
[----:B------:R-:W-:Y:S01]  /*4020*/  FSEL R208, R21, -INF , P2 ;  /* 0xff80000015d07808 */ /* 0x000fe20001000000 */
[----:B------:R-:W-:Y:S01]  /*4030*/  STL [R1+0x88], R230 ;  /* 0x000088e601007387 */ /* 0x000fe20000100800 */
[----:B------:R-:W-:-:S02]  /*4040*/  FMNMX.FTZ R135, R230, R135, !PT ;  /* 0x00000087e6877209 */ /* 0x000fc40007810000 */
[----:B------:R-:W-:Y:S02]  /*4050*/  FSEL R184, R70, -INF , P1 ;  /* 0xff80000046b87808 */ /* 0x000fe40000800000 */
[----:B------:R-:W-:Y:S01]  /*4060*/  FMNMX.FTZ R135, R208, R135, !PT ;  /* 0x00000087d0877209 */ /* 0x000fe20007810000 */
[----:B------:R-:W-:Y:S01]  /*4070*/  LDSM.16.MT88.4 R68, [R228+0x900] ;  /* 0x00090000e444783b */ /* 0x000fe20000004200 */
[----:B------:R-:W-:Y:S02]  /*4080*/  FSEL R171, R66, -INF , P1 ;  /* 0xff80000042ab7808 */ /* 0x000fe40000800000 */
[----:B------:R-:W-:Y:S01]  /*4090*/  FSEL R169, R44, -INF , P1 ;  /* 0xff8000002ca97808 */ /* 0x000fe20000800000 */
[----:B------:R-:W1:Y:S01]  /*40a0*/  SHFL.BFLY PT, R2, R135, 0x2, 0x1f ;  /* 0x0c401f0087027f89 */ /* 0x000e6200000e0000 */
[----:B---3--:R-:W-:Y:S02]  /*40b0*/  FSEL R229, R32, -INF , P6 ;  /* 0xff80000020e57808 */ /* 0x008fe40003000000 */
[----:B------:R-:W-:Y:S01]  /*40c0*/  FSEL R252, R31, -INF , P5 ;  /* 0xff8000001ffc7808 */ /* 0x000fe20002800000 */
[----:B------:R-:W-:Y:S01]  /*40d0*/  LDSM.16.MT88.4 R44, [R225+0x100] ;  /* 0x00010000e12c783b */ /* 0x000fe20000004200 */
[----:B----4-:R-:W-:-:S02]  /*40e0*/  FSEL R224, R28, -INF , P4 ;  /* 0xff8000001ce07808 */ /* 0x010fc40002000000 */
[----:B------:R-:W-:Y:S02]  /*40f0*/  FSEL R210, R27, -INF , P2 ;  /* 0xff8000001bd27808 */ /* 0x000fe40001000000 */
[----:B------:R-:W-:Y:S02]  /*4100*/  FMNMX.FTZ R0, R108, R109, !PT ;  /* 0x0000006d6c007209 */ /* 0x000fe40007810000 */
[----:B------:R-:W-:Y:S02]  /*4110*/  FSEL R214, R52, -INF , P6 ;  /* 0xff80000034d67808 */ /* 0x000fe40003000000 */
[----:B------:R-:W-:Y:S02]  /*4120*/  FMNMX.FTZ R0, R110, R0, !PT ;  /* 0x000000006e007209 */ /* 0x000fe40007810000 */
[----:B------:R-:W-:Y:S02]  /*4130*/  FSEL R207, R53, -INF , P5 ;  /* 0xff80000035cf7808 */ /* 0x000fe40002800000 */
[----:B------:R-:W-:-:S02]  /*4140*/  FMNMX.FTZ R0, R111, R0, !PT ;  /* 0x000000006f007209 */ /* 0x000fc40007810000 */
[----:B------:R-:W-:Y:S02]  /*4150*/  FSEL R206, R33, -INF , P4 ;  /* 0xff80000021ce7808 */ /* 0x000fe40002000000 */
[----:B------:R-:W-:Y:S02]  /*4160*/  FMNMX.FTZ R0, R116, R0, !PT ;  /* 0x0000000074007209 */ /* 0x000fe40007810000 */
[----:B------:R-:W-:Y:S02]  /*4170*/  FSEL R205, R34, -INF , P2 ;  /* 0xff80000022cd7808 */ /* 0x000fe40001000000 */
[----:B-1----:R-:W-:Y:S02]  /*4180*/  FMNMX.FTZ R135, R135, R2, !PT ;  /* 0x0000000287877209 */ /* 0x002fe40007810000 */
[----:B------:R-:W-:Y:S02]  /*4190*/  FMNMX.FTZ R0, R117, R0, !PT ;  /* 0x0000000075007209 */ /* 0x000fe40007810000 */
[----:B------:R-:W-:Y:S01]  /*41a0*/  FSEL R195, R37, -INF , P6 ;  /* 0xff80000025c37808 */ /* 0x000fe20003000000 */
[----:B------:R-:W1:Y:S01]  /*41b0*/  SHFL.BFLY PT, R2, R135, 0x1, 0x1f ;  /* 0x0c201f0087027f89 */ /* 0x000e6200000e0000 */
[----:B------:R-:W-:-:S02]  /*41c0*/  FMNMX.FTZ R0, R120, R0, !PT ;  /* 0x0000000078007209 */ /* 0x000fc40007810000 */
[----:B------:R-:W-:Y:S02]  /*41d0*/  FSEL R194, R36, -INF , P5 ;  /* 0xff80000024c27808 */ /* 0x000fe40002800000 */
[----:B------:R-:W-:Y:S02]  /*41e0*/  FMNMX.FTZ R0, R118, R0, !PT ;  /* 0x0000000076007209 */ /* 0x000fe40007810000 */
[----:B------:R-:W-:Y:S02]  /*41f0*/  FSEL R193, R35, -INF , P4 ;  /* 0xff80000023c17808 */ /* 0x000fe40002000000 */
[----:B------:R-:W-:Y:S02]  /*4200*/  FMNMX.FTZ R0, R177, R0, !PT ;  /* 0x00000000b1007209 */ /* 0x000fe40007810000 */
[----:B------:R-:W-:Y:S02]  /*4210*/  FSEL R187, R54, -INF , P2 ;  /* 0xff80000036bb7808 */ /* 0x000fe40001000000 */
[----:B------:R-:W-:Y:S01]  /*4220*/  FMNMX.FTZ R0, R170, R0, !PT ;  /* 0x00000000aa007209 */ /* 0x000fe20007810000 */
[----:B------:R-:W-:Y:S03]  /*4230*/  LDSM.16.MT88.4 R52, [R228+0x2900] ;  /* 0x00290000e434783b */ /* 0x000fe60000004200 */
[----:B------:R-:W-:-:S02]  /*4240*/  FMNMX.FTZ R0, R169, R0, !PT ;  /* 0x00000000a9007209 */ /* 0x000fc40007810000 */
[----:B-1----:R-:W-:Y:S02]  /*4250*/  FMNMX.FTZ R135, R135, R2, !PT ;  /* 0x0000000287877209 */ /* 0x002fe40007810000 */
[----:B------:R-:W-:Y:S02]  /*4260*/  FMNMX.FTZ R2, R11, R14, !PT ;  /* 0x0000000e0b027209 */ /* 0x000fe40007810000 */
[C---:B------:R-:W-:Y:S01]  /*4270*/  FSETP.NEU.FTZ.AND P1, PT, R135.reuse, -INF , PT ;  /* 0xff8000008700780b */ /* 0x040fe20003f3d000 */
[----:B------:R-:W-:Y:S01]  /*4280*/  FMUL.FTZ R13, R135, c[0x0][0x2d0] ;  /* 0x0000b400870d7a20 */ /* 0x000fe20000410000 */
[----:B------:R-:W-:Y:S01]  /*4290*/  FMNMX.FTZ R2, R15, R2, !PT ;  /* 0x000000020f027209 */ /* 0x000fe20007810000 */
[----:B------:R-:W-:Y:S03]  /*42a0*/  STL [R1+0x8c], R135 ;  /* 0x00008c8701007387 */ /* 0x000fe60000100800 */
[----:B------:R-:W-:Y:S01]  /*42b0*/  FMNMX.FTZ R2, R16, R2, !PT ;  /* 0x0000000210027209 */ /* 0x000fe20007810000 */
[----:B------:R-:W-:Y:S01]  /*42c0*/  STL [R1+0x90], R229 ;  /* 0x000090e501007387 */ /* 0x000fe20000100800 */
[----:B------:R-:W-:-:S02]  /*42d0*/  FSEL R13, R13, RZ, P1 ;  /* 0x000000ff0d0d7208 */ /* 0x000fc40000800000 */
[----:B------:R-:W-:Y:S02]  /*42e0*/  FMNMX.FTZ R2, R23, R2, !PT ;  /* 0x0000000217027209 */ /* 0x000fe40007810000 */
[----:B------:R-:W-:Y:S02]  /*42f0*/  ISETP.GT.AND P1, PT, R8, 0x29, PT ;  /* 0x000000290800780c */ /* 0x000fe40003f24270 */
[----:B------:R-:W-:Y:S02]  /*4300*/  FMNMX.FTZ R2, R24, R2, !PT ;  /* 0x0000000218027209 */ /* 0x000fe40007810000 */
[----:B------:R-:W-:Y:S02]  /*4310*/  FSEL R176, R40, -INF , P1 ;  /* 0xff80000028b07808 */ /* 0x000fe40000800000 */
[----:B------:R-:W-:-:S04]  /*4320*/  FMNMX.FTZ R2, R25, R2, !PT ;  /* 0x0000000219027209 */ /* 0x000fc80007810000 */
        /* <DEDUP_REMOVED lines=8> */
[----:B------:R-:W-:-:S05]  /*43b0*/  FMNMX.FTZ R2, R210, R2, !PT ;  /* 0x00000002d2027209 */ /* 0x000fca0007810000 */
[----:B------:R-:W1:Y:S02]  /*43c0*/  SHFL.BFLY PT, R5, R2, 0x2, 0x1f ;  /* 0x0c401f0002057f89 */ /* 0x000e6400000e0000 */
[----:B-1----:R-:W-:-:S05]  /*43d0*/  FMNMX.FTZ R2, R2, R5, !PT ;  /* 0x0000000502027209 */ /* 0x002fca0007810000 */
[----:B------:R-:W1:Y:S02]  /*43e0*/  SHFL.BFLY PT, R5, R2, 0x1, 0x1f ;  /* 0x0c201f0002057f89 */ /* 0x000e6400000e0000 */
[----:B-1----:R-:W-:Y:S01]  /*43f0*/  FMNMX.FTZ R2, R2, R5, !PT ;  /* 0x0000000502027209 */ /* 0x002fe20007810000 */
[----:B------:R-:W-:-:S03]  /*4400*/  FFMA.FTZ R5, R6, c[0x0][0x2d0], -R13 ;  /* 0x0000b40006057a23 */ /* 0x000fc6000001080d */
[C---:B------:R-:W-:Y:S01]  /*4410*/  FSETP.NEU.FTZ.AND P1, PT, R2.reuse, -INF , PT ;  /* 0xff8000000200780b */ /* 0x040fe20003f3d000 */
[----:B------:R-:W-:Y:S01]  /*4420*/  FMUL.FTZ R12, R2, c[0x0][0x2d0] ;  /* 0x0000b400020c7a20 */ /* 0x000fe20000410000 */
[----:B------:R1:W-:Y:S04]  /*4430*/  MUFU.EX2 R235, R5 ;  /* 0x0000000500eb7308 */ /* 0x0003e80000000800 */
[----:B------:R-:W-:Y:S02]  /*4440*/  FSEL R12, R12, RZ, P1 ;  /* 0x000000ff0c0c7208 */ /* 0x000fe40000800000 */
[----:B------:R-:W-:Y:S01]  /*4450*/  ISETP.GT.AND P1, PT, R8, 0x29, PT ;  /* 0x000000290800780c */ /* 0x000fe20003f24270 */
[----:B------:R-:W-:Y:S02]  /*4460*/  FFMA.FTZ R8, R17, c[0x0][0x2d0], -R13 ;  /* 0x0000b40011087a23 */ /* 0x000fe4000001080d */
[--C-:B------:R-:W-:Y:S01]  /*4470*/  FFMA.FTZ R3, R15, c[0x0][0x2d0], -R12.reuse ;  /* 0x0000b4000f037a23 */ /* 0x100fe2000001080c */
[----:B------:R-:W-:Y:S01]  /*4480*/  FSEL R168, R65, -INF , P1 ;  /* 0xff80000041a87808 */ /* 0x000fe20000800000 */
[----:B------:R-:W-:Y:S01]  /*4490*/  FFMA.FTZ R4, R11, c[0x0][0x2d0], -R12 ;  /* 0x0000b4000b047a23 */ /* 0x000fe2000001080c */
[----:B------:R2:W-:Y:S01]  /*44a0*/  MUFU.EX2 R244, R8 ;  /* 0x0000000800f47308 */ /* 0x0005e20000000800 */
[----:B------:R-:W-:-:S02]  /*44b0*/  FSEL R138, R67, -INF , P1 ;  /* 0xff800000438a7808 */ /* 0x000fc40000800000 */
[----:B------:R-:W-:Y:S01]  /*44c0*/  FMNMX.FTZ R0, R168, R0, !PT ;  /* 0x00000000a8007209 */ /* 0x000fe20007810000 */
[----:B-1----:R-:W-:Y:S01]  /*44d0*/  FFMA.FTZ R5, R7, c[0x0][0x2d0], -R13 ;  /* 0x0000b40007057a23 */ /* 0x002fe2000001080d */
[----:B------:R-:W-:Y:S02]  /*44e0*/  LDSM.16.MT88.4 R64, [R227+0x900] ;  /* 0x00090000e340783b */ /* 0x000fe40000004200 */
[----:B------:R-:W-:Y:S01]  /*44f0*/  FMNMX.FTZ R0, R214, R0, !PT ;  /* 0x00000000d6007209 */ /* 0x000fe20007810000 */
[----:B------:R1:W-:Y:S03]  /*4500*/  MUFU.EX2 R213, R3 ;  /* 0x0000000300d57308 */ /* 0x0003e60000000800 */
[----:B------:R-:W-:-:S04]  /*4510*/  FMNMX.FTZ R0, R207, R0, !PT ;  /* 0x00000000cf007209 */ /* 0x000fc80007810000 */
[----:B------:R-:W-:Y:S01]  /*4520*/  FMNMX.FTZ R0, R206, R0, !PT ;  /* 0x00000000ce007209 */ /* 0x000fe20007810000 */
[----:B------:R3:W-:Y:S01]  /*4530*/  MUFU.EX2 R238, R5 ;  /* 0x0000000500ee7308 */ /* 0x0007e20000000800 */
[----:B--2---:R-:W-:Y:S02]  /*4540*/  FFMA.FTZ R8, R18, c[0x0][0x2d0], -R13 ;  /* 0x0000b40012087a23 */ /* 0x004fe4000001080d */
[----:B------:R-:W-:Y:S01]  /*4550*/  FMNMX.FTZ R0, R205, R0, !PT ;  /* 0x00000000cd007209 */ /* 0x000fe20007810000 */
[----:B-1----:R-:W-:-:S04]  /*4560*/  FFMA.FTZ R3, R16, c[0x0][0x2d0], -R12 ;  /* 0x0000b40010037a23 */ /* 0x002fc8000001080c */
[----:B------:R1:W-:Y:S01]  /*4570*/  MUFU.EX2 R243, R4 ;  /* 0x0000000400f37308 */ /* 0x0003e20000000800 */
[----:B---3--:R-:W-:-:S07]  /*4580*/  FFMA.FTZ R5, R9, c[0x0][0x2d0], -R13 ;  /* 0x0000b40009057a23 */ /* 0x008fce000001080d */
[----:B------:R2:W3:Y:S01]  /*4590*/  MUFU.EX2 R233, R3 ;  /* 0x0000000300e97308 */ /* 0x0004e20000000800 */
[----:B------:R-:W4:Y:S07]  /*45a0*/  SHFL.BFLY PT, R9, R0, 0x2, 0x1f ;  /* 0x0c401f0000097f89 */ /* 0x000f2e00000e0000 */
[----:B------:R4:W-:Y:S01]  /*45b0*/  MUFU.EX2 R173, R5 ;  /* 0x0000000500ad7308 */ /* 0x0009e20000000800 */
[----:B-1----:R-:W-:Y:S01]  /*45c0*/  FFMA.FTZ R4, R14, c[0x0][0x2d0], -R12 ;  /* 0x0000b4000e047a23 */ /* 0x002fe2000001080c */
[----:B--2---:R-:W-:-:S06]  /*45d0*/  FMNMX.FTZ R3, R119, R121, !PT ;  /* 0x0000007977037209 */ /* 0x004fcc0007810000 */
[----:B------:R1:W-:Y:S01]  /*45e0*/  MUFU.EX2 R211, R8 ;  /* 0x0000000800d37308 */ /* 0x0003e20000000800 */
[----:B---3--:R-:W-:Y:S02]  /*45f0*/  F2FP.PACK_AB R7, R233, R213 ;  /* 0x000000d5e907723e */ /* 0x008fe400000000ff */
[----:B------:R-:W-:-:S04]  /*4600*/  FMNMX.FTZ R3, R122, R3, !PT ;  /* 0x000000037a037209 */ /* 0x000fc80007810000 */
[----:B------:R-:W-:Y:S01]  /*4610*/  FMNMX.FTZ R3, R123, R3, !PT ;  /* 0x000000037b037209 */ /* 0x000fe20007810000 */
[----:B----4-:R-:W-:Y:S01]  /*4620*/  FFMA.FTZ R5, R10, c[0x0][0x2d0], -R13 ;  /* 0x0000b4000a057a23 */ /* 0x010fe2000001080d */
[----:B------:R2:W-:Y:S02]  /*4630*/  MUFU.EX2 R239, R4 ;  /* 0x0000000400ef7308 */ /* 0x0005e40000000800 */
[----:B------:R-:W-:-:S04]  /*4640*/  FMNMX.FTZ R3, R132, R3, !PT ;  /* 0x0000000384037209 */ /* 0x000fc80007810000 */
[----:B------:R-:W-:Y:S01]  /*4650*/  FMNMX.FTZ R3, R133, R3, !PT ;  /* 0x0000000385037209 */ /* 0x000fe20007810000 */
[----:B-1----:R-:W-:Y:S01]  /*4660*/  FFMA.FTZ R8, R19, c[0x0][0x2d0], -R13 ;  /* 0x0000b40013087a23 */ /* 0x002fe2000001080d */
[----:B------:R-:W1:Y:S02]  /*4670*/  MUFU.EX2 R234, R5 ;  /* 0x0000000500ea7308 */ /* 0x000e640000000800 */
[----:B------:R-:W-:-:S04]  /*4680*/  FMNMX.FTZ R3, R134, R3, !PT ;  /* 0x0000000386037209 */ /* 0x000fc80007810000 */
[----:B------:R-:W-:Y:S02]  /*4690*/  FMNMX.FTZ R3, R139, R3, !PT ;  /* 0x000000038b037209 */ /* 0x000fe40007810000 */
[----:B------:R3:W-:Y:S01]  /*46a0*/  MUFU.EX2 R237, R8 ;  /* 0x0000000800ed7308 */ /* 0x0007e20000000800 */
[----:B--2---:R-:W-:Y:S02]  /*46b0*/  F2FP.PACK_AB R4, R238, R235 ;  /* 0x000000ebee04723e */ /* 0x004fe400000000ff */
[----:B------:R-:W-:-:S04]  /*46c0*/  FMNMX.FTZ R3, R179, R3, !PT ;  /* 0x00000003b3037209 */ /* 0x000fc80007810000 */
[----:B------:R-:W-:Y:S02]  /*46d0*/  FMNMX.FTZ R3, R178, R3, !PT ;  /* 0x00000003b2037209 */ /* 0x000fe40007810000 */
[----:B-1----:R-:W-:Y:S02]  /*46e0*/  F2FP.PACK_AB R6, R234, R173 ;  /* 0x000000adea06723e */ /* 0x002fe400000000ff */
[----:B------:R-:W-:Y:S02]  /*46f0*/  FMNMX.FTZ R3, R171, R3, !PT ;  /* 0x00000003ab037209 */ /* 0x000fe40007810000 */
[----:B------:R-:W-:Y:S02]  /*4700*/  F2FP.PACK_AB R5, R239, R243 ;  /* 0x000000f3ef05723e */ /* 0x000fe400000000ff */
[----:B------:R-:W-:Y:S01]  /*4710*/  FMNMX.FTZ R3, R138, R3, !PT ;  /* 0x000000038a037209 */ /* 0x000fe20007810000 */
[----:B---3--:R-:W-:-:S03]  /*4720*/  FFMA.FTZ R8, R20, c[0x0][0x2d0], -R13 ;  /* 0x0000b40014087a23 */ /* 0x008fc6000001080d */
[----:B------:R-:W-:Y:S01]  /*4730*/  FMNMX.FTZ R3, R195, R3, !PT ;  /* 0x00000003c3037209 */ /* 0x000fe20007810000 */
[----:B------:R1:W2:Y:S01]  /*4740*/  MUFU.EX2 R212, R8 ;  /* 0x0000000800d47308 */ /* 0x0002a20000000800 */
[----:B------:R-:W-:Y:S02]  /*4750*/  HMMA.16816.F32 R160, R4, R88, RZ ;  /* 0x0000005804a0723c */ /* 0x000fe400000018ff */
[----:B------:R-:W-:-:S04]  /*4760*/  FMNMX.FTZ R3, R194, R3, !PT ;  /* 0x00000003c2037209 */ /* 0x000fc80007810000 */
[----:B------:R-:W-:Y:S02]  /*4770*/  FMNMX.FTZ R3, R193, R3, !PT ;  /* 0x00000003c1037209 */ /* 0x000fe40007810000 */
[C---:B------:R-:W-:Y:S02]  /*4780*/  HMMA.16816.F32 R152, R4.reuse, R96, RZ ;  /* 0x000000600498723c */ /* 0x040fe400000018ff */
[----:B------:R-:W-:Y:S02]  /*4790*/  FMNMX.FTZ R14, R187, R3, !PT ;  /* 0x00000003bb0e7209 */ /* 0x000fe40007810000 */
[----:B------:R-:W-:Y:S01]  /*47a0*/  FMNMX.FTZ R3, R0, R9, !PT ;  /* 0x0000000900037209 */ /* 0x000fe20007810000 */
[--C-:B------:R-:W-:Y:S02]  /*47b0*/  FFMA.FTZ R0, R26, c[0x0][0x2d0], -R12.reuse ;  /* 0x0000b4001a007a23 */ /* 0x100fe4000001080c */
[--C-:B-1----:R-:W-:Y:S01]  /*47c0*/  FFMA.FTZ R8, R23, c[0x0][0x2d0], -R12.reuse ;  /* 0x0000b40017087a23 */ /* 0x102fe2000001080c */
[----:B------:R-:W1:Y:S01]  /*47d0*/  SHFL.BFLY PT, R15, R14, 0x2, 0x1f ;  /* 0x0c401f000e0f7f89 */ /* 0x000e6200000e0000 */
[----:B------:R1:W-:Y:S01]  /*47e0*/  MUFU.EX2 R229, R0 ;  /* 0x0000000000e57308 */ /* 0x0003e20000000800 */
[----:B--2---:R-:W-:Y:S01]  /*47f0*/  F2FP.PACK_AB R10, R212, R237 ;  /* 0x000000edd40a723e */ /* 0x004fe200000000ff */
[C---:B------:R-:W-:Y:S01]  /*4800*/  HMMA.16816.F32 R140, R4.reuse, R104, RZ ;  /* 0x00000068048c723c */ /* 0x040fe200000018ff */
[----:B------:R-:W2:Y:S05]  /*4810*/  SHFL.BFLY PT, R16, R3, 0x1, 0x1f ;  /* 0x0c201f0003107f89 */ /* 0x000eaa00000e0000 */
[----:B------:R3:W-:Y:S02]  /*4820*/  MUFU.EX2 R172, R8 ;  /* 0x0000000800ac7308 */ /* 0x0007e40000000800 */
[C---:B------:R-:W-:Y:S08]  /*4830*/  HMMA.16816.F32 R148, R4.reuse, R44, RZ ;  /* 0x0000002c0494723c */ /* 0x040ff000000018ff */
[----:B------:R-:W-:Y:S01]  /*4840*/  HMMA.16816.F32 R156, R4, R48, RZ ;  /* 0x00000030049c723c */ /* 0x000fe200000018ff */
[----:B-1----:R-:W-:Y:S01]  /*4850*/  FMNMX.FTZ R0, R14, R15, !PT ;  /* 0x0000000f0e007209 */ /* 0x002fe20007810000 */
[----:B---3--:R-:W-:-:S06]  /*4860*/  FFMA.FTZ R8, R24, c[0x0][0x2d0], -R12 ;  /* 0x0000b40018087a23 */ /* 0x008fcc000001080c */
[C---:B------:R-:W-:Y:S01]  /*4870*/  HMMA.16816.F32 R164, R4.reuse, R84, RZ ;  /* 0x0000005404a4723c */ /* 0x040fe200000018ff */
[----:B--2---:R-:W-:Y:S01]  /*4880*/  FMNMX.FTZ R137, R3, R16, !PT ;  /* 0x0000001003897209 */ /* 0x004fe20007810000 */
[----:B------:R1:W2:Y:S03]  /*4890*/  MUFU.EX2 R240, R8 ;  /* 0x0000000800f07308 */ /* 0x0002a60000000800 */
[C---:B------:R-:W-:Y:S01]  /*48a0*/  FSETP.NEU.FTZ.AND P1, PT, R137.reuse, -INF , PT ;  /* 0xff8000008900780b */ /* 0x040fe20003f3d000 */
[----:B------:R-:W-:Y:S02]  /*48b0*/  FMUL.FTZ R3, R137, c[0x0][0x2d0] ;  /* 0x0000b40089037a20 */ /* 0x000fe40000410000 */
[----:B------:R-:W-:Y:S03]  /*48c0*/  HMMA.16816.F32 R144, R4, R100, RZ ;  /* 0x000000640490723c */ /* 0x000fe600000018ff */
[----:B------:R-:W-:-:S05]  /*48d0*/  FSEL R3, R3, RZ, P1 ;  /* 0x000000ff03037208 */ /* 0x000fca0000800000 */
[----:B------:R-:W-:Y:S01]  /*48e0*/  HMMA.16816.F32 R124, R4, R128, RZ ;  /* 0x00000080047c723c */ /* 0x000fe200000018ff */
[----:B-1----:R-:W-:Y:S01]  /*48f0*/  FFMA.FTZ R8, R25, c[0x0][0x2d0], -R12 ;  /* 0x0000b40019087a23 */ /* 0x002fe2000001080c */
[----:B--2---:R-:W-:-:S03]  /*4900*/  F2FP.PACK_AB R9, R240, R172 ;  /* 0x000000acf009723e */ /* 0x004fc600000000ff */
[----:B------:R1:W2:Y:S03]  /*4910*/  MUFU.EX2 R236, R8 ;  /* 0x0000000800ec7308 */ /* 0x0002a60000000800 */
[C---:B------:R-:W-:Y:S08]  /*4920*/  HMMA.16816.F32 R112, R4.reuse, R46, RZ ;  /* 0x0000002e0470723c */ /* 0x040ff000000018ff */
[----:B------:R-:W-:Y:S01]  /*4930*/  HMMA.16816.F32 R80, R4, R50, RZ ;  /* 0x000000320450723c */ /* 0x000fe200000018ff */
[----:B-1----:R-:W-:-:S02]  /*4940*/  F2FP.PACK_AB R8, R211, R244 ;  /* 0x000000f4d308723e */ /* 0x002fc400000000ff */
[----:B--2---:R-:W-:-:S05]  /*4950*/  F2FP.PACK_AB R11, R229, R236 ;  /* 0x000000ece50b723e */ /* 0x004fca00000000ff */
[----:B------:R-:W-:Y:S08]  /*4960*/  HMMA.16816.F32 R40, R4, R86, RZ ;  /* 0x000000560428723c */ /* 0x000ff000000018ff */
[----:B------:R-:W-:Y:S08]  /*4970*/  HMMA.16816.F32 R16, R8, R64, R160 ;  /* 0x000000400810723c */ /* 0x000ff000000018a0 */
[C---:B------:R-:W-:Y:S08]  /*4980*/  HMMA.16816.F32 R36, R4.reuse, R90, RZ ;  /* 0x0000005a0424723c */ /* 0x040ff000000018ff */
[C---:B------:R-:W-:Y:S08]  /*4990*/  HMMA.16816.F32 R32, R4.reuse, R98, RZ ;  /* 0x000000620420723c */ /* 0x040ff000000018ff */
[----:B------:R-:W-:Y:S01]  /*49a0*/  HMMA.16816.F32 R28, R4, R102, RZ ;  /* 0x00000066041c723c */ /* 0x000fe200000018ff */
[----:B------:R-:W-:Y:S01]  /*49b0*/  MOV R163, R19 ;  /* 0x0000001300a37202 */ /* 0x000fe20000000f00 */
[----:B------:R-:W-:Y:S01]  /*49c0*/  IMAD.MOV.U32 R162, RZ, RZ, R17 ;  /* 0x000000ffffa27224 */ /* 0x000fe200078e0011 */
[----:B------:R-:W-:Y:S01]  /*49d0*/  MOV R160, R16 ;  /* 0x0000001000a07202 */ /* 0x000fe20000000f00 */
[----:B------:R-:W-:-:S04]  /*49e0*/  IMAD.MOV.U32 R161, RZ, RZ, R18 ;  /* 0x000000ffffa17224 */ /* 0x000fc800078e0012 */
[C---:B------:R-:W-:Y:S08]  /*49f0*/  HMMA.16816.F32 R24, R4.reuse, R106, RZ ;  /* 0x0000006a0418723c */ /* 0x040ff000000018ff */
[----:B------:R-:W-:Y:S01]  /*4a00*/  HMMA.16816.F32 R20, R4, R130, RZ ;  /* 0x000000820414723c */ /* 0x000fe200000018ff */
[----:B------:R-:W1:Y:S06]  /*4a10*/  SHFL.BFLY PT, R5, R0, 0x1, 0x1f ;  /* 0x0c201f0000057f89 */ /* 0x000e6c00000e0000 */
[--C-:B------:R-:W-:Y:S01]  /*4a20*/  FFMA.FTZ R4, R108, c[0x0][0x2d0], -R3.reuse ;  /* 0x0000b4006c047a23 */ /* 0x100fe20000010803 */
[C---:B------:R-:W-:Y:S03]  /*4a30*/  HMMA.16816.F32 R16, R8.reuse, R60, R152 ;  /* 0x0000003c0810723c */ /* 0x040fe60000001898 */
[----:B------:R2:W-:Y:S05]  /*4a40*/  MUFU.EX2 R204, R4 ;  /* 0x0000000400cc7308 */ /* 0x0005ea0000000800 */
[C---:B------:R-:W-:Y:S08]  /*4a50*/  HMMA.16816.F32 R140, R8.reuse, R52, R140 ;  /* 0x00000034088c723c */ /* 0x040ff0000000188c */
[----:B------:R-:W-:Y:S01]  /*4a60*/  HMMA.16816.F32 R200, R8, R72, R156 ;  /* 0x0000004808c8723c */ /* 0x000fe2000000189c */
[----:B-1----:R-:W-:Y:S01]  /*4a70*/  FMNMX.FTZ R136, R0, R5, !PT ;  /* 0x0000000500887209 */ /* 0x002fe20007810000 */
[----:B------:R-:W-:-:S02]  /*4a80*/  FFMA.FTZ R0, R111, c[0x0][0x2d0], -R3 ;  /* 0x0000b4006f007a23 */ /* 0x000fc40000010803 */
[----:B--2---:R-:W-:Y:S01]  /*4a90*/  FFMA.FTZ R4, R109, c[0x0][0x2d0], -R3 ;  /* 0x0000b4006d047a23 */ /* 0x004fe20000010803 */
[----:B------:R-:W-:-:S03]  /*4aa0*/  FSETP.NEU.FTZ.AND P1, PT, R136, -INF , PT ;  /* 0xff8000008800780b */ /* 0x000fc60003f3d000 */
[----:B------:R1:W2:Y:S01]  /*4ab0*/  MUFU.EX2 R192, R4 ;  /* 0x0000000400c07308 */ /* 0x0002a20000000800 */
[----:B------:R-:W-:Y:S01]  /*4ac0*/  IMAD.MOV.U32 R159, RZ, RZ, R19 ;  /* 0x000000ffff9f7224 */ /* 0x000fe200078e0013 */
[----:B------:R-:W-:Y:S01]  /*4ad0*/  MOV R157, R16 ;  /* 0x00000010009d7202 */ /* 0x000fe20000000f00 */
[----:B------:R-:W-:Y:S01]  /*4ae0*/  IMAD.MOV.U32 R158, RZ, RZ, R18 ;  /* 0x000000ffff9e7224 */ /* 0x000fe200078e0012 */
[----:B------:R-:W-:Y:S01]  /*4af0*/  HMMA.16816.F32 R216, R8, R68, R164 ;  /* 0x0000004408d8723c */ /* 0x000fe200000018a4 */
[----:B------:R-:W-:-:S03]  /*4b00*/  IMAD.MOV.U32 R156, RZ, RZ, R17 ;  /* 0x000000ffff9c7224 */ /* 0x000fc600078e0011 */
[----:B------:R-:W-:-:S04]  /*4b10*/  MOV R6, R141 ;  /* 0x0000008d00067202 */ /* 0x000fc80000000f00 */
[C---:B------:R-:W-:Y:S01]  /*4b20*/  HMMA.16816.F32 R16, R8.reuse, R56, R144 ;  /* 0x000000380810723c */ /* 0x040fe20000001890 */
[----:B-1----:R-:W-:Y:S02]  /*4b30*/  FFMA.FTZ R4, R110, c[0x0][0x2d0], -R3 ;  /* 0x0000b4006e047a23 */ /* 0x002fe40000010803 */
[----:B------:R1:W-:Y:S05]  /*4b40*/  MUFU.EX2 R110, R0 ;  /* 0x00000000006e7308 */ /* 0x0003ea0000000800 */
[C---:B------:R-:W-:Y:S03]  /*4b50*/  HMMA.16816.F32 R124, R8.reuse, R92, R124 ;  /* 0x0000005c087c723c */ /* 0x040fe6000000187c */
[----:B------:R3:W4:Y:S05]  /*4b60*/  MUFU.EX2 R15, R4 ;  /* 0x00000004000f7308 */ /* 0x00072a0000000800 */
[----:B------:R-:W-:Y:S01]  /*4b70*/  HMMA.16816.F32 R36, R8, R66, R36 ;  /* 0x000000420824723c */ /* 0x000fe20000001824 */
[----:B------:R-:W-:Y:S01]  /*4b80*/  IMAD.MOV.U32 R191, RZ, RZ, R216 ;  /* 0x000000ffffbf7224 */ /* 0x000fe200078e00d8 */
[----:B------:R-:W-:Y:S01]  /*4b90*/  MOV R190, R217 ;  /* 0x000000d900be7202 */ /* 0x000fe20000000f00 */
[----:B------:R-:W-:-:S02]  /*4ba0*/  IMAD.MOV.U32 R189, RZ, RZ, R218 ;  /* 0x000000ffffbd7224 */ /* 0x000fc400078e00da */
[----:B------:R-:W-:Y:S02]  /*4bb0*/  IMAD.MOV.U32 R188, RZ, RZ, R219 ;  /* 0x000000ffffbc7224 */ /* 0x000fe400078e00db */
[----:B-1----:R-:W-:Y:S01]  /*4bc0*/  FMUL.FTZ R0, R136, c[0x0][0x2d0] ;  /* 0x0000b40088007a20 */ /* 0x002fe20000410000 */
[C---:B------:R-:W-:Y:S01]  /*4bd0*/  HMMA.16816.F32 R196, R8.reuse, R76, R148 ;  /* 0x0000004c08c4723c */ /* 0x040fe20000001894 */
[----:B------:R-:W-:Y:S01]  /*4be0*/  IMAD.MOV.U32 R144, RZ, RZ, R16 ;  /* 0x000000ffff907224 */ /* 0x000fe200078e0010 */
[----:B------:R-:W-:Y:S01]  /*4bf0*/  MOV R145, R19 ;  /* 0x0000001300917202 */ /* 0x000fe20000000f00 */
[----:B------:R-:W-:Y:S01]  /*4c00*/  IMAD.MOV.U32 R16, RZ, RZ, R140 ;  /* 0x000000ffff107224 */ /* 0x000fe200078e008c */
[----:B------:R-:W-:Y:S01]  /*4c10*/  FSEL R0, R0, RZ, P1 ;  /* 0x000000ff00007208 */ /* 0x000fe20000800000 */
[----:B------:R-:W-:Y:S01]  /*4c20*/  IMAD.MOV.U32 R146, RZ, RZ, R18 ;  /* 0x000000ffff927224 */ /* 0x000fe200078e0012 */
[----:B------:R-:W-:Y:S01]  /*4c30*/  MOV R18, R142 ;  /* 0x0000008e00127202 */ /* 0x000fe20000000f00 */
[----:B---3--:R-:W-:Y:S01]  /*4c40*/  FFMA.FTZ R4, R116, c[0x0][0x2d0], -R3 ;  /* 0x0000b40074047a23 */ /* 0x008fe20000010803 */
[----:B------:R-:W-:Y:S01]  /*4c50*/  MOV R231, R126 ;  /* 0x0000007e00e77202 */ /* 0x000fe20000000f00 */
[----:B------:R-:W-:Y:S01]  /*4c60*/  IMAD.MOV.U32 R135, RZ, RZ, R124 ;  /* 0x000000ffff877224 */ /* 0x000fe200078e007c */
[----:B------:R-:W-:Y:S01]  /*4c70*/  HMMA.16816.F32 R148, R8, R78, R112 ;  /* 0x0000004e0894723c */ /* 0x000fe20000001870 */
[----:B------:R1:W-:Y:S01]  /*4c80*/  MUFU.EX2 R232, R4 ;  /* 0x0000000400e87308 */ /* 0x0003e20000000800 */
[----:B------:R-:W-:-:S02]  /*4c90*/  IMAD.MOV.U32 R230, RZ, RZ, R125 ;  /* 0x000000ffffe67224 */ /* 0x000fc400078e007d */
[----:B------:R-:W-:Y:S02]  /*4ca0*/  IMAD.MOV.U32 R14, RZ, RZ, R127 ;  /* 0x000000ffff0e7224 */ /* 0x000fe400078e007f */
[----:B------:R-:W-:Y:S02]  /*4cb0*/  IMAD.MOV.U32 R19, RZ, RZ, R17 ;  /* 0x000000ffff137224 */ /* 0x000fe400078e0011 */
[C---:B------:R-:W-:Y:S01]  /*4cc0*/  HMMA.16816.F32 R164, R8.reuse, R74, R80 ;  /* 0x0000004a08a4723c */ /* 0x040fe20000001850 */
[----:B------:R-:W-:Y:S02]  /*4cd0*/  IMAD.MOV.U32 R17, RZ, RZ, R143 ;  /* 0x000000ffff117224 */ /* 0x000fe400078e008f */
[----:B------:R-:W-:Y:S02]  /*4ce0*/  IMAD.MOV.U32 R7, RZ, RZ, R36 ;  /* 0x000000ffff077224 */ /* 0x000fe400078e0024 */
[----:B------:R-:W-:Y:S02]  /*4cf0*/  IMAD.MOV.U32 R5, RZ, RZ, R39 ;  /* 0x000000ffff057224 */ /* 0x000fe400078e0027 */
[----:B------:R-:W-:Y:S01]  /*4d00*/  IMAD.MOV.U32 R81, RZ, RZ, R37 ;  /* 0x000000ffff517224 */ /* 0x000fe200078e0025 */
[----:B------:R-:W-:Y:S01]  /*4d10*/  HMMA.16816.F32 R124, R8, R70, R40 ;  /* 0x00000046087c723c */ /* 0x000fe20000001828 */
[----:B-1----:R-:W-:Y:S01]  /*4d20*/  FFMA.FTZ R4, R117, c[0x0][0x2d0], -R3 ;  /* 0x0000b40075047a23 */ /* 0x002fe20000010803 */
[----:B------:R-:W-:Y:S01]  /*4d30*/  MOV R80, R38 ;  /* 0x0000002600507202 */ /* 0x000fe20000000f00 */
[----:B------:R-:W-:-:S02]  /*4d40*/  IMAD.MOV.U32 R143, RZ, RZ, R173 ;  /* 0x000000ffff8f7224 */ /* 0x000fc400078e00ad */
[----:B------:R1:W-:Y:S01]  /*4d50*/  MUFU.EX2 R141, R4 ;  /* 0x00000004008d7308 */ /* 0x0003e20000000800 */
[----:B------:R-:W-:Y:S02]  /*4d60*/  IMAD.MOV.U32 R142, RZ, RZ, R157 ;  /* 0x000000ffff8e7224 */ /* 0x000fe400078e009d */
[C---:B------:R-:W-:Y:S08]  /*4d70*/  HMMA.16816.F32 R248, R8.reuse, R62, R32 ;  /* 0x0000003e08f8723c */ /* 0x040ff00000001820 */
[----:B------:R-:W-:Y:S01]  /*4d80*/  HMMA.16816.F32 R220, R8, R58, R28 ;  /* 0x0000003a08dc723c */ /* 0x000fe2000000181c */
[----:B-1----:R-:W-:-:S07]  /*4d90*/  FFMA.FTZ R4, R119, c[0x0][0x2d0], -R0 ;  /* 0x0000b40077047a23 */ /* 0x002fce0000010800 */
[C---:B------:R-:W-:Y:S01]  /*4da0*/  HMMA.16816.F32 R152, R8.reuse, R54, R24 ;  /* 0x000000360898723c */ /* 0x040fe20000001818 */
[----:B------:R1:W-:Y:S07]  /*4db0*/  MUFU.EX2 R109, R4 ;  /* 0x00000004006d7308 */ /* 0x0003ee0000000800 */
[----:B------:R-:W-:Y:S07]  /*4dc0*/  HMMA.16816.F32 R216, R8, R94, R20 ;  /* 0x0000005e08d8723c */ /* 0x000fee0000001814 */
[----:B--2---:R-:W-:Y:S01]  /*4dd0*/  F2FP.PACK_AB R8, R192, R204 ;  /* 0x000000ccc008723e */ /* 0x004fe200000000ff */
[----:B-1----:R-:W-:Y:S01]  /*4de0*/  FFMA.FTZ R4, R121, c[0x0][0x2d0], -R0 ;  /* 0x0000b40079047a23 */ /* 0x002fe20000010800 */
[----:B----4-:R-:W-:-:S03]  /*4df0*/  F2FP.PACK_AB R10, R110, R15 ;  /* 0x0000000f6e0a723e */ /* 0x010fc600000000ff */
[----:B------:R1:W2:Y:S02]  /*4e00*/  MUFU.EX2 R108, R4 ;  /* 0x00000004006c7308 */ /* 0x0002a40000000800 */
[----:B-1----:R-:W-:Y:S01]  /*4e10*/  FFMA.FTZ R4, R122, c[0x0][0x2d0], -R0 ;  /* 0x0000b4007a047a23 */ /* 0x002fe20000010800 */
[----:B--2---:R-:W-:-:S05]  /*4e20*/  F2FP.PACK_AB R9, R108, R109 ;  /* 0x0000006d6c09723e */ /* 0x004fca00000000ff */
[----:B------:R1:W-:Y:S02]  /*4e30*/  MUFU.EX2 R242, R4 ;  /* 0x0000000400f27308 */ /* 0x0003e40000000800 */
[----:B-1----:R-:W-:-:S06]  /*4e40*/  FFMA.FTZ R4, R123, c[0x0][0x2d0], -R0 ;  /* 0x0000b4007b047a23 */ /* 0x002fcc0000010800 */
[----:B------:R1:W2:Y:S02]  /*4e50*/  MUFU.EX2 R140, R4 ;  /* 0x00000004008c7308 */ /* 0x0002a40000000800 */
[----:B-1----:R-:W-:Y:S01]  /*4e60*/  FFMA.FTZ R4, R120, c[0x0][0x2d0], -R3 ;  /* 0x0000b40078047a23 */ /* 0x002fe20000010803 */
[----:B--2---:R-:W-:-:S05]  /*4e70*/  F2FP.PACK_AB R11, R140, R242 ;  /* 0x000000f28c0b723e */ /* 0x004fca00000000ff */
[----:B------:R1:W-:Y:S02]  /*4e80*/  MUFU.EX2 R241, R4 ;  /* 0x0000000400f17308 */ /* 0x0003e40000000800 */
[C---:B------:R-:W-:Y:S07]  /*4e90*/  HMMA.16816.F32 R28, R8.reuse, R88, RZ ;  /* 0x00000058081c723c */ /* 0x040fee00000018ff */
[----:B------:R-:W-:Y:S01]  /*4ea0*/  IMAD.MOV.U32 R89, RZ, RZ, R19 ;  /* 0x000000ffff597224 */ /* 0x000fe200078e0013 */
[----:B------:R-:W-:Y:S01]  /*4eb0*/  HMMA.16816.F32 R24, R8, R96, RZ ;  /* 0x000000600818723c */ /* 0x000fe200000018ff */
[----:B------:R-:W-:-:S02]  /*4ec0*/  IMAD.MOV.U32 R88, RZ, RZ, R16 ;  /* 0x000000ffff587224 */ /* 0x000fc400078e0010 */
[----:B-1----:R-:W-:-:S04]  /*4ed0*/  FFMA.FTZ R4, R118, c[0x0][0x2d0], -R3 ;  /* 0x0000b40076047a23 */ /* 0x002fc80000010803 */
[----:B------:R-:W-:Y:S01]  /*4ee0*/  MOV R96, R18 ;  /* 0x0000001200607202 */ /* 0x000fe20000000f00 */
[----:B------:R1:W2:Y:S01]  /*4ef0*/  MUFU.EX2 R111, R4 ;  /* 0x00000004006f7308 */ /* 0x0002a20000000800 */
[----:B------:R-:W-:Y:S01]  /*4f00*/  HMMA.16816.F32 R40, R8, R44, RZ ;  /* 0x0000002c0828723c */ /* 0x000fe200000018ff */
[----:B------:R-:W-:Y:S02]  /*4f10*/  MOV R97, R141 ;  /* 0x0000008d00617202 */ /* 0x000fe40000000f00 */
[----:B------:R-:W-:-:S05]  /*4f20*/  MOV R141, R158 ;  /* 0x0000009e008d7202 */ /* 0x000fca0000000f00 */
[----:B------:R-:W-:Y:S01]  /*4f30*/  HMMA.16816.F32 R32, R8, R84, RZ ;  /* 0x000000540820723c */ /* 0x000fe200000018ff */
[----:B-1----:R-:W-:-:S07]  /*4f40*/  FFMA.FTZ R4, R132, c[0x0][0x2d0], -R0 ;  /* 0x0000b40084047a23 */ /* 0x002fce0000010800 */
[----:B------:R-:W-:Y:S01]  /*4f50*/  HMMA.16816.F32 R36, R8, R48, RZ ;  /* 0x000000300824723c */ /* 0x000fe200000018ff */
[----:B------:R-:W-:Y:S01]  /*4f60*/  IMAD.MOV.U32 R84, RZ, RZ, R146 ;  /* 0x000000ffff547224 */ /* 0x000fe200078e0092 */
[----:B------:R-:W-:Y:S01]  /*4f70*/  MOV R85, R145 ;  /* 0x0000009100557202 */ /* 0x000fe20000000f00 */
[----:B------:R1:W-:Y:S01]  /*4f80*/  MUFU.EX2 R245, R4 ;  /* 0x0000000400f57308 */ /* 0x0003e20000000800 */
[----:B------:R-:W-:-:S03]  /*4f90*/  IMAD.MOV.U32 R132, RZ, RZ, R159 ;  /* 0x000000ffff847224 */ /* 0x000fc600078e009f */
[----:B------:R-:W-:Y:S01]  /*4fa0*/  MOV R48, R81 ;  /* 0x0000005100307202 */ /* 0x000fe20000000f00 */
[----:B------:R-:W-:Y:S01]  /*4fb0*/  HMMA.16816.F32 R20, R8, R100, RZ ;  /* 0x000000640814723c */ /* 0x000fe200000018ff */
[----:B------:R-:W-:-:S06]  /*4fc0*/  IMAD.MOV.U32 R49, RZ, RZ, R80 ;  /* 0x000000ffff317224 */ /* 0x000fcc00078e0050 */
[----:B------:R-:W-:Y:S01]  /*4fd0*/  MOV R100, R7 ;  /* 0x0000000700647202 */ /* 0x000fe20000000f00 */
[----:B------:R-:W-:Y:S01]  /*4fe0*/  IMAD.MOV.U32 R101, RZ, RZ, R6 ;  /* 0x000000ffff657224 */ /* 0x000fe200078e0006 */
[----:B--2---:R-:W-:Y:S01]  /*4ff0*/  F2FP.PACK_AB R6, R111, R241 ;  /* 0x000000f16f06723e */ /* 0x004fe200000000ff */
[----:B------:R-:W-:Y:S01]  /*5000*/  HMMA.16816.F32 R44, R8, R46, RZ ;  /* 0x0000002e082c723c */ /* 0x000fe200000018ff */
[----:B-1----:R-:W-:Y:S02]  /*5010*/  FFMA.FTZ R4, R133, c[0x0][0x2d0], -R0 ;  /* 0x0000b40085047a23 */ /* 0x002fe40000010800 */
[----:B------:R-:W-:Y:S02]  /*5020*/  IMAD.MOV.U32 R133, RZ, RZ, R156 ;  /* 0x000000ffff857224 */ /* 0x000fe400078e009c */
[----:B------:R1:W2:Y:S02]  /*5030*/  MUFU.EX2 R247, R4 ;  /* 0x0000000400f77308 */ /* 0x0002a40000000800 */
[----:B-1----:R-:W-:-:S02]  /*5040*/  FFMA.FTZ R4, R134, c[0x0][0x2d0], -R0 ;  /* 0x0000b40086047a23 */ /* 0x002fc40000010800 */
[----:B------:R-:W-:-:S04]  /*5050*/  IMAD.MOV.U32 R134, RZ, RZ, R144 ;  /* 0x000000ffff867224 */ /* 0x000fc800078e0090 */
[----:B------:R1:W-:Y:S02]  /*5060*/  MUFU.EX2 R246, R4 ;  /* 0x0000000400f67308 */ /* 0x0003e40000000800 */
[----:B-1----:R-:W-:Y:S02]  /*5070*/  FFMA.FTZ R4, R139, c[0x0][0x2d0], -R0 ;  /* 0x0000b4008b047a23 */ /* 0x002fe40000010800 */
[----:B------:R-:W-:Y:S02]  /*5080*/  IMAD.MOV.U32 R139, RZ, RZ, R17 ;  /* 0x000000ffff8b7224 */ /* 0x000fe400078e0011 */
[----:B------:R-:W-:Y:S02]  /*5090*/  HMMA.16816.F32 R16, R8, R104, RZ ;  /* 0x000000680810723c */ /* 0x000fe400000018ff */
[----:B------:R1:W3:Y:S05]  /*50a0*/  MUFU.EX2 R215, R4 ;  /* 0x0000000400d77308 */ /* 0x0002ea0000000800 */
[----:B------:R-:W-:Y:S01]  /*50b0*/  MOV R105, R5 ;  /* 0x0000000500697202 */ /* 0x000fe20000000f00 */
[----:B------:R-:W-:Y:S01]  /*50c0*/  IMAD.MOV.U32 R104, RZ, RZ, R172 ;  /* 0x000000ffff687224 */ /* 0x000fe200078e00ac */
[----:B--2---:R-:W-:-:S02]  /*50d0*/  F2FP.PACK_AB R5, R247, R245 ;  /* 0x000000f5f705723e */ /* 0x004fc400000000ff */
[----:B-1----:R-:W-:Y:S02]  /*50e0*/  F2FP.PACK_AB R4, R97, R232 ;  /* 0x000000e86104723e */ /* 0x002fe400000000ff */
[----:B---3--:R-:W-:-:S11]  /*50f0*/  F2FP.PACK_AB R7, R215, R246 ;  /* 0x000000f6d707723e */ /* 0x008fd600000000ff */
[C---:B------:R-:W-:Y:S08]  /*5100*/  HMMA.16816.F32 R116, R4.reuse, R52, R16 ;  /* 0x000000340474723c */ /* 0x040ff00000001810 */
[C---:B------:R-:W-:Y:S07]  /*5110*/  HMMA.16816.F32 R144, R4.reuse, R76, R40 ;  /* 0x0000004c0490723c */ /* 0x040fee0000001828 */
[----:B------:R-:W-:Y:S01]  /*5120*/  IMAD.MOV.U32 R76, RZ, RZ, R110 ;  /* 0x000000ffff4c7224 */ /* 0x000fe200078e006e */
[----:B------:R-:W-:Y:S01]  /*5130*/  HMMA.16816.F32 R172, R4, R68, R32 ;  /* 0x0000004404ac723c */ /* 0x000fe20000001820 */
[----:B------:R-:W-:-:S06]  /*5140*/  IMAD.MOV.U32 R110, RZ, RZ, R211 ;  /* 0x000000ffff6e7224 */ /* 0x000fcc00078e00d3 */
[----:B------:R-:W-:Y:S01]  /*5150*/  IMAD.MOV.U32 R68, RZ, RZ, R210 ;  /* 0x000000ffff447224 */ /* 0x000fe200078e00d2 */
[----:B------:R-:W-:Y:S01]  /*5160*/  HMMA.16816.F32 R16, R8, R128, RZ ;  /* 0x000000800810723c */ /* 0x000fe200000018ff */
[----:B------:R-:W-:-:S06]  /*5170*/  MOV R69, R209 ;  /* 0x000000d100457202 */ /* 0x000fcc0000000f00 */
[----:B------:R-:W-:Y:S01]  /*5180*/  MOV R128, R48 ;  /* 0x0000003000807202 */ /* 0x000fe20000000f00 */
[----:B------:R-:W-:Y:S01]  /*5190*/  HMMA.16816.F32 R156, R4, R72, R36 ;  /* 0x00000048049c723c */ /* 0x000fe20000001824 */
[----:B------:R-:W-:-:S06]  /*51a0*/  IMAD.MOV.U32 R129, RZ, RZ, R49 ;  /* 0x000000ffff817224 */ /* 0x000fcc00078e0031 */
[----:B------:R-:W-:Y:S01]  /*51b0*/  IMAD.MOV.U32 R73, RZ, RZ, R133 ;  /* 0x000000ffff497224 */ /* 0x000fe200078e0085 */
[----:B------:R-:W-:Y:S01]  /*51c0*/  HMMA.16816.F32 R80, R4, R64, R28 ;  /* 0x000000400450723c */ /* 0x000fe2000000181c */
[----:B------:R-:W-:-:S07]  /*51d0*/  IMAD.MOV.U32 R72, RZ, RZ, R142 ;  /* 0x000000ffff487224 */ /* 0x000fce00078e008e */
[C---:B------:R-:W-:Y:S08]  /*51e0*/  HMMA.16816.F32 R120, R4.reuse, R60, R24 ;  /* 0x0000003c0478723c */ /* 0x040ff00000001818 */
[----:B------:R-:W-:Y:S08]  /*51f0*/  HMMA.16816.F32 R112, R4, R56, R20 ;  /* 0x000000380470723c */ /* 0x000ff00000001814 */
[C---:B------:R-:W-:Y:S08]  /*5200*/  HMMA.16816.F32 R40, R8.reuse, R50, RZ ;  /* 0x000000320828723c */ /* 0x040ff000000018ff */
[C---:B------:R-:W-:Y:S07]  /*5210*/  HMMA.16816.F32 R32, R8.reuse, R90, RZ ;  /* 0x0000005a0820723c */ /* 0x040fee00000018ff */
[----:B------:R-:W-:Y:S01]  /*5220*/  IMAD.MOV.U32 R90, RZ, RZ, R84 ;  /* 0x000000ffff5a7224 */ /* 0x000fe200078e0054 */
[----:B------:R-:W-:Y:S01]  /*5230*/  HMMA.16816.F32 R36, R8, R86, RZ ;  /* 0x000000560824723c */ /* 0x000fe200000018ff */
[----:B------:R-:W-:-:S07]  /*5240*/  IMAD.MOV.U32 R91, RZ, RZ, R85 ;  /* 0x000000ffff5b7224 */ /* 0x000fce00078e0055 */
[C---:B------:R-:W-:Y:S07]  /*5250*/  HMMA.16816.F32 R28, R8.reuse, R98, RZ ;  /* 0x00000062081c723c */ /* 0x040fee00000018ff */
[----:B------:R-:W-:Y:S01]  /*5260*/  IMAD.MOV.U32 R99, RZ, RZ, R104 ;  /* 0x000000ffff637224 */ /* 0x000fe200078e0068 */
[----:B------:R-:W-:Y:S01]  /*5270*/  HMMA.16816.F32 R24, R8, R102, RZ ;  /* 0x000000660818723c */ /* 0x000fe200000018ff */
[----:B------:R-:W-:Y:S01]  /*5280*/  MOV R104, R88 ;  /* 0x0000005800687202 */ /* 0x000fe20000000f00 */
[----:B------:R-:W-:Y:S01]  /*5290*/  IMAD.MOV.U32 R98, RZ, RZ, R105 ;  /* 0x000000ffff627224 */ /* 0x000fe200078e0069 */
[----:B------:R-:W-:-:S02]  /*52a0*/  MOV R88, R134 ;  /* 0x0000008600587202 */ /* 0x000fc40000000f00 */
[----:B------:R-:W-:Y:S01]  /*52b0*/  MOV R105, R101 ;  /* 0x0000006500697202 */ /* 0x000fe20000000f00 */
[----:B------:R-:W-:Y:S01]  /*52c0*/  IMAD.MOV.U32 R101, RZ, RZ, R140 ;  /* 0x000000ffff657224 */ /* 0x000fe200078e008c */
[----:B------:R-:W-:Y:S01]  /*52d0*/  MOV R103, R213 ;  /* 0x000000d500677202 */ /* 0x000fe20000000f00 */
[----:B------:R-:W-:Y:S01]  /*52e0*/  HMMA.16816.F32 R20, R8, R106, RZ ;  /* 0x0000006a0814723c */ /* 0x000fe200000018ff */
[----:B------:R-:W-:-:S06]  /*52f0*/  IMAD.MOV.U32 R102, RZ, RZ, R143 ;  /* 0x000000ffff667224 */ /* 0x000fcc00078e008f */
[----:B------:R-:W-:Y:S01]  /*5300*/  IMAD.MOV.U32 R106, RZ, RZ, R96 ;  /* 0x000000ffff6a7224 */ /* 0x000fe200078e0060 */
[----:B------:R-:W-:Y:S01]  /*5310*/  HMMA.16816.F32 R48, R8, R130, RZ ;  /* 0x000000820830723c */ /* 0x000fe200000018ff */
[----:B------:R-:W-:Y:S01]  /*5320*/  MOV R96, R212 ;  /* 0x000000d400607202 */ /* 0x000fe20000000f00 */
[----:B------:R-:W-:-:S05]  /*5330*/  IMAD.MOV.U32 R107, RZ, RZ, R139 ;  /* 0x000000ffff6b7224 */ /* 0x000fca00078e008b */
[----:B------:R-:W-:Y:S01]  /*5340*/  FFMA.FTZ R8, R177, c[0x0][0x2d0], -R3 ;  /* 0x0000b400b1087a23 */ /* 0x000fe20000010803 */
[C---:B------:R-:W-:Y:S01]  /*5350*/  HMMA.16816.F32 R64, R4.reuse, R66, R32 ;  /* 0x000000420440723c */ /* 0x040fe20000001820 */
[----:B------:R-:W-:Y:S02]  /*5360*/  IMAD.MOV.U32 R131, RZ, RZ, R100 ;  /* 0x000000ffff837224 */ /* 0x000fe400078e0064 */
[----:B------:R1:W-:Y:S01]  /*5370*/  MUFU.EX2 R210, R8 ;  /* 0x0000000800d27308 */ /* 0x0003e20000000800 */
[----:B------:R-:W-:Y:S02]  /*5380*/  IMAD.MOV.U32 R100, RZ, RZ, R208 ;  /* 0x000000ffff647224 */ /* 0x000fe400078e00d0 */
[----:B------:R-:W-:Y:S01]  /*5390*/  IMAD.MOV.U32 R130, RZ, RZ, R132 ;  /* 0x000000ffff827224 */ /* 0x000fe200078e0084 */
[----:B------:R-:W-:Y:S01]  /*53a0*/  MOV R32, R191 ;  /* 0x000000bf00207202 */ /* 0x000fe20000000f00 */
[----:B------:R-:W-:Y:S01]  /*53b0*/  IMAD.MOV.U32 R33, RZ, RZ, R190 ;  /* 0x000000ffff217224 */ /* 0x000fe200078e00be */
[----:B------:R-:W-:Y:S01]  /*53c0*/  HMMA.16816.F32 R84, R4, R92, R16 ;  /* 0x0000005c0454723c */ /* 0x000fe20000001810 */
[----:B------:R-:W-:Y:S01]  /*53d0*/  LDSM.16.MT88.4 R16, [R228+0x1100] ;  /* 0x00110000e410783b */ /* 0x000fe20000004200 */
[----:B------:R-:W-:Y:S01]  /*53e0*/  MOV R35, R188 ;  /* 0x000000bc00237202 */ /* 0x000fe20000000f00 */
[----:B------:R-:W-:-:S04]  /*53f0*/  IMAD.MOV.U32 R34, RZ, RZ, R189 ;  /* 0x000000ffff227224 */ /* 0x000fc800078e00bd */
[----:B------:R-:W-:Y:S01]  /*5400*/  MOV R93, R141 ;  /* 0x0000008d005d7202 */ /* 0x000fe20000000f00 */
[----:B------:R-:W-:Y:S01]  /*5410*/  HMMA.16816.F32 R44, R4, R78, R44 ;  /* 0x0000004e042c723c */ /* 0x000fe2000000182c */
[----:B------:R-:W-:Y:S02]  /*5420*/  IMAD.MOV.U32 R92, RZ, RZ, R163 ;  /* 0x000000ffff5c7224 */ /* 0x000fe400078e00a3 */
[----:B-1----:R-:W-:-:S04]  /*5430*/  FFMA.FTZ R8, R170, c[0x0][0x2d0], -R3 ;  /* 0x0000b400aa087a23 */ /* 0x002fc80000010803 */
[----:B------:R1:W-:Y:S01]  /*5440*/  MUFU.EX2 R211, R8 ;  /* 0x0000000800d37308 */ /* 0x0003e20000000800 */
[----:B------:R-:W-:Y:S01]  /*5450*/  HMMA.16816.F32 R40, R4, R74, R40 ;  /* 0x0000004a0428723c */ /* 0x000fe20000001828 */
[----:B------:R-:W-:Y:S01]  /*5460*/  MOV R78, R162 ;  /* 0x000000a2004e7202 */ /* 0x000fe20000000f00 */
[----:B------:R-:W-:-:S05]  /*5470*/  IMAD.MOV.U32 R79, RZ, RZ, R161 ;  /* 0x000000ffff4f7224 */ /* 0x000fca00078e00a1 */
[----:B------:R-:W-:Y:S01]  /*5480*/  IMAD.MOV.U32 R75, RZ, RZ, R160 ;  /* 0x000000ffff4b7224 */ /* 0x000fe200078e00a0 */
[----:B------:R-:W-:Y:S01]  /*5490*/  HMMA.16816.F32 R36, R4, R70, R36 ;  /* 0x000000460424723c */ /* 0x000fe20000001824 */
[----:B-1----:R-:W-:-:S07]  /*54a0*/  FFMA.FTZ R8, R169, c[0x0][0x2d0], -R3 ;  /* 0x0000b400a9087a23 */ /* 0x002fce0000010803 */
[C---:B------:R-:W-:Y:S01]  /*54b0*/  HMMA.16816.F32 R60, R4.reuse, R62, R28 ;  /* 0x0000003e043c723c */ /* 0x040fe2000000181c */
[----:B------:R-:W-:Y:S01]  /*54c0*/  LDSM.16.MT88.4 R28, [R227+0x1100] ;  /* 0x00110000e31c783b */ /* 0x000fe20000004200 */
[----:B------:R1:W-:Y:S06]  /*54d0*/  MUFU.EX2 R212, R8 ;  /* 0x0000000800d47308 */ /* 0x0003ec0000000800 */
[C---:B------:R-:W-:Y:S01]  /*54e0*/  HMMA.16816.F32 R56, R4.reuse, R58, R24 ;  /* 0x0000003a0438723c */ /* 0x040fe20000001818 */
[----:B------:R-:W2:Y:S07]  /*54f0*/  LDSM.16.MT88.4 R24, [R226+0x1100] ;  /* 0x00110000e218783b */ /* 0x000eae0000004200 */
[----:B------:R-:W-:Y:S01]  /*5500*/  HMMA.16816.F32 R52, R4, R54, R20 ;  /* 0x000000360434723c */ /* 0x000fe20000001814 */
[----:B------:R-:W3:Y:S01]  /*5510*/  LDSM.16.MT88.4 R20, [R225+0x1100] ;  /* 0x00110000e114783b */ /* 0x000ee20000004200 */
[----:B-1----:R-:W-:-:S04]  /*5520*/  FFMA.FTZ R8, R168, c[0x0][0x2d0], -R3 ;  /* 0x0000b400a8087a23 */ /* 0x002fc80000010803 */
[----:B------:R1:W4:Y:S02]  /*5530*/  MUFU.EX2 R213, R8 ;  /* 0x0000000800d57308 */ /* 0x0003240000000800 */
[----:B------:R-:W-:Y:S07]  /*5540*/  HMMA.16816.F32 R48, R4, R94, R48 ;  /* 0x0000005e0430723c */ /* 0x000fee0000001830 */
[----:B------:R-:W-:Y:S02]  /*5550*/  FFMA.FTZ R4, R182, c[0x0][0x2d0], -R13 ;  /* 0x0000b400b6047a23 */ /* 0x000fe4000001080d */
[----:B-1----:R-:W-:Y:S01]  /*5560*/  FFMA.FTZ R8, R179, c[0x0][0x2d0], -R0 ;  /* 0x0000b400b3087a23 */ /* 0x002fe20000010800 */
[----:B----4-:R-:W-:-:S03]  /*5570*/  F2FP.PACK_AB R10, R213, R212 ;  /* 0x000000d4d50a723e */ /* 0x010fc600000000ff */
[----:B------:R1:W-:Y:S02]  /*5580*/  MUFU.EX2 R190, R8 ;  /* 0x0000000800be7308 */ /* 0x0003e40000000800 */
[----:B-1----:R-:W-:-:S06]  /*5590*/  FFMA.FTZ R8, R178, c[0x0][0x2d0], -R0 ;  /* 0x0000b400b2087a23 */ /* 0x002fcc0000010800 */
[----:B------:R1:W4:Y:S02]  /*55a0*/  MUFU.EX2 R191, R8 ;  /* 0x0000000800bf7308 */ /* 0x0003240000000800 */
[----:B-1----:R-:W-:Y:S01]  /*55b0*/  FFMA.FTZ R8, R171, c[0x0][0x2d0], -R0 ;  /* 0x0000b400ab087a23 */ /* 0x002fe20000010800 */
[----:B----4-:R-:W-:-:S05]  /*55c0*/  F2FP.PACK_AB R9, R191, R190 ;  /* 0x000000bebf09723e */ /* 0x010fca00000000ff */
[----:B------:R1:W-:Y:S02]  /*55d0*/  MUFU.EX2 R208, R8 ;  /* 0x0000000800d07308 */ /* 0x0003e40000000800 */
[----:B-1----:R-:W-:-:S06]  /*55e0*/  FFMA.FTZ R8, R138, c[0x0][0x2d0], -R0 ;  /* 0x0000b4008a087a23 */ /* 0x002fcc0000010800 */
[----:B------:R1:W-:Y:S08]  /*55f0*/  MUFU.EX2 R138, R4 ;  /* 0x00000004008a7308 */ /* 0x0003f00000000800 */
[----:B------:R4:W2:Y:S01]  /*5600*/  MUFU.EX2 R209, R8 ;  /* 0x0000000800d17308 */ /* 0x0008a20000000800 */
[----:B-1----:R-:W-:-:S07]  /*5610*/  FFMA.FTZ R4, R183, c[0x0][0x2d0], -R13 ;  /* 0x0000b400b7047a23 */ /* 0x002fce000001080d */
[----:B------:R1:W1:Y:S01]  /*5620*/  MUFU.EX2 R139, R4 ;  /* 0x00000004008b7308 */ /* 0x0002620000000800 */
[----:B----4-:R-:W-:Y:S01]  /*5630*/  FFMA.FTZ R8, R181, c[0x0][0x2d0], -R13 ;  /* 0x0000b400b5087a23 */ /* 0x010fe2000001080d */
[----:B--2---:R-:W-:-:S06]  /*5640*/  F2FP.PACK_AB R11, R209, R208 ;  /* 0x000000d0d10b723e */ /* 0x004fcc00000000ff */
[----:B------:R2:W-:Y:S01]  /*5650*/  MUFU.EX2 R188, R8 ;  /* 0x0000000800bc7308 */ /* 0x0005e20000000800 */
[----:B-1----:R-:W-:Y:S01]  /*5660*/  FFMA.FTZ R4, R186, c[0x0][0x2d0], -R12 ;  /* 0x0000b400ba047a23 */ /* 0x002fe2000001080c */
[----:B------:R-:W-:-:S06]  /*5670*/  F2FP.PACK_AB R6, R139, R138 ;  /* 0x0000008a8b06723e */ /* 0x000fcc00000000ff */
[----:B------:R1:W-:Y:S01]  /*5680*/  MUFU.EX2 R132, R4 ;  /* 0x0000000400847308 */ /* 0x0003e20000000800 */
[----:B--2---:R-:W-:-:S07]  /*5690*/  FFMA.FTZ R8, R180, c[0x0][0x2d0], -R13 ;  /* 0x0000b400b4087a23 */ /* 0x004fce000001080d */
[----:B------:R2:W-:Y:S01]  /*56a0*/  MUFU.EX2 R189, R8 ;  /* 0x0000000800bd7308 */ /* 0x0005e20000000800 */
[----:B-1----:R-:W-:-:S07]  /*56b0*/  FFMA.FTZ R4, R185, c[0x0][0x2d0], -R12 ;  /* 0x0000b400b9047a23 */ /* 0x002fce000001080c */
[----:B------:R1:W4:Y:S01]  /*56c0*/  MUFU.EX2 R133, R4 ;  /* 0x0000000400857308 */ /* 0x0003220000000800 */
[----:B--2---:R-:W-:-:S07]  /*56d0*/  F2FP.PACK_AB R8, R211, R210 ;  /* 0x000000d2d308723e */ /* 0x004fce00000000ff */
[----:B------:R-:W-:Y:S01]  /*56e0*/  HMMA.16816.F32 R156, R8, R24, R156 ;  /* 0x00000018089c723c */ /* 0x000fe2000000189c */
[----:B-1----:R-:W-:Y:S01]  /*56f0*/  FFMA.FTZ R4, R184, c[0x0][0x2d0], -R12 ;  /* 0x0000b400b8047a23 */ /* 0x002fe2000001080c */
[----:B----4-:R-:W-:-:S06]  /*5700*/  F2FP.PACK_AB R5, R133, R132 ;  /* 0x000000848505723e */ /* 0x010fcc00000000ff */
[C---:B------:R-:W-:Y:S01]  /*5710*/  HMMA.16816.F32 R40, R8.reuse, R26, R40 ;  /* 0x0000001a0828723c */ /* 0x040fe20000001828 */
[----:B------:R1:W-:Y:S07]  /*5720*/  MUFU.EX2 R134, R4 ;  /* 0x0000000400867308 */ /* 0x0003ee0000000800 */
[C---:B---3--:R-:W-:Y:S08]  /*5730*/  HMMA.16816.F32 R144, R8.reuse, R20, R144 ;  /* 0x000000140890723c */ /* 0x048ff00000001890 */
[----:B------:R-:W-:Y:S01]  /*5740*/  HMMA.16816.F32 R44, R8, R22, R44 ;  /* 0x00000016082c723c */ /* 0x000fe2000000182c */
[----:B-1----:R-:W-:-:S04]  /*5750*/  FFMA.FTZ R4, R176, c[0x0][0x2d0], -R12 ;  /* 0x0000b400b0047a23 */ /* 0x002fc8000001080c */
[----:B------:R1:W2:Y:S03]  /*5760*/  MUFU.EX2 R77, R4 ;  /* 0x00000004004d7308 */ /* 0x0002a60000000800 */
[C---:B------:R-:W-:Y:S08]  /*5770*/  HMMA.16816.F32 R172, R8.reuse, R16, R172 ;  /* 0x0000001008ac723c */ /* 0x040ff000000018ac */
[----:B------:R-:W-:Y:S01]  /*5780*/  HMMA.16816.F32 R36, R8, R18, R36 ;  /* 0x000000120824723c */ /* 0x000fe20000001824 */
[----:B-1----:R-:W-:-:S02]  /*5790*/  F2FP.PACK_AB R4, R189, R188 ;  /* 0x000000bcbd04723e */ /* 0x002fc400000000ff */
[----:B--2---:R-:W-:-:S07]  /*57a0*/  F2FP.PACK_AB R7, R77, R134 ;  /* 0x000000864d07723e */ /* 0x004fce00000000ff */
[C---:B------:R-:W-:Y:S07]  /*57b0*/  HMMA.16816.F32 R176, R4.reuse, R16, R32 ;  /* 0x0000001004b0723c */ /* 0x040fee0000001820 */
[----:B------:R-:W-:Y:S01]  /*57c0*/  IMAD.MOV.U32 R32, RZ, RZ, R75 ;  /* 0x000000ffff207224 */ /* 0x000fe200078e004b */
[----:B------:R-:W-:Y:S01]  /*57d0*/  MOV R33, R78 ;  /* 0x0000004e00217202 */ /* 0x000fe20000000f00 */
[----:B------:R-:W-:Y:S01]  /*57e0*/  IMAD.MOV.U32 R78, RZ, RZ, R130 ;  /* 0x000000ffff4e7224 */ /* 0x000fe200078e0082 */
[----:B------:R-:W-:Y:S01]  /*57f0*/  MOV R75, R93 ;  /* 0x0000005d004b7202 */ /* 0x000fe20000000f00 */
[----:B------:R-:W-:Y:S01]  /*5800*/  IMAD.MOV.U32 R93, RZ, RZ, R129 ;  /* 0x000000ffff5d7224 */ /* 0x000fe200078e0081 */
[----:B------:R-:W-:Y:S01]  /*5810*/  MOV R129, R101 ;  /* 0x0000006500817202 */ /* 0x000fe20000000f00 */
[----:B------:R-:W-:Y:S01]  /*5820*/  IMAD.MOV.U32 R34, RZ, RZ, R79 ;  /* 0x000000ffff227224 */ /* 0x000fe200078e004f */
[----:B------:R-:W-:Y:S01]  /*5830*/  HMMA.16816.F32 R160, R4, R24, R200 ;  /* 0x0000001804a0723c */ /* 0x000fe200000018c8 */
[----:B------:R-:W-:Y:S01]  /*5840*/  IMAD.MOV.U32 R130, RZ, RZ, R98 ;  /* 0x000000ffff827224 */ /* 0x000fe200078e0062 */
[----:B------:R-:W-:Y:S01]  /*5850*/  MOV R98, R68 ;  /* 0x0000004400627202 */ /* 0x000fe20000000f00 */
[----:B------:R-:W-:Y:S01]  /*5860*/  IMAD.MOV.U32 R35, RZ, RZ, R92 ;  /* 0x000000ffff237224 */ /* 0x000fe200078e005c */
[----:B------:R-:W-:Y:S01]  /*5870*/  MOV R92, R128 ;  /* 0x00000080005c7202 */ /* 0x000fe20000000f00 */
[----:B------:R-:W-:-:S02]  /*5880*/  IMAD.MOV.U32 R79, RZ, RZ, R131 ;  /* 0x000000ffff4f7224 */ /* 0x000fc400078e0083 */
[----:B------:R-:W-:Y:S01]  /*5890*/  IMAD.MOV.U32 R101, RZ, RZ, R229 ;  /* 0x000000ffff657224 */ /* 0x000fe200078e00e5 */
[C---:B------:R-:W-:Y:S01]  /*58a0*/  HMMA.16816.F32 R164, R4.reuse, R26, R164 ;  /* 0x0000001a04a4723c */ /* 0x040fe200000018a4 */
[----:B------:R-:W-:Y:S01]  /*58b0*/  IMAD.MOV.U32 R131, RZ, RZ, R69 ;  /* 0x000000ffff837224 */ /* 0x000fe200078e0045 */
[----:B------:R-:W2:Y:S01]  /*58c0*/  LDL.LU R229, [R1+0x90] ;  /* 0x0000900001e57983 */ /* 0x000ea20000300800 */
[----:B------:R-:W-:Y:S01]  /*58d0*/  IMAD.MOV.U32 R68, RZ, RZ, R135 ;  /* 0x000000ffff447224 */ /* 0x000fe200078e0087 */
[----:B------:R-:W-:Y:S01]  /*58e0*/  MOV R69, R230 ;  /* 0x000000e600457202 */ /* 0x000fe20000000f00 */
[----:B------:R-:W-:Y:S01]  /*58f0*/  IMAD.MOV.U32 R128, RZ, RZ, R100 ;  /* 0x000000ffff807224 */ /* 0x000fe200078e0064 */
[----:B------:R1:W5:Y:S01]  /*5900*/  LDL.LU R135, [R1+0x8c] ;  /* 0x00008c0001877983 */ /* 0x0003620000300800 */
[----:B------:R-:W-:Y:S01]  /*5910*/  IMAD.MOV.U32 R100, RZ, RZ, R231 ;  /* 0x000000ffff647224 */ /* 0x000fe200078e00e7 */
[C---:B------:R-:W-:Y:S02]  /*5920*/  HMMA.16816.F32 R140, R4.reuse, R20, R196 ;  /* 0x00000014048c723c */ /* 0x040fe400000018c4 */
[----:B------:R-:W3:Y:S04]  /*5930*/  LDL.LU R230, [R1+0x88] ;  /* 0x0000880001e67983 */ /* 0x000ee80000300800 */
[----:B------:R-:W4:Y:S02]  /*5940*/  LDL.LU R231, [R1+0x84] ;  /* 0x0000840001e77983 */ /* 0x000f240000300800 */
[----:B------:R-:W-:Y:S02]  /*5950*/  HMMA.16816.F32 R148, R4, R22, R148 ;  /* 0x000000160494723c */ /* 0x000fe40000001894 */
[----:B------:R-:W1:Y:S06]  /*5960*/  LDSM.16.MT88.4 R24, [R225+0x3100] ;  /* 0x00310000e118783b */ /* 0x000e6c0000004200 */
[----:B------:R-:W-:Y:S01]  /*5970*/  HMMA.16816.F32 R20, R8, R28, R80 ;  /* 0x0000001c0814723c */ /* 0x000fe20000001850 */
[----:B------:R-:W-:Y:S01]  /*5980*/  IMAD.MOV.U32 R74, RZ, RZ, R75 ;  /* 0x000000ffff4a7224 */ /* 0x000fe200078e004b */
[----:B------:R-:W-:Y:S01]  /*5990*/  MOV R75, R78 ;  /* 0x0000004e004b7202 */ /* 0x000fe20000000f00 */
[----:B------:R-:W-:Y:S01]  /*59a0*/  IMAD.MOV.U32 R70, RZ, RZ, R79 ;  /* 0x000000ffff467224 */ /* 0x000fe200078e004f */
[----:B------:R-:W-:Y:S01]  /*59b0*/  MOV R78, R93 ;  /* 0x0000005d004e7202 */ /* 0x000fe20000000f00 */
[----:B------:R-:W-:-:S02]  /*59c0*/  IMAD.MOV.U32 R71, RZ, RZ, R92 ;  /* 0x000000ffff477224 */ /* 0x000fc400078e005c */
[----:B------:R-:W-:Y:S01]  /*59d0*/  IMAD.MOV.U32 R79, RZ, RZ, R130 ;  /* 0x000000ffff4f7224 */ /* 0x000fe200078e0082 */
[----:B------:R-:W-:Y:S01]  /*59e0*/  HMMA.16816.F32 R180, R4, R18, R124 ;  /* 0x0000001204b4723c */ /* 0x000fe2000000187c */
[----:B------:R-:W-:Y:S01]  /*59f0*/  IMAD.MOV.U32 R92, RZ, RZ, R131 ;  /* 0x000000ffff5c7224 */ /* 0x000fe200078e0083 */
[----:B------:R-:W-:Y:S01]  /*5a00*/  MOV R93, R128 ;  /* 0x00000080005d7202 */ /* 0x000fe20000000f00 */
[----:B------:R-:W-:-:S05]  /*5a10*/  IMAD.MOV.U32 R130, RZ, RZ, R129 ;  /* 0x000000ffff827224 */ /* 0x000fca00078e0081 */
[----:B------:R-:W-:Y:S01]  /*5a20*/  HMMA.16816.F32 R196, R4, R28, R32 ;  /* 0x0000001c04c4723c */ /* 0x000fe20000001820 */
[----:B------:R-:W-:Y:S01]  /*5a30*/  IMAD.MOV.U32 R131, RZ, RZ, R68 ;  /* 0x000000ffff837224 */ /* 0x000fe200078e0044 */
[----:B------:R-:W-:Y:S01]  /*5a40*/  MOV R82, R77 ;  /* 0x0000004d00527202 */ /* 0x000fe20000000f00 */
[----:B------:R-:W-:Y:S01]  /*5a50*/  IMAD.MOV.U32 R129, RZ, RZ, R242 ;  /* 0x000000ffff817224 */ /* 0x000fe200078e00f2 */
[----:B------:R-:W-:Y:S01]  /*5a60*/  MOV R128, R69 ;  /* 0x0000004500807202 */ /* 0x000fe20000000f00 */
[----:B------:R-:W-:Y:S02]  /*5a70*/  LDSM.16.MT88.4 R16, [R228+0x3100] ;  /* 0x00310000e410783b */ /* 0x000fe40000004200 */
[----:B------:R-:W-:Y:S01]  /*5a80*/  IMAD.MOV.U32 R35, RZ, RZ, R78 ;  /* 0x000000ffff237224 */ /* 0x000fe200078e004e */
[----:B------:R-:W-:Y:S01]  /*5a90*/  MOV R125, R23 ;  /* 0x00000017007d7202 */ /* 0x000fe20000000f00 */
        /* <DEDUP_REMOVED lines=14> */
[----:B------:R-:W-:-:S02]  /*5b80*/  IMAD.MOV.U32 R103, RZ, RZ, R240 ;  /* 0x000000ffff677224 */ /* 0x000fc400078e00f0 */
[----:B------:R-:W-:Y:S02]  /*5b90*/  IMAD.MOV.U32 R15, RZ, RZ, R239 ;  /* 0x000000ffff0f7224 */ /* 0x000fe400078e00ef */
[----:B------:R-:W-:Y:S01]  /*5ba0*/  IMAD.MOV.U32 R202, RZ, RZ, R35 ;  /* 0x000000ffffca7224 */ /* 0x000fe200078e0023 */
[----:B------:R-:W-:Y:S01]  /*5bb0*/  MOV R35, R71 ;  /* 0x0000004700237202 */ /* 0x000fe20000000f00 */
[----:B------:R-:W-:Y:S02]  /*5bc0*/  IMAD.MOV.U32 R102, RZ, RZ, R241 ;  /* 0x000000ffff667224 */ /* 0x000fe400078e00f1 */
[----:B------:R-:W-:Y:S02]  /*5bd0*/  IMAD.MOV.U32 R127, RZ, RZ, R21 ;  /* 0x000000ffff7f7224 */ /* 0x000fe400078e0015 */
[----:B------:R-:W-:Y:S02]  /*5be0*/  IMAD.MOV.U32 R126, RZ, RZ, R22 ;  /* 0x000000ffff7e7224 */ /* 0x000fe400078e0016 */
[----:B------:R-:W-:-:S02]  /*5bf0*/  IMAD.MOV.U32 R124, RZ, RZ, R20 ;  /* 0x000000ffff7c7224 */ /* 0x000fc400078e0014 */
[----:B------:R-:W-:Y:S01]  /*5c00*/  IMAD.MOV.U32 R203, RZ, RZ, R70 ;  /* 0x000000ffffcb7224 */ /* 0x000fe200078e0046 */
[----:B------:R-:W1:Y:S01]  /*5c10*/  LDSM.16.MT88.4 R20, [R226+0x3100] ;  /* 0x00310000e214783b */ /* 0x000e620000004200 */
[----:B------:R-:W-:Y:S01]  /*5c20*/  IMAD.MOV.U32 R71, RZ, RZ, R79 ;  /* 0x000000ffff477224 */ /* 0x000fe200078e004f */
[----:B------:R-:W-:Y:S01]  /*5c30*/  MOV R79, R238 ;  /* 0x000000ee004f7202 */ /* 0x000fe20000000f00 */
[----:B------:R-:W-:Y:S01]  /*5c40*/  IMAD.MOV.U32 R34, RZ, RZ, R76 ;  /* 0x000000ffff227224 */ /* 0x000fe200078e004c */
[----:B------:R-:W-:Y:S01]  /*5c50*/  MOV R76, R232 ;  /* 0x000000e8004c7202 */ /* 0x000fe20000000f00 */
[----:B------:R-:W-:Y:S02]  /*5c60*/  IMAD.MOV.U32 R70, RZ, RZ, R78 ;  /* 0x000000ffff467224 */ /* 0x000fe400078e004e */
[----:B------:R-:W-:Y:S01]  /*5c70*/  IMAD.MOV.U32 R200, RZ, RZ, R33 ;  /* 0x000000ffffc87224 */ /* 0x000fe200078e0021 */
[----:B------:R-:W-:Y:S01]  /*5c80*/  MOV R33, R103 ;  /* 0x0000006700217202 */ /* 0x000fe20000000f00 */
[----:B------:R-:W-:-:S02]  /*5c90*/  IMAD.MOV.U32 R78, RZ, RZ, R15 ;  /* 0x000000ffff4e7224 */ /* 0x000fc400078e000f */
[----:B------:R-:W-:Y:S02]  /*5ca0*/  IMAD.MOV.U32 R32, RZ, RZ, R102 ;  /* 0x000000ffff207224 */ /* 0x000fe400078e0066 */
[----:B------:R-:W-:Y:S02]  /*5cb0*/  IMAD.MOV.U32 R185, RZ, RZ, R78 ;  /* 0x000000ffffb97224 */ /* 0x000fe400078e004e */
[----:B------:R-:W-:Y:S02]  /*5cc0*/  IMAD.MOV.U32 R184, RZ, RZ, R79 ;  /* 0x000000ffffb87224 */ /* 0x000fe400078e004f */
[----:B------:R-:W-:Y:S01]  /*5cd0*/  IMAD.MOV.U32 R81, RZ, RZ, R76 ;  /* 0x000000ffff517224 */ /* 0x000fe200078e004c */
[----:B------:R-:W-:Y:S01]  /*5ce0*/  MOV R186, R34 ;  /* 0x0000002200ba7202 */ /* 0x000fe20000000f00 */
[----:B-1----:R-:W-:Y:S01]  /*5cf0*/  HMMA.16816.F32 R76, R4, R26, R248 ;  /* 0x0000001a044c723c */ /* 0x002fe200000018f8 */
[----:B------:R-:W-:Y:S02]  /*5d00*/  IMAD.MOV.U32 R168, RZ, RZ, R32 ;  /* 0x000000ffffa87224 */ /* 0x000fe400078e0020 */
[----:B------:R-:W-:-:S04]  /*5d10*/  IMAD.MOV.U32 R171, RZ, RZ, R33 ;  /* 0x000000ffffab7224 */ /* 0x000fc800078e0021 */
[----:B------:R-:W-:Y:S02]  /*5d20*/  IMAD.MOV.U32 R249, RZ, RZ, R35 ;  /* 0x000000fffff97224 */ /* 0x000fe400078e0023 */
[----:B------:R-:W1:Y:S01]  /*5d30*/  LDSM.16.MT88.4 R32, [R227+0x3100] ;  /* 0x00310000e320783b */ /* 0x000e620000004200 */
[----:B------:R-:W-:Y:S02]  /*5d40*/  IMAD.MOV.U32 R68, RZ, RZ, R100 ;  /* 0x000000ffff447224 */ /* 0x000fe400078e0064 */
[----:B------:R-:W-:Y:S01]  /*5d50*/  IMAD.MOV.U32 R69, RZ, RZ, R14 ;  /* 0x000000ffff457224 */ /* 0x000fe200078e000e */
[----:B------:R-:W-:Y:S01]  /*5d60*/  MOV R250, R92 ;  /* 0x0000005c00fa7202 */ /* 0x000fe20000000f00 */
[----:B------:R-:W-:Y:S02]  /*5d70*/  IMAD.MOV.U32 R251, RZ, RZ, R93 ;  /* 0x000000fffffb7224 */ /* 0x000fe400078e005d */
[----:B------:R-:W-:Y:S07]  /*5d80*/  HMMA.16816.F32 R92, R4, R22, R220 ;  /* 0x00000016045c723c */ /* 0x000fee00000018dc */
[----:B------:R-:W-:Y:S01]  /*5d90*/  IMAD.MOV.U32 R220, RZ, RZ, R70 ;  /* 0x000000ffffdc7224 */ /* 0x000fe200078e0046 */
[----:B------:R-:W-:Y:S01]  /*5da0*/  MOV R221, R71 ;  /* 0x0000004700dd7202 */ /* 0x000fe20000000f00 */
[----:B------:R-:W-:-:S02]  /*5db0*/  IMAD.MOV.U32 R222, RZ, RZ, R68 ;  /* 0x000000ffffde7224 */ /* 0x000fc400078e0044 */
[----:B------:R-:W-:Y:S01]  /*5dc0*/  IMAD.MOV.U32 R223, RZ, RZ, R69 ;  /* 0x000000ffffdf7224 */ /* 0x000fe200078e0045 */
[C---:B------:R-:W-:Y:S08]  /*5dd0*/  HMMA.16816.F32 R72, R4.reuse, R24, R72 ;  /* 0x000000180448723c */ /* 0x040ff00000001848 */
[C---:B------:R-:W-:Y:S08]  /*5de0*/  HMMA.16816.F32 R88, R4.reuse, R20, R88 ;  /* 0x000000140458723c */ /* 0x040ff00000001858 */
[C---:B------:R-:W-:Y:S08]  /*5df0*/  HMMA.16816.F32 R104, R4.reuse, R16, R104 ;  /* 0x000000100468723c */ /* 0x040ff00000001868 */
[C---:B------:R-:W-:Y:S08]  /*5e00*/  HMMA.16816.F32 R200, R4.reuse, R30, R200 ;  /* 0x0000001e04c8723c */ /* 0x040ff000000018c8 */
[C---:B------:R-:W-:Y:S08]  /*5e10*/  HMMA.16816.F32 R68, R4.reuse, R18, R152 ;  /* 0x000000120444723c */ /* 0x040ff00000001898 */
[----:B-1----:R-:W-:Y:S01]  /*5e20*/  HMMA.16816.F32 R220, R4, R32, R220 ;  /* 0x0000002004dc723c */ /* 0x002fe200000018dc */
[----:B------:R-:W-:Y:S01]  /*5e30*/  MOV R153, R249 ;  /* 0x000000f900997202 */ /* 0x000fe20000000f00 */
[----:B------:R-:W-:-:S02]  /*5e40*/  IMAD.MOV.U32 R155, RZ, RZ, R250 ;  /* 0x000000ffff9b7224 */ /* 0x000fc400078e00fa */
[----:B------:R-:W-:-:S04]  /*5e50*/  IMAD.MOV.U32 R154, RZ, RZ, R251 ;  /* 0x000000ffff9a7224 */ /* 0x000fc800078e00fb */
[----:B------:R-:W-:Y:S07]  /*5e60*/  HMMA.16816.F32 R216, R4, R34, R216 ;  /* 0x0000002204d8723c */ /* 0x000fee00000018d8 */
[----:B------:R-:W-:Y:S01]  /*5e70*/  FFMA.FTZ R4, R214, c[0x0][0x2d0], -R3 ;  /* 0x0000b400d6047a23 */ /* 0x000fe20000010803 */
[----:B------:R-:W-:Y:S01]  /*5e80*/  HMMA.16816.F32 R248, R8, R30, R64 ;  /* 0x0000001e08f8723c */ /* 0x000fe20000001840 */
[----:B------:R-:W-:-:S07]  /*5e90*/  IMAD.MOV.U32 R102, RZ, RZ, R234 ;  /* 0x000000ffff667224 */ /* 0x000fce00078e00ea */
[----:B------:R-:W-:Y:S01]  /*5ea0*/  HMMA.16816.F32 R64, R8, R24, R120 ;  /* 0x000000180840723c */ /* 0x000fe20000001878 */
[----:B------:R1:W-:Y:S01]  /*5eb0*/  MUFU.EX2 R24, R4 ;  /* 0x0000000400187308 */ /* 0x0003e20000000800 */
[----:B------:R-:W-:-:S06]  /*5ec0*/  MOV R28, R102 ;  /* 0x00000066001c7202 */ /* 0x000fcc0000000f00 */
[----:B------:R-:W-:Y:S01]  /*5ed0*/  HMMA.16816.F32 R60, R8, R26, R60 ;  /* 0x0000001a083c723c */ /* 0x000fe2000000183c */
[----:B-1----:R-:W-:-:S04]  /*5ee0*/  FFMA.FTZ R4, R207, c[0x0][0x2d0], -R3 ;  /* 0x0000b400cf047a23 */ /* 0x002fc80000010803 */
[----:B------:R1:W1:Y:S01]  /*5ef0*/  MUFU.EX2 R25, R4 ;  /* 0x0000000400197308 */ /* 0x0002620000000800 */
[----:B------:R-:W-:Y:S01]  /*5f00*/  MOV R123, R153 ;  /* 0x00000099007b7202 */ /* 0x000fe20000000f00 */
[----:B------:R-:W-:Y:S02]  /*5f10*/  IMAD.MOV.U32 R153, RZ, RZ, R28 ;  /* 0x000000ffff997224 */ /* 0x000fe400078e001c */
[--C-:B-1----:R-:W-:Y:S02]  /*5f20*/  FFMA.FTZ R4, R206, c[0x0][0x2d0], -R3.reuse ;  /* 0x0000b400ce047a23 */ /* 0x102fe40000010803 */
[----:B------:R-:W-:-:S04]  /*5f30*/  FFMA.FTZ R3, R205, c[0x0][0x2d0], -R3 ;  /* 0x0000b400cd037a23 */ /* 0x000fc80000010803 */
[----:B------:R1:W-:Y:S01]  /*5f40*/  MUFU.EX2 R26, R3 ;  /* 0x00000003001a7308 */ /* 0x0003e20000000800 */
[----:B------:R-:W-:Y:S01]  /*5f50*/  HMMA.16816.F32 R56, R8, R22, R56 ;  /* 0x000000160838723c */ /* 0x000fe20000001838 */
[----:B------:R-:W-:Y:S01]  /*5f60*/  IMAD.MOV.U32 R103, RZ, RZ, R233 ;  /* 0x000000ffff677224 */ /* 0x000fe200078e00e9 */
[----:B------:R-:W-:Y:S02]  /*5f70*/  MOV R100, R244 ;  /* 0x000000f400647202 */ /* 0x000fe40000000f00 */
[----:B------:R-:W-:Y:S01]  /*5f80*/  MOV R152, R98 ;  /* 0x0000006200987202 */ /* 0x000fe20000000f00 */
[----:B-1----:R-:W-:-:S03]  /*5f90*/  FFMA.FTZ R3, R195, c[0x0][0x2d0], -R0 ;  /* 0x0000b400c3037a23 */ /* 0x002fc60000010800 */
[C---:B------:R-:W-:Y:S01]  /*5fa0*/  HMMA.16816.F32 R52, R8.reuse, R18, R52 ;  /* 0x000000120834723c */ /* 0x040fe20000001834 */
[----:B------:R-:W-:Y:S02]  /*5fb0*/  IMAD.MOV.U32 R80, RZ, RZ, R103 ;  /* 0x000000ffff507224 */ /* 0x000fe400078e0067 */
[----:B------:R-:W-:Y:S02]  /*5fc0*/  IMAD.MOV.U32 R169, RZ, RZ, R129 ;  /* 0x000000ffffa97224 */ /* 0x000fe400078e0081 */
[----:B------:R-:W-:Y:S01]  /*5fd0*/  IMAD.MOV.U32 R14, RZ, RZ, R243 ;  /* 0x000000ffff0e7224 */ /* 0x000fe200078e00f3 */
[----:B------:R-:W-:Y:S01]  /*5fe0*/  MOV R170, R128 ;  /* 0x0000008000aa7202 */ /* 0x000fe20000000f00 */
[----:B------:R-:W-:Y:S01]  /*5ff0*/  IMAD.MOV.U32 R103, RZ, RZ, R224 ;  /* 0x000000ffff677224 */ /* 0x000fe200078e00e0 */
[----:B------:R-:W-:Y:S01]  /*6000*/  MOV R15, R235 ;  /* 0x000000eb000f7202 */ /* 0x000fe20000000f00 */
[----:B------:R-:W-:Y:S02]  /*6010*/  IMAD.MOV.U32 R98, RZ, RZ, R100 ;  /* 0x000000ffff627224 */ /* 0x000fe400078e0064 */
[----:B----4-:R-:W-:Y:S01]  /*6020*/  IMAD.MOV.U32 R29, RZ, RZ, R231 ;  /* 0x000000ffff1d7224 */ /* 0x010fe200078e00e7 */
[----:B--2---:R-:W-:Y:S01]  /*6030*/  MOV R102, R229 ;  /* 0x000000e500667202 */ /* 0x004fe20000000f00 */
[----:B---3--:R-:W-:Y:S01]  /*6040*/  IMAD.MOV.U32 R83, RZ, RZ, R230 ;  /* 0x000000ffff537224 */ /* 0x008fe200078e00e6 */
[----:B------:R-:W-:Y:S01]  /*6050*/  MUFU.EX2 R27, R4 ;  /* 0x00000004001b7308 */ /* 0x000fe20000000800 */
[----:B------:R-:W-:Y:S01]  /*6060*/  IMAD.MOV.U32 R122, RZ, RZ, R29 ;  /* 0x000000ffff7a7224 */ /* 0x000fe200078e001d */
[----:B------:R-:W-:Y:S01]  /*6070*/  HMMA.16816.F32 R48, R8, R34, R48 ;  /* 0x000000220830723c */ /* 0x000fe20000001830 */
[----:B------:R1:W5:Y:S01]  /*6080*/  LDL.LU R244, [R1+0x80] ;  /* 0x0000800001f47983 */ /* 0x0003620000300800 */
[----:B------:R-:W-:-:S06]  /*6090*/  MOV R5, R83 ;  /* 0x0000005300057202 */ /* 0x000fcc0000000f00 */
[C---:B------:R-:W-:Y:S01]  /*60a0*/  HMMA.16816.F32 R28, R8.reuse, R20, R112 ;  /* 0x00000014081c723c */ /* 0x040fe20000001870 */
[----:B------:R2:W-:Y:S01]  /*60b0*/  MUFU.EX2 R20, R3 ;  /* 0x0000000300147308 */ /* 0x0005e20000000800 */
[----:B------:R-:W-:Y:S01]  /*60c0*/  IMAD.MOV.U32 R6, RZ, RZ, R102 ;  /* 0x000000ffff067224 */ /* 0x000fe200078e0066 */
[----:B------:R-:W-:Y:S01]  /*60d0*/  MOV R83, R101 ;  /* 0x0000006500537202 */ /* 0x000fe20000000f00 */
[----:B------:R-:W-:Y:S01]  /*60e0*/  IMAD.MOV.U32 R7, RZ, RZ, R103 ;  /* 0x000000ffff077224 */ /* 0x000fe200078e0067 */
[----:B------:R1:W5:Y:S01]  /*60f0*/  LDL.LU R243, [R1+0x7c] ;  /* 0x00007c0001f37983 */ /* 0x0003620000300800 */
[----:B--2---:R-:W-:Y:S02]  /*6100*/  FFMA.FTZ R3, R194, c[0x0][0x2d0], -R0 ;  /* 0x0000b400c2037a23 */ /* 0x004fe40000010800 */
[----:B------:R-:W-:Y:S01]  /*6110*/  HMMA.16816.F32 R100, R8, R16, R116 ;  /* 0x000000100864723c */ /* 0x000fe20000001874 */
[----:B------:R-:W-:Y:S01]  /*6120*/  IMAD.MOV.U32 R129, RZ, RZ, R236 ;  /* 0x000000ffff817224 */ /* 0x000fe200078e00ec */
[----:B------:R1:W5:Y:S01]  /*6130*/  LDL.LU R242, [R1+0x78] ;  /* 0x0000780001f27983 */ /* 0x0003620000300800 */
[----:B------:R2:W3:Y:S01]  /*6140*/  MUFU.EX2 R22, R3 ;  /* 0x0000000300167308 */ /* 0x0004e20000000800 */
[----:B------:R-:W-:-:S02]  /*6150*/  IMAD.MOV.U32 R128, RZ, RZ, R237 ;  /* 0x000000ffff807224 */ /* 0x000fc400078e00ed */
[----:B------:R-:W-:Y:S01]  /*6160*/  IMAD.MOV.U32 R34, RZ, RZ, R97 ;  /* 0x000000ffff227224 */ /* 0x000fe200078e0061 */
[----:B------:R1:W5:Y:S01]  /*6170*/  LDL.LU R241, [R1+0x74] ;  /* 0x0000740001f17983 */ /* 0x0003620000300800 */
[--C-:B--2---:R-:W-:Y:S01]  /*6180*/  FFMA.FTZ R3, R193, c[0x0][0x2d0], -R0.reuse ;  /* 0x0000b400c1037a23 */ /* 0x104fe20000010800 */
[----:B------:R-:W-:Y:S01]  /*6190*/  HMMA.16816.F32 R116, R8, R32, R84 ;  /* 0x000000200874723c */ /* 0x000fe20000001854 */
[----:B------:R-:W-:Y:S01]  /*61a0*/  FFMA.FTZ R0, R187, c[0x0][0x2d0], -R0 ;  /* 0x0000b400bb007a23 */ /* 0x000fe20000010800 */
[----:B------:R1:W5:Y:S03]  /*61b0*/  LDL.LU R240, [R1+0x70] ;  /* 0x0000700001f07983 */ /* 0x0003660000300800 */
[----:B------:R2:W-:Y:S01]  /*61c0*/  MUFU.EX2 R21, R0 ;  /* 0x0000000000157308 */ /* 0x0005e20000000800 */
[----:B------:R-:W-:-:S07]  /*61d0*/  IMAD.MOV.U32 R207, RZ, RZ, R128 ;  /* 0x000000ffffcf7224 */ /* 0x000fce00078e0080 */
[----:B------:R-:W4:Y:S01]  /*61e0*/  MUFU.EX2 R23, R3 ;  /* 0x0000000300177308 */ /* 0x000f220000000800 */
[----:B------:R-:W-:Y:S02]  /*61f0*/  FADD.FTZ R11, R109, R108 ;  /* 0x0000006c6d0b7221 */ /* 0x000fe40000010000 */
[----:B------:R-:W-:Y:S01]  /*6200*/  IMAD.MOV.U32 R35, RZ, RZ, R110 ;  /* 0x000000ffff237224 */ /* 0x000fe200078e006e */
[----:B------:R-:W-:Y:S01]  /*6210*/  MOV R32, R96 ;  /* 0x0000006000207202 */ /* 0x000fe20000000f00 */
[----:B------:R-:W-:Y:S01]  /*6220*/  IMAD.MOV.U32 R33, RZ, RZ, R83 ;  /* 0x000000ffff217224 */ /* 0x000fe200078e0053 */
[----:B------:R1:W5:Y:S01]  /*6230*/  LDL.LU R239, [R1+0x6c] ;  /* 0x00006c0001ef7983 */ /* 0x0003620000300800 */
[----:B--2---:R-:W-:Y:S01]  /*6240*/  FFMA.FTZ R0, R122, c[0x0][0x2d0], -R13 ;  /* 0x0000b4007a007a23 */ /* 0x004fe2000001080d */
[----:B------:R-:W-:Y:S01]  /*6250*/  F2FP.PACK_AB R128, R25, R24 ;  /* 0x000000181980723e */ /* 0x000fe200000000ff */
[----:B------:R-:W-:Y:S01]  /*6260*/  IMAD.MOV.U32 R87, RZ, RZ, R207 ;  /* 0x000000ffff577224 */ /* 0x000fe200078e00cf */
[----:B------:R1:W5:Y:S01]  /*6270*/  LDL.LU R238, [R1+0x68] ;  /* 0x0000680001ee7983 */ /* 0x0003620000300800 */
[----:B------:R2:W-:Y:S01]  /*6280*/  MUFU.EX2 R16, R0 ;  /* 0x0000000000107308 */ /* 0x0005e20000000800 */
[----:B------:R-:W-:-:S02]  /*6290*/  IMAD.MOV.U32 R122, RZ, RZ, R6 ;  /* 0x000000ffff7a7224 */ /* 0x000fc400078e0006 */
[----:B------:R1:W5:Y:S01]  /*62a0*/  LDL.LU R237, [R1+0x64] ;  /* 0x0000640001ed7983 */ /* 0x0003620000300800 */
[----:B--2---:R-:W-:-:S03]  /*62b0*/  FFMA.FTZ R0, R123, c[0x0][0x2d0], -R13 ;  /* 0x0000b4007b007a23 */ /* 0x004fc6000001080d */
[----:B------:R1:W5:Y:S01]  /*62c0*/  LDL.LU R236, [R1+0x60] ;  /* 0x0000600001ec7983 */ /* 0x0003620000300800 */
[----:B------:R2:W1:Y:S01]  /*62d0*/  MUFU.EX2 R17, R0 ;  /* 0x0000000000117308 */ /* 0x0004620000000800 */
[----:B------:R-:W-:Y:S01]  /*62e0*/  MOV R123, R7 ;  /* 0x00000007007b7202 */ /* 0x000fe20000000f00 */
[----:B------:R-:W-:Y:S01]  /*62f0*/  IMAD.MOV.U32 R6, RZ, RZ, R154 ;  /* 0x000000ffff067224 */ /* 0x000fe200078e009a */
[----:B------:R1:W5:Y:S02]  /*6300*/  LDL.LU R235, [R1+0x5c] ;  /* 0x00005c0001eb7983 */ /* 0x0003640000300800 */
[----:B------:R-:W-:Y:S02]  /*6310*/  MOV R121, R123 ;  /* 0x0000007b00797202 */ /* 0x000fe40000000f00 */
[----:B------:R-:W-:Y:S01]  /*6320*/  MOV R123, R127 ;  /* 0x0000007f007b7202 */ /* 0x000fe20000000f00 */
[----:B--2---:R-:W-:Y:S01]  /*6330*/  FFMA.FTZ R0, R5, c[0x0][0x2d0], -R13 ;  /* 0x0000b40005007a23 */ /* 0x004fe2000001080d */
[----:B------:R-:W-:Y:S01]  /*6340*/  MOV R7, R153 ;  /* 0x0000009900077202 */ /* 0x000fe20000000f00 */
[----:B------:R2:W5:Y:S02]  /*6350*/  LDL.LU R234, [R1+0x58] ;  /* 0x0000580001ea7983 */ /* 0x0005640000300800 */
[----:B------:R1:W-:Y:S01]  /*6360*/  MUFU.EX2 R18, R0 ;  /* 0x0000000000127308 */ /* 0x0003e20000000800 */
[----:B------:R-:W-:Y:S01]  /*6370*/  IMAD.MOV.U32 R5, RZ, RZ, R152 ;  /* 0x000000ffff057224 */ /* 0x000fe200078e0098 */
[----:B------:R2:W5:Y:S01]  /*6380*/  LDL.LU R233, [R1+0x54] ;  /* 0x0000540001e97983 */ /* 0x0005620000300800 */
[----:B------:R-:W-:-:S02]  /*6390*/  IMAD.MOV.U32 R127, RZ, RZ, R185 ;  /* 0x000000ffff7f7224 */ /* 0x000fc400078e00b9 */
[----:B------:R-:W-:Y:S01]  /*63a0*/  IMAD.MOV.U32 R185, RZ, RZ, R171 ;  /* 0x000000ffffb97224 */ /* 0x000fe200078e00ab */
[----:B------:R2:W5:Y:S01]  /*63b0*/  LDL.LU R232, [R1+0x50] ;  /* 0x0000500001e87983 */ /* 0x0005620000300800 */
[----:B------:R-:W-:Y:S02]  /*63c0*/  IMAD.MOV.U32 R171, RZ, RZ, R169 ;  /* 0x000000ffffab7224 */ /* 0x000fe400078e00a9 */
[----:B------:R-:W-:Y:S01]  /*63d0*/  IMAD.MOV.U32 R169, RZ, RZ, R130 ;  /* 0x000000ffffa97224 */ /* 0x000fe200078e0082 */
[----:B------:R2:W5:Y:S01]  /*63e0*/  LDL.LU R231, [R1+0x4c] ;  /* 0x00004c0001e77983 */ /* 0x0005620000300800 */
[----:B-1----:R-:W-:-:S03]  /*63f0*/  FFMA.FTZ R0, R155, c[0x0][0x2d0], -R13 ;  /* 0x0000b4009b007a23 */ /* 0x002fc6000001080d */
[----:B------:R2:W5:Y:S01]  /*6400*/  LDL.LU R230, [R1+0x48] ;  /* 0x0000480001e67983 */ /* 0x0005620000300800 */
[----:B------:R1:W-:Y:S01]  /*6410*/  MUFU.EX2 R19, R0 ;  /* 0x0000000000137308 */ /* 0x0003e20000000800 */
[----:B------:R-:W-:Y:S02]  /*6420*/  IMAD.MOV.U32 R130, RZ, RZ, R14 ;  /* 0x000000ffff827224 */ /* 0x000fe400078e000e */
[----:B------:R-:W-:Y:S01]  /*6430*/  LDSM.16.MT88.4 R152, [R225+0x1900] ;  /* 0x00190000e198783b */ /* 0x000fe20000004200 */
[----:B------:R-:W-:Y:S02]  /*6440*/  IMAD.MOV.U32 R115, RZ, RZ, R127 ;  /* 0x000000ffff737224 */ /* 0x000fe400078e007f */
[----:B------:R-:W-:Y:S01]  /*6450*/  IMAD.MOV.U32 R113, RZ, RZ, R185 ;  /* 0x000000ffff717224 */ /* 0x000fe200078e00b9 */
[----:B------:R2:W5:Y:S01]  /*6460*/  LDL.LU R229, [R1+0x44] ;  /* 0x0000440001e57983 */ /* 0x0005620000300800 */
[----:B-1----:R-:W-:Y:S02]  /*6470*/  FFMA.FTZ R0, R122, c[0x0][0x2d0], -R12 ;  /* 0x0000b4007a007a23 */ /* 0x002fe4000001080c */
[----:B------:R-:W-:Y:S01]  /*6480*/  IMAD.MOV.U32 R4, RZ, RZ, R130 ;  /* 0x000000ffff047224 */ /* 0x000fe200078e0082 */
[----:B------:R-:W-:Y:S01]  /*6490*/  MOV R84, R113 ;  /* 0x0000007100547202 */ /* 0x000fe20000000f00 */
[----:B------:R-:W-:Y:S01]  /*64a0*/  IMAD.MOV.U32 R122, RZ, RZ, R5 ;  /* 0x000000ffff7a7224 */ /* 0x000fe200078e0005 */
[----:B------:R2:W5:Y:S01]  /*64b0*/  LDL.LU R224, [R1+0x40] ;  /* 0x0000400001e07983 */ /* 0x0005620000300800 */
[----:B------:R-:W-:Y:S01]  /*64c0*/  IMAD.MOV.U32 R5, RZ, RZ, R126 ;  /* 0x000000ffff057224 */ /* 0x000fe200078e007e */
[----:B------:R-:W-:Y:S01]  /*64d0*/  MOV R126, R184 ;  /* 0x000000b8007e7202 */ /* 0x000fe20000000f00 */
[----:B------:R1:W-:Y:S01]  /*64e0*/  MUFU.EX2 R14, R0 ;  /* 0x00000000000e7308 */ /* 0x0003e20000000800 */
[----:B------:R-:W-:-:S02]  /*64f0*/  MOV R184, R186 ;  /* 0x000000ba00b87202 */ /* 0x000fc40000000f00 */
[----:B------:R-:W-:Y:S02]  /*6500*/  MOV R186, R168 ;  /* 0x000000a800ba7202 */ /* 0x000fe40000000f00 */
[----:B------:R-:W-:Y:S01]  /*6510*/  MOV R168, R170 ;  /* 0x000000aa00a87202 */ /* 0x000fe20000000f00 */
[----:B------:R-:W-:Y:S01]  /*6520*/  IMAD.MOV.U32 R214, RZ, RZ, R122 ;  /* 0x000000ffffd67224 */ /* 0x000fe200078e007a */
[----:B------:R-:W-:Y:S02]  /*6530*/  MOV R170, R131 ;  /* 0x0000008300aa7202 */ /* 0x000fe40000000f00 */
[----:B------:R-:W-:Y:S02]  /*6540*/  MOV R131, R15 ;  /* 0x0000000f00837202 */ /* 0x000fe40000000f00 */
[----:B------:R-:W-:Y:S01]  /*6550*/  MOV R122, R123 ;  /* 0x0000007b007a7202 */ /* 0x000fe20000000f00 */
[----:B-1----:R-:W-:Y:S01]  /*6560*/  FFMA.FTZ R0, R252, c[0x0][0x2d0], -R12 ;  /* 0x0000b400fc007a23 */ /* 0x002fe2000001080c */
[----:B------:R-:W-:Y:S01]  /*6570*/  MOV R120, R126 ;  /* 0x0000007e00787202 */ /* 0x000fe20000000f00 */
[----:B------:R-:W-:-:S02]  /*6580*/  IMAD.MOV.U32 R123, RZ, RZ, R5 ;  /* 0x000000ffff7b7224 */ /* 0x000fc400078e0005 */
[----:B------:R1:W1:Y:S01]  /*6590*/  MUFU.EX2 R15, R0 ;  /* 0x00000000000f7308 */ /* 0x0002620000000800 */
[----:B------:R-:W-:Y:S01]  /*65a0*/  MOV R5, R125 ;  /* 0x0000007d00057202 */ /* 0x000fe20000000f00 */
[----:B------:R-:W-:Y:S01]  /*65b0*/  IMAD.MOV.U32 R126, RZ, RZ, R169 ;  /* 0x000000ffff7e7224 */ /* 0x000fe200078e00a9 */
[----:B------:R-:W-:Y:S02]  /*65c0*/  MOV R125, R168 ;  /* 0x000000a8007d7202 */ /* 0x000fe40000000f00 */
[----:B------:R-:W-:Y:S01]  /*65d0*/  MOV R127, R170 ;  /* 0x000000aa007f7202 */ /* 0x000fe20000000f00 */
[----:B-1----:R-:W-:Y:S02]  /*65e0*/  FFMA.FTZ R0, R121, c[0x0][0x2d0], -R12 ;  /* 0x0000b40079007a23 */ /* 0x002fe4000001080c */
[----:B------:R-:W-:Y:S02]  /*65f0*/  IMAD.MOV.U32 R121, RZ, RZ, R124 ;  /* 0x000000ffff797224 */ /* 0x000fe400078e007c */
[----:B------:R-:W-:-:S02]  /*6600*/  IMAD.MOV.U32 R124, RZ, RZ, R171 ;  /* 0x000000ffff7c7224 */ /* 0x000fc400078e00ab */
[----:B------:R-:W1:Y:S01]  /*6610*/  LDSM.16.MT88.4 R168, [R226+0x1900] ;  /* 0x00190000e2a8783b */ /* 0x000e620000004200 */
[----:B------:R2:W-:Y:S02]  /*6620*/  MUFU.EX2 R13, R0 ;  /* 0x00000000000d7308 */ /* 0x0005e40000000800 */
[----:B--2---:R-:W-:-:S06]  /*6630*/  FFMA.FTZ R0, R214, c[0x0][0x2d0], -R12 ;  /* 0x0000b400d6007a23 */ /* 0x004fcc000001080c */
[----:B------:R-:W2:Y:S01]  /*6640*/  MUFU.EX2 R12, R0 ;  /* 0x00000000000c7308 */ /* 0x000ea20000000800 */
[----:B------:R-:W-:Y:S01]  /*6650*/  IMAD.MOV.U32 R193, RZ, RZ, R124 ;  /* 0x000000ffffc17224 */ /* 0x000fe200078e007c */
[----:B------:R-:W-:Y:S01]  /*6660*/  MOV R194, R125 ;  /* 0x0000007d00c27202 */ /* 0x000fe20000000f00 */
[----:B------:R-:W-:Y:S01]  /*6670*/  IMAD.MOV.U32 R195, RZ, RZ, R126 ;  /* 0x000000ffffc37224 */ /* 0x000fe200078e007e */
[----:B------:R-:W-:Y:S02]  /*6680*/  MOV R205, R127 ;  /* 0x0000007f00cd7202 */ /* 0x000fe40000000f00 */
[----:B------:R-:W-:Y:S02]  /*6690*/  MOV R206, R131 ;  /* 0x0000008300ce7202 */ /* 0x000fe40000000f00 */
[----:B------:R-:W-:Y:S02]  /*66a0*/  MOV R214, R129 ;  /* 0x0000008100d67202 */ /* 0x000fe40000000f00 */
[----:B---3--:R-:W-:-:S02]  /*66b0*/  F2FP.PACK_AB R129, R22, R20 ;  /* 0x000000141681723e */ /* 0x008fc400000000ff */
[----:B------:R-:W-:Y:S02]  /*66c0*/  F2FP.PACK_AB R130, R26, R27 ;  /* 0x0000001b1a82723e */ /* 0x000fe400000000ff */
[----:B----4-:R-:W-:Y:S02]  /*66d0*/  F2FP.PACK_AB R131, R21, R23 ;  /* 0x000000171583723e */ /* 0x010fe400000000ff */
[----:B------:R-:W-:Y:S02]  /*66e0*/  F2FP.PACK_AB R124, R17, R16 ;  /* 0x00000010117c723e */ /* 0x000fe400000000ff */
[----:B------:R-:W-:Y:S02]  /*66f0*/  F2FP.PACK_AB R125, R15, R14 ;  /* 0x0000000e0f7d723e */ /* 0x000fe400000000ff */
[----:B------:R-:W-:Y:S02]  /*6700*/  F2FP.PACK_AB R126, R19, R18 ;  /* 0x00000012137e723e */ /* 0x000fe400000000ff */
[----:B--2---:R-:W-:-:S02]  /*6710*/  F2FP.PACK_AB R127, R12, R13 ;  /* 0x0000000d0c7f723e */ /* 0x004fc400000000ff */
[----:B------:R-:W-:Y:S02]  /*6720*/  MOV R114, R184 ;  /* 0x000000b800727202 */ /* 0x000fe40000000f00 */
[----:B------:R-:W-:Y:S02]  /*6730*/  MOV R112, R186 ;  /* 0x000000ba00707202 */ /* 0x000fe40000000f00 */
[----:B------:R-:W2:Y:S01]  /*6740*/  LDSM.16.MT88.4 R184, [R228+0x1900] ;  /* 0x00190000e4b8783b */ /* 0x000ea20000004200 */
[----:B-1----:R-:W-:Y:S01]  /*6750*/  HMMA.16816.F32 R156, R128, R168, R156 ;  /* 0x000000a8809c723c */ /* 0x002fe2000000189c */
[----:B------:R-:W-:Y:S02]  /*6760*/  IMAD.MOV.U32 R10, RZ, RZ, R195 ;  /* 0x000000ffff0a7224 */ /* 0x000fe400078e00c3 */
[----:B------:R-:W-:Y:S02]  /*6770*/  IMAD.MOV.U32 R3, RZ, RZ, R4 ;  /* 0x000000ffff037224 */ /* 0x000fe400078e0004 */
[----:B------:R-:W-:-:S03]  /*6780*/  IMAD.MOV.U32 R195, RZ, RZ, R5 ;  /* 0x000000ffffc37224 */ /* 0x000fc600078e0005 */
[C---:B------:R-:W-:Y:S08]  /*6790*/  HMMA.16816.F32 R160, R124.reuse, R168, R160 ;  /* 0x000000a87ca0723c */ /* 0x040ff000000018a0 */
[-C--:B------:R-:W-:Y:S08]  /*67a0*/  HMMA.16816.F32 R164, R124, R170.reuse, R164 ;  /* 0x000000aa7ca4723c */ /* 0x080ff000000018a4 */
[----:B------:R-:W-:Y:S07]  /*67b0*/  HMMA.16816.F32 R168, R128, R170, R40 ;  /* 0x000000aa80a8723c */ /* 0x000fee0000001828 */
[----:B------:R-:W-:Y:S01]  /*67c0*/  MOV R42, R6 ;  /* 0x00000006002a7202 */ /* 0x000fe20000000f00 */
[----:B------:R-:W-:-:S02]  /*67d0*/  IMAD.MOV.U32 R43, RZ, RZ, R7 ;  /* 0x000000ffff2b7224 */ /* 0x000fc400078e0007 */
[----:B------:R-:W1:Y:S01]  /*67e0*/  LDSM.16.MT88.4 R4, [R227+0x3900] ;  /* 0x00390000e304783b */ /* 0x000e620000004200 */
[----:B------:R-:W-:Y:S01]  /*67f0*/  IMAD.MOV.U32 R41, RZ, RZ, R114 ;  /* 0x000000ffff297224 */ /* 0x000fe200078e0072 */
[----:B------:R-:W-:Y:S01]  /*6800*/  MOV R40, R115 ;  /* 0x0000007300287202 */ /* 0x000fe20000000f00 */
[----:B--2---:R-:W-:Y:S01]  /*6810*/  HMMA.16816.F32 R172, R128, R184, R172 ;  /* 0x000000b880ac723c */ /* 0x004fe200000018ac */
[----:B------:R-:W-:Y:S01]  /*6820*/  FADD.FTZ R0, R204, R192 ;  /* 0x000000c0cc007221 */ /* 0x000fe20000010000 */
[----:B------:R-:W-:-:S06]  /*6830*/  MOV R9, R194 ;  /* 0x000000c200097202 */ /* 0x000fcc0000000f00 */
[----:B------:R-:W-:Y:S01]  /*6840*/  HMMA.16816.F32 R176, R124, R184, R176 ;  /* 0x000000b87cb0723c */ /* 0x000fe200000018b0 */
[----:B------:R-:W-:Y:S02]  /*6850*/  MOV R192, R121 ;  /* 0x0000007900c07202 */ /* 0x000fe40000000f00 */
[----:B------:R-:W-:-:S05]  /*6860*/  MOV R194, R123 ;  /* 0x0000007b00c27202 */ /* 0x000fca0000000f00 */
[----:B------:R-:W-:Y:S01]  /*6870*/  HMMA.16816.F32 R180, R124, R186, R180 ;  /* 0x000000ba7cb4723c */ /* 0x000fe200000018b4 */
[----:B------:R-:W-:-:S07]  /*6880*/  MOV R8, R206 ;  /* 0x000000ce00087202 */ /* 0x000fce0000000f00 */
[----:B------:R-:W-:Y:S07]  /*6890*/  HMMA.16816.F32 R184, R128, R186, R36 ;  /* 0x000000ba80b8723c */ /* 0x000fee0000001824 */
[----:B------:R-:W-:Y:S02]  /*68a0*/  IMAD.MOV.U32 R39, RZ, RZ, R120 ;  /* 0x000000ffff277224 */ /* 0x000fe400078e0078 */
[----:B------:R-:W-:Y:S02]  /*68b0*/  IMAD.MOV.U32 R37, RZ, RZ, R193 ;  /* 0x000000ffff257224 */ /* 0x000fe400078e00c1 */
[----:B------:R-:W-:-:S02]  /*68c0*/  IMAD.MOV.U32 R193, RZ, RZ, R122 ;  /* 0x000000ffffc17224 */ /* 0x000fc400078e007a */
[----:B-1----:R-:W-:Y:S01]  /*68d0*/  HMMA.16816.F32 R120, R124, R4, R220 ;  /* 0x000000047c78723c */ /* 0x002fe200000018dc */
[----:B------:R-:W-:-:S07]  /*68e0*/  MOV R36, R205 ;  /* 0x000000cd00247202 */ /* 0x000fce0000000f00 */
[----:B------:R-:W-:Y:S01]  /*68f0*/  HMMA.16816.F32 R144, R128, R152, R144 ;  /* 0x000000988090723c */ /* 0x000fe20000001890 */
[----:B------:R-:W-:Y:S01]  /*6900*/  MOV R221, R39 ;  /* 0x0000002700dd7202 */ /* 0x000fe20000000f00 */
[----:B------:R-:W-:Y:S01]  /*6910*/  IMAD.MOV.U32 R222, RZ, RZ, R40 ;  /* 0x000000ffffde7224 */ /* 0x000fe200078e0028 */
[----:B------:R-:W-:-:S05]  /*6920*/  MOV R223, R41 ;  /* 0x0000002900df7202 */ /* 0x000fca0000000f00 */
[C---:B------:R-:W-:Y:S01]  /*6930*/  HMMA.16816.F32 R140, R124.reuse, R152, R140 ;  /* 0x000000987c8c723c */ /* 0x040fe2000000188c */
[----:B------:R-:W-:Y:S01]  /*6940*/  FADD.FTZ R8, R8, R221 ;  /* 0x000000dd08087221 */ /* 0x000fe20000010000 */
[----:B------:R-:W-:Y:S01]  /*6950*/  MOV R86, R214 ;  /* 0x000000d600567202 */ /* 0x000fe20000000f00 */
[----:B------:R-:W-:Y:S01]  /*6960*/  FADD.FTZ R3, R3, R222 ;  /* 0x000000de03037221 */ /* 0x000fe20000010000 */
[----:B------:R-:W-:Y:S04]  /*6970*/  LDSM.16.MT88.4 R204, [R227+0x1900] ;  /* 0x00190000e3cc783b */ /* 0x000fe80000004200 */
[----:B------:R-:W-:Y:S01]  /*6980*/  HMMA.16816.F32 R148, R124, R154, R148 ;  /* 0x0000009a7c94723c */ /* 0x000fe20000001894 */
[----:B------:R-:W-:-:S07]  /*6990*/  FADD.FTZ R0, R223, R0 ;  /* 0x00000000df007221 */ /* 0x000fce0000010000 */
[----:B------:R-:W-:Y:S01]  /*69a0*/  HMMA.16816.F32 R152, R128, R154, R44 ;  /* 0x0000009a8098723c */ /* 0x000fe2000000182c */
[----:B------:R-:W-:-:S06]  /*69b0*/  FADD.FTZ R10, R10, R8 ;  /* 0x000000080a0a7221 */ /* 0x000fcc0000010000 */
[----:B------:R-:W-:Y:S01]  /*69c0*/  MOV R44, R80 ;  /* 0x00000050002c7202 */ /* 0x000fe20000000f00 */
[----:B------:R-:W-:Y:S02]  /*69d0*/  IMAD.MOV.U32 R45, RZ, RZ, R81 ;  /* 0x000000ffff2d7224 */ /* 0x000fe400078e0051 */
[----:B------:R-:W-:Y:S02]  /*69e0*/  IMAD.MOV.U32 R47, RZ, RZ, R99 ;  /* 0x000000ffff2f7224 */ /* 0x000fe400078e0063 */
[----:B------:R-:W-:Y:S01]  /*69f0*/  IMAD.MOV.U32 R40, RZ, RZ, R44 ;  /* 0x000000ffff287224 */ /* 0x000fe200078e002c */
[----:B------:R-:W-:Y:S01]  /*6a00*/  MOV R41, R45 ;  /* 0x0000002d00297202 */ /* 0x000fe20000000f00 */
[----:B------:R-:W-:Y:S01]  /*6a10*/  FADD.FTZ R9, R9, R3 ;  /* 0x0000000309097221 */ /* 0x000fe20000010000 */
[----:B------:R-:W-:Y:S01]  /*6a20*/  MOV R39, R43 ;  /* 0x0000002b00277202 */ /* 0x000fe20000000f00 */
[----:B------:R-:W-:Y:S01]  /*6a30*/  FADD.FTZ R8, R37, R0 ;  /* 0x0000000025087221 */ /* 0x000fe20000010000 */
[----:B------:R-:W-:Y:S01]  /*6a40*/  MOV R46, R98 ;  /* 0x00000062002e7202 */ /* 0x000fe20000000f00 */
[----:B------:R-:W-:Y:S01]  /*6a50*/  IMAD.MOV.U32 R38, RZ, RZ, R42 ;  /* 0x000000ffff267224 */ /* 0x000fe200078e002a */
[----:B------:R-:W-:Y:S01]  /*6a60*/  MOV R43, R47 ;  /* 0x0000002f002b7202 */ /* 0x000fe20000000f00 */
[----:B------:R-:W-:-:S02]  /*6a70*/  FADD.FTZ R11, R36, R11 ;  /* 0x0000000b240b7221 */ /* 0x000fc40000010000 */
[----:B------:R-:W-:Y:S01]  /*6a80*/  IMAD.MOV.U32 R85, RZ, RZ, R112 ;  /* 0x000000ffff557224 */ /* 0x000fe200078e0070 */
[----:B------:R-:W-:Y:S01]  /*6a90*/  HMMA.16816.F32 R116, R128, R4, R116 ;  /* 0x000000048074723c */ /* 0x000fe20000001874 */
[----:B------:R-:W-:Y:S01]  /*6aa0*/  FADD.FTZ R0, R40, R9 ;  /* 0x0000000928007221 */ /* 0x000fe20000010000 */
[----:B------:R-:W-:Y:S01]  /*6ab0*/  MOV R214, R82 ;  /* 0x0000005200d67202 */ /* 0x000fe20000000f00 */
[----:B------:R-:W-:Y:S01]  /*6ac0*/  IMAD.MOV.U32 R44, RZ, RZ, R34 ;  /* 0x000000ffff2c7224 */ /* 0x000fe200078e0022 */
[----:B------:R-:W-:Y:S01]  /*6ad0*/  MOV R47, R85 ;  /* 0x00000055002f7202 */ /* 0x000fe20000000f00 */
[----:B------:R-:W-:Y:S01]  /*6ae0*/  FADD.FTZ R9, R41, R8 ;  /* 0x0000000829097221 */ /* 0x000fe20000010000 */
[----:B------:R-:W1:Y:S01]  /*6af0*/  LDSM.16.MT88.4 R112, [R228+0x3900] ;  /* 0x00390000e470783b */ /* 0x000e620000004200 */
[----:B------:R-:W-:Y:S02]  /*6b00*/  FADD.FTZ R4, R38, R11 ;  /* 0x0000000b26047221 */ /* 0x000fe40000010000 */
[----:B------:R-:W-:Y:S01]  /*6b10*/  IMAD.MOV.U32 R42, RZ, RZ, R46 ;  /* 0x000000ffff2a7224 */ /* 0x000fe200078e002e */
[----:B------:R-:W2:Y:S01]  /*6b20*/  LDSM.16.MT88.4 R80, [R225+0x3900] ;  /* 0x00390000e150783b */ /* 0x000ea20000004200 */
[----:B------:R-:W-:-:S02]  /*6b30*/  FADD.FTZ R3, R39, R10 ;  /* 0x0000000a27037221 */ /* 0x000fc40000010000 */
[----:B------:R-:W-:Y:S01]  /*6b40*/  FADD.FTZ R5, R43, R0 ;  /* 0x000000002b057221 */ /* 0x000fe20000010000 */
[----:B------:R-:W3:Y:S01]  /*6b50*/  LDSM.16.MT88.4 R96, [R226+0x3900] ;  /* 0x00390000e260783b */ /* 0x000ee20000004200 */
[----:B------:R-:W-:Y:S01]  /*6b60*/  FADD.FTZ R0, R44, R9 ;  /* 0x000000092c007221 */ /* 0x000fe20000010000 */
[----:B------:R-:W-:Y:S01]  /*6b70*/  MOV R45, R35 ;  /* 0x00000023002d7202 */ /* 0x000fe20000000f00 */
[----:B------:R-:W-:Y:S01]  /*6b80*/  FADD.FTZ R8, R245, R4 ;  /* 0x00000004f5087221 */ /* 0x000fe20000010000 */
[----:B------:R-:W-:Y:S01]  /*6b90*/  MOV R252, R111 ;  /* 0x0000006f00fc7202 */ /* 0x000fe20000000f00 */
[----:B------:R-:W-:Y:S02]  /*6ba0*/  IMAD.MOV.U32 R46, RZ, RZ, R84 ;  /* 0x000000ffff2e7224 */ /* 0x000fe400078e0054 */
[----:B------:R-:W-:Y:S02]  /*6bb0*/  FADD.FTZ R4, R42, R3 ;  /* 0x000000032a047221 */ /* 0x000fe40000010000 */
[----:B------:R-:W-:Y:S01]  /*6bc0*/  FADD.FTZ R0, R47, R0 ;  /* 0x000000002f007221 */ /* 0x000fe20000010000 */
[----:B------:R-:W-:Y:S01]  /*6bd0*/  MOV R34, R87 ;  /* 0x0000005700227202 */ /* 0x000fe20000000f00 */
[----:B------:R-:W-:-:S02]  /*6be0*/  FADD.FTZ R3, R247, R8 ;  /* 0x00000008f7037221 */ /* 0x000fc40000010000 */
[----:B------:R-:W-:Y:S02]  /*6bf0*/  IMAD.MOV.U32 R35, RZ, RZ, R86 ;  /* 0x000000ffff237224 */ /* 0x000fe400078e0056 */
[----:B------:R-:W-:Y:S02]  /*6c00*/  FADD.FTZ R5, R46, R5 ;  /* 0x000000052e057221 */ /* 0x000fe40000010000 */
[----:B------:R-:W-:Y:S02]  /*6c10*/  FADD.FTZ R4, R45, R4 ;  /* 0x000000042d047221 */ /* 0x000fe40000010000 */
[----:B------:R-:W-:Y:S02]  /*6c20*/  FADD.FTZ R0, R252, R0 ;  /* 0x00000000fc007221 */ /* 0x000fe40000010000 */
[----:B------:R-:W-:Y:S02]  /*6c30*/  FADD.FTZ R3, R246, R3 ;  /* 0x00000003f6037221 */ /* 0x000fe40000010000 */
[----:B------:R-:W-:-:S02]  /*6c40*/  FADD.FTZ R5, R35, R5 ;  /* 0x0000000523057221 */ /* 0x000fc40000010000 */
[----:B------:R-:W-:Y:S02]  /*6c50*/  FADD.FTZ R4, R34, R4 ;  /* 0x0000000422047221 */ /* 0x000fe40000010000 */
        /* <DEDUP_REMOVED lines=33> */
[----:B------:R-:W-:Y:S01]  /*6e70*/  HMMA.16816.F32 R196, R124, R204, R196 ;  /* 0x000000cc7cc4723c */ /* 0x000fe200000018c4 */
[----:B------:R1:W-:Y:S01]  /*6e80*/  STL [R1], R0 ;  /* 0x0000000001007387 */ /* 0x0003e20000100800 */
[----:B------:R-:W-:-:S06]  /*6e90*/  UIADD3 UR23, UR21, -0x2, URZ ;  /* 0xfffffffe15177890 */ /* 0x000fcc000fffe03f */
[C---:B------:R-:W-:Y:S08]  /*6ea0*/  HMMA.16816.F32 R200, R124.reuse, R206, R200 ;  /* 0x000000ce7cc8723c */ /* 0x040ff000000018c8 */
[C---:B--2---:R-:W-:Y:S08]  /*6eb0*/  HMMA.16816.F32 R72, R124.reuse, R80, R72 ;  /* 0x000000507c48723c */ /* 0x044ff00000001848 */
[----:B------:R-:W-:Y:S01]  /*6ec0*/  HMMA.16816.F32 R76, R124, R82, R76 ;  /* 0x000000527c4c723c */ /* 0x000fe2000000184c */
[----:B-1----:R-:W-:-:S07]  /*6ed0*/  FADD.FTZ R0, R12, R5 ;  /* 0x000000050c007221 */ /* 0x002fce0000010000 */
[C---:B---3--:R-:W-:Y:S08]  /*6ee0*/  HMMA.16816.F32 R88, R124.reuse, R96, R88 ;  /* 0x000000607c58723c */ /* 0x048ff00000001858 */
[C---:B------:R-:W-:Y:S08]  /*6ef0*/  HMMA.16816.F32 R92, R124.reuse, R98, R92 ;  /* 0x000000627c5c723c */ /* 0x040ff0000000185c */
[----:B------:R-:W-:Y:S08]  /*6f00*/  HMMA.16816.F32 R104, R124, R112, R104 ;  /* 0x000000707c68723c */ /* 0x000ff00000001868 */
[C---:B------:R-:W-:Y:S08]  /*6f10*/  HMMA.16816.F32 R192, R128.reuse, R204, R192 ;  /* 0x000000cc80c0723c */ /* 0x040ff000000018c0 */
[C---:B------:R-:W-:Y:S08]  /*6f20*/  HMMA.16816.F32 R68, R128.reuse, R80, R64 ;  /* 0x000000508044723c */ /* 0x040ff00000001840 */
[C---:B------:R-:W-:Y:S08]  /*6f30*/  HMMA.16816.F32 R84, R128.reuse, R96, R28 ;  /* 0x000000608054723c */ /* 0x040ff0000000181c */
[C---:B------:R-:W-:Y:S08]  /*6f40*/  HMMA.16816.F32 R100, R128.reuse, R112, R100 ;  /* 0x000000708064723c */ /* 0x040ff00000001864 */
[C---:B------:R-:W-:Y:S08]  /*6f50*/  HMMA.16816.F32 R204, R128.reuse, R206, R248 ;  /* 0x000000ce80cc723c */ /* 0x040ff000000018f8 */
[C---:B------:R-:W-:Y:S08]  /*6f60*/  HMMA.16816.F32 R80, R128.reuse, R82, R60 ;  /* 0x000000528050723c */ /* 0x040ff0000000183c */
[C---:B------:R-:W-:Y:S08]  /*6f70*/  HMMA.16816.F32 R96, R128.reuse, R98, R56 ;  /* 0x000000628060723c */ /* 0x040ff00000001838 */
[----:B------:R-:W-:Y:S01]  /*6f80*/  HMMA.16816.F32 R112, R128, R114, R52 ;  /* 0x000000728070723c */ /* 0x000fe20000001834 */
[----:B------:R-:W-:-:S07]  /*6f90*/  UISETP.GE.AND UP0, UPT, UR23, UR8, UPT ;  /* 0x000000081700728c */ /* 0x000fce000bf06270 */
[-C--:B------:R-:W-:Y:S08]  /*6fa0*/  HMMA.16816.F32 R124, R124, R6.reuse, R216 ;  /* 0x000000067c7c723c */ /* 0x080ff000000018d8 */
[----:B------:R-:W-:Y:S07]  /*6fb0*/  HMMA.16816.F32 R128, R128, R6, R48 ;  /* 0x000000068080723c */ /* 0x000fee0000001830 */
[----:B------:R-:W-:-:S02]  /*6fc0*/  FADD.FTZ R6, R21, R3 ;  /* 0x0000000315067221 */ /* 0x000fc40000010000 */
[----:B------:R-:W-:-:S03]  /*6fd0*/  FADD.FTZ R3, R19, R4 ;  /* 0x0000000413037221 */ /* 0x000fc60000010000 */
[----:B------:R1:W-:Y:S04]  /*6fe0*/  STL [R1+0x4], R6 ;  /* 0x0000040601007387 */ /* 0x0003e80000100800 */
[----:B------:R1:W-:Y:S04]  /*6ff0*/  STL [R1+0x8], R0 ;  /* 0x0000080001007387 */ /* 0x0003e80000100800 */
[----:B------:R1:W-:Y:S01]  /*7000*/  STL [R1+0xc], R3 ;  /* 0x00000c0301007387 */ /* 0x0003e20000100800 */
[----:B------:R-:W-:Y:S11]  /*7010*/  PLOP3.LUT P1, PT, PT, PT, UP0, 0x80, 0x0 ;  /* 0x000000000000781c */ /* 0x000ff60003f2f008 */
[----:B------:R-:W-:Y:S02]  /*7020*/  @!UPT UIADD3 URZ, URZ, URZ, URZ ;  /* 0x0000003f3f3ff290 */ /* 0x000fe4000fffe03f */
[----:B------:R-:W-:Y:S05]  /*7030*/  @!P1 BRA `(.L_x_111) ;  /* 0x00004cd000009947 */ /* 0x000fea0003800000 */
[----:B------:R-:W2:Y:S04]  /*7040*/  LDL.64 R46, [R1+0x30] ;  /* 0x00003000012e7983 */ /* 0x000ea80000100a00 */
[----:B------:R-:W3:Y:S04]  /*7050*/  LDL.64 R34, [R1+0x38] ;  /* 0x0000380001227983 */ /* 0x000ee80000100a00 */
[----:B------:R-:W4:Y:S04]  /*7060*/  LDL R214, [R1+0x20] ;  /* 0x0000200001d67983 */ /* 0x000f280000100800 */
[----:B------:R-:W4:Y:S01]  /*7070*/  LDL.64 R32, [R1+0x28] ;  /* 0x0000280001207983 */ /* 0x000f220000100a00 */
[----:B------:R-:W-:Y:S01]  /*7080*/  MOV R139, R2 ;  /* 0x00000002008b7202 */ /* 0x000fe20000000f00 */
[----:B------:R-:W-:Y:S01]  /*7090*/  IMAD.MOV.U32 R132, RZ, RZ, R136 ;  /* 0x000000ffff847224 */ /* 0x000fe200078e0088 */
[----:B------:R-:W-:Y:S01]  /*70a0*/  ULDC.64 UR6, c[0x0][0x208] ;  /* 0x0000820000067ab9 */ /* 0x000fe20000000a00 */
[----:B-1----:R-:W-:Y:S01]  /*70b0*/  IMAD.MOV.U32 R3, RZ, RZ, R137 ;  /* 0x000000ffff037224 */ /* 0x002fe200078e0089 */
[----:B------:R-:W-:Y:S01]  /*70c0*/  ULDC.64 UR4, c[0x0][0x1e0] ;  /* 0x0000780000047ab9 */ /* 0x000fe20000000a00 */
[----:B-----5:R-:W-:Y:S01]  /*70d0*/  IMAD.MOV.U32 R138, RZ, RZ, R135 ;  /* 0x000000ffff8a7224 */ /* 0x020fe200078e0087 */
[----:B--2---:R-:W-:-:S02]  /*70e0*/  IADD3 R4, P2, R46, 0x40, RZ ;  /* 0x000000402e047810 */ /* 0x004fc40007f5e0ff */
[----:B---3--:R-:W-:-:S03]  /*70f0*/  IADD3 R0, P1, R34, 0x40, RZ ;  /* 0x0000004022007810 */ /* 0x008fc60007f3e0ff */
[----:B------:R-:W-:Y:S01]  /*7100*/  STL [R1+0x1c], R4 ;  /* 0x00001c0401007387 */ /* 0x000fe20000100800 */
[----:B----4-:R-:W-:-:S03]  /*7110*/  IADD3.X R2, RZ, R214, RZ, P2, !PT ;  /* 0x000000d6ff027210 */ /* 0x010fc600017fe4ff */
[----:B------:R1:W-:Y:S04]  /*7120*/  STL [R1+0x14], R0 ;  /* 0x0000140001007387 */ /* 0x0003e80000100800 */
[----:B------:R2:W-:Y:S01]  /*7130*/  STL [R1+0x18], R2 ;  /* 0x0000180201007387 */ /* 0x0005e20000100800 */
[----:B-1----:R-:W-:-:S05]  /*7140*/  IMAD.X R0, RZ, RZ, R33, P1 ;  /* 0x000000ffff007224 */ /* 0x002fca00008e0621 */
[----:B------:R2:W-:Y:S02]  /*7150*/  STL [R1+0x10], R0 ;  /* 0x0000100001007387 */ /* 0x0005e40000100800 */
.L_x_112:
[----:B------:R-:W3:Y:S01]  /*7160*/  LDL.64 R134, [R1+0x30] ;  /* 0x0000300001867983 */ /* 0x000ee20000100a00 */
[----:B------:R-:W-:Y:S04]  /*7170*/  DEPBAR.LE SB0, 0x0 ;  /* 0x000080000000791a */ /* 0x000fe80000000000 */
[----:B------:R-:W-:Y:S01]  /*7180*/  USHF.R.S32.HI UR17, URZ, 0x1f, UR23 ;  /* 0x0000001f3f117899 */ /* 0x000fe20008011417 */
[----:B--2---:R-:W2:Y:S01]  /*7190*/  LDL R2, [R1+0x20] ;  /* 0x0000200001027983 */ /* 0x004ea20000100800 */
[----:B------:R-:W-:Y:S02]  /*71a0*/  UIMAD.WIDE.U32 UR24, UR23, UR6, URZ ;  /* 0x00000006171872a5 */ /* 0x000fe4000f8e003f */
[----:B------:R-:W-:Y:S01]  /*71b0*/  UIMAD UR17, UR17, UR6, URZ ;  /* 0x00000006111172a4 */ /* 0x000fe2000f8e023f */
[----:B------:R-:W4:Y:S01]  /*71c0*/  LDL R136, [R1+0x1c] ;  /* 0x00001c0001887983 */ /* 0x000f220000100800 */
[----:B------:R-:W-:Y:S02]  /*71d0*/  USHF.L.U32 UR20, UR24, 0x6, URZ ;  /* 0x0000000618147899 */ /* 0x000fe4000800063f */
[----:B------:R-:W-:Y:S01]  /*71e0*/  UIMAD UR17, UR23, UR7, UR17 ;  /* 0x00000007171172a4 */ /* 0x000fe2000f8e0211 */
[----:B------:R-:W4:Y:S01]  /*71f0*/  LDL R133, [R1+0x18] ;  /* 0x0000180001857983 */ /* 0x000f220000100800 */
[----:B------:R-:W-:Y:S02]  /*7200*/  UISETP.GT.AND UP1, UPT, UR23, UR8, UPT ;  /* 0x000000081700728c */ /* 0x000fe4000bf24270 */
[----:B------:R-:W-:Y:S01]  /*7210*/  UIADD3 UR17, UR25, UR17, URZ ;  /* 0x0000001119117290 */ /* 0x000fe2000fffe03f */
[----:B------:R-:W-:Y:S01]  /*7220*/  BAR.SYNC.DEFER_BLOCKING 0x0 ;  /* 0x0000000000007b1d */ /* 0x000fe20000010000 */
[----:B------:R-:W-:Y:S02]  /*7230*/  UIADD3 UR23, UR23, -0x1, URZ ;  /* 0xffffffff17177890 */ /* 0x000fe4000fffe03f */
[----:B------:R-:W-:Y:S05]  /*7240*/  USHF.L.U64.HI UR17, UR24, 0x6, UR17 ;  /* 0x0000000618117899 */ /* 0x000fea0008010211 */
[----:B------:R-:W-:Y:S01]  /*7250*/  STL [R1+0x64], R127 ;  /* 0x0000647f01007387 */ /* 0x000fe20000100800 */
[----:B------:R-:W-:Y:S02]  /*7260*/  @UP1 UIMAD.WIDE.U32 UR24, UR23, UR4, URZ ;  /* 0x00000004171812a5 */ /* 0x000fe4000f8e003f */
[----:B------:R-:W-:Y:S01]  /*7270*/  @UP1 USHF.L.U32 UR21, UR4, 0x5, URZ ;  /* 0x0000000504151899 */ /* 0x000fe2000800063f */
[----:B------:R-:W-:Y:S01]  /*7280*/  STL [R1+0x60], R128 ;  /* 0x0000608001007387 */ /* 0x000fe20000100800 */
[----:B------:R-:W-:Y:S03]  /*7290*/  @UP1 USHF.L.U64.HI UR22, UR4, 0x5, UR5 ;  /* 0x0000000504161899 */ /* 0x000fe60008010205 */
[----:B------:R-:W-:Y:S04]  /*72a0*/  STL [R1+0x5c], R129 ;  /* 0x00005c8101007387 */ /* 0x000fe80000100800 */
[----:B------:R-:W-:Y:S04]  /*72b0*/  STL [R1+0x58], R130 ;  /* 0x0000588201007387 */ /* 0x000fe80000100800 */
[----:B-----5:R-:W-:Y:S08]  /*72c0*/  LDSM.16.M88.4 R64, [R231+0x8100] ;  /* 0x00810000e740783b */ /* 0x020ff00000000200 */
[----:B------:R-:W1:Y:S08]  /*72d0*/  LDSM.16.M88.4 R16, [R224+0x4100] ;  /* 0x00410000e010783b */ /* 0x000e700000000200 */
[----:B------:R-:W1:Y:S08]  /*72e0*/  LDSM.16.M88.4 R60, [R231+0xa100] ;  /* 0x00a10000e73c783b */ /* 0x000e700000000200 */
[----:B------:R-:W1:Y:S08]  /*72f0*/  LDSM.16.M88.4 R32, [R224+0x4900] ;  /* 0x00490000e020783b */ /* 0x000e700000000200 */
[----:B------:R-:W1:Y:S08]  /*7300*/  LDSM.16.M88.4 R48, [R224+0x5100] ;  /* 0x00510000e030783b */ /* 0x000e700000000200 */
[----:B------:R-:W1:Y:S02]  /*7310*/  LDSM.16.M88.4 R188, [R224+0x5900] ;  /* 0x00590000e0bc783b */ /* 0x000e640000000200 */
[-C--:B-1----:R-:W-:Y:S06]  /*7320*/  HMMA.16816.F32 R4, R64, R16.reuse, RZ ;  /* 0x000000104004723c */ /* 0x082fec00000018ff */
[----:B------:R-:W-:Y:S02]  /*7330*/  LDSM.16.M88.4 R208, [R233+0x8100] ;  /* 0x00810000e9d0783b */ /* 0x000fe40000000200 */
[C---:B------:R-:W-:Y:S06]  /*7340*/  HMMA.16816.F32 R8, R60.reuse, R16, RZ ;  /* 0x000000103c08723c */ /* 0x040fec00000018ff */
[----:B------:R-:W1:Y:S02]  /*7350*/  LDSM.16.M88.4 R212, [R235] ;  /* 0x00000000ebd4783b */ /* 0x000e640000000200 */
[-C--:B------:R-:W-:Y:S06]  /*7360*/  HMMA.16816.F32 R12, R60, R18.reuse, RZ ;  /* 0x000000123c0c723c */ /* 0x080fec00000018ff */
[----:B------:R-:W1:Y:S02]  /*7370*/  LDSM.16.M88.4 R216, [R233+0xa100] ;  /* 0x00a10000e9d8783b */ /* 0x000e640000000200 */
[C---:B------:R-:W-:Y:S06]  /*7380*/  HMMA.16816.F32 R16, R64.reuse, R18, RZ ;  /* 0x000000124010723c */ /* 0x040fec00000018ff */
[----:B------:R-:W1:Y:S02]  /*7390*/  LDSM.16.M88.4 R220, [R243] ;  /* 0x00000000f3dc783b */ /* 0x000e640000000200 */
[-C--:B------:R-:W-:Y:S06]  /*73a0*/  HMMA.16816.F32 R20, R64, R32.reuse, RZ ;  /* 0x000000204014723c */ /* 0x080fec00000018ff */
[----:B------:R-:W-:Y:S04]  /*73b0*/  STL [R1+0x54], R131 ;  /* 0x0000548301007387 */ /* 0x000fe80000100800 */
[----:B------:R-:W-:Y:S01]  /*73c0*/  STL [R1+0x40], R235 ;  /* 0x000040eb01007387 */ /* 0x000fe20000100800 */
[C---:B------:R-:W-:Y:S03]  /*73d0*/  HMMA.16816.F32 R24, R60.reuse, R32, RZ ;  /* 0x000000203c18723c */ /* 0x040fe600000018ff */
[----:B------:R-:W-:Y:S04]  /*73e0*/  STL [R1+0x44], R243 ;  /* 0x000044f301007387 */ /* 0x000fe80000100800 */
[----:B------:R-:W-:Y:S01]  /*73f0*/  STL [R1+0x48], R242 ;  /* 0x000048f201007387 */ /* 0x000fe20000100800 */
[-C--:B------:R-:W-:Y:S03]  /*7400*/  HMMA.16816.F32 R28, R60, R34.reuse, RZ ;  /* 0x000000223c1c723c */ /* 0x080fe600000018ff */
[----:B------:R-:W-:Y:S04]  /*7410*/  STL [R1+0x4c], R241 ;  /* 0x00004cf101007387 */ /* 0x000fe80000100800 */
[----:B------:R-:W-:Y:S01]  /*7420*/  STL [R1+0x50], R231 ;  /* 0x000050e701007387 */ /* 0x000fe20000100800 */
[C---:B------:R-:W-:Y:S08]  /*7430*/  HMMA.16816.F32 R32, R64.reuse, R34, RZ ;  /* 0x000000224020723c */ /* 0x040ff000000018ff */
[-C--:B------:R-:W-:Y:S08]  /*7440*/  HMMA.16816.F32 R36, R64, R48.reuse, RZ ;  /* 0x000000304024723c */ /* 0x080ff000000018ff */
[C---:B------:R-:W-:Y:S08]  /*7450*/  HMMA.16816.F32 R40, R60.reuse, R48, RZ ;  /* 0x000000303c28723c */ /* 0x040ff000000018ff */
[-C--:B------:R-:W-:Y:S08]  /*7460*/  HMMA.16816.F32 R44, R60, R50.reuse, RZ ;  /* 0x000000323c2c723c */ /* 0x080ff000000018ff */
[C---:B------:R-:W-:Y:S08]  /*7470*/  HMMA.16816.F32 R48, R64.reuse, R50, RZ ;  /* 0x000000324030723c */ /* 0x040ff000000018ff */
[-C--:B------:R-:W-:Y:S08]  /*7480*/  HMMA.16816.F32 R52, R64, R188.reuse, RZ ;  /* 0x000000bc4034723c */ /* 0x080ff000000018ff */
[C---:B------:R-:W-:Y:S08]  /*7490*/  HMMA.16816.F32 R56, R60.reuse, R188, RZ ;  /* 0x000000bc3c38723c */ /* 0x040ff000000018ff */
[-C--:B------:R-:W-:Y:S08]  /*74a0*/  HMMA.16816.F32 R60, R60, R190.reuse, RZ ;  /* 0x000000be3c3c723c */ /* 0x080ff000000018ff */
[----:B------:R-:W-:Y:S01]  /*74b0*/  HMMA.16816.F32 R64, R64, R190, RZ ;  /* 0x000000be4040723c */ /* 0x000fe200000018ff */
[----:B------:R-:W3:Y:S07]  /*74c0*/  LDSM.16.M88.4 R188, [R242] ;  /* 0x00000000f2bc783b */ /* 0x000eee0000000200 */
[-C--:B-1----:R-:W-:Y:S08]  /*74d0*/  HMMA.16816.F32 R4, R208, R212.reuse, R4 ;  /* 0x000000d4d004723c */ /* 0x082ff00000001804 */
[C---:B------:R-:W-:Y:S08]  /*74e0*/  HMMA.16816.F32 R8, R216.reuse, R212, R8 ;  /* 0x000000d4d808723c */ /* 0x040ff00000001808 */
[-C--:B------:R-:W-:Y:S08]  /*74f0*/  HMMA.16816.F32 R12, R216, R214.reuse, R12 ;  /* 0x000000d6d80c723c */ /* 0x080ff0000000180c */
[C---:B------:R-:W-:Y:S01]  /*7500*/  HMMA.16816.F32 R16, R208.reuse, R214, R16 ;  /* 0x000000d6d010723c */ /* 0x040fe20000001810 */
[----:B------:R-:W1:Y:S07]  /*7510*/  LDSM.16.M88.4 R212, [R241] ;  /* 0x00000000f1d4783b */ /* 0x000e6e0000000200 */
[-C--:B------:R-:W-:Y:S08]  /*7520*/  HMMA.16816.F32 R20, R208, R220.reuse, R20 ;  /* 0x000000dcd014723c */ /* 0x080ff00000001814 */
[C---:B------:R-:W-:Y:S08]  /*7530*/  HMMA.16816.F32 R24, R216.reuse, R220, R24 ;  /* 0x000000dcd818723c */ /* 0x040ff00000001818 */
[-C--:B------:R-:W-:Y:S08]  /*7540*/  HMMA.16816.F32 R28, R216, R222.reuse, R28 ;  /* 0x000000ded81c723c */ /* 0x080ff0000000181c */
[C---:B------:R-:W-:Y:S08]  /*7550*/  HMMA.16816.F32 R32, R208.reuse, R222, R32 ;  /* 0x000000ded020723c */ /* 0x040ff00000001820 */
[-C--:B---3--:R-:W-:Y:S08]  /*7560*/  HMMA.16816.F32 R36, R208, R188.reuse, R36 ;  /* 0x000000bcd024723c */ /* 0x088ff00000001824 */
[C---:B------:R-:W-:Y:S08]  /*7570*/  HMMA.16816.F32 R40, R216.reuse, R188, R40 ;  /* 0x000000bcd828723c */ /* 0x040ff00000001828 */
[-C--:B------:R-:W-:Y:S04]  /*7580*/  HMMA.16816.F32 R44, R216, R190.reuse, R44 ;  /* 0x000000bed82c723c */ /* 0x080fe8000000182c */
[----:B------:R-:W-:Y:S04]  /*7590*/  IADD3 R0, P2, R134, UR20, RZ ;  /* 0x0000001486007c10 */ /* 0x000fe8000ff5e0ff */
[C---:B------:R-:W-:Y:S04]  /*75a0*/  HMMA.16816.F32 R48, R208.reuse, R190, R48 ;  /* 0x000000bed030723c */ /* 0x040fe80000001830 */
[----:B------:R-:W-:Y:S02]  /*75b0*/  LEA R134, P1, R0, c[0x0][0x1f8], 0x1 ;  /* 0x00007e0000867a11 */ /* 0x000fe400078208ff */
[----:B--2---:R-:W-:Y:S02]  /*75c0*/  IADD3.X R2, R2, UR17, RZ, P2, !PT ;  /* 0x0000001102027c10 */ /* 0x004fe400097fe4ff */
[-C--:B-1----:R-:W-:Y:S04]  /*75d0*/  HMMA.16816.F32 R52, R208, R212.reuse, R52 ;  /* 0x000000d4d034723c */ /* 0x082fe80000001834 */
[----:B------:R-:W-:Y:S02]  /*75e0*/  LEA.HI.X R135, R0, c[0x0][0x1fc], R2, 0x1, P1 ;  /* 0x00007f0000877a11 */ /* 0x000fe400008f0c02 */
[----:B----4-:R-:W-:Y:S01]  /*75f0*/  IADD3 R0, P2, R136, UR20, RZ ;  /* 0x0000001488007c10 */ /* 0x010fe2000ff5e0ff */
[----:B------:R-:W-:Y:S01]  /*7600*/  @UP1 USHF.L.U32 UR20, UR24, 0x6, URZ ;  /* 0x0000000618141899 */ /* 0x000fe2000800063f */
[C---:B------:R-:W-:Y:S01]  /*7610*/  HMMA.16816.F32 R56, R216.reuse, R212, R56 ;  /* 0x000000d4d838723c */ /* 0x040fe20000001838 */
[----:B------:R-:W-:Y:S01]  /*7620*/  @!PT LDS RZ, [RZ] ;  /* 0x00000000fffff984 */ /* 0x000fe20000000800 */
[----:B------:R-:W-:Y:S01]  /*7630*/  @!PT LDS RZ, [RZ] ;  /* 0x00000000fffff984 */ /* 0x000fe20000000800 */
[----:B------:R-:W-:Y:S01]  /*7640*/  @!PT LDS RZ, [RZ] ;  /* 0x00000000fffff984 */ /* 0x000fe20000000800 */
[----:B------:R1:W-:Y:S03]  /*7650*/  LDGSTS.E.BYPASS.LTC128B.128 [R244+0x100], [R134.64], !P3 ;  /* 0x0010000086f47fae */ /* 0x0003e6000d901d52 */
[C---:B------:R-:W-:Y:S02]  /*7660*/  LEA R136, P1, R0.reuse, c[0x0][0x1f8], 0x1 ;  /* 0x00007e0000887a11 */ /* 0x040fe400078208ff */
[----:B------:R-:W-:Y:S01]  /*7670*/  IADD3.X R2, R133, UR17, RZ, P2, !PT ;  /* 0x0000001185027c10 */ /* 0x000fe200097fe4ff */
[----:B------:R-:W-:Y:S01]  /*7680*/  @UP1 USHF.R.S32.HI UR17, URZ, 0x1f, UR23 ;  /* 0x0000001f3f111899 */ /* 0x000fe20008011417 */
[-C--:B------:R-:W-:Y:S03]  /*7690*/  HMMA.16816.F32 R60, R216, R214.reuse, R60 ;  /* 0x000000d6d83c723c */ /* 0x080fe6000000183c */
[----:B------:R-:W-:Y:S01]  /*76a0*/  @UP1 UIMAD UR17, UR17, UR4, URZ ;  /* 0x00000004111112a4 */ /* 0x000fe2000f8e023f */
[----:B------:R-:W-:Y:S03]  /*76b0*/  LEA.HI.X R137, R0, c[0x0][0x1fc], R2, 0x1, P1 ;  /* 0x00007f0000897a11 */ /* 0x000fe600008f0c02 */
[----:B------:R-:W-:Y:S01]  /*76c0*/  @UP1 UIMAD UR17, UR23, UR5, UR17 ;  /* 0x00000005171112a4 */ /* 0x000fe2000f8e0211 */
[----:B------:R-:W-:Y:S01]  /*76d0*/  HMMA.16816.F32 R64, R208, R214, R64 ;  /* 0x000000d6d040723c */ /* 0x000fe20000001840 */
[----:B------:R2:W-:Y:S02]  /*76e0*/  LDGSTS.E.BYPASS.LTC128B.128 [R244+0x2100], [R136.64], !P0 ;  /* 0x0210000088f47fae */ /* 0x0005e4000c101d52 */
[----:B------:R-:W-:Y:S04]  /*76f0*/  @UP1 UIADD3 UR17, UR25, UR17, URZ ;  /* 0x0000001119111290 */ /* 0x000fe8000fffe03f */
[----:B------:R-:W-:Y:S01]  /*7700*/  @UP1 USHF.L.U64.HI UR17, UR24, 0x6, UR17 ;  /* 0x0000000618111899 */ /* 0x000fe20008010211 */
[----:B-1----:R-:W-:Y:S04]  /*7710*/  IADD3 R134, P1, R134, UR10, RZ ;  /* 0x0000000a86867c10 */ /* 0x002fe8000ff3e0ff */
[----:B------:R-:W-:Y:S02]  /*7720*/  IADD3.X R135, R135, UR14, RZ, P1, !PT ;  /* 0x0000000e87877c10 */ /* 0x000fe40008ffe4ff */
[C---:B------:R-:W-:Y:S03]  /*7730*/  IADD3 R190, P4, R134.reuse, UR16, RZ ;  /* 0x0000001086be7c10 */ /* 0x040fe6000ff9e0ff */
[----:B------:R1:W-:Y:S01]  /*7740*/  LDGSTS.E.BYPASS.LTC128B.128 [R244+0x900], [R134.64], !P3 ;  /* 0x0090000086f47fae */ /* 0x0003e2000d901d52 */
[C---:B------:R-:W-:Y:S02]  /*7750*/  IADD3.X R191, R135.reuse, UR15, RZ, P4, !PT ;  /* 0x0000000f87bf7c10 */ /* 0x040fe4000a7fe4ff */
[----:B--2---:R-:W-:Y:S05]  /*7760*/  IADD3 R136, P1, R134, UR10, RZ ;  /* 0x0000000a86887c10 */ /* 0x004fea000ff3e0ff */
[----:B------:R1:W-:Y:S01]  /*7770*/  LDGSTS.E.BYPASS.LTC128B.128 [R244+0x2900], [R134.64+0x80], !P0 ;  /* 0x0290008086f47fae */ /* 0x0003e2000c101d52 */
[----:B------:R-:W-:Y:S02]  /*7780*/  IADD3.X R137, R135, UR14, RZ, P1, !PT ;  /* 0x0000000e87897c10 */ /* 0x000fe40008ffe4ff */
[C---:B------:R-:W-:Y:S05]  /*7790*/  IADD3 R188, P2, R136.reuse, UR10, RZ ;  /* 0x0000000a88bc7c10 */ /* 0x040fea000ff5e0ff */
[----:B------:R4:W-:Y:S01]  /*77a0*/  LDGSTS.E.BYPASS.LTC128B.128 [R244+0x1100], [R136.64], !P3 ;  /* 0x0110000088f47fae */ /* 0x0009e2000d901d52 */
[C---:B------:R-:W-:Y:S07]  /*77b0*/  IADD3.X R189, R137.reuse, UR14, RZ, P2, !PT ;  /* 0x0000000e89bd7c10 */ /* 0x040fee00097fe4ff */
[----:B------:R3:W-:Y:S08]  /*77c0*/  LDGSTS.E.BYPASS.LTC128B.128 [R244+0x3100], [R190.64], !P0 ;  /* 0x03100000bef47fae */ /* 0x0007f0000c101d52 */
[----:B------:R3:W-:Y:S01]  /*77d0*/  LDGSTS.E.BYPASS.LTC128B.128 [R244+0x1900], [R188.64], !P3 ;  /* 0x01900000bcf47fae */ /* 0x0007e2000d901d52 */
[----:B-1----:R-:W-:Y:S04]  /*77e0*/  IADD3 R134, P1, R136, UR16, RZ ;  /* 0x0000001088867c10 */ /* 0x002fe8000ff3e0ff */
[----:B------:R-:W-:Y:S02]  /*77f0*/  IADD3.X R135, R137, UR15, RZ, P1, !PT ;  /* 0x0000000f89877c10 */ /* 0x000fe40008ffe4ff */
[----:B------:R-:W-:Y:S03]  /*7800*/  PLOP3.LUT P1, PT, PT, PT, UP1, 0x80, 0x0 ;  /* 0x000000000000781c */ /* 0x000fe60003f2f018 */
[----:B------:R1:W-:Y:S08]  /*7810*/  LDGSTS.E.BYPASS.LTC128B.128 [R244+0x3900], [R134.64], !P0 ;  /* 0x0390000086f47fae */ /* 0x0003f0000c101d52 */
[----:B------:R-:W-:Y:S08]  /*7820*/  LDSM.16.M88.4 R216, [R230+0x4100] ;  /* 0x00410000e6d8783b */ /* 0x000ff00000000200 */
[----:B---3--:R-:W3:Y:S08]  /*7830*/  LDSM.16.M88.4 R188, [R232+0x8100] ;  /* 0x00810000e8bc783b */ /* 0x008ef00000000200 */
[----:B------:R-:W4:Y:S08]  /*7840*/  LDSM.16.M88.4 R220, [R232+0xa100] ;  /* 0x00a10000e8dc783b */ /* 0x000f300000000200 */
[----:B------:R-:W1:Y:S08]  /*7850*/  LDSM.16.M88.4 R208, [R230+0x4900] ;  /* 0x00490000e6d0783b */ /* 0x000e700000000200 */
[----:B------:R-:W0:Y:S08]  /*7860*/  LDGDEPBAR ;  /* 0x00000000000079af */ /* 0x000e300000000000 */
[----:B------:R-:W1:Y:S01]  /*7870*/  LDSM.16.M88.4 R212, [R230+0x5100] ;  /* 0x00510000e6d4783b */ /* 0x000e620000000200 */
[-C--:B---3--:R-:W-:Y:S08]  /*7880*/  HMMA.16816.F32 R4, R188, R216.reuse, R4 ;  /* 0x000000d8bc04723c */ /* 0x088ff00000001804 */
[C---:B----4-:R-:W-:Y:S08]  /*7890*/  HMMA.16816.F32 R8, R220.reuse, R216, R8 ;  /* 0x000000d8dc08723c */ /* 0x050ff00000001808 */
[-C--:B------:R-:W-:Y:S08]  /*78a0*/  HMMA.16816.F32 R12, R220, R218.reuse, R12 ;  /* 0x000000dadc0c723c */ /* 0x080ff0000000180c */
[C---:B------:R-:W-:Y:S01]  /*78b0*/  HMMA.16816.F32 R16, R188.reuse, R218, R16 ;  /* 0x000000dabc10723c */ /* 0x040fe20000001810 */
[----:B------:R-:W3:Y:S07]  /*78c0*/  LDSM.16.M88.4 R216, [R230+0x5900] ;  /* 0x00590000e6d8783b */ /* 0x000eee0000000200 */
[-C--:B-1----:R-:W-:Y:S08]  /*78d0*/  HMMA.16816.F32 R20, R188, R208.reuse, R20 ;  /* 0x000000d0bc14723c */ /* 0x082ff00000001814 */
[C---:B------:R-:W-:Y:S08]  /*78e0*/  HMMA.16816.F32 R24, R220.reuse, R208, R24 ;  /* 0x000000d0dc18723c */ /* 0x040ff00000001818 */
[-C--:B------:R-:W-:Y:S08]  /*78f0*/  HMMA.16816.F32 R28, R220, R210.reuse, R28 ;  /* 0x000000d2dc1c723c */ /* 0x080ff0000000181c */
[C---:B------:R-:W-:Y:S01]  /*7900*/  HMMA.16816.F32 R32, R188.reuse, R210, R32 ;  /* 0x000000d2bc20723c */ /* 0x040fe20000001820 */
[----:B------:R-:W-:Y:S07]  /*7910*/  LDSM.16.M88.4 R208, [R234+0x8100] ;  /* 0x00810000ead0783b */ /* 0x000fee0000000200 */
[-C--:B------:R-:W-:Y:S08]  /*7920*/  HMMA.16816.F32 R36, R188, R212.reuse, R36 ;  /* 0x000000d4bc24723c */ /* 0x080ff00000001824 */
[C---:B------:R-:W-:Y:S08]  /*7930*/  HMMA.16816.F32 R40, R220.reuse, R212, R40 ;  /* 0x000000d4dc28723c */ /* 0x040ff00000001828 */
[-C--:B------:R-:W-:Y:S08]  /*7940*/  HMMA.16816.F32 R44, R220, R214.reuse, R44 ;  /* 0x000000d6dc2c723c */ /* 0x080ff0000000182c */
[C---:B------:R-:W-:Y:S01]  /*7950*/  HMMA.16816.F32 R48, R188.reuse, R214, R48 ;  /* 0x000000d6bc30723c */ /* 0x040fe20000001830 */
[----:B------:R-:W1:Y:S07]  /*7960*/  LDSM.16.M88.4 R212, [R229] ;  /* 0x00000000e5d4783b */ /* 0x000e6e0000000200 */
[-C--:B---3--:R-:W-:Y:S08]  /*7970*/  HMMA.16816.F32 R52, R188, R216.reuse, R52 ;  /* 0x000000d8bc34723c */ /* 0x088ff00000001834 */
[C---:B------:R-:W-:Y:S08]  /*7980*/  HMMA.16816.F32 R56, R220.reuse, R216, R56 ;  /* 0x000000d8dc38723c */ /* 0x040ff00000001838 */
[-C--:B------:R-:W-:Y:S01]  /*7990*/  HMMA.16816.F32 R60, R220, R218.reuse, R60 ;  /* 0x000000dadc3c723c */ /* 0x080fe2000000183c */
[----:B------:R-:W3:Y:S07]  /*79a0*/  LDSM.16.M88.4 R220, [R234+0xa100] ;  /* 0x00a10000eadc783b */ /* 0x000eee0000000200 */
[----:B------:R-:W-:Y:S01]  /*79b0*/  HMMA.16816.F32 R64, R188, R218, R64 ;  /* 0x000000dabc40723c */ /* 0x000fe20000001840 */
[----:B------:R-:W4:Y:S07]  /*79c0*/  LDSM.16.M88.4 R188, [R229+0x800] ;  /* 0x00080000e5bc783b */ /* 0x000f2e0000000200 */
[-C--:B-1----:R-:W-:Y:S01]  /*79d0*/  HMMA.16816.F32 R4, R208, R212.reuse, R4 ;  /* 0x000000d4d004723c */ /* 0x082fe20000001804 */
[----:B------:R-:W-:Y:S07]  /*79e0*/  LDSM.16.M88.4 R216, [R229+0x1800] ;  /* 0x00180000e5d8783b */ /* 0x000fee0000000200 */
[C---:B---3--:R-:W-:Y:S08]  /*79f0*/  HMMA.16816.F32 R8, R220.reuse, R212, R8 ;  /* 0x000000d4dc08723c */ /* 0x048ff00000001808 */
[-C--:B------:R-:W-:Y:S08]  /*7a00*/  HMMA.16816.F32 R12, R220, R214.reuse, R12 ;  /* 0x000000d6dc0c723c */ /* 0x080ff0000000180c */
[C---:B------:R-:W-:Y:S01]  /*7a10*/  HMMA.16816.F32 R16, R208.reuse, R214, R16 ;  /* 0x000000d6d010723c */ /* 0x040fe20000001810 */
[----:B------:R-:W1:Y:S07]  /*7a20*/  LDSM.16.M88.4 R212, [R229+0x1000] ;  /* 0x00100000e5d4783b */ /* 0x000e6e0000000200 */
[-C--:B----4-:R-:W-:Y:S08]  /*7a30*/  HMMA.16816.F32 R20, R208, R188.reuse, R20 ;  /* 0x000000bcd014723c */ /* 0x090ff00000001814 */
[C---:B------:R-:W-:Y:S08]  /*7a40*/  HMMA.16816.F32 R24, R220.reuse, R188, R24 ;  /* 0x000000bcdc18723c */ /* 0x040ff00000001818 */
[-C--:B------:R-:W-:Y:S08]  /*7a50*/  HMMA.16816.F32 R28, R220, R190.reuse, R28 ;  /* 0x000000bedc1c723c */ /* 0x080ff0000000181c */
[C---:B------:R-:W-:Y:S01]  /*7a60*/  HMMA.16816.F32 R32, R208.reuse, R190, R32 ;  /* 0x000000bed020723c */ /* 0x040fe20000001820 */
[----:B------:R-:W-:Y:S07]  /*7a70*/  LDSM.16.M88.4 R188, [R231+0xc100] ;  /* 0x00c10000e7bc783b */ /* 0x000fee0000000200 */
[-C--:B-1----:R-:W-:Y:S08]  /*7a80*/  HMMA.16816.F32 R36, R208, R212.reuse, R36 ;  /* 0x000000d4d024723c */ /* 0x082ff00000001824 */
[C---:B------:R-:W-:Y:S08]  /*7a90*/  HMMA.16816.F32 R40, R220.reuse, R212, R40 ;  /* 0x000000d4dc28723c */ /* 0x040ff00000001828 */
[-C--:B------:R-:W-:Y:S08]  /*7aa0*/  HMMA.16816.F32 R44, R220, R214.reuse, R44 ;  /* 0x000000d6dc2c723c */ /* 0x080ff0000000182c */
[C---:B------:R-:W-:Y:S01]  /*7ab0*/  HMMA.16816.F32 R48, R208.reuse, R214, R48 ;  /* 0x000000d6d030723c */ /* 0x040fe20000001830 */
[----:B------:R-:W1:Y:S07]  /*7ac0*/  LDSM.16.M88.4 R212, [R224+0x6100] ;  /* 0x00610000e0d4783b */ /* 0x000e6e0000000200 */
[-C--:B------:R-:W-:Y:S08]  /*7ad0*/  HMMA.16816.F32 R52, R208, R216.reuse, R52 ;  /* 0x000000d8d034723c */ /* 0x080ff00000001834 */
        /* <DEDUP_REMOVED lines=20> */
[----:B------:R-:W1:Y:S07]  /*7c20*/  LDSM.16.M88.4 R212, [R240] ;  /* 0x00000000f0d4783b */ /* 0x000e6e0000000200 */
[-C--:B------:R-:W-:Y:S08]  /*7c30*/  HMMA.16816.F32 R52, R188, R216.reuse, R52 ;  /* 0x000000d8bc34723c */ /* 0x080ff00000001834 */
[C---:B------:R-:W-:Y:S08]  /*7c40*/  HMMA.16816.F32 R56, R220.reuse, R216, R56 ;  /* 0x000000d8dc38723c */ /* 0x040ff00000001838 */
[-C--:B------:R-:W-:Y:S01]  /*7c50*/  HMMA.16816.F32 R60, R220, R218.reuse, R60 ;  /* 0x000000dadc3c723c */ /* 0x080fe2000000183c */
[----:B------:R-:W3:Y:S07]  /*7c60*/  LDSM.16.M88.4 R220, [R233+0xe100] ;  /* 0x00e10000e9dc783b */ /* 0x000eee0000000200 */
[----:B------:R-:W-:Y:S01]  /*7c70*/  HMMA.16816.F32 R64, R188, R218, R64 ;  /* 0x000000dabc40723c */ /* 0x000fe20000001840 */
[----:B------:R-:W4:Y:S07]  /*7c80*/  LDSM.16.M88.4 R188, [R239] ;  /* 0x00000000efbc783b */ /* 0x000f2e0000000200 */
[-C--:B-1----:R-:W-:Y:S01]  /*7c90*/  HMMA.16816.F32 R4, R208, R212.reuse, R4 ;  /* 0x000000d4d004723c */ /* 0x082fe20000001804 */
[----:B------:R-:W-:Y:S07]  /*7ca0*/  LDSM.16.M88.4 R216, [R237] ;  /* 0x00000000edd8783b */ /* 0x000fee0000000200 */
[C---:B---3--:R-:W-:Y:S08]  /*7cb0*/  HMMA.16816.F32 R8, R220.reuse, R212, R8 ;  /* 0x000000d4dc08723c */ /* 0x048ff00000001808 */
[-C--:B------:R-:W-:Y:S08]  /*7cc0*/  HMMA.16816.F32 R12, R220, R214.reuse, R12 ;  /* 0x000000d6dc0c723c */ /* 0x080ff0000000180c */
[C---:B------:R-:W-:Y:S01]  /*7cd0*/  HMMA.16816.F32 R16, R208.reuse, R214, R16 ;  /* 0x000000d6d010723c */ /* 0x040fe20000001810 */
[----:B------:R-:W1:Y:S07]  /*7ce0*/  LDSM.16.M88.4 R212, [R238] ;  /* 0x00000000eed4783b */ /* 0x000e6e0000000200 */
        /* <DEDUP_REMOVED lines=36> */
[----:B------:R-:W-:Y:S08]  /*7f30*/  HMMA.16816.F32 R64, R188, R218, R64 ;  /* 0x000000dabc40723c */ /* 0x000ff00000001840 */
[-C--:B-1----:R-:W-:Y:S11]  /*7f40*/  HMMA.16816.F32 R4, R208, R212.reuse, R4 ;  /* 0x000000d4d004723c */ /* 0x082ff60000001804 */
[----:B------:R-:W-:Y:S11]  /*7f50*/  @!UPT UIADD3 URZ, URZ, URZ, URZ ;  /* 0x0000003f3f3ff290 */ /* 0x000ff6000fffe03f */
[----:B------:R-:W-:Y:S02]  /*7f60*/  @!UPT UIADD3 URZ, URZ, URZ, URZ ;  /* 0x0000003f3f3ff290 */ /* 0x000fe4000fffe03f */
[----:B------:R-:W-:Y:S01]  /*7f70*/  FMUL.FTZ R4, R4, c[0x0][0x320] ;  /* 0x0000c80004047a20 */ /* 0x000fe20000410000 */
[C---:B---3--:R-:W-:Y:S03]  /*7f80*/  HMMA.16816.F32 R8, R220.reuse, R212, R8 ;  /* 0x000000d4dc08723c */ /* 0x048fe60000001808 */
[----:B------:R-:W-:Y:S01]  /*7f90*/  MUFU.TANH R191, R4 ;  /* 0x0000000400bf7308 */ /* 0x000fe20000002400 */
[----:B------:R-:W-:Y:S02]  /*7fa0*/  FMUL.FTZ R5, R5, c[0x0][0x320] ;  /* 0x0000c80005057a20 */ /* 0x000fe40000410000 */
[----:B------:R-:W-:Y:S02]  /*7fb0*/  FMUL.FTZ R6, R6, c[0x0][0x320] ;  /* 0x0000c80006067a20 */ /* 0x000fe40000410000 */
[----:B------:R-:W-:Y:S01]  /*7fc0*/  FMUL.FTZ R7, R7, c[0x0][0x320] ;  /* 0x0000c80007077a20 */ /* 0x000fe20000410000 */
[-C--:B------:R-:W-:Y:S04]  /*7fd0*/  HMMA.16816.F32 R12, R220, R214.reuse, R12 ;  /* 0x000000d6dc0c723c */ /* 0x080fe8000000180c */
[----:B------:R-:W-:Y:S04]  /*7fe0*/  MUFU.TANH R190, R5 ;  /* 0x0000000500be7308 */ /* 0x000fe80000002400 */
[C---:B------:R-:W-:Y:S06]  /*7ff0*/  HMMA.16816.F32 R16, R208.reuse, R214, R16 ;  /* 0x000000d6d010723c */ /* 0x040fec0000001810 */
[----:B------:R-:W1:Y:S01]  /*8000*/  MUFU.TANH R213, R6 ;  /* 0x0000000600d57308 */ /* 0x000e620000002400 */
[----:B------:R-:W-:Y:S02]  /*8010*/  FMUL.FTZ R8, R8, c[0x0][0x320] ;  /* 0x0000c80008087a20 */ /* 0x000fe40000410000 */
[----:B------:R-:W-:Y:S03]  /*8020*/  FMUL.FTZ R9, R9, c[0x0][0x320] ;  /* 0x0000c80009097a20 */ /* 0x000fe60000410000 */
[----:B------:R-:W-:Y:S02]  /*8030*/  FMUL.FTZ R10, R10, c[0x0][0x320] ;  /* 0x0000c8000a0a7a20 */ /* 0x000fe40000410000 */
[----:B------:R-:W-:Y:S02]  /*8040*/  FMUL.FTZ R11, R11, c[0x0][0x320] ;  /* 0x0000c8000b0b7a20 */ /* 0x000fe40000410000 */
[----:B------:R3:W-:Y:S01]  /*8050*/  MUFU.TANH R212, R7 ;  /* 0x0000000700d47308 */ /* 0x0007e20000002400 */
        /* <DEDUP_REMOVED lines=8> */
[----:B-1----:R-:W-:Y:S01]  /*80e0*/  FMNMX.FTZ R2, R213, R132, !PT ;  /* 0x00000084d5027209 */ /* 0x002fe20007810000 */
[----:B------:R-:W-:Y:S05]  /*80f0*/  FMUL.FTZ R19, R19, c[0x0][0x320] ;  /* 0x0000c80013137a20 */ /* 0x000fea0000410000 */
[----:B------:R-:W1:Y:S01]  /*8100*/  MUFU.TANH R216, R9 ;  /* 0x0000000900d87308 */ /* 0x000e620000002400 */
[----:B---3--:R-:W3:Y:S09]  /*8110*/  LDSM.16.M88.4 R4, [R229+0x2800] ;  /* 0x00280000e504783b */ /* 0x008ef20000000200 */
[----:B------:R-:W-:Y:S01]  /*8120*/  MUFU.TANH R218, R10 ;  /* 0x0000000a00da7308 */ /* 0x000fe20000002400 */
[----:B----4-:R-:W-:Y:S09]  /*8130*/  FMNMX.FTZ R0, R217, R138, !PT ;  /* 0x0000008ad9007209 */ /* 0x010ff20007810000 */
[----:B------:R4:W-:Y:S10]  /*8140*/  MUFU.TANH R219, R11 ;  /* 0x0000000b00db7308 */ /* 0x0009f40000002400 */
[----:B------:R-:W1:Y:S10]  /*8150*/  MUFU.TANH R16, R16 ;  /* 0x0000001000107308 */ /* 0x000e740000002400 */
[----:B------:R-:W-:Y:S01]  /*8160*/  MUFU.TANH R17, R17 ;  /* 0x0000001100117308 */ /* 0x000fe20000002400 */
[----:B----4-:R-:W4:Y:S01]  /*8170*/  LDSM.16.M88.4 R8, [R229+0x3000] ;  /* 0x00300000e508783b */ /* 0x010f220000000200 */
[-C--:B---3--:R-:W-:Y:S08]  /*8180*/  HMMA.16816.F32 R20, R208, R4.reuse, R20 ;  /* 0x00000004d014723c */ /* 0x088ff00000001814 */
[----:B------:R-:W3:Y:S01]  /*8190*/  MUFU.TANH R18, R18 ;  /* 0x0000001200127308 */ /* 0x000ee20000002400 */
[C---:B------:R-:W-:Y:S09]  /*81a0*/  HMMA.16816.F32 R24, R220.reuse, R4, R24 ;  /* 0x00000004dc18723c */ /* 0x040ff20000001818 */
[----:B------:R-:W1:Y:S01]  /*81b0*/  MUFU.TANH R12, R12 ;  /* 0x0000000c000c7308 */ /* 0x000e620000002400 */
[-C--:B------:R-:W-:Y:S08]  /*81c0*/  HMMA.16816.F32 R28, R220, R6.reuse, R28 ;  /* 0x00000006dc1c723c */ /* 0x080ff0000000181c */
[C---:B------:R-:W-:Y:S01]  /*81d0*/  HMMA.16816.F32 R32, R208.reuse, R6, R32 ;  /* 0x00000006d020723c */ /* 0x040fe20000001820 */
[----:B------:R-:W1:Y:S01]  /*81e0*/  MUFU.TANH R19, R19 ;  /* 0x0000001300137308 */ /* 0x000e620000002400 */
[----:B------:R-:W1:Y:S01]  /*81f0*/  LDSM.16.M88.4 R4, [R229+0x3800] ;  /* 0x00380000e504783b */ /* 0x000e620000000200 */
[----:B------:R-:W-:Y:S04]  /*8200*/  DEPBAR.LE SB0, 0x0 ;  /* 0x000080000000791a */ /* 0x000fe80000000000 */
[----:B------:R-:W-:Y:S02]  /*8210*/  FMUL.FTZ R20, R20, c[0x0][0x320] ;  /* 0x0000c80014147a20 */ /* 0x000fe40000410000 */
[----:B------:R-:W-:Y:S02]  /*8220*/  FMUL.FTZ R21, R21, c[0x0][0x320] ;  /* 0x0000c80015157a20 */ /* 0x000fe40000410000 */
[----:B------:R-:W1:Y:S01]  /*8230*/  MUFU.TANH R248, R20 ;  /* 0x0000001400f87308 */ /* 0x000e620000002400 */
[----:B------:R-:W-:Y:S01]  /*8240*/  FMUL.FTZ R23, R23, c[0x0][0x320] ;  /* 0x0000c80017177a20 */ /* 0x000fe20000410000 */
[----:B------:R-:W-:Y:S01]  /*8250*/  BAR.SYNC.DEFER_BLOCKING 0x0 ;  /* 0x0000000000007b1d */ /* 0x000fe20000010000 */
[----:B------:R-:W-:Y:S01]  /*8260*/  FMUL.FTZ R22, R22, c[0x0][0x320] ;  /* 0x0000c80016167a20 */ /* 0x000fe20000410000 */
[-C--:B----4-:R-:W-:Y:S05]  /*8270*/  HMMA.16816.F32 R36, R208, R8.reuse, R36 ;  /* 0x00000008d024723c */ /* 0x090fea0000001824 */
[----:B------:R-:W-:Y:S01]  /*8280*/  FMUL.FTZ R31, R31, c[0x0][0x320] ;  /* 0x0000c8001f1f7a20 */ /* 0x000fe20000410000 */
[----:B------:R-:W4:Y:S01]  /*8290*/  MUFU.TANH R247, R21 ;  /* 0x0000001500f77308 */ /* 0x000f220000002400 */
[----:B------:R-:W-:Y:S01]  /*82a0*/  FMUL.FTZ R30, R30, c[0x0][0x320] ;  /* 0x0000c8001e1e7a20 */ /* 0x000fe20000410000 */
[C---:B------:R-:W-:Y:S04]  /*82b0*/  HMMA.16816.F32 R40, R220.reuse, R8, R40 ;  /* 0x00000008dc28723c */ /* 0x040fe80000001828 */
[----:B------:R-:W-:Y:S02]  /*82c0*/  FMUL.FTZ R32, R32, c[0x0][0x320] ;  /* 0x0000c80020207a20 */ /* 0x000fe40000410000 */
[----:B------:R-:W-:Y:S02]  /*82d0*/  FMUL.FTZ R33, R33, c[0x0][0x320] ;  /* 0x0000c80021217a20 */ /* 0x000fe40000410000 */
[----:B------:R-:W4:Y:S01]  /*82e0*/  MUFU.TANH R127, R31 ;  /* 0x0000001f007f7308 */ /* 0x000f220000002400 */
[-C--:B------:R-:W-:Y:S03]  /*82f0*/  HMMA.16816.F32 R44, R220, R10.reuse, R44 ;  /* 0x0000000adc2c723c */ /* 0x080fe6000000182c */
[----:B------:R-:W-:Y:S02]  /*8300*/  FMUL.FTZ R27, R27, c[0x0][0x320] ;  /* 0x0000c8001b1b7a20 */ /* 0x000fe40000410000 */
[----:B------:R-:W-:Y:S02]  /*8310*/  FMUL.FTZ R29, R29, c[0x0][0x320] ;  /* 0x0000c8001d1d7a20 */ /* 0x000fe40000410000 */
[----:B------:R-:W-:Y:S01]  /*8320*/  FMUL.FTZ R36, R36, c[0x0][0x320] ;  /* 0x0000c80024247a20 */ /* 0x000fe20000410000 */
[C---:B------:R-:W-:Y:S01]  /*8330*/  HMMA.16816.F32 R48, R208.reuse, R10, R48 ;  /* 0x0000000ad030723c */ /* 0x040fe20000001830 */
[----:B------:R-:W-:Y:S03]  /*8340*/  MUFU.TANH R243, R23 ;  /* 0x0000001700f37308 */ /* 0x000fe60000002400 */
[----:B------:R-:W-:Y:S02]  /*8350*/  FMUL.FTZ R24, R24, c[0x0][0x320] ;  /* 0x0000c80018187a20 */ /* 0x000fe40000410000 */
[----:B------:R-:W-:Y:S02]  /*8360*/  FMUL.FTZ R26, R26, c[0x0][0x320] ;  /* 0x0000c8001a1a7a20 */ /* 0x000fe40000410000 */
[-C--:B-1----:R-:W-:Y:S03]  /*8370*/  HMMA.16816.F32 R52, R208, R4.reuse, R52 ;  /* 0x00000004d034723c */ /* 0x082fe60000001834 */
[----:B------:R-:W1:Y:S01]  /*8380*/  MUFU.TANH R245, R32 ;  /* 0x0000002000f57308 */ /* 0x000e620000002400 */
[----:B------:R-:W-:Y:S02]  /*8390*/  FMUL.FTZ R25, R25, c[0x0][0x320] ;  /* 0x0000c80019197a20 */ /* 0x000fe40000410000 */
[----:B------:R-:W-:Y:S02]  /*83a0*/  FMUL.FTZ R37, R37, c[0x0][0x320] ;  /* 0x0000c80025257a20 */ /* 0x000fe40000410000 */
[C---:B------:R-:W-:Y:S04]  /*83b0*/  HMMA.16816.F32 R56, R220.reuse, R4, R56 ;  /* 0x00000004dc38723c */ /* 0x040fe80000001838 */
[----:B------:R-:W-:Y:S01]  /*83c0*/  FMUL.FTZ R45, R45, c[0x0][0x320] ;  /* 0x0000c8002d2d7a20 */ /* 0x000fe20000410000 */
[----:B------:R1:W1:Y:S01]  /*83d0*/  MUFU.TANH R129, R30 ;  /* 0x0000001e00817308 */ /* 0x0002620000002400 */
[----:B------:R-:W-:Y:S01]  /*83e0*/  FMUL.FTZ R38, R38, c[0x0][0x320] ;  /* 0x0000c80026267a20 */ /* 0x000fe20000410000 */
[----:B------:R-:W-:Y:S01]  /*83f0*/  FMNMX.FTZ R4, R191, R3, !PT ;  /* 0x00000003bf047209 */ /* 0x000fe20007810000 */
[-C--:B------:R-:W-:Y:S04]  /*8400*/  HMMA.16816.F32 R60, R220, R6.reuse, R60 ;  /* 0x00000006dc3c723c */ /* 0x080fe8000000183c */
[----:B------:R-:W-:Y:S01]  /*8410*/  FMUL.FTZ R49, R49, c[0x0][0x320] ;  /* 0x0000c80031317a20 */ /* 0x000fe20000410000 */
[----:B------:R-:W-:Y:S01]  /*8420*/  FMNMX.FTZ R5, R212, R2, !PT ;  /* 0x00000002d4057209 */ /* 0x000fe20007810000 */
[----:B------:R-:W-:Y:S01]  /*8430*/  FMUL.FTZ R39, R39, c[0x0][0x320] ;  /* 0x0000c80027277a20 */ /* 0x000fe20000410000 */
[----:B------:R-:W-:Y:S01]  /*8440*/  MUFU.TANH R131, R45 ;  /* 0x0000002d00837308 */ /* 0x000fe20000002400 */
[----:B------:R-:W-:Y:S04]  /*8450*/  HMMA.16816.F32 R64, R208, R6, R64 ;  /* 0x00000006d040723c */ /* 0x000fe80000001840 */
[----:B------:R-:W-:Y:S01]  /*8460*/  FMUL.FTZ R52, R52, c[0x0][0x320] ;  /* 0x0000c80034347a20 */ /* 0x000fe20000410000 */
[----:B------:R-:W-:Y:S01]  /*8470*/  FMNMX.FTZ R2, R216, R0, !PT ;  /* 0x00000000d8027209 */ /* 0x000fe20007810000 */
[----:B------:R-:W-:Y:S01]  /*8480*/  FMUL.FTZ R53, R53, c[0x0][0x320] ;  /* 0x0000c80035357a20 */ /* 0x000fe20000410000 */
[----:B------:R-:W-:Y:S01]  /*8490*/  FMNMX.FTZ R4, R190, R4, !PT ;  /* 0x00000004be047209 */ /* 0x000fe20007810000 */
[----:B------:R-:W-:Y:S01]  /*84a0*/  FMUL.FTZ R55, R55, c[0x0][0x320] ;  /* 0x0000c80037377a20 */ /* 0x000fe20000410000 */
[----:B------:R4:W-:Y:S03]  /*84b0*/  MUFU.TANH R10, R49 ;  /* 0x00000031000a7308 */ /* 0x0009e60000002400 */
[----:B------:R-:W-:Y:S01]  /*84c0*/  FMUL.FTZ R48, R48, c[0x0][0x320] ;  /* 0x0000c80030307a20 */ /* 0x000fe20000410000 */
[----:B-1----:R-:W2:Y:S01]  /*84d0*/  LDL R30, [R1+0x10] ;  /* 0x00001000011e7983 */ /* 0x002ea20000100800 */
[----:B------:R-:W-:Y:S01]  /*84e0*/  FMUL.FTZ R54, R54, c[0x0][0x320] ;  /* 0x0000c80036367a20 */ /* 0x000fe20000410000 */
[----:B------:R-:W-:Y:S01]  /*84f0*/  FMNMX.FTZ R4, R16, R4, !PT ;  /* 0x0000000410047209 */ /* 0x000fe20007810000 */
[----:B------:R-:W-:Y:S01]  /*8500*/  FMUL.FTZ R62, R62, c[0x0][0x320] ;  /* 0x0000c8003e3e7a20 */ /* 0x000fe20000410000 */
[----:B---3--:R-:W-:Y:S01]  /*8510*/  FMNMX.FTZ R0, R18, R5, !PT ;  /* 0x0000000512007209 */ /* 0x008fe20007810000 */
[----:B------:R-:W-:Y:S01]  /*8520*/  FMUL.FTZ R50, R50, c[0x0][0x320] ;  /* 0x0000c80032327a20 */ /* 0x000fe20000410000 */
[----:B------:R1:W-:Y:S01]  /*8530*/  MUFU.TANH R241, R48 ;  /* 0x0000003000f17308 */ /* 0x0003e20000002400 */
[----:B------:R-:W-:Y:S01]  /*8540*/  FMUL.FTZ R51, R51, c[0x0][0x320] ;  /* 0x0000c80033337a20 */ /* 0x000fe20000410000 */
[----:B------:R-:W-:Y:S01]  /*8550*/  FMNMX.FTZ R4, R17, R4, !PT ;  /* 0x0000000411047209 */ /* 0x000fe20007810000 */
[----:B------:R-:W-:Y:S01]  /*8560*/  FMUL.FTZ R43, R43, c[0x0][0x320] ;  /* 0x0000c8002b2b7a20 */ /* 0x000fe20000410000 */
[----:B------:R-:W-:Y:S01]  /*8570*/  FMNMX.FTZ R2, R12, R2, !PT ;  /* 0x000000020c027209 */ /* 0x000fe20007810000 */
[----:B------:R-:W-:Y:S01]  /*8580*/  FMUL.FTZ R64, R64, c[0x0][0x320] ;  /* 0x0000c80040407a20 */ /* 0x000fe20000410000 */
[----:B------:R-:W-:Y:S01]  /*8590*/  FMNMX.FTZ R0, R19, R0, !PT ;  /* 0x0000000013007209 */ /* 0x000fe20007810000 */
[----:B------:R-:W-:Y:S01]  /*85a0*/  FMUL.FTZ R65, R65, c[0x0][0x320] ;  /* 0x0000c80041417a20 */ /* 0x000fe20000410000 */
[----:B------:R-:W-:Y:S01]  /*85b0*/  FMNMX.FTZ R4, R248, R4, !PT ;  /* 0x00000004f8047209 */ /* 0x000fe20007810000 */
[----:B------:R-:W-:Y:S01]  /*85c0*/  FMUL.FTZ R41, R41, c[0x0][0x320] ;  /* 0x0000c80029297a20 */ /* 0x000fe20000410000 */
[----:B------:R-:W-:Y:S01]  /*85d0*/  MUFU.TANH R189, R62 ;  /* 0x0000003e00bd7308 */ /* 0x000fe20000002400 */
[----:B------:R-:W-:Y:S01]  /*85e0*/  FMUL.FTZ R44, R44, c[0x0][0x320] ;  /* 0x0000c8002c2c7a20 */ /* 0x000fe20000410000 */
[----:B----4-:R-:W-:Y:S01]  /*85f0*/  FMNMX.FTZ R4, R247, R4, !PT ;  /* 0x00000004f7047209 */ /* 0x010fe20007810000 */
[----:B------:R-:W-:Y:S01]  /*8600*/  FMUL.FTZ R42, R42, c[0x0][0x320] ;  /* 0x0000c8002a2a7a20 */ /* 0x000fe20000410000 */
[----:B------:R-:W-:Y:S01]  /*8610*/  MOV R49, R127 ;  /* 0x0000007f00317202 */ /* 0x000fe20000000f00 */
[----:B------:R-:W-:Y:S01]  /*8620*/  FMUL.FTZ R61, R61, c[0x0][0x320] ;  /* 0x0000c8003d3d7a20 */ /* 0x000fe20000410000 */
[----:B------:R-:W-:Y:S01]  /*8630*/  FMNMX.FTZ R4, R245, R4, !PT ;  /* 0x00000004f5047209 */ /* 0x000fe20007810000 */
[----:B------:R-:W-:Y:S02]  /*8640*/  FMUL.FTZ R56, R56, c[0x0][0x320] ;  /* 0x0000c80038387a20 */ /* 0x000fe40000410000 */
[----:B------:R-:W-:Y:S01]  /*8650*/  FMUL.FTZ R58, R58, c[0x0][0x320] ;  /* 0x0000c8003a3a7a20 */ /* 0x000fe20000410000 */
[----:B------:R3:W-:Y:S01]  /*8660*/  MUFU.TANH R45, R51 ;  /* 0x00000033002d7308 */ /* 0x0007e20000002400 */
[----:B------:R-:W-:Y:S02]  /*8670*/  FMUL.FTZ R60, R60, c[0x0][0x320] ;  /* 0x0000c8003c3c7a20 */ /* 0x000fe40000410000 */
[----:B------:R-:W-:Y:S01]  /*8680*/  FMUL.FTZ R40, R40, c[0x0][0x320] ;  /* 0x0000c80028287a20 */ /* 0x000fe20000410000 */
[----:B-1----:R-:W-:Y:S01]  /*8690*/  MOV R48, R243 ;  /* 0x000000f300307202 */ /* 0x002fe20000000f00 */
        /* <DEDUP_REMOVED lines=9> */
[----:B------:R1:W4:Y:S01]  /*8730*/  MUFU.TANH R246, R33 ;  /* 0x0000002100f67308 */ /* 0x0003220000002400 */
[----:B------:R-:W-:Y:S01]  /*8740*/  FMUL.FTZ R57, R57, c[0x0][0x320] ;  /* 0x0000c80039397a20 */ /* 0x000fe20000410000 */
[----:B---3--:R-:W-:Y:S08]  /*8750*/  MOV R51, R129 ;  /* 0x0000008100337202 */ /* 0x008ff00000000f00 */
[----:B------:R-:W3:Y:S10]  /*8760*/  MUFU.TANH R242, R36 ;  /* 0x0000002400f27308 */ /* 0x000ef40000002400 */
[----:B------:R3:W-:Y:S01]  /*8770*/  MUFU.TANH R127, R50 ;  /* 0x00000032007f7308 */ /* 0x0007e20000002400 */
[----:B-1----:R-:W2:Y:S01]  /*8780*/  LDL.64 R32, [R1+0x28] ;  /* 0x0000280001207983 */ /* 0x002ea20000100a00 */
[----:B----4-:R-:W-:Y:S08]  /*8790*/  FMNMX.FTZ R4, R246, R4, !PT ;  /* 0x00000004f6047209 */ /* 0x010ff00007810000 */
[----:B------:R-:W-:Y:S10]  /*87a0*/  MUFU.TANH R133, R24 ;  /* 0x0000001800857308 */ /* 0x000ff40000002400 */
[----:B------:R-:W1:Y:S01]  /*87b0*/  MUFU.TANH R128, R25 ;  /* 0x0000001900807308 */ /* 0x000e620000002400 */
[----:B---3--:R-:W-:Y:S04]  /*87c0*/  MOV R50, R242 ;  /* 0x000000f200327202 */ /* 0x008fe80000000f00 */
[----:B------:R-:W-:Y:S05]  /*87d0*/  FMNMX.FTZ R4, R50, R4, !PT ;  /* 0x0000000432047209 */ /* 0x000fea0007810000 */
[----:B------:R-:W-:Y:S10]  /*87e0*/  MUFU.TANH R24, R26 ;  /* 0x0000001a00187308 */ /* 0x000ff40000002400 */
[----:B------:R1:W-:Y:S10]  /*87f0*/  MUFU.TANH R26, R64 ;  /* 0x00000040001a7308 */ /* 0x0003f40000002400 */
[----:B------:R-:W3:Y:S10]  /*8800*/  MUFU.TANH R251, R22 ;  /* 0x0000001600fb7308 */ /* 0x000ef40000002400 */
[----:B------:R-:W-:Y:S01]  /*8810*/  MUFU.TANH R22, R29 ;  /* 0x0000001d00167308 */ /* 0x000fe20000002400 */
[----:B-1----:R-:W-:Y:S09]  /*8820*/  MOV R64, R128 ;  /* 0x0000008000407202 */ /* 0x002ff20000000f00 */
[----:B------:R-:W-:Y:S01]  /*8830*/  MUFU.TANH R235, R27 ;  /* 0x0000001b00eb7308 */ /* 0x000fe20000002400 */
[----:B---3--:R-:W-:Y:S04]  /*8840*/  FMNMX.FTZ R0, R251, R0, !PT ;  /* 0x00000000fb007209 */ /* 0x008fe80007810000 */
[----:B------:R-:W-:Y:S05]  /*8850*/  FMNMX.FTZ R0, R48, R0, !PT ;  /* 0x0000000030007209 */ /* 0x000fea0007810000 */
[----:B------:R-:W1:Y:S10]  /*8860*/  MUFU.TANH R27, R37 ;  /* 0x00000025001b7308 */ /* 0x000e740000002400 */
[----:B------:R3:W-:Y:S10]  /*8870*/  MUFU.TANH R29, R56 ;  /* 0x00000038001d7308 */ /* 0x0007f40000002400 */
[----:B------:R-:W4:Y:S01]  /*8880*/  MUFU.TANH R243, R52 ;  /* 0x0000003400f37308 */ /* 0x000f220000002400 */
[----:B-1----:R-:W-:Y:S09]  /*8890*/  FMNMX.FTZ R4, R27, R4, !PT ;  /* 0x000000041b047209 */ /* 0x002ff20007810000 */
[----:B------:R-:W1:Y:S01]  /*88a0*/  MUFU.TANH R129, R53 ;  /* 0x0000003500817308 */ /* 0x000e620000002400 */
[----:B---3--:R-:W-:Y:S04]  /*88b0*/  MOV R56, R241 ;  /* 0x000000f100387202 */ /* 0x008fe80000000f00 */
[----:B------:R-:W-:Y:S05]  /*88c0*/  FMNMX.FTZ R4, R56, R4, !PT ;  /* 0x0000000438047209 */ /* 0x000fea0007810000 */
[----:B------:R-:W3:Y:S01]  /*88d0*/  MUFU.TANH R8, R55 ;  /* 0x0000003700087308 */ /* 0x000ee20000002400 */
[----:B------:R-:W-:Y:S04]  /*88e0*/  FMNMX.FTZ R4, R10, R4, !PT ;  /* 0x000000040a047209 */ /* 0x000fe80007810000 */
[----:B----4-:R-:W-:Y:S05]  /*88f0*/  FMNMX.FTZ R4, R243, R4, !PT ;  /* 0x00000004f3047209 */ /* 0x010fea0007810000 */
[----:B------:R3:W4:Y:S01]  /*8900*/  MUFU.TANH R128, R65 ;  /* 0x0000004100807308 */ /* 0x0007220000002400 */
[----:B-1----:R-:W-:Y:S04]  /*8910*/  FMNMX.FTZ R4, R129, R4, !PT ;  /* 0x0000000481047209 */ /* 0x002fe80007810000 */
[----:B------:R-:W-:Y:S05]  /*8920*/  FMNMX.FTZ R4, R26, R4, !PT ;  /* 0x000000041a047209 */ /* 0x000fea0007810000 */
[----:B------:R1:W-:Y:S10]  /*8930*/  MUFU.TANH R25, R60 ;  /* 0x0000003c00197308 */ /* 0x0003f40000002400 */
[----:B------:R-:W1:Y:S01]  /*8940*/  MUFU.TANH R13, R13 ;  /* 0x0000000d000d7308 */ /* 0x000e620000002400 */
[----:B---3--:R-:W-:Y:S02]  /*8950*/  MOV R65, R8 ;  /* 0x0000000800417202 */ /* 0x008fe40000000f00 */
[----:B----4-:R-:W-:Y:S07]  /*8960*/  FMNMX.FTZ R4, R128, R4, !PT ;  /* 0x0000000480047209 */ /* 0x010fee0007810000 */
[----:B------:R-:W3:Y:S01]  /*8970*/  MUFU.TANH R8, R43 ;  /* 0x0000002b00087308 */ /* 0x000ee20000002400 */
[----:B------:R-:W4:Y:S01]  /*8980*/  SHFL.BFLY PT, R7, R4, 0x2, 0x1f ;  /* 0x0c401f0004077f89 */ /* 0x000f2200000e0000 */
[----:B-1----:R-:W-:Y:S08]  /*8990*/  MOV R60, R133 ;  /* 0x00000085003c7202 */ /* 0x002ff00000000f00 */
[----:B------:R-:W1:Y:S01]  /*89a0*/  MUFU.TANH R250, R34 ;  /* 0x0000002200fa7308 */ /* 0x000e620000002400 */
[----:B------:R-:W-:Y:S04]  /*89b0*/  FMNMX.FTZ R5, R13, R2, !PT ;  /* 0x000000020d057209 */ /* 0x000fe80007810000 */
[----:B------:R-:W-:Y:S05]  /*89c0*/  FMNMX.FTZ R5, R60, R5, !PT ;  /* 0x000000053c057209 */ /* 0x000fea0007810000 */
[----:B------:R-:W1:Y:S01]  /*89d0*/  MUFU.TANH R252, R28 ;  /* 0x0000001c00fc7308 */ /* 0x000e620000002400 */
[----:B------:R-:W-:Y:S02]  /*89e0*/  FMNMX.FTZ R5, R64, R5, !PT ;  /* 0x0000000540057209 */ /* 0x000fe40007810000 */
[----:B---3--:R-:W-:Y:S02]  /*89f0*/  MOV R62, R8 ;  /* 0x00000008003e7202 */ /* 0x008fe40000000f00 */
[----:B------:R-:W3:Y:S01]  /*8a00*/  LDL.64 R8, [R1+0x38] ;  /* 0x0000380001087983 */ /* 0x000ee20000100a00 */
[----:B----4-:R-:W-:Y:S04]  /*8a10*/  FMNMX.FTZ R4, R4, R7, !PT ;  /* 0x0000000704047209 */ /* 0x010fe80007810000 */
[----:B------:R-:W4:Y:S01]  /*8a20*/  MUFU.TANH R249, R35 ;  /* 0x0000002300f97308 */ /* 0x000f220000002400 */
[----:B------:R-:W3:Y:S01]  /*8a30*/  LDL R7, [R1+0x14] ;  /* 0x0000140001077983 */ /* 0x000ee20000100800 */
[----:B-1----:R-:W-:Y:S03]  /*8a40*/  FMNMX.FTZ R0, R250, R0, !PT ;  /* 0x00000000fa007209 */ /* 0x002fe60007810000 */
[----:B------:R-:W1:Y:S05]  /*8a50*/  SHFL.BFLY PT, R137, R4, 0x1, 0x1f ;  /* 0x0c201f0004897f89 */ /* 0x000e6a00000e0000 */
[----:B------:R-:W1:Y:S01]  /*8a60*/  MUFU.TANH R130, R38 ;  /* 0x0000002600827308 */ /* 0x000e620000002400 */
[----:B------:R-:W-:Y:S04]  /*8a70*/  FMNMX.FTZ R5, R252, R5, !PT ;  /* 0x00000005fc057209 */ /* 0x000fe80007810000 */
[----:B------:R-:W-:Y:S05]  /*8a80*/  FMNMX.FTZ R5, R22, R5, !PT ;  /* 0x0000000516057209 */ /* 0x000fea0007810000 */
[----:B------:R-:W1:Y:S01]  /*8a90*/  MUFU.TANH R23, R39 ;  /* 0x0000002700177308 */ /* 0x000e620000002400 */
[----:B----4-:R-:W-:Y:S09]  /*8aa0*/  FMNMX.FTZ R0, R249, R0, !PT ;  /* 0x00000000f9007209 */ /* 0x010ff20007810000 */
[----:B------:R-:W4:Y:S01]  /*8ab0*/  MUFU.TANH R35, R40 ;  /* 0x0000002800237308 */ /* 0x000f220000002400 */
[----:B-1----:R-:W-:Y:S02]  /*8ac0*/  FMNMX.FTZ R137, R4, R137, !PT ;  /* 0x0000008904897209 */ /* 0x002fe40007810000 */
[----:B------:R-:W-:Y:S03]  /*8ad0*/  FMNMX.FTZ R0, R130, R0, !PT ;  /* 0x0000000082007209 */ /* 0x000fe60007810000 */
[----:B------:R-:W-:Y:S04]  /*8ae0*/  FMUL.FTZ R208, R137, c[0x0][0x2d0] ;  /* 0x0000b40089d07a20 */ /* 0x000fe80000410000 */
[----:B------:R-:W1:Y:S01]  /*8af0*/  MUFU.TANH R21, R41 ;  /* 0x0000002900157308 */ /* 0x000e620000002400 */
[----:B------:R-:W-:Y:S04]  /*8b00*/  FMNMX.FTZ R0, R23, R0, !PT ;  /* 0x0000000017007209 */ /* 0x000fe80007810000 */
[----:B------:R-:W-:Y:S05]  /*8b10*/  FMNMX.FTZ R0, R127, R0, !PT ;  /* 0x000000007f007209 */ /* 0x000fea0007810000 */
[----:B------:R-:W1:Y:S01]  /*8b20*/  MUFU.TANH R20, R44 ;  /* 0x0000002c00147308 */ /* 0x000e620000002400 */
[----:B------:R-:W-:Y:S02]  /*8b30*/  FMNMX.FTZ R0, R45, R0, !PT ;  /* 0x000000002d007209 */ /* 0x000fe40007810000 */
[----:B----4-:R-:W-:Y:S07]  /*8b40*/  FMNMX.FTZ R5, R35, R5, !PT ;  /* 0x0000000523057209 */ /* 0x010fee0007810000 */
[----:B------:R-:W4:Y:S01]  /*8b50*/  MUFU.TANH R44, R54 ;  /* 0x00000036002c7308 */ /* 0x000f220000002400 */
[----:B-1----:R-:W-:Y:S09]  /*8b60*/  FMNMX.FTZ R5, R21, R5, !PT ;  /* 0x0000000515057209 */ /* 0x002ff20007810000 */
[----:B------:R-:W1:Y:S01]  /*8b70*/  MUFU.TANH R28, R57 ;  /* 0x00000039001c7308 */ /* 0x000e620000002400 */
[----:B------:R-:W-:Y:S04]  /*8b80*/  FMNMX.FTZ R5, R20, R5, !PT ;  /* 0x0000000514057209 */ /* 0x000fe80007810000 */
[----:B------:R-:W-:Y:S05]  /*8b90*/  FMNMX.FTZ R5, R131, R5, !PT ;  /* 0x0000000583057209 */ /* 0x000fea0007810000 */
[----:B------:R-:W1:Y:S01]  /*8ba0*/  MUFU.TANH R14, R14 ;  /* 0x0000000e000e7308 */ /* 0x000e620000002400 */
[----:B----4-:R-:W-:Y:S04]  /*8bb0*/  FMNMX.FTZ R0, R44, R0, !PT ;  /* 0x000000002c007209 */ /* 0x010fe80007810000 */
[----:B------:R-:W-:Y:S02]  /*8bc0*/  FMNMX.FTZ R2, R65, R0, !PT ;  /* 0x0000000041027209 */ /* 0x000fe40007810000 */
[----:B------:R-:W-:Y:S03]  /*8bd0*/  FMNMX.FTZ R0, R29, R5, !PT ;  /* 0x000000051d007209 */ /* 0x000fe60007810000 */
[----:B------:R-:W4:Y:S01]  /*8be0*/  MUFU.TANH R15, R15 ;  /* 0x0000000f000f7308 */ /* 0x000f220000002400 */
[----:B------:R-:W-:Y:S02]  /*8bf0*/  FMNMX.FTZ R5, R218, R139, !PT ;  /* 0x0000008bda057209 */ /* 0x000fe40007810000 */
[----:B-1----:R-:W-:Y:S02]  /*8c00*/  FMNMX.FTZ R0, R28, R0, !PT ;  /* 0x000000001c007209 */ /* 0x002fe40007810000 */
[----:B------:R-:W-:Y:S02]  /*8c10*/  FMNMX.FTZ R5, R219, R5, !PT ;  /* 0x00000005db057209 */ /* 0x000fe40007810000 */
[----:B------:R-:W-:Y:S02]  /*8c20*/  FMNMX.FTZ R0, R25, R0, !PT ;  /* 0x0000000019007209 */ /* 0x000fe40007810000 */
[----:B------:R-:W-:Y:S01]  /*8c30*/  MOV R57, R235 ;  /* 0x000000eb00397202 */ /* 0x000fe20000000f00 */
[----:B------:R-:W1:Y:S01]  /*8c40*/  MUFU.TANH R66, R66 ;  /* 0x0000004200427308 */ /* 0x000e620000002400 */
[----:B------:R-:W-:Y:S02]  /*8c50*/  FMNMX.FTZ R0, R11, R0, !PT ;  /* 0x000000000b007209 */ /* 0x000fe40007810000 */
[----:B------:R-:W-:Y:S03]  /*8c60*/  FMNMX.FTZ R5, R14, R5, !PT ;  /* 0x000000050e057209 */ /* 0x000fe60007810000 */
[----:B------:R-:W2:Y:S04]  /*8c70*/  SHFL.BFLY PT, R135, R0, 0x2, 0x1f ;  /* 0x0c401f0000877f89 */ /* 0x000ea800000e0000 */
[----:B------:R-:W2:Y:S01]  /*8c80*/  MUFU.TANH R67, R67 ;  /* 0x0000004300437308 */ /* 0x000ea20000002400 */
[----:B----4-:R-:W-:Y:S04]  /*8c90*/  FMNMX.FTZ R5, R15, R5, !PT ;  /* 0x000000050f057209 */ /* 0x010fe80007810000 */
[----:B------:R-:W-:Y:S05]  /*8ca0*/  FMNMX.FTZ R5, R24, R5, !PT ;  /* 0x0000000518057209 */ /* 0x000fea0007810000 */
[----:B------:R-:W4:Y:S01]  /*8cb0*/  MUFU.TANH R235, R42 ;  /* 0x0000002a00eb7308 */ /* 0x000f220000002400 */
[----:B------:R-:W-:Y:S02]  /*8cc0*/  FMNMX.FTZ R5, R57, R5, !PT ;  /* 0x0000000539057209 */ /* 0x000fe40007810000 */
[----:B-1----:R-:W-:Y:S02]  /*8cd0*/  FMNMX.FTZ R2, R66, R2, !PT ;  /* 0x0000000242027209 */ /* 0x002fe40007810000 */
[----:B------:R-:W-:Y:S02]  /*8ce0*/  FMNMX.FTZ R5, R51, R5, !PT ;  /* 0x0000000533057209 */ /* 0x000fe40007810000 */
[----:B--2---:R-:W-:Y:S03]  /*8cf0*/  FMNMX.FTZ R135, R0, R135, !PT ;  /* 0x0000008700877209 */ /* 0x004fe60007810000 */
[----:B------:R-:W1:Y:S01]  /*8d00*/  MUFU.TANH R34, R46 ;  /* 0x0000002e00227308 */ /* 0x000e620000002400 */
[----:B------:R-:W-:Y:S02]  /*8d10*/  FMNMX.FTZ R0, R49, R5, !PT ;  /* 0x0000000531007209 */ /* 0x000fe40007810000 */
[----:B------:R-:W-:Y:S05]  /*8d20*/  FMNMX.FTZ R2, R67, R2, !PT ;  /* 0x0000000243027209 */ /* 0x000fea0007810000 */
[----:B------:R-:W2:Y:S02]  /*8d30*/  SHFL.BFLY PT, R6, R2, 0x2, 0x1f ;  /* 0x0c401f0002067f89 */ /* 0x000ea400000e0000 */
[----:B------:R-:W2:Y:S01]  /*8d40*/  MUFU.TANH R61, R47 ;  /* 0x0000002f003d7308 */ /* 0x000ea20000002400 */
[----:B----4-:R-:W-:Y:S01]  /*8d50*/  FMNMX.FTZ R5, R235, R0, !PT ;  /* 0x00000000eb057209 */ /* 0x010fe20007810000 */
[----:B------:R-:W-:Y:S01]  /*8d60*/  FMUL.FTZ R0, R63, c[0x0][0x320] ;  /* 0x0000c8003f007a20 */ /* 0x000fe20000410000 */
[----:B------:R-:W-:Y:S02]  /*8d70*/  MOV R63, R10 ;  /* 0x0000000a003f7202 */ /* 0x000fe40000000f00 */
[----:B------:R-:W-:Y:S02]  /*8d80*/  FMNMX.FTZ R5, R62, R5, !PT ;  /* 0x000000053e057209 */ /* 0x000fe40007810000 */
[----:B------:R-:W-:Y:S03]  /*8d90*/  MOV R42, R21 ;  /* 0x00000015002a7202 */ /* 0x000fe60000000f00 */
[----:B------:R4:W-:Y:S01]  /*8da0*/  MUFU.TANH R188, R0 ;  /* 0x0000000000bc7308 */ /* 0x0009e20000002400 */
[----:B-1----:R-:W-:Y:S02]  /*8db0*/  FMNMX.FTZ R4, R34, R5, !PT ;  /* 0x0000000522047209 */ /* 0x002fe40007810000 */
[----:B------:R-:W-:Y:S07]  /*8dc0*/  MOV R46, R29 ;  /* 0x0000001d002e7202 */ /* 0x000fee0000000f00 */
[----:B------:R1:W1:Y:S01]  /*8dd0*/  MUFU.TANH R43, R58 ;  /* 0x0000003a002b7308 */ /* 0x0002620000002400 */
[----:B--2---:R-:W-:Y:S02]  /*8de0*/  FMNMX.FTZ R2, R2, R6, !PT ;  /* 0x0000000602027209 */ /* 0x004fe40007810000 */
[----:B------:R-:W-:Y:S01]  /*8df0*/  FMNMX.FTZ R4, R61, R4, !PT ;  /* 0x000000043d047209 */ /* 0x000fe20007810000 */
[----:B------:R-:W2:Y:S01]  /*8e00*/  SHFL.BFLY PT, R6, R135, 0x1, 0x1f ;  /* 0x0c201f0087067f89 */ /* 0x000ea200000e0000 */
[----:B------:R-:W-:Y:S05]  /*8e10*/  MOV R47, R28 ;  /* 0x0000001c002f7202 */ /* 0x000fea0000000f00 */
[----:B------:R2:W2:Y:S02]  /*8e20*/  MUFU.TANH R41, R59 ;  /* 0x0000003b00297308 */ /* 0x0004a40000002400 */
[----:B------:R-:W2:Y:S01]  /*8e30*/  SHFL.BFLY PT, R136, R2, 0x1, 0x1f ;  /* 0x0c201f0002887f89 */ /* 0x000ea200000e0000 */
[----:B----4-:R-:W-:Y:S04]  /*8e40*/  FADD.FTZ R0, -R137, R3 ;  /* 0x0000000389007221 */ /* 0x010fe80000010100 */
[----:B------:R-:W-:Y:S04]  /*8e50*/  FMUL.FTZ R0, R0, c[0x0][0x2d0] ;  /* 0x0000b40000007a20 */ /* 0x000fe80000410000 */
[----:B------:R4:W4:Y:S01]  /*8e60*/  MUFU.EX2 R134, R0 ;  /* 0x0000000000867308 */ /* 0x0009220000000800 */
[----:B-1----:R-:W-:Y:S02]  /*8e70*/  MOV R58, R11 ;  /* 0x0000000b003a7202 */ /* 0x002fe40000000f00 */
[----:B--2---:R-:W-:Y:S02]  /*8e80*/  FMNMX.FTZ R135, R135, R6, !PT ;  /* 0x0000000687877209 */ /* 0x004fe40007810000 */
[----:B------:R-:W-:Y:S02]  /*8e90*/  MOV R59, R27 ;  /* 0x0000001b003b7202 */ /* 0x000fe40000000f00 */
[----:B------:R-:W-:Y:S02]  /*8ea0*/  FMNMX.FTZ R136, R2, R136, !PT ;  /* 0x0000008802887209 */ /* 0x000fe40007810000 */
[----:B------:R-:W-:Y:S01]  /*8eb0*/  FMNMX.FTZ R2, R43, R4, !PT ;  /* 0x000000042b027209 */ /* 0x000fe20007810000 */
[----:B------:R-:W-:Y:S02]  /*8ec0*/  FFMA.FTZ R4, R191, c[0x0][0x2d0], -R208 ;  /* 0x0000b400bf047a23 */ /* 0x000fe400000108d0 */
[C---:B------:R-:W-:Y:S02]  /*8ed0*/  FMUL.FTZ R191, R136.reuse, c[0x0][0x2d0] ;  /* 0x0000b40088bf7a20 */ /* 0x040fe40000410000 */
[----:B------:R-:W-:Y:S01]  /*8ee0*/  MUFU.EX2 R215, R4 ;  /* 0x0000000400d77308 */ /* 0x000fe20000000800 */
[----:B----4-:R-:W-:Y:S01]  /*8ef0*/  FMNMX.FTZ R0, R41, R2, !PT ;  /* 0x0000000229007209 */ /* 0x010fe20007810000 */
[----:B------:R-:W-:Y:S02]  /*8f00*/  FADD.FTZ R2, -R136, R132 ;  /* 0x0000008488027221 */ /* 0x000fe40000010100 */
[----:B------:R-:W-:Y:S01]  /*8f10*/  FMUL.FTZ R32, R134, R168 ;  /* 0x000000a886207220 */ /* 0x000fe20000410000 */
[----:B------:R-:W-:Y:S01]  /*8f20*/  FMNMX.FTZ R0, R189, R0, !PT ;  /* 0x00000000bd007209 */ /* 0x000fe20007810000 */
[----:B------:R-:W-:Y:S01]  /*8f30*/  FMUL.FTZ R2, R2, c[0x0][0x2d0] ;  /* 0x0000b40002027a20 */ /* 0x000fe20000410000 */
[----:B------:R-:W-:Y:S01]  /*8f40*/  MOV R168, R45 ;  /* 0x0000002d00a87202 */ /* 0x000fe20000000f00 */
[----:B------:R-:W-:Y:S01]  /*8f50*/  FMUL.FTZ R68, R134, R68 ;  /* 0x0000004486447220 */ /* 0x000fe20000410000 */
[----:B------:R-:W-:Y:S01]  /*8f60*/  FMNMX.FTZ R0, R188, R0, !PT ;  /* 0x00000000bc007209 */ /* 0x000fe20007810000 */
[----:B------:R1:W2:Y:S01]  /*8f70*/  MUFU.EX2 R133, R2 ;  /* 0x0000000200857308 */ /* 0x0002a20000000800 */
[C---:B------:R-:W-:Y:S02]  /*8f80*/  FMUL.FTZ R69, R134.reuse, R69 ;  /* 0x0000004586457220 */ /* 0x040fe40000410000 */
[C---:B------:R-:W-:Y:S01]  /*8f90*/  FMUL.FTZ R80, R134.reuse, R80 ;  /* 0x0000005086507220 */ /* 0x040fe20000410000 */
[----:B------:R-:W4:Y:S01]  /*8fa0*/  SHFL.BFLY PT, R3, R0, 0x2, 0x1f ;  /* 0x0c401f0000037f89 */ /* 0x000f2200000e0000 */
[C---:B------:R-:W-:Y:S02]  /*8fb0*/  FMUL.FTZ R81, R134.reuse, R81 ;  /* 0x0000005186517220 */ /* 0x040fe40000410000 */
        /* <DEDUP_REMOVED lines=8> */
[----:B------:R-:W-:Y:S02]  /*9040*/  FMUL.FTZ R116, R134, R116 ;  /* 0x0000007486747220 */ /* 0x000fe40000410000 */
[----:B-1----:R-:W-:Y:S01]  /*9050*/  FADD.FTZ R2, -R135, R138 ;  /* 0x0000008a87027221 */ /* 0x002fe20000010100 */
[----:B------:R-:W-:Y:S01]  /*9060*/  MOV R138, R23 ;  /* 0x00000017008a7202 */ /* 0x000fe20000000f00 */
[----:B--2---:R-:W-:Y:S01]  /*9070*/  FMUL.FTZ R70, R133, R70 ;  /* 0x0000004685467220 */ /* 0x004fe20000410000 */
[----:B----4-:R-:W-:Y:S01]  /*9080*/  FMNMX.FTZ R0, R0, R3, !PT ;  /* 0x0000000300007209 */ /* 0x010fe20007810000 */
[--C-:B------:R-:W-:Y:S02]  /*9090*/  FFMA.FTZ R3, R17, c[0x0][0x2d0], -R208.reuse ;  /* 0x0000b40011037a23 */ /* 0x100fe400000108d0 */
[----:B------:R-:W-:Y:S02]  /*90a0*/  FMUL.FTZ R2, R2, c[0x0][0x2d0] ;  /* 0x0000b40002027a20 */ /* 0x000fe40000410000 */
[----:B------:R1:W-:Y:S01]  /*90b0*/  MUFU.EX2 R241, R3 ;  /* 0x0000000300f17308 */ /* 0x0003e20000000800 */
[C---:B------:R-:W-:Y:S02]  /*90c0*/  FMUL.FTZ R17, R134.reuse, R153 ;  /* 0x0000009986117220 */ /* 0x040fe40000410000 */
[C---:B------:R-:W-:Y:S02]  /*90d0*/  FMUL.FTZ R71, R133.reuse, R71 ;  /* 0x0000004785477220 */ /* 0x040fe40000410000 */
[C---:B------:R-:W-:Y:S02]  /*90e0*/  FMUL.FTZ R82, R133.reuse, R82 ;  /* 0x0000005285527220 */ /* 0x040fe40000410000 */
[C---:B------:R-:W-:Y:S02]  /*90f0*/  FMUL.FTZ R83, R133.reuse, R83 ;  /* 0x0000005385537220 */ /* 0x040fe40000410000 */
[C---:B------:R-:W-:Y:S01]  /*9100*/  FMUL.FTZ R86, R133.reuse, R86 ;  /* 0x0000005685567220 */ /* 0x040fe20000410000 */
[----:B------:R2:W4:Y:S01]  /*9110*/  MUFU.EX2 R132, R2 ;  /* 0x0000000200847308 */ /* 0x0005220000000800 */
[C---:B------:R-:W-:Y:S02]  /*9120*/  FMUL.FTZ R87, R133.reuse, R87 ;  /* 0x0000005785577220 */ /* 0x040fe40000410000 */
[C---:B------:R-:W-:Y:S02]  /*9130*/  FMUL.FTZ R98, R133.reuse, R98 ;  /* 0x0000006285627220 */ /* 0x040fe40000410000 */
[C---:B------:R-:W-:Y:S02]  /*9140*/  FMUL.FTZ R99, R133.reuse, R99 ;  /* 0x0000006385637220 */ /* 0x040fe40000410000 */
[C---:B------:R-:W-:Y:S02]  /*9150*/  FMUL.FTZ R102, R133.reuse, R102 ;  /* 0x0000006685667220 */ /* 0x040fe40000410000 */
[C---:B------:R-:W-:Y:S02]  /*9160*/  FMUL.FTZ R103, R133.reuse, R103 ;  /* 0x0000006785677220 */ /* 0x040fe40000410000 */
[C---:B------:R-:W-:Y:S02]  /*9170*/  FMUL.FTZ R114, R133.reuse, R114 ;  /* 0x0000007285727220 */ /* 0x040fe40000410000 */
[----:B------:R-:W-:Y:S02]  /*9180*/  FMUL.FTZ R115, R133, R115 ;  /* 0x0000007385737220 */ /* 0x000fe40000410000 */
[--C-:B-1----:R-:W-:Y:S02]  /*9190*/  FFMA.FTZ R3, R213, c[0x0][0x2d0], -R191.reuse ;  /* 0x0000b400d5037a23 */ /* 0x102fe400000108bf */
[----:B------:R-:W-:Y:S02]  /*91a0*/  FMUL.FTZ R117, R134, R117 ;  /* 0x0000007586757220 */ /* 0x000fe40000410000 */
[----:B------:R1:W-:Y:S01]  /*91b0*/  MUFU.EX2 R214, R3 ;  /* 0x0000000300d67308 */ /* 0x0003e20000000800 */
[C---:B------:R-:W-:Y:S02]  /*91c0*/  FMUL.FTZ R118, R133.reuse, R118 ;  /* 0x0000007685767220 */ /* 0x040fe40000410000 */
[----:B------:R-:W-:Y:S02]  /*91d0*/  FMUL.FTZ R119, R133, R119 ;  /* 0x0000007785777220 */ /* 0x000fe40000410000 */
[----:B--2---:R-:W-:Y:S02]  /*91e0*/  FFMA.FTZ R2, R190, c[0x0][0x2d0], -R208 ;  /* 0x0000b400be027a23 */ /* 0x004fe400000108d0 */
[----:B------:R-:W-:Y:S02]  /*91f0*/  FMUL.FTZ R190, R135, c[0x0][0x2d0] ;  /* 0x0000b40087be7a20 */ /* 0x000fe40000410000 */
[C---:B----4-:R-:W-:Y:S01]  /*9200*/  FMUL.FTZ R45, R132.reuse, R181 ;  /* 0x000000b5842d7220 */ /* 0x050fe20000410000 */
[----:B------:R2:W-:Y:S01]  /*9210*/  MUFU.EX2 R222, R2 ;  /* 0x0000000200de7308 */ /* 0x0005e20000000800 */
[----:B------:R-:W-:Y:S02]  /*9220*/  FFMA.FTZ R10, R217, c[0x0][0x2d0], -R190 ;  /* 0x0000b400d90a7a23 */ /* 0x000fe400000108be */
[C---:B------:R-:W-:Y:S01]  /*9230*/  FMUL.FTZ R28, R132.reuse, R164 ;  /* 0x000000a4841c7220 */ /* 0x040fe20000410000 */
[----:B------:R-:W-:Y:S01]  /*9240*/  MOV R164, R59 ;  /* 0x0000003b00a47202 */ /* 0x000fe20000000f00 */
[C---:B------:R-:W-:Y:S01]  /*9250*/  FMUL.FTZ R29, R132.reuse, R165 ;  /* 0x000000a5841d7220 */ /* 0x040fe20000410000 */
[----:B------:R-:W-:Y:S01]  /*9260*/  MOV R165, R62 ;  /* 0x0000003e00a57202 */ /* 0x000fe20000000f00 */
[C---:B------:R-:W-:Y:S02]  /*9270*/  FMUL.FTZ R40, R132.reuse, R176 ;  /* 0x000000b084287220 */ /* 0x040fe40000410000 */
[C---:B------:R-:W-:Y:S01]  /*9280*/  FMUL.FTZ R72, R132.reuse, R72 ;  /* 0x0000004884487220 */ /* 0x040fe20000410000 */
[----:B------:R-:W-:Y:S01]  /*9290*/  MUFU.EX2 R213, R10 ;  /* 0x0000000a00d57308 */ /* 0x000fe20000000800 */
[----:B------:R-:W-:Y:S01]  /*92a0*/  FMUL.FTZ R73, R132, R73 ;  /* 0x0000004984497220 */ /* 0x000fe20000410000 */
[----:B---3--:R-:W-:Y:S01]  /*92b0*/  @P1 IADD3 R4, P4, R7, UR20, RZ ;  /* 0x0000001407041c10 */ /* 0x008fe2000ff9e0ff */
[--C-:B-1----:R-:W-:Y:S02]  /*92c0*/  FFMA.FTZ R3, R212, c[0x0][0x2d0], -R191.reuse ;  /* 0x0000b400d4037a23 */ /* 0x102fe400000108bf */
[----:B------:R-:W-:Y:S01]  /*92d0*/  FMUL.FTZ R76, R132, R76 ;  /* 0x0000004c844c7220 */ /* 0x000fe20000410000 */
[----:B------:R-:W-:Y:S01]  /*92e0*/  @P1 IADD3.X R9, R30, UR17, RZ, P4, !PT ;  /* 0x000000111e091c10 */ /* 0x000fe2000a7fe4ff */
[C---:B------:R-:W-:Y:S03]  /*92f0*/  FMUL.FTZ R77, R132.reuse, R77 ;  /* 0x0000004d844d7220 */ /* 0x040fe60000410000 */
[----:B------:R1:W-:Y:S01]  /*9300*/  MUFU.EX2 R221, R3 ;  /* 0x0000000300dd7308 */ /* 0x0003e20000000800 */
[C---:B------:R-:W-:Y:S02]  /*9310*/  FMUL.FTZ R88, R132.reuse, R88 ;  /* 0x0000005884587220 */ /* 0x040fe40000410000 */
[----:B------:R-:W-:Y:S02]  /*9320*/  FMUL.FTZ R89, R132, R89 ;  /* 0x0000005984597220 */ /* 0x000fe40000410000 */
[----:B--2---:R-:W-:Y:S02]  /*9330*/  FFMA.FTZ R2, R16, c[0x0][0x2d0], -R208 ;  /* 0x0000b40010027a23 */ /* 0x004fe400000108d0 */
[----:B------:R-:W-:Y:S01]  /*9340*/  FMUL.FTZ R16, R134, R152 ;  /* 0x0000009886107220 */ /* 0x000fe20000410000 */
[----:B------:R-:W-:Y:S01]  /*9350*/  MOV R152, R42 ;  /* 0x0000002a00987202 */ /* 0x000fe20000000f00 */
[C---:B------:R-:W-:Y:S01]  /*9360*/  FMUL.FTZ R92, R132.reuse, R92 ;  /* 0x0000005c845c7220 */ /* 0x040fe20000410000 */
[----:B------:R2:W-:Y:S01]  /*9370*/  MUFU.EX2 R231, R2 ;  /* 0x0000000200e77308 */ /* 0x0005e20000000800 */
[C---:B------:R-:W-:Y:S02]  /*9380*/  FMUL.FTZ R93, R132.reuse, R93 ;  /* 0x0000005d845d7220 */ /* 0x040fe40000410000 */
[C---:B------:R-:W-:Y:S02]  /*9390*/  FMUL.FTZ R104, R132.reuse, R104 ;  /* 0x0000006884687220 */ /* 0x040fe40000410000 */
[C---:B------:R-:W-:Y:S02]  /*93a0*/  FMUL.FTZ R105, R132.reuse, R105 ;  /* 0x0000006984697220 */ /* 0x040fe40000410000 */
[C---:B------:R-:W-:Y:S02]  /*93b0*/  FMUL.FTZ R108, R132.reuse, R108 ;  /* 0x0000006c846c7220 */ /* 0x040fe40000410000 */
[C---:B------:R-:W-:Y:S02]  /*93c0*/  FMUL.FTZ R109, R132.reuse, R109 ;  /* 0x0000006d846d7220 */ /* 0x040fe40000410000 */
[C---:B------:R-:W-:Y:S02]  /*93d0*/  FMUL.FTZ R120, R132.reuse, R120 ;  /* 0x0000007884787220 */ /* 0x040fe40000410000 */
[----:B------:R-:W-:Y:S02]  /*93e0*/  FMUL.FTZ R121, R132, R121 ;  /* 0x0000007984797220 */ /* 0x000fe40000410000 */
[----:B-1----:R-:W-:Y:S02]  /*93f0*/  FFMA.FTZ R3, R18, c[0x0][0x2d0], -R191 ;  /* 0x0000b40012037a23 */ /* 0x002fe400000108bf */
[----:B------:R-:W-:Y:S02]  /*9400*/  FMUL.FTZ R18, R133, R154 ;  /* 0x0000009a85127220 */ /* 0x000fe40000410000 */
[----:B------:R1:W-:Y:S01]  /*9410*/  MUFU.EX2 R223, R3 ;  /* 0x0000000300df7308 */ /* 0x0003e20000000800 */
[C---:B------:R-:W-:Y:S02]  /*9420*/  FMUL.FTZ R124, R132.reuse, R124 ;  /* 0x0000007c847c7220 */ /* 0x040fe40000410000 */
[----:B------:R-:W-:Y:S01]  /*9430*/  FMUL.FTZ R125, R132, R125 ;  /* 0x0000007d847d7220 */ /* 0x000fe20000410000 */
[----:B--2---:R-:W2:Y:S01]  /*9440*/  SHFL.BFLY PT, R2, R0, 0x1, 0x1f ;  /* 0x0c201f0000027f89 */ /* 0x004ea200000e0000 */
[----:B-1----:R-:W-:Y:S01]  /*9450*/  @P1 IADD3 R3, P6, R8, UR20, RZ ;  /* 0x0000001408031c10 */ /* 0x002fe2000ffde0ff */
[----:B------:R-:W-:Y:S01]  /*9460*/  @UP1 UIADD3 UR20, UP0, UR12, 0x80, URZ ;  /* 0x000000800c141890 */ /* 0x000fe2000ff1e03f */
[C---:B------:R-:W-:Y:S02]  /*9470*/  @P1 LEA R8, P2, R4.reuse, c[0x0][0x1c8], 0x1 ;  /* 0x0000720004081a11 */ /* 0x040fe400078408ff */
[----:B------:R-:W-:Y:S02]  /*9480*/  @P1 LEA R6, P5, R3, c[0x0][0x1c8], 0x1 ;  /* 0x0000720003061a11 */ /* 0x000fe400078a08ff */
[----:B------:R-:W-:Y:S01]  /*9490*/  @P1 IADD3.X R5, R33, UR17, RZ, P6, !PT ;  /* 0x0000001121051c10 */ /* 0x000fe2000b7fe4ff */
[----:B------:R-:W-:Y:S01]  /*94a0*/  @UP1 UIADD3.X UR17, URZ, UR9, URZ, UP0, !UPT ;  /* 0x000000093f111290 */ /* 0x000fe200087fe43f */
[----:B------:R-:W-:Y:S01]  /*94b0*/  @P1 LEA.HI.X R9, R4, c[0x0][0x1cc], R9, 0x1, P2 ;  /* 0x0000730004091a11 */ /* 0x000fe200010f0c09 */
[----:B------:R-:W-:Y:S01]  /*94c0*/  FMUL.FTZ R33, R134, R169 ;  /* 0x000000a986217220 */ /* 0x000fe20000410000 */
[----:B------:R-:W-:Y:S01]  /*94d0*/  @P1 LEA.HI.X R7, R3, c[0x0][0x1cc], R5, 0x1, P5 ;  /* 0x0000730003071a11 */ /* 0x000fe200028f0c05 */
[--C-:B------:R-:W-:Y:S01]  /*94e0*/  FFMA.FTZ R3, R216, c[0x0][0x2d0], -R190.reuse ;  /* 0x0000b400d8037a23 */ /* 0x100fe200000108be */
[----:B------:R-:W-:Y:S02]  /*94f0*/  @P1 IADD3 R4, P4, R6, UR21, RZ ;  /* 0x0000001506041c10 */ /* 0x000fe4000ff9e0ff */
[----:B--2---:R-:W-:Y:S01]  /*9500*/  FMNMX.FTZ R2, R0, R2, !PT ;  /* 0x0000000200027209 */ /* 0x004fe20007810000 */
[----:B------:R1:W-:Y:S01]  /*9510*/  @P1 LDGSTS.E.BYPASS.LTC128B.128 [R244+0x4100], [R6.64], !P3 ;  /* 0x0410000006f41fae */ /* 0x0003e2000d901d52 */
[----:B------:R2:W-:Y:S01]  /*9520*/  MUFU.EX2 R216, R3 ;  /* 0x0000000300d87308 */ /* 0x0005e20000000800 */
[----:B------:R-:W-:Y:S01]  /*9530*/  @P1 IADD3.X R5, R7, UR22, RZ, P4, !PT ;  /* 0x0000001607051c10 */ /* 0x000fe2000a7fe4ff */
[----:B------:R-:W-:Y:S01]  /*9540*/  FFMA.FTZ R0, R19, c[0x0][0x2d0], -R191 ;  /* 0x0000b40013007a23 */ /* 0x000fe200000108bf */
[----:B------:R-:W-:Y:S01]  /*9550*/  MOV R169, R34 ;  /* 0x0000002200a97202 */ /* 0x000fe20000000f00 */
[C---:B------:R-:W-:Y:S02]  /*9560*/  FMUL.FTZ R19, R133.reuse, R155 ;  /* 0x0000009b85137220 */ /* 0x040fe40000410000 */
[C---:B------:R-:W-:Y:S01]  /*9570*/  FMUL.FTZ R34, R133.reuse, R170 ;  /* 0x000000aa85227220 */ /* 0x040fe20000410000 */
[----:B------:R3:W-:Y:S01]  /*9580*/  @P1 LDGSTS.E.BYPASS.LTC128B.128 [R244+0x6100], [R8.64], !P0 ;  /* 0x0610000008f41fae */ /* 0x0007e2000c101d52 */
[----:B------:R-:W-:Y:S01]  /*9590*/  MOV R170, R35 ;  /* 0x0000002300aa7202 */ /* 0x000fe20000000f00 */
[----:B------:R-:W-:Y:S01]  /*95a0*/  FMUL.FTZ R35, R133, R171 ;  /* 0x000000ab85237220 */ /* 0x000fe20000410000 */
[----:B------:R4:W3:Y:S01]  /*95b0*/  MUFU.EX2 R242, R0 ;  /* 0x0000000000f27308 */ /* 0x0008e20000000800 */
[----:B------:R-:W-:Y:S01]  /*95c0*/  MOV R171, R49 ;  /* 0x0000003100ab7202 */ /* 0x000fe20000000f00 */
[----:B------:R-:W-:Y:S03]  /*95d0*/  FMUL.FTZ R49, R134, R185 ;  /* 0x000000b986317220 */ /* 0x000fe60000410000 */
[----:B------:R3:W-:Y:S08]  /*95e0*/  @P1 LDGSTS.E.BYPASS.LTC128B.128 [R244+0x4900], [R4.64], !P3 ;  /* 0x0490000004f41fae */ /* 0x0007f0000d901d52 */
[----:B------:R3:W-:Y:S01]  /*95f0*/  @P1 LDGSTS.E.BYPASS.LTC128B.128 [R244+0x6900], [R4.64+0x80], !P0 ;  /* 0x0690008004f41fae */ /* 0x0007e2000c101d52 */
[--C-:B--2---:R-:W-:Y:S01]  /*9600*/  FFMA.FTZ R3, R12, c[0x0][0x2d0], -R190.reuse ;  /* 0x0000b4000c037a23 */ /* 0x104fe200000108be */
[----:B-1----:R-:W-:Y:S01]  /*9610*/  @P1 IADD3 R6, P2, R4, UR21, RZ ;  /* 0x0000001504061c10 */ /* 0x002fe2000ff5e0ff */
[C---:B------:R-:W-:Y:S02]  /*9620*/  FMUL.FTZ R12, R132.reuse, R148 ;  /* 0x00000094840c7220 */ /* 0x040fe40000410000 */
[----:B------:R1:W-:Y:S01]  /*9630*/  MUFU.EX2 R217, R3 ;  /* 0x0000000300d97308 */ /* 0x0003e20000000800 */
[----:B------:R-:W-:Y:S01]  /*9640*/  MOV R148, R25 ;  /* 0x0000001900947202 */ /* 0x000fe20000000f00 */
[----:B------:R-:W-:Y:S01]  /*9650*/  FMUL.FTZ R25, R132, R161 ;  /* 0x000000a184197220 */ /* 0x000fe20000410000 */
[C---:B------:R-:W-:Y:S02]  /*9660*/  @P1 IADD3.X R7, R5.reuse, UR22, RZ, P2, !PT ;  /* 0x0000001605071c10 */ /* 0x040fe400097fe4ff */
[----:B------:R-:W-:Y:S01]  /*9670*/  @P1 IADD3 R10, P2, R4, UR20, RZ ;  /* 0x00000014040a1c10 */ /* 0x000fe2000ff5e0ff */
[----:B----4-:R-:W-:Y:S01]  /*9680*/  FADD.FTZ R0, -R2, R139 ;  /* 0x0000008b02007221 */ /* 0x010fe20000010100 */
[----:B---3--:R-:W-:Y:S01]  /*9690*/  @P1 IADD3 R8, P4, R6, UR21, RZ ;  /* 0x0000001506081c10 */ /* 0x008fe2000ff9e0ff */
[----:B------:R2:W-:Y:S01]  /*96a0*/  @P1 LDGSTS.E.BYPASS.LTC128B.128 [R244+0x5100], [R6.64], !P3 ;  /* 0x0510000006f41fae */ /* 0x0005e2000d901d52 */
[----:B------:R-:W-:Y:S01]  /*96b0*/  @P1 IADD3.X R11, R5, UR17, RZ, P2, !PT ;  /* 0x00000011050b1c10 */ /* 0x000fe200097fe4ff */
[----:B------:R-:W-:Y:S01]  /*96c0*/  FMUL.FTZ R0, R0, c[0x0][0x2d0] ;  /* 0x0000b40000007a20 */ /* 0x000fe20000410000 */
[----:B------:R-:W-:Y:S02]  /*96d0*/  @P1 IADD3.X R9, R7, UR22, RZ, P4, !PT ;  /* 0x0000001607091c10 */ /* 0x000fe4000a7fe4ff */
[----:B------:R-:W-:Y:S02]  /*96e0*/  MOV R139, R22 ;  /* 0x00000016008b7202 */ /* 0x000fe40000000f00 */
[----:B------:R-:W-:Y:S01]  /*96f0*/  MOV R155, R148 ;  /* 0x00000094009b7202 */ /* 0x000fe20000000f00 */
[----:B------:R3:W-:Y:S01]  /*9700*/  @P1 LDGSTS.E.BYPASS.LTC128B.128 [R244+0x7100], [R10.64], !P0 ;  /* 0x071000000af41fae */ /* 0x0007e2000c101d52 */
[----:B------:R-:W4:Y:S01]  /*9710*/  MUFU.EX2 R0, R0 ;  /* 0x0000000000007308 */ /* 0x000f220000000800 */
[----:B------:R-:W-:Y:S01]  /*9720*/  MOV R161, R61 ;  /* 0x0000003d00a17202 */ /* 0x000fe20000000f00 */
[----:B------:R-:W-:Y:S01]  /*9730*/  FMUL.FTZ R61, R132, R201 ;  /* 0x000000c9843d7220 */ /* 0x000fe20000410000 */
[----:B------:R-:W-:Y:S04]  /*9740*/  @P1 IADD3 R4, P2, R6, UR20, RZ ;  /* 0x0000001406041c10 */ /* 0x000fe8000ff5e0ff */
[----:B------:R3:W-:Y:S01]  /*9750*/  @P1 LDGSTS.E.BYPASS.LTC128B.128 [R244+0x5900], [R8.64], !P3 ;  /* 0x0590000008f41fae */ /* 0x0007e2000d901d52 */
[----:B-1----:R-:W-:Y:S01]  /*9760*/  FFMA.FTZ R3, R13, c[0x0][0x2d0], -R190 ;  /* 0x0000b4000d037a23 */ /* 0x002fe200000108be */
[----:B------:R-:W-:Y:S01]  /*9770*/  @P1 IADD3.X R5, R7, UR17, RZ, P2, !PT ;  /* 0x0000001107051c10 */ /* 0x000fe200097fe4ff */
[C---:B------:R-:W-:Y:S01]  /*9780*/  FMUL.FTZ R13, R132.reuse, R149 ;  /* 0x00000095840d7220 */ /* 0x040fe20000410000 */
[----:B------:R-:W-:Y:S01]  /*9790*/  MOV R149, R24 ;  /* 0x0000001800957202 */ /* 0x000fe20000000f00 */
[----:B------:R1:W1:Y:S01]  /*97a0*/  MUFU.EX2 R220, R3 ;  /* 0x0000000300dc7308 */ /* 0x0002620000000800 */
[----:B------:R-:W-:Y:S01]  /*97b0*/  FMUL.FTZ R24, R132, R160 ;  /* 0x000000a084187220 */ /* 0x000fe20000410000 */
[----:B------:R-:W-:Y:S01]  /*97c0*/  MOV R160, R46 ;  /* 0x0000002e00a07202 */ /* 0x000fe20000000f00 */
[----:B------:R1:W-:Y:S01]  /*97d0*/  @P1 LDGSTS.E.BYPASS.LTC128B.128 [R244+0x7900], [R4.64], !P0 ;  /* 0x0790000004f41fae */ /* 0x0003e2000c101d52 */
[----:B------:R-:W-:Y:S01]  /*97e0*/  MOV R176, R149 ;  /* 0x0000009500b07202 */ /* 0x000fe20000000f00 */
[----:B--2---:R-:W-:Y:S01]  /*97f0*/  FMUL.FTZ R7, R133, R147 ;  /* 0x0000009385077220 */ /* 0x004fe20000410000 */
[----:B------:R-:W-:Y:S05]  /*9800*/  F2FP.PACK_AB R147, R242, R223 ;  /* 0x000000dff293723e */ /* 0x000fea00000000ff */
[----:B------:R-:W-:Y:S01]  /*9810*/  LDSM.16.MT88.4 R36, [R226+0x100] ;  /* 0x00010000e224783b */ /* 0x000fe20000004200 */
[----:B----4-:R-:W-:Y:S01]  /*9820*/  FMUL.FTZ R31, R0, R167 ;  /* 0x000000a7001f7220 */ /* 0x010fe20000410000 */
[----:B------:R-:W-:Y:S01]  /*9830*/  MOV R167, R138 ;  /* 0x0000008a00a77202 */ /* 0x000fe20000000f00 */
[--C-:B------:R-:W-:Y:S02]  /*9840*/  FFMA.FTZ R138, R248, c[0x0][0x2d0], -R208.reuse ;  /* 0x0000b400f88a7a23 */ /* 0x100fe400000108d0 */
[C---:B------:R-:W-:Y:S02]  /*9850*/  FMUL.FTZ R42, R0.reuse, R178 ;  /* 0x000000b2002a7220 */ /* 0x040fe40000410000 */
[----:B------:R2:W-:Y:S01]  /*9860*/  MUFU.EX2 R178, R138 ;  /* 0x0000008a00b27308 */ /* 0x0005e20000000800 */
[C---:B---3--:R-:W-:Y:S01]  /*9870*/  FMUL.FTZ R10, R0.reuse, R142 ;  /* 0x0000008e000a7220 */ /* 0x048fe20000410000 */
[----:B------:R-:W-:Y:S01]  /*9880*/  LDSM.16.MT88.4 R52, [R228+0x100] ;  /* 0x00010000e434783b */ /* 0x000fe20000004200 */
[----:B------:R-:W-:Y:S02]  /*9890*/  FMUL.FTZ R11, R0, R143 ;  /* 0x0000008f000b7220 */ /* 0x000fe40000410000 */
[----:B------:R-:W-:Y:S01]  /*98a0*/  FMUL.FTZ R8, R132, R140 ;  /* 0x0000008c84087220 */ /* 0x000fe20000410000 */
[----:B------:R-:W-:Y:S01]  /*98b0*/  F2FP.PACK_AB R140, R216, R213 ;  /* 0x000000d5d88c723e */ /* 0x000fe200000000ff */
[----:B-1----:R-:W-:Y:S01]  /*98c0*/  FMUL.FTZ R3, R2, c[0x0][0x2d0] ;  /* 0x0000b40002037a20 */ /* 0x002fe20000410000 */
[----:B------:R-:W-:Y:S01]  /*98d0*/  F2FP.PACK_AB R142, R220, R217 ;  /* 0x000000d9dc8e723e */ /* 0x000fe200000000ff */
[----:B------:R-:W-:Y:S01]  /*98e0*/  FMUL.FTZ R9, R132, R141 ;  /* 0x0000008d84097220 */ /* 0x000fe20000410000 */
[----:B------:R-:W0:Y:S01]  /*98f0*/  LDGDEPBAR ;  /* 0x00000000000079af */ /* 0x000e220000000000 */
[--C-:B------:R-:W-:Y:S01]  /*9900*/  FFMA.FTZ R6, R218, c[0x0][0x2d0], -R3.reuse ;  /* 0x0000b400da067a23 */ /* 0x100fe20000010803 */
[----:B------:R-:W-:Y:S01]  /*9910*/  MOV R218, R20 ;  /* 0x0000001400da7202 */ /* 0x000fe20000000f00 */
[--C-:B------:R-:W-:Y:S01]  /*9920*/  FFMA.FTZ R4, R219, c[0x0][0x2d0], -R3.reuse ;  /* 0x0000b400db047a23 */ /* 0x100fe20000010803 */
[----:B------:R-:W-:Y:S01]  /*9930*/  MOV R219, R26 ;  /* 0x0000001a00db7202 */ /* 0x000fe20000000f00 */
[----:B------:R1:W-:Y:S01]  /*9940*/  MUFU.EX2 R209, R6 ;  /* 0x0000000600d17308 */ /* 0x0003e20000000800 */
[----:B------:R-:W-:Y:S01]  /*9950*/  FMUL.FTZ R5, R134, R145 ;  /* 0x0000009186057220 */ /* 0x000fe20000410000 */
[----:B------:R-:W-:Y:S01]  /*9960*/  F2FP.PACK_AB R145, R221, R214 ;  /* 0x000000d6dd91723e */ /* 0x000fe200000000ff */
[----:B------:R-:W3:Y:S01]  /*9970*/  LDSM.16.MT88.4 R20, [R225+0x100] ;  /* 0x00010000e114783b */ /* 0x000ee20000004200 */
[C---:B------:R-:W-:Y:S01]  /*9980*/  FMUL.FTZ R59, R0.reuse, R199 ;  /* 0x000000c7003b7220 */ /* 0x040fe20000410000 */
[----:B------:R-:W-:Y:S01]  /*9990*/  MOV R153, R218 ;  /* 0x000000da00997202 */ /* 0x000fe20000000f00 */
[----:B------:R-:W-:Y:S01]  /*99a0*/  FMUL.FTZ R62, R0, R202 ;  /* 0x000000ca003e7220 */ /* 0x000fe20000410000 */
[----:B------:R-:W-:Y:S01]  /*99b0*/  MOV R218, R41 ;  /* 0x0000002900da7202 */ /* 0x000fe20000000f00 */
[----:B------:R-:W-:Y:S01]  /*99c0*/  FMUL.FTZ R41, R132, R177 ;  /* 0x000000b184297220 */ /* 0x000fe20000410000 */
[----:B------:R-:W-:Y:S01]  /*99d0*/  MOV R154, R219 ;  /* 0x000000db009a7202 */ /* 0x000fe20000000f00 */
[----:B------:R-:W4:Y:S01]  /*99e0*/  MUFU.EX2 R210, R4 ;  /* 0x0000000400d27308 */ /* 0x000f220000000800 */
[--C-:B--2---:R-:W-:Y:S01]  /*99f0*/  FFMA.FTZ R138, R247, c[0x0][0x2d0], -R208.reuse ;  /* 0x0000b400f78a7a23 */ /* 0x104fe200000108d0 */
[----:B------:R-:W-:Y:S01]  /*9a00*/  MOV R219, R43 ;  /* 0x0000002b00db7202 */ /* 0x000fe20000000f00 */
[C---:B------:R-:W-:Y:S01]  /*9a10*/  FMUL.FTZ R46, R0.reuse, R182 ;  /* 0x000000b6002e7220 */ /* 0x040fe20000410000 */
[----:B------:R-:W-:Y:S01]  /*9a20*/  MOV R182, R60 ;  /* 0x0000003c00b67202 */ /* 0x000fe20000000f00 */
[C---:B------:R-:W-:Y:S01]  /*9a30*/  FMUL.FTZ R26, R0.reuse, R162 ;  /* 0x000000a2001a7220 */ /* 0x040fe20000410000 */
[----:B------:R-:W-:Y:S01]  /*9a40*/  MOV R162, R67 ;  /* 0x0000004300a27202 */ /* 0x000fe20000000f00 */
[C---:B------:R-:W-:Y:S01]  /*9a50*/  FMUL.FTZ R27, R0.reuse, R163 ;  /* 0x000000a3001b7220 */ /* 0x040fe20000410000 */
[----:B------:R-:W-:Y:S01]  /*9a60*/  MOV R163, R66 ;  /* 0x0000004200a37202 */ /* 0x000fe20000000f00 */
[C---:B------:R-:W-:Y:S01]  /*9a70*/  FMUL.FTZ R43, R0.reuse, R179 ;  /* 0x000000b3002b7220 */ /* 0x040fe20000410000 */
[----:B------:R-:W-:Y:S01]  /*9a80*/  MOV R179, R139 ;  /* 0x0000008b00b37202 */ /* 0x000fe20000000f00 */
[----:B------:R-:W-:Y:S01]  /*9a90*/  FMUL.FTZ R30, R0, R166 ;  /* 0x000000a6001e7220 */ /* 0x000fe20000410000 */
[----:B------:R-:W-:Y:S01]  /*9aa0*/  MOV R139, R48 ;  /* 0x00000030008b7202 */ /* 0x000fe20000000f00 */
[----:B------:R-:W-:Y:S01]  /*9ab0*/  FMUL.FTZ R48, R134, R184 ;  /* 0x000000b886307220 */ /* 0x000fe20000410000 */
[----:B------:R-:W-:Y:S01]  /*9ac0*/  MOV R184, R182 ;  /* 0x000000b600b87202 */ /* 0x000fe20000000f00 */
[----:B-1----:R-:W-:Y:S01]  /*9ad0*/  FMUL.FTZ R6, R133, R146 ;  /* 0x0000009285067220 */ /* 0x002fe20000410000 */
[----:B------:R-:W-:Y:S01]  /*9ae0*/  F2FP.PACK_AB R146, R241, R231 ;  /* 0x000000e7f192723e */ /* 0x000fe200000000ff */
[----:B------:R-:W-:Y:S01]  /*9af0*/  FMUL.FTZ R60, R132, R200 ;  /* 0x000000c8843c7220 */ /* 0x000fe20000410000 */
[----:B------:R-:W-:Y:S01]  /*9b00*/  MOV R182, R179 ;  /* 0x000000b300b67202 */ /* 0x000fe20000000f00 */
[C---:B------:R-:W-:Y:S01]  /*9b10*/  FMUL.FTZ R67, R133.reuse, R207 ;  /* 0x000000cf85437220 */ /* 0x040fe20000410000 */
[----:B------:R-:W-:Y:S01]  /*9b20*/  MOV R179, R176 ;  /* 0x000000b000b37202 */ /* 0x000fe20000000f00 */
[----:B------:R-:W-:Y:S01]  /*9b30*/  FMUL.FTZ R66, R133, R206 ;  /* 0x000000ce85427220 */ /* 0x000fe20000410000 */
[----:B------:R-:W-:Y:S01]  /*9b40*/  MOV R176, R170 ;  /* 0x000000aa00b07202 */ /* 0x000fe20000000f00 */
[----:B------:R-:W-:Y:S01]  /*9b50*/  FMUL.FTZ R74, R0, R74 ;  /* 0x0000004a004a7220 */ /* 0x000fe20000410000 */
[----:B----4-:R-:W-:Y:S01]  /*9b60*/  F2FP.PACK_AB R141, R210, R209 ;  /* 0x000000d1d28d723e */ /* 0x010fe200000000ff */
[--C-:B------:R-:W-:Y:S01]  /*9b70*/  FFMA.FTZ R4, R14, c[0x0][0x2d0], -R3.reuse ;  /* 0x0000b4000e047a23 */ /* 0x100fe20000010803 */
[----:B------:R-:W-:Y:S01]  /*9b80*/  MOV R166, R63 ;  /* 0x0000003f00a67202 */ /* 0x000fe20000000f00 */
[C---:B------:R-:W-:Y:S01]  /*9b90*/  FMUL.FTZ R14, R0.reuse, R150 ;  /* 0x00000096000e7220 */ /* 0x040fe20000410000 */
[----:B------:R-:W-:Y:S01]  /*9ba0*/  MOV R170, R169 ;  /* 0x000000a900aa7202 */ /* 0x000fe20000000f00 */
[----:B------:R1:W-:Y:S01]  /*9bb0*/  MUFU.EX2 R211, R4 ;  /* 0x0000000400d37308 */ /* 0x0003e20000000800 */
[C---:B------:R-:W-:Y:S01]  /*9bc0*/  FMUL.FTZ R63, R0.reuse, R203 ;  /* 0x000000cb003f7220 */ /* 0x040fe20000410000 */
[----:B------:R-:W-:Y:S01]  /*9bd0*/  MOV R169, R243 ;  /* 0x000000f300a97202 */ /* 0x000fe20000000f00 */
        /* <DEDUP_REMOVED lines=11> */
[----:B-1----:R-:W-:Y:S02]  /*9c90*/  FFMA.FTZ R4, R15, c[0x0][0x2d0], -R3 ;  /* 0x0000b4000f047a23 */ /* 0x002fe40000010803 */
[C---:B------:R-:W-:Y:S02]  /*9ca0*/  FMUL.FTZ R15, R0.reuse, R151 ;  /* 0x00000097000f7220 */ /* 0x040fe40000410000 */
[----:B------:R1:W2:Y:S01]  /*9cb0*/  MUFU.EX2 R212, R4 ;  /* 0x0000000400d47308 */ /* 0x0002a20000000800 */
[----:B------:R-:W4:Y:S01]  /*9cc0*/  LDSM.16.MT88.4 R148, [R227+0x100] ;  /* 0x00010000e394783b */ /* 0x000f220000004200 */
[----:B------:R-:W-:Y:S02]  /*9cd0*/  FFMA.FTZ R139, R139, c[0x0][0x2d0], -R191 ;  /* 0x0000b4008b8b7a23 */ /* 0x000fe400000108bf */
[C---:B------:R-:W-:Y:S02]  /*9ce0*/  FMUL.FTZ R122, R0.reuse, R122 ;  /* 0x0000007a007a7220 */ /* 0x040fe40000410000 */
[C---:B------:R-:W-:Y:S02]  /*9cf0*/  FMUL.FTZ R123, R0.reuse, R123 ;  /* 0x0000007b007b7220 */ /* 0x040fe40000410000 */
[----:B------:R-:W-:Y:S02]  /*9d00*/  FMUL.FTZ R126, R0, R126 ;  /* 0x0000007e007e7220 */ /* 0x000fe40000410000 */
[----:B------:R-:W-:Y:S01]  /*9d10*/  MUFU.EX2 R243, R139 ;  /* 0x0000008b00f37308 */ /* 0x000fe20000000800 */
[--C-:B------:R-:W-:Y:S02]  /*9d20*/  FFMA.FTZ R189, R189, c[0x0][0x2d0], -R3.reuse ;  /* 0x0000b400bdbd7a23 */ /* 0x100fe40000010803 */
[----:B-1----:R-:W-:Y:S01]  /*9d30*/  FMUL.FTZ R4, R134, R144 ;  /* 0x0000009086047220 */ /* 0x002fe20000410000 */
[----:B------:R-:W-:Y:S02]  /*9d40*/  F2FP.PACK_AB R144, R222, R215 ;  /* 0x000000d7de90723e */ /* 0x000fe400000000ff */
[----:B--2---:R-:W-:Y:S05]  /*9d50*/  F2FP.PACK_AB R143, R212, R211 ;  /* 0x000000d3d48f723e */ /* 0x004fea00000000ff */
[-C--:B---3--:R-:W-:Y:S08]  /*9d60*/  HMMA.16816.F32 R4, R144, R20.reuse, R4 ;  /* 0x000000149004723c */ /* 0x088ff00000001804 */
[C---:B------:R-:W-:Y:S07]  /*9d70*/  HMMA.16816.F32 R8, R140.reuse, R20, R8 ;  /* 0x000000148c08723c */ /* 0x040fee0000001808 */
[----:B------:R-:W-:Y:S01]  /*9d80*/  FMUL.FTZ R21, R134, R157 ;  /* 0x0000009d86157220 */ /* 0x000fe20000410000 */
[-C--:B------:R-:W-:Y:S04]  /*9d90*/  HMMA.16816.F32 R12, R140, R22.reuse, R12 ;  /* 0x000000168c0c723c */ /* 0x080fe8000000180c */
[----:B------:R-:W-:Y:S01]  /*9da0*/  MOV R157, R58 ;  /* 0x0000003a009d7202 */ /* 0x000fe20000000f00 */
[----:B------:R-:W-:Y:S02]  /*9db0*/  FMUL.FTZ R58, R0, R198 ;  /* 0x000000c6003a7220 */ /* 0x000fe40000410000 */
[----:B------:R1:W-:Y:S01]  /*9dc0*/  MUFU.EX2 R198, R138 ;  /* 0x0000008a00c67308 */ /* 0x0003e20000000800 */
[C---:B------:R-:W-:Y:S04]  /*9dd0*/  HMMA.16816.F32 R16, R144.reuse, R22, R16 ;  /* 0x000000169010723c */ /* 0x040fe80000001810 */
[----:B------:R-:W-:Y:S01]  /*9de0*/  FMUL.FTZ R20, R134, R156 ;  /* 0x0000009c86147220 */ /* 0x000fe20000410000 */
[----:B------:R-:W-:Y:S01]  /*9df0*/  MOV R156, R44 ;  /* 0x0000002c009c7202 */ /* 0x000fe20000000f00 */
[----:B------:R-:W-:Y:S01]  /*9e00*/  FMUL.FTZ R44, R132, R180 ;  /* 0x000000b4842c7220 */ /* 0x000fe20000410000 */
[----:B------:R-:W-:Y:S01]  /*9e10*/  MOV R180, R64 ;  /* 0x0000004000b47202 */ /* 0x000fe20000000f00 */
[C---:B------:R-:W-:Y:S01]  /*9e20*/  FMUL.FTZ R23, R133.reuse, R159 ;  /* 0x0000009f85177220 */ /* 0x040fe20000410000 */
[----:B------:R-:W-:Y:S03]  /*9e30*/  MOV R159, R47 ;  /* 0x0000002f009f7202 */ /* 0x000fe60000000f00 */
[----:B------:R-:W-:Y:S01]  /*9e40*/  FMUL.FTZ R47, R0, R183 ;  /* 0x000000b7002f7220 */ /* 0x000fe20000410000 */
[----:B------:R-:W-:Y:S01]  /*9e50*/  MOV R183, R180 ;  /* 0x000000b400b77202 */ /* 0x000fe20000000f00 */
[----:B------:R-:W-:Y:S01]  /*9e60*/  FMUL.FTZ R22, R133, R158 ;  /* 0x0000009e85167220 */ /* 0x000fe20000410000 */
[----:B------:R-:W-:Y:S01]  /*9e70*/  MOV R158, R65 ;  /* 0x00000041009e7202 */ /* 0x000fe20000000f00 */
[C---:B------:R-:W-:Y:S01]  /*9e80*/  FMUL.FTZ R65, R134.reuse, R205 ;  /* 0x000000cd86417220 */ /* 0x040fe20000410000 */
[----:B------:R-:W-:Y:S01]  /*9e90*/  MOV R185, R183 ;  /* 0x000000b700b97202 */ /* 0x000fe20000000f00 */
[----:B------:R-:W-:Y:S01]  /*9ea0*/  FMUL.FTZ R64, R134, R204 ;  /* 0x000000cc86407220 */ /* 0x000fe20000410000 */
[----:B------:R-:W-:Y:S02]  /*9eb0*/  MOV R183, R179 ;  /* 0x000000b300b77202 */ /* 0x000fe40000000f00 */
[-C--:B------:R-:W-:Y:S03]  /*9ec0*/  HMMA.16816.F32 R20, R144, R36.reuse, R20 ;  /* 0x000000249014723c */ /* 0x080fe60000001814 */
[--C-:B-1----:R-:W-:Y:S02]  /*9ed0*/  FFMA.FTZ R138, R245, c[0x0][0x2d0], -R208.reuse ;  /* 0x0000b400f58a7a23 */ /* 0x102fe400000108d0 */
[--C-:B------:R-:W-:Y:S02]  /*9ee0*/  FFMA.FTZ R245, R218, c[0x0][0x2d0], -R3.reuse ;  /* 0x0000b400daf57a23 */ /* 0x100fe40000010803 */
[----:B------:R1:W-:Y:S01]  /*9ef0*/  MUFU.EX2 R181, R138 ;  /* 0x0000008a00b57308 */ /* 0x0003e20000000800 */
[C---:B------:R-:W-:Y:S07]  /*9f00*/  HMMA.16816.F32 R24, R140.reuse, R36, R24 ;  /* 0x000000248c18723c */ /* 0x040fee0000001818 */
[C---:B------:R-:W-:Y:S01]  /*9f10*/  FMUL.FTZ R36, R134.reuse, R172 ;  /* 0x000000ac86247220 */ /* 0x040fe20000410000 */
[-C--:B------:R-:W-:Y:S01]  /*9f20*/  HMMA.16816.F32 R28, R140, R38.reuse, R28 ;  /* 0x000000268c1c723c */ /* 0x080fe2000000181c */
[----:B------:R-:W-:Y:S03]  /*9f30*/  MUFU.EX2 R245, R245 ;  /* 0x000000f500f57308 */ /* 0x000fe60000000800 */
[----:B------:R-:W-:Y:S01]  /*9f40*/  MOV R172, R50 ;  /* 0x0000003200ac7202 */ /* 0x000fe20000000f00 */
[C---:B------:R-:W-:Y:S02]  /*9f50*/  FMUL.FTZ R50, R133.reuse, R186 ;  /* 0x000000ba85327220 */ /* 0x040fe40000410000 */
[----:B------:R-:W-:Y:S01]  /*9f60*/  FMUL.FTZ R37, R134, R173 ;  /* 0x000000ad86257220 */ /* 0x000fe20000410000 */
[C---:B------:R-:W-:Y:S04]  /*9f70*/  HMMA.16816.F32 R32, R144.reuse, R38, R32 ;  /* 0x000000269020723c */ /* 0x040fe80000001820 */
[----:B------:R-:W-:Y:S01]  /*9f80*/  MOV R173, R56 ;  /* 0x0000003800ad7202 */ /* 0x000fe20000000f00 */
[----:B------:R-:W-:Y:S02]  /*9f90*/  FMUL.FTZ R56, R132, R196 ;  /* 0x000000c484387220 */ /* 0x000fe40000410000 */
[----:B-1----:R-:W-:Y:S02]  /*9fa0*/  FFMA.FTZ R138, R246, c[0x0][0x2d0], -R208 ;  /* 0x0000b400f68a7a23 */ /* 0x002fe400000108d0 */
[C---:B------:R-:W-:Y:S02]  /*9fb0*/  FMUL.FTZ R38, R133.reuse, R174 ;  /* 0x000000ae85267220 */ /* 0x040fe40000410000 */
[----:B------:R1:W-:Y:S01]  /*9fc0*/  MUFU.EX2 R199, R138 ;  /* 0x0000008a00c77308 */ /* 0x0003e20000000800 */
[----:B------:R-:W-:Y:S01]  /*9fd0*/  FMUL.FTZ R39, R133, R175 ;  /* 0x000000af85277220 */ /* 0x000fe20000410000 */
[----:B------:R-:W-:Y:S01]  /*9fe0*/  MOV R175, R57 ;  /* 0x0000003900af7202 */ /* 0x000fe20000000f00 */
[----:B------:R-:W-:Y:S01]  /*9ff0*/  FFMA.FTZ R246, R219, c[0x0][0x2d0], -R3 ;  /* 0x0000b400dbf67a23 */ /* 0x000fe20000010803 */
[----:B------:R-:W-:Y:S01]  /*a000*/  MOV R174, R51 ;  /* 0x0000003300ae7202 */ /* 0x000fe20000000f00 */
[----:B------:R-:W-:Y:S01]  /*a010*/  FMUL.FTZ R51, R133, R187 ;  /* 0x000000bb85337220 */ /* 0x000fe20000410000 */
[----:B------:R-:W-:Y:S01]  /*a020*/  MOV R179, R175 ;  /* 0x000000af00b37202 */ /* 0x000fe20000000f00 */
[----:B------:R-:W-:Y:S01]  /*a030*/  FMUL.FTZ R57, R132, R197 ;  /* 0x000000c584397220 */ /* 0x000fe20000410000 */
[-C--:B------:R-:W-:Y:S02]  /*a040*/  HMMA.16816.F32 R36, R144, R52.reuse, R36 ;  /* 0x000000349024723c */ /* 0x080fe40000001824 */
[----:B------:R-:W-:Y:S01]  /*a050*/  MUFU.EX2 R246, R246 ;  /* 0x000000f600f67308 */ /* 0x000fe20000000800 */
[----:B------:R-:W-:Y:S02]  /*a060*/  MOV R175, R174 ;  /* 0x000000ae00af7202 */ /* 0x000fe40000000f00 */
[----:B------:R-:W-:Y:S02]  /*a070*/  MOV R174, R172 ;  /* 0x000000ac00ae7202 */ /* 0x000fe40000000f00 */
[----:B------:R-:W-:Y:S01]  /*a080*/  MOV R172, R171 ;  /* 0x000000ab00ac7202 */ /* 0x000fe20000000f00 */
[C---:B------:R-:W-:Y:S04]  /*a090*/  HMMA.16816.F32 R40, R140.reuse, R52, R40 ;  /* 0x000000348c28723c */ /* 0x040fe80000001828 */
[----:B------:R-:W-:Y:S02]  /*a0a0*/  MOV R171, R127 ;  /* 0x0000007f00ab7202 */ /* 0x000fe40000000f00 */
[----:B------:R-:W2:Y:S01]  /*a0b0*/  LDL.LU R127, [R1+0x64] ;  /* 0x00006400017f7983 */ /* 0x000ea20000300800 */
[C---:B------:R-:W-:Y:S01]  /*a0c0*/  FMUL.FTZ R52, R134.reuse, R192 ;  /* 0x000000c086347220 */ /* 0x040fe20000410000 */
[-C--:B------:R-:W-:Y:S04]  /*a0d0*/  HMMA.16816.F32 R44, R140, R54.reuse, R44 ;  /* 0x000000368c2c723c */ /* 0x080fe8000000182c */
[--C-:B-1----:R-:W-:Y:S02]  /*a0e0*/  FFMA.FTZ R138, R251, c[0x0][0x2d0], -R191.reuse ;  /* 0x0000b400fb8a7a23 */ /* 0x102fe400000108bf */
[----:B------:R-:W-:Y:S02]  /*a0f0*/  FMUL.FTZ R53, R134, R193 ;  /* 0x000000c186357220 */ /* 0x000fe40000410000 */
[C---:B------:R-:W-:Y:S01]  /*a100*/  HMMA.16816.F32 R48, R144.reuse, R54, R48 ;  /* 0x000000369030723c */ /* 0x040fe20000001830 */
[----:B------:R1:W3:Y:S06]  /*a110*/  MUFU.EX2 R177, R138 ;  /* 0x0000008a00b17308 */ /* 0x0002ec0000000800 */
[C---:B------:R-:W-:Y:S02]  /*a120*/  FMUL.FTZ R55, R133.reuse, R195 ;  /* 0x000000c385377220 */ /* 0x040fe40000410000 */
[----:B------:R-:W-:Y:S07]  /*a130*/  FMUL.FTZ R54, R133, R194 ;  /* 0x000000c285367220 */ /* 0x000fee0000410000 */
[-C--:B----4-:R-:W-:Y:S08]  /*a140*/  HMMA.16816.F32 R52, R144, R148.reuse, R52 ;  /* 0x000000949034723c */ /* 0x090ff00000001834 */
[C---:B------:R-:W-:Y:S04]  /*a150*/  HMMA.16816.F32 R56, R140.reuse, R148, R56 ;  /* 0x000000948c38723c */ /* 0x040fe80000001838 */
[--C-:B-1----:R-:W-:Y:S04]  /*a160*/  FFMA.FTZ R138, R250, c[0x0][0x2d0], -R191.reuse ;  /* 0x0000b400fa8a7a23 */ /* 0x102fe800000108bf */
[-C--:B------:R-:W-:Y:S01]  /*a170*/  HMMA.16816.F32 R60, R140, R150.reuse, R60 ;  /* 0x000000968c3c723c */ /* 0x080fe2000000183c */
[----:B------:R1:W-:Y:S07]  /*a180*/  MUFU.EX2 R180, R138 ;  /* 0x0000008a00b47308 */ /* 0x0003ee0000000800 */
[C---:B------:R-:W-:Y:S01]  /*a190*/  HMMA.16816.F32 R64, R144.reuse, R150, R64 ;  /* 0x000000969040723c */ /* 0x040fe20000001840 */
[----:B------:R-:W4:Y:S03]  /*a1a0*/  LDSM.16.MT88.4 R148, [R225+0x2100] ;  /* 0x00210000e194783b */ /* 0x000f260000004200 */
[----:B-1----:R-:W-:Y:S04]  /*a1b0*/  FFMA.FTZ R138, R249, c[0x0][0x2d0], -R191 ;  /* 0x0000b400f98a7a23 */ /* 0x002fe800000108bf */
[----:B------:R1:W1:Y:S01]  /*a1c0*/  MUFU.EX2 R202, R138 ;  /* 0x0000008a00ca7308 */ /* 0x0002620000000800 */
[-C--:B----4-:R-:W-:Y:S03]  /*a1d0*/  HMMA.16816.F32 R68, R144, R148.reuse, R68 ;  /* 0x000000949044723c */ /* 0x090fe60000001844 */
[--C-:B-1----:R-:W-:Y:S01]  /*a1e0*/  FFMA.FTZ R138, R184, c[0x0][0x2d0], -R190.reuse ;  /* 0x0000b400b88a7a23 */ /* 0x102fe200000108be */
[----:B------:R-:W-:Y:S02]  /*a1f0*/  MOV R184, R182 ;  /* 0x000000b600b87202 */ /* 0x000fe40000000f00 */
[----:B------:R-:W-:Y:S02]  /*a200*/  MOV R182, R176 ;  /* 0x000000b000b67202 */ /* 0x000fe40000000f00 */
[C---:B------:R-:W-:Y:S01]  /*a210*/  HMMA.16816.F32 R72, R140.reuse, R148, R72 ;  /* 0x000000948c48723c */ /* 0x040fe20000001848 */
[----:B------:R1:W-:Y:S03]  /*a220*/  MUFU.EX2 R176, R138 ;  /* 0x0000008a00b07308 */ /* 0x0003e60000000800 */
[----:B------:R-:W-:Y:S02]  /*a230*/  MOV R186, R184 ;  /* 0x000000b800ba7202 */ /* 0x000fe40000000f00 */
[----:B------:R-:W-:Y:S02]  /*a240*/  MOV R184, R179 ;  /* 0x000000b300b87202 */ /* 0x000fe40000000f00 */
[-C--:B------:R-:W-:Y:S08]  /*a250*/  HMMA.16816.F32 R76, R140, R150.reuse, R76 ;  /* 0x000000968c4c723c */ /* 0x080ff0000000184c */
[C---:B------:R-:W-:Y:S01]  /*a260*/  HMMA.16816.F32 R80, R144.reuse, R150, R80 ;  /* 0x000000969050723c */ /* 0x040fe20000001850 */
[----:B------:R-:W4:Y:S03]  /*a270*/  LDSM.16.MT88.4 R148, [R226+0x2100] ;  /* 0x00210000e294783b */ /* 0x000f260000004200 */
[--C-:B-1----:R-:W-:Y:S01]  /*a280*/  FFMA.FTZ R138, R185, c[0x0][0x2d0], -R190.reuse ;  /* 0x0000b400b98a7a23 */ /* 0x102fe200000108be */
[----:B------:R-:W-:Y:S02]  /*a290*/  MOV R185, R183 ;  /* 0x000000b700b97202 */ /* 0x000fe40000000f00 */
[----:B------:R-:W-:Y:S02]  /*a2a0*/  MOV R183, R175 ;  /* 0x000000af00b77202 */ /* 0x000fe40000000f00 */
[----:B------:R-:W-:Y:S03]  /*a2b0*/  MOV R175, R174 ;  /* 0x000000ae00af7202 */ /* 0x000fe60000000f00 */
[----:B------:R-:W-:Y:S02]  /*a2c0*/  MOV R174, R172 ;  /* 0x000000ac00ae7202 */ /* 0x000fe40000000f00 */
[----:B------:R-:W-:Y:S02]  /*a2d0*/  MOV R172, R171 ;  /* 0x000000ab00ac7202 */ /* 0x000fe40000000f00 */
[----:B------:R-:W-:Y:S02]  /*a2e0*/  MOV R171, R168 ;  /* 0x000000a800ab7202 */ /* 0x000fe40000000f00 */
[----:B------:R-:W-:Y:S02]  /*a2f0*/  MOV R168, R235 ;  /* 0x000000eb00a87202 */ /* 0x000fe40000000f00 */
[----:B------:R1:W1:Y:S01]  /*a300*/  MUFU.EX2 R235, R138 ;  /* 0x0000008a00eb7308 */ /* 0x0002620000000800 */
[-C--:B----4-:R-:W-:Y:S08]  /*a310*/  HMMA.16816.F32 R84, R144, R148.reuse, R84 ;  /* 0x000000949054723c */ /* 0x090ff00000001854 */
[C---:B------:R-:W-:Y:S04]  /*a320*/  HMMA.16816.F32 R88, R140.reuse, R148, R88 ;  /* 0x000000948c58723c */ /* 0x040fe80000001858 */
[--C-:B-1----:R-:W-:Y:S04]  /*a330*/  FFMA.FTZ R138, R252, c[0x0][0x2d0], -R190.reuse ;  /* 0x0000b400fc8a7a23 */ /* 0x102fe800000108be */
[-C--:B------:R-:W-:Y:S01]  /*a340*/  HMMA.16816.F32 R92, R140, R150.reuse, R92 ;  /* 0x000000968c5c723c */ /* 0x080fe2000000185c */
[----:B------:R1:W-:Y:S07]  /*a350*/  MUFU.EX2 R179, R138 ;  /* 0x0000008a00b37308 */ /* 0x0003ee0000000800 */
[C---:B------:R-:W-:Y:S01]  /*a360*/  HMMA.16816.F32 R96, R144.reuse, R150, R96 ;  /* 0x000000969060723c */ /* 0x040fe20000001860 */
[----:B------:R-:W4:Y:S03]  /*a370*/  LDSM.16.MT88.4 R148, [R228+0x2100] ;  /* 0x00210000e494783b */ /* 0x000f260000004200 */
[----:B-1----:R-:W-:Y:S01]  /*a380*/  FFMA.FTZ R138, R186, c[0x0][0x2d0], -R190 ;  /* 0x0000b400ba8a7a23 */ /* 0x002fe200000108be */
[----:B------:R-:W-:Y:S02]  /*a390*/  MOV R186, R185 ;  /* 0x000000b900ba7202 */ /* 0x000fe40000000f00 */
[----:B------:R-:W-:Y:S01]  /*a3a0*/  MOV R185, R184 ;  /* 0x000000b800b97202 */ /* 0x000fe20000000f00 */
[----:B------:R1:W1:Y:S01]  /*a3b0*/  MUFU.EX2 R203, R138 ;  /* 0x0000008a00cb7308 */ /* 0x0002620000000800 */
[----:B------:R-:W-:Y:S03]  /*a3c0*/  MOV R184, R183 ;  /* 0x000000b700b87202 */ /* 0x000fe60000000f00 */
[----:B------:R-:W-:Y:S02]  /*a3d0*/  MOV R183, R175 ;  /* 0x000000af00b77202 */ /* 0x000fe40000000f00 */
[----:B------:R-:W-:Y:S02]  /*a3e0*/  MOV R175, R174 ;  /* 0x000000ae00af7202 */ /* 0x000fe40000000f00 */
[----:B------:R-:W-:Y:S02]  /*a3f0*/  MOV R174, R172 ;  /* 0x000000ac00ae7202 */ /* 0x000fe40000000f00 */
[----:B------:R-:W-:Y:S02]  /*a400*/  MOV R172, R171 ;  /* 0x000000ab00ac7202 */ /* 0x000fe40000000f00 */
[----:B------:R-:W-:Y:S02]  /*a410*/  MOV R171, R168 ;  /* 0x000000a800ab7202 */ /* 0x000fe40000000f00 */
[----:B------:R-:W-:Y:S02]  /*a420*/  MOV R168, R167 ;  /* 0x000000a700a87202 */ /* 0x000fe40000000f00 */
[----:B------:R-:W-:Y:S02]  /*a430*/  MOV R167, R166 ;  /* 0x000000a600a77202 */ /* 0x000fe40000000f00 */
[----:B------:R-:W-:Y:S02]  /*a440*/  MOV R166, R165 ;  /* 0x000000a500a67202 */ /* 0x000fe40000000f00 */
[----:B------:R-:W-:Y:S01]  /*a450*/  MOV R165, R164 ;  /* 0x000000a400a57202 */ /* 0x000fe20000000f00 */
[-C--:B----4-:R-:W-:Y:S03]  /*a460*/  HMMA.16816.F32 R100, R144, R148.reuse, R100 ;  /* 0x000000949064723c */ /* 0x090fe60000001864 */
[----:B------:R-:W-:Y:S01]  /*a470*/  MOV R164, R158 ;  /* 0x0000009e00a47202 */ /* 0x000fe20000000f00 */
[--C-:B-1----:R-:W-:Y:S01]  /*a480*/  FFMA.FTZ R138, R186, c[0x0][0x2d0], -R3.reuse ;  /* 0x0000b400ba8a7a23 */ /* 0x102fe20000010803 */
[----:B------:R-:W-:Y:S02]  /*a490*/  MOV R187, R165 ;  /* 0x000000a500bb7202 */ /* 0x000fe40000000f00 */
[----:B------:R-:W-:Y:S01]  /*a4a0*/  MOV R165, R164 ;  /* 0x000000a400a57202 */ /* 0x000fe20000000f00 */
[C---:B------:R-:W-:Y:S01]  /*a4b0*/  HMMA.16816.F32 R104, R140.reuse, R148, R104 ;  /* 0x000000948c68723c */ /* 0x040fe20000001868 */
[----:B------:R1:W-:Y:S03]  /*a4c0*/  MUFU.EX2 R164, R138 ;  /* 0x0000008a00a47308 */ /* 0x0003e60000000800 */
[----:B------:R-:W-:Y:S02]  /*a4d0*/  MOV R195, R185 ;  /* 0x000000b900c37202 */ /* 0x000fe40000000f00 */
[----:B------:R-:W-:Y:S02]  /*a4e0*/  MOV R158, R156 ;  /* 0x0000009c009e7202 */ /* 0x000fe40000000f00 */
[-C--:B------:R-:W-:Y:S04]  /*a4f0*/  HMMA.16816.F32 R108, R140, R150.reuse, R108 ;  /* 0x000000968c6c723c */ /* 0x080fe8000000186c */
[----:B------:R-:W-:Y:S02]  /*a500*/  MOV R156, R128 ;  /* 0x00000080009c7202 */ /* 0x000fe40000000f00 */
[----:B------:R-:W4:Y:S01]  /*a510*/  LDL.LU R128, [R1+0x60] ;  /* 0x0000600001807983 */ /* 0x000f220000300800 */
[----:B------:R-:W-:Y:S01]  /*a520*/  MOV R194, R184 ;  /* 0x000000b800c27202 */ /* 0x000fe20000000f00 */
[C---:B------:R-:W-:Y:S02]  /*a530*/  HMMA.16816.F32 R112, R144.reuse, R150, R112 ;  /* 0x000000969070723c */ /* 0x040fe40000001870 */
[----:B------:R-:W3:Y:S02]  /*a540*/  LDSM.16.MT88.4 R148, [R227+0x2100] ;  /* 0x00210000e394783b */ /* 0x000ee40000004200 */
[----:B------:R-:W-:Y:S02]  /*a550*/  MOV R192, R175 ;  /* 0x000000af00c07202 */ /* 0x000fe40000000f00 */
[----:B------:R-:W-:Y:S02]  /*a560*/  MOV R193, R183 ;  /* 0x000000b700c17202 */ /* 0x000fe40000000f00 */
[----:B------:R-:W-:Y:S01]  /*a570*/  MOV R186, R167 ;  /* 0x000000a700ba7202 */ /* 0x000fe20000000f00 */
[--C-:B-1----:R-:W-:Y:S03]  /*a580*/  FFMA.FTZ R138, R195, c[0x0][0x2d0], -R3.reuse ;  /* 0x0000b400c38a7a23 */ /* 0x102fe60000010803 */
[----:B------:R-:W-:Y:S01]  /*a590*/  MOV R167, R156 ;  /* 0x0000009c00a77202 */ /* 0x000fe20000000f00 */
[----:B------:R1:W1:Y:S01]  /*a5a0*/  MUFU.EX2 R205, R138 ;  /* 0x0000008a00cd7308 */ /* 0x0002620000000800 */
[----:B------:R-:W-:Y:S02]  /*a5b0*/  MOV R156, R129 ;  /* 0x00000081009c7202 */ /* 0x000fe40000000f00 */
[----:B------:R-:W4:Y:S01]  /*a5c0*/  LDL.LU R129, [R1+0x5c] ;  /* 0x00005c0001817983 */ /* 0x000f220000300800 */
[----:B------:R-:W-:Y:S02]  /*a5d0*/  MOV R195, R194 ;  /* 0x000000c200c37202 */ /* 0x000fe40000000f00 */
[----:B------:R-:W-:Y:S02]  /*a5e0*/  MOV R194, R193 ;  /* 0x000000c100c27202 */ /* 0x000fe40000000f00 */
[----:B------:R-:W-:Y:S02]  /*a5f0*/  MOV R193, R192 ;  /* 0x000000c000c17202 */ /* 0x000fe40000000f00 */
[----:B------:R-:W-:Y:S02]  /*a600*/  MOV R192, R187 ;  /* 0x000000bb00c07202 */ /* 0x000fe40000000f00 */
[----:B------:R-:W-:Y:S02]  /*a610*/  MOV R187, R130 ;  /* 0x0000008200bb7202 */ /* 0x000fe40000000f00 */
[----:B------:R-:W4:Y:S01]  /*a620*/  LDL.LU R130, [R1+0x58] ;  /* 0x0000580001827983 */ /* 0x000f220000300800 */
[----:B------:R-:W-:Y:S02]  /*a630*/  MOV R196, R193 ;  /* 0x000000c100c47202 */ /* 0x000fe40000000f00 */
[----:B------:R-:W-:Y:S02]  /*a640*/  MOV R193, R192 ;  /* 0x000000c000c17202 */ /* 0x000fe40000000f00 */
[----:B------:R-:W-:Y:S02]  /*a650*/  MOV R175, R152 ;  /* 0x0000009800af7202 */ /* 0x000fe40000000f00 */
[----:B------:R-:W-:Y:S02]  /*a660*/  MOV R185, R174 ;  /* 0x000000ae00b97202 */ /* 0x000fe40000000f00 */
[----:B------:R-:W-:Y:S01]  /*a670*/  MOV R174, R153 ;  /* 0x0000009900ae7202 */ /* 0x000fe20000000f00 */
[----:B-1----:R-:W-:Y:S01]  /*a680*/  FFMA.FTZ R138, R195, c[0x0][0x2d0], -R3 ;  /* 0x0000b400c38a7a23 */ /* 0x002fe20000010803 */
[----:B------:R-:W-:Y:S02]  /*a690*/  MOV R195, R194 ;  /* 0x000000c200c37202 */ /* 0x000fe40000000f00 */
[----:B------:R-:W-:Y:S01]  /*a6a0*/  MOV R194, R173 ;  /* 0x000000ad00c27202 */ /* 0x000fe20000000f00 */
[----:B------:R1:W-:Y:S01]  /*a6b0*/  MUFU.EX2 R192, R138 ;  /* 0x0000008a00c07308 */ /* 0x0003e20000000800 */
[-C--:B---3--:R-:W-:Y:S03]  /*a6c0*/  HMMA.16816.F32 R116, R144, R148.reuse, R116 ;  /* 0x000000949074723c */ /* 0x088fe60000001874 */
[----:B------:R-:W-:Y:S02]  /*a6d0*/  MOV R173, R131 ;  /* 0x0000008300ad7202 */ /* 0x000fe40000000f00 */
[----:B------:R-:W3:Y:S01]  /*a6e0*/  LDL.LU R131, [R1+0x54] ;  /* 0x0000540001837983 */ /* 0x000ee20000300800 */
[----:B------:R-:W-:Y:S02]  /*a6f0*/  MOV R183, R172 ;  /* 0x000000ac00b77202 */ /* 0x000fe40000000f00 */
[C---:B------:R-:W-:Y:S04]  /*a700*/  HMMA.16816.F32 R120, R140.reuse, R148, R120 ;  /* 0x000000948c78723c */ /* 0x040fe80000001878 */
[----:B------:R-:W-:Y:S01]  /*a710*/  MOV R172, R171 ;  /* 0x000000ab00ac7202 */ /* 0x000fe20000000f00 */
[----:B--2---:R-:W-:Y:S01]  /*a720*/  FMUL.FTZ R127, R0, R127 ;  /* 0x0000007f007f7220 */ /* 0x004fe20000410000 */
[----:B------:R-:W-:Y:S01]  /*a730*/  MOV R184, R168 ;  /* 0x000000a800b87202 */ /* 0x000fe20000000f00 */
[----:B------:R-:W-:Y:S01]  /*a740*/  FFMA.FTZ R139, R183, c[0x0][0x2d0], -R191 ;  /* 0x0000b400b78b7a23 */ /* 0x000fe200000108bf */
[----:B------:R-:W-:Y:S03]  /*a750*/  MOV R168, R154 ;  /* 0x0000009a00a87202 */ /* 0x000fe60000000f00 */
[----:B------:R2:W-:Y:S01]  /*a760*/  MUFU.EX2 R183, R139 ;  /* 0x0000008b00b77308 */ /* 0x0005e20000000800 */
[-C--:B------:R-:W-:Y:S03]  /*a770*/  HMMA.16816.F32 R124, R140, R150.reuse, R124 ;  /* 0x000000968c7c723c */ /* 0x080fe6000000187c */
[----:B------:R-:W-:Y:S01]  /*a780*/  MOV R171, R166 ;  /* 0x000000a600ab7202 */ /* 0x000fe20000000f00 */
[----:B-1----:R-:W-:Y:S01]  /*a790*/  FFMA.FTZ R138, R196, c[0x0][0x2d0], -R3 ;  /* 0x0000b400c48a7a23 */ /* 0x002fe20000010803 */
[----:B------:R-:W-:Y:S02]  /*a7a0*/  MOV R166, R158 ;  /* 0x0000009e00a67202 */ /* 0x000fe40000000f00 */
[----:B------:R-:W-:Y:S02]  /*a7b0*/  MOV R158, R155 ;  /* 0x0000009b009e7202 */ /* 0x000fe40000000f00 */
[----:B------:R-:W1:Y:S01]  /*a7c0*/  LDSM.16.MT88.4 R152, [R225+0x900] ;  /* 0x00090000e198783b */ /* 0x000e620000004200 */
[----:B------:R2:W1:Y:S02]  /*a7d0*/  MUFU.EX2 R204, R138 ;  /* 0x0000008a00cc7308 */ /* 0x0004640000000800 */
[----:B------:R-:W-:Y:S02]  /*a7e0*/  F2FP.PACK_AB R141, R243, R177 ;  /* 0x000000b1f38d723e */ /* 0x000fe400000000ff */
[----:B------:R-:W-:Y:S02]  /*a7f0*/  F2FP.PACK_AB R140, R198, R178 ;  /* 0x000000b2c68c723e */ /* 0x000fe400000000ff */
[----:B------:R-:W-:Y:S02]  /*a800*/  F2FP.PACK_AB R142, R199, R181 ;  /* 0x000000b5c78e723e */ /* 0x000fe400000000ff */
[----:B------:R-:W-:Y:S01]  /*a810*/  F2FP.PACK_AB R143, R202, R180 ;  /* 0x000000b4ca8f723e */ /* 0x000fe200000000ff */
[----:B--2---:R-:W2:Y:S01]  /*a820*/  LDL.LU R139, [R1] ;  /* 0x00000000018b7983 */ /* 0x004ea20000300800 */
[--C-:B------:R-:W-:Y:S04]  /*a830*/  FFMA.FTZ R138, R195, c[0x0][0x2d0], -R208.reuse ;  /* 0x0000b400c38a7a23 */ /* 0x100fe800000108d0 */
[----:B------:R1:W-:Y:S02]  /*a840*/  MUFU.EX2 R206, R138 ;  /* 0x0000008a00ce7308 */ /* 0x0003e40000000800 */
[--C-:B-1----:R-:W-:Y:S01]  /*a850*/  FFMA.FTZ R138, R193, c[0x0][0x2d0], -R208.reuse ;  /* 0x0000b400c18a7a23 */ /* 0x102fe200000108d0 */
[----:B------:R-:W-:Y:S02]  /*a860*/  MOV R193, R186 ;  /* 0x000000ba00c17202 */ /* 0x000fe40000000f00 */
[----:B------:R-:W-:Y:S05]  /*a870*/  MOV R186, R185 ;  /* 0x000000b900ba7202 */ /* 0x000fea0000000f00 */
[----:B------:R1:W-:Y:S02]  /*a880*/  MUFU.EX2 R185, R138 ;  /* 0x0000008a00b97308 */ /* 0x0003e40000000800 */
[--C-:B-1----:R-:W-:Y:S08]  /*a890*/  FFMA.FTZ R138, R194, c[0x0][0x2d0], -R208.reuse ;  /* 0x0000b400c28a7a23 */ /* 0x102ff000000108d0 */
[----:B------:R1:W-:Y:S02]  /*a8a0*/  MUFU.EX2 R196, R138 ;  /* 0x0000008a00c47308 */ /* 0x0003e40000000800 */
[----:B-1----:R-:W-:Y:S08]  /*a8b0*/  FFMA.FTZ R138, R193, c[0x0][0x2d0], -R208 ;  /* 0x0000b400c18a7a23 */ /* 0x002ff000000108d0 */
[----:B------:R1:W-:Y:S02]  /*a8c0*/  MUFU.EX2 R193, R138 ;  /* 0x0000008a00c17308 */ /* 0x0003e40000000800 */
[--C-:B-1----:R-:W-:Y:S08]  /*a8d0*/  FFMA.FTZ R138, R184, c[0x0][0x2d0], -R191.reuse ;  /* 0x0000b400b88a7a23 */ /* 0x102ff000000108bf */
[----:B------:R1:W-:Y:S02]  /*a8e0*/  MUFU.EX2 R184, R138 ;  /* 0x0000008a00b87308 */ /* 0x0003e40000000800 */
[--C-:B-1----:R-:W-:Y:S08]  /*a8f0*/  FFMA.FTZ R138, R186, c[0x0][0x2d0], -R191.reuse ;  /* 0x0000b400ba8a7a23 */ /* 0x102ff000000108bf */
[----:B------:R1:W-:Y:S02]  /*a900*/  MUFU.EX2 R195, R138 ;  /* 0x0000008a00c37308 */ /* 0x0003e40000000800 */
[--C-:B-1----:R-:W-:Y:S08]  /*a910*/  FFMA.FTZ R138, R182, c[0x0][0x2d0], -R190.reuse ;  /* 0x0000b400b68a7a23 */ /* 0x102ff000000108be */
[----:B------:R1:W-:Y:S02]  /*a920*/  MUFU.EX2 R186, R138 ;  /* 0x0000008a00ba7308 */ /* 0x0003e40000000800 */
[--C-:B-1----:R-:W-:Y:S02]  /*a930*/  FFMA.FTZ R138, R175, c[0x0][0x2d0], -R190.reuse ;  /* 0x0000b400af8a7a23 */ /* 0x102fe400000108be */
[--C-:B------:R-:W-:Y:S06]  /*a940*/  FFMA.FTZ R175, R158, c[0x0][0x2d0], -R190.reuse ;  /* 0x0000b4009eaf7a23 */ /* 0x100fec00000108be */
[----:B------:R1:W-:Y:S01]  /*a950*/  MUFU.EX2 R197, R138 ;  /* 0x0000008a00c57308 */ /* 0x0003e20000000800 */
[C---:B----4-:R-:W-:Y:S09]  /*a960*/  FMUL.FTZ R128, R134.reuse, R128 ;  /* 0x0000008086807220 */ /* 0x050ff20000410000 */
[----:B------:R-:W-:Y:S01]  /*a970*/  MUFU.EX2 R252, R175 ;  /* 0x000000af00fc7308 */ /* 0x000fe20000000800 */
[----:B------:R-:W-:Y:S02]  /*a980*/  FMUL.FTZ R129, R134, R129 ;  /* 0x0000008186817220 */ /* 0x000fe40000410000 */
[--C-:B-1----:R-:W-:Y:S02]  /*a990*/  FFMA.FTZ R138, R174, c[0x0][0x2d0], -R190.reuse ;  /* 0x0000b400ae8a7a23 */ /* 0x102fe400000108be */
[--C-:B------:R-:W-:Y:S05]  /*a9a0*/  FFMA.FTZ R174, R159, c[0x0][0x2d0], -R190.reuse ;  /* 0x0000b4009fae7a23 */ /* 0x100fea00000108be */
[----:B------:R1:W-:Y:S01]  /*a9b0*/  MUFU.EX2 R194, R138 ;  /* 0x0000008a00c27308 */ /* 0x0003e20000000800 */
[C---:B------:R-:W-:Y:S09]  /*a9c0*/  FMUL.FTZ R130, R133.reuse, R130 ;  /* 0x0000008285827220 */ /* 0x040ff20000410000 */
[----:B------:R-:W-:Y:S01]  /*a9d0*/  MUFU.EX2 R174, R174 ;  /* 0x000000ae00ae7308 */ /* 0x000fe20000000800 */
[----:B---3--:R-:W-:Y:S02]  /*a9e0*/  FMUL.FTZ R131, R133, R131 ;  /* 0x0000008385837220 */ /* 0x008fe40000410000 */
[----:B-1----:R-:W-:Y:S02]  /*a9f0*/  FFMA.FTZ R138, R173, c[0x0][0x2d0], -R190 ;  /* 0x0000b400ad8a7a23 */ /* 0x002fe400000108be */
[--C-:B------:R-:W-:Y:S02]  /*aa00*/  FFMA.FTZ R173, R169, c[0x0][0x2d0], -R208.reuse ;  /* 0x0000b400a9ad7a23 */ /* 0x100fe400000108d0 */
[--C-:B------:R-:W-:Y:S01]  /*aa10*/  FFMA.FTZ R169, R166, c[0x0][0x2d0], -R191.reuse ;  /* 0x0000b400a6a97a23 */ /* 0x100fe200000108bf */
[----:B------:R-:W-:Y:S01]  /*aa20*/  HMMA.16816.F32 R128, R144, R150, R128 ;  /* 0x000000969080723c */ /* 0x000fe20000001880 */
[----:B------:R-:W1:Y:S01]  /*aa30*/  LDSM.16.MT88.4 R148, [R226+0x900] ;  /* 0x00090000e294783b */ /* 0x000e620000004200 */
[----:B------:R3:W-:Y:S02]  /*aa40*/  MUFU.EX2 R182, R138 ;  /* 0x0000008a00b67308 */ /* 0x0007e40000000800 */
[----:B------:R-:W-:Y:S03]  /*aa50*/  FFMA.FTZ R166, R162, c[0x0][0x2d0], -R191 ;  /* 0x0000b400a2a67a23 */ /* 0x000fe600000108bf */
[----:B------:R-:W-:Y:S01]  /*aa60*/  F2FP.PACK_AB R144, R235, R176 ;  /* 0x000000b0eb90723e */ /* 0x000fe200000000ff */
[-C--:B------:R-:W-:Y:S04]  /*aa70*/  HMMA.16816.F32 R4, R140, R152.reuse, R4 ;  /* 0x000000988c04723c */ /* 0x080fe80000001804 */
[----:B------:R-:W-:Y:S01]  /*aa80*/  MUFU.EX2 R200, R169 ;  /* 0x000000a900c87308 */ /* 0x000fe20000000800 */
[----:B------:R-:W-:Y:S02]  /*aa90*/  F2FP.PACK_AB R146, R203, R179 ;  /* 0x000000b3cb92723e */ /* 0x000fe400000000ff */
[----:B------:R-:W-:Y:S02]  /*aaa0*/  F2FP.PACK_AB R145, R205, R164 ;  /* 0x000000a4cd91723e */ /* 0x000fe400000000ff */
[----:B------:R-:W-:Y:S05]  /*aab0*/  F2FP.PACK_AB R147, R204, R192 ;  /* 0x000000c0cc93723e */ /* 0x000fea00000000ff */
[----:B------:R-:W-:Y:S02]  /*aac0*/  MUFU.EX2 R166, R166 ;  /* 0x000000a600a67308 */ /* 0x000fe40000000800 */
[C---:B------:R-:W-:Y:S04]  /*aad0*/  HMMA.16816.F32 R8, R144.reuse, R152, R8 ;  /* 0x000000989008723c */ /* 0x040fe80000001808 */
[----:B---3--:R-:W-:Y:S02]  /*aae0*/  FFMA.FTZ R138, R172, c[0x0][0x2d0], -R3 ;  /* 0x0000b400ac8a7a23 */ /* 0x008fe40000010803 */
[--C-:B------:R-:W-:Y:S02]  /*aaf0*/  FFMA.FTZ R172, R156, c[0x0][0x2d0], -R208.reuse ;  /* 0x0000b4009cac7a23 */ /* 0x100fe400000108d0 */
[-C--:B------:R-:W-:Y:S01]  /*ab00*/  HMMA.16816.F32 R12, R144, R154.reuse, R12 ;  /* 0x0000009a900c723c */ /* 0x080fe2000000180c */
[----:B------:R-:W3:Y:S01]  /*ab10*/  LDL.LU R156, [R1+0x4] ;  /* 0x00000400019c7983 */ /* 0x000ee20000300800 */
[----:B------:R4:W-:Y:S02]  /*ab20*/  MUFU.EX2 R248, R138 ;  /* 0x0000008a00f87308 */ /* 0x0009e40000000800 */
[----:B------:R-:W-:Y:S02]  /*ab30*/  FFMA.FTZ R152, R187, c[0x0][0x2d0], -R191 ;  /* 0x0000b400bb987a23 */ /* 0x000fe400000108bf */
[----:B--2---:R-:W-:Y:S02]  /*ab40*/  FFMA.FTZ R139, R134, R139, R215 ;  /* 0x0000008b868b7223 */ /* 0x004fe400000100d7 */
[C---:B------:R-:W-:Y:S04]  /*ab50*/  HMMA.16816.F32 R16, R140.reuse, R154, R16 ;  /* 0x0000009a8c10723c */ /* 0x040fe80000001810 */
[----:B------:R2:W-:Y:S04]  /*ab60*/  MUFU.EX2 R187, R152 ;  /* 0x0000009800bb7308 */ /* 0x0005e80000000800 */
[-C--:B-1----:R-:W-:Y:S06]  /*ab70*/  HMMA.16816.F32 R20, R140, R148.reuse, R20 ;  /* 0x000000948c14723c */ /* 0x082fec0000001814 */
[----:B------:R-:W-:Y:S02]  /*ab80*/  MUFU.EX2 R173, R173 ;  /* 0x000000ad00ad7308 */ /* 0x000fe40000000800 */
[C---:B------:R-:W-:Y:S04]  /*ab90*/  HMMA.16816.F32 R24, R144.reuse, R148, R24 ;  /* 0x000000949018723c */ /* 0x040fe80000001818 */
[----:B----4-:R-:W-:Y:S02]  /*aba0*/  FFMA.FTZ R138, R171, c[0x0][0x2d0], -R3 ;  /* 0x0000b400ab8a7a23 */ /* 0x010fe40000010803 */
[----:B------:R-:W-:Y:S02]  /*abb0*/  FFMA.FTZ R171, R168, c[0x0][0x2d0], -R208 ;  /* 0x0000b400a8ab7a23 */ /* 0x000fe400000108d0 */
[-C--:B------:R-:W-:Y:S01]  /*abc0*/  HMMA.16816.F32 R28, R144, R150.reuse, R28 ;  /* 0x00000096901c723c */ /* 0x080fe2000000181c */
[----:B------:R1:W-:Y:S01]  /*abd0*/  MUFU.EX2 R249, R138 ;  /* 0x0000008a00f97308 */ /* 0x0003e20000000800 */
[----:B--2---:R-:W-:Y:S02]  /*abe0*/  LDSM.16.MT88.4 R152, [R226+0x1100] ;  /* 0x00110000e298783b */ /* 0x004fe40000004200 */
[----:B------:R-:W-:Y:S02]  /*abf0*/  FFMA.FTZ R168, R165, c[0x0][0x2d0], -R191 ;  /* 0x0000b400a5a87a23 */ /* 0x000fe400000108bf */
[--C-:B------:R-:W-:Y:S02]  /*ac00*/  FFMA.FTZ R165, R160, c[0x0][0x2d0], -R190.reuse ;  /* 0x0000b400a0a57a23 */ /* 0x100fe400000108be */
[C---:B------:R-:W-:Y:S03]  /*ac10*/  HMMA.16816.F32 R32, R140.reuse, R150, R32 ;  /* 0x000000968c20723c */ /* 0x040fe60000001820 */
[----:B------:R-:W2:Y:S01]  /*ac20*/  MUFU.EX2 R168, R168 ;  /* 0x000000a800a87308 */ /* 0x000ea20000000800 */
[----:B------:R-:W4:Y:S01]  /*ac30*/  LDSM.16.MT88.4 R148, [R228+0x900] ;  /* 0x00090000e494783b */ /* 0x000f220000004200 */
[----:B------:R-:W-:Y:S08]  /*ac40*/  FFMA.FTZ R190, R157, c[0x0][0x2d0], -R190 ;  /* 0x0000b4009dbe7a23 */ /* 0x000ff000000108be */
[----:B------:R-:W-:Y:S01]  /*ac50*/  MUFU.EX2 R251, R190 ;  /* 0x000000be00fb7308 */ /* 0x000fe20000000800 */
[----:B-1----:R-:W-:Y:S02]  /*ac60*/  FFMA.FTZ R138, R170, c[0x0][0x2d0], -R3 ;  /* 0x0000b400aa8a7a23 */ /* 0x002fe40000010803 */
[----:B------:R-:W-:Y:S02]  /*ac70*/  FFMA.FTZ R170, R167, c[0x0][0x2d0], -R208 ;  /* 0x0000b400a7aa7a23 */ /* 0x000fe400000108d0 */
[----:B------:R-:W-:Y:S05]  /*ac80*/  FFMA.FTZ R167, R163, c[0x0][0x2d0], -R191 ;  /* 0x0000b400a3a77a23 */ /* 0x000fea00000108bf */
[----:B------:R1:W-:Y:S01]  /*ac90*/  MUFU.EX2 R247, R138 ;  /* 0x0000008a00f77308 */ /* 0x0003e20000000800 */
[----:B--2---:R-:W-:Y:S09]  /*aca0*/  MOV R175, R168 ;  /* 0x000000a800af7202 */ /* 0x004ff20000000f00 */
[----:B------:R-:W-:Y:S10]  /*acb0*/  MUFU.EX2 R167, R167 ;  /* 0x000000a700a77308 */ /* 0x000ff40000000800 */
[----:B------:R2:W2:Y:S01]  /*acc0*/  MUFU.EX2 R201, R165 ;  /* 0x000000a500c97308 */ /* 0x0004a20000000800 */
[-C--:B----4-:R-:W-:Y:S03]  /*acd0*/  HMMA.16816.F32 R36, R140, R148.reuse, R36 ;  /* 0x000000948c24723c */ /* 0x090fe60000001824 */
[--C-:B-1----:R-:W-:Y:S02]  /*ace0*/  FFMA.FTZ R138, R161, c[0x0][0x2d0], -R3.reuse ;  /* 0x0000b400a18a7a23 */ /* 0x102fe40000010803 */
[----:B------:R-:W-:Y:S01]  /*acf0*/  LDSM.16.MT88.4 R160, [R227+0x1100] ;  /* 0x00110000e3a0783b */ /* 0x000fe20000004200 */
[----:B------:R-:W-:Y:S02]  /*ad00*/  FFMA.FTZ R3, R188, c[0x0][0x2d0], -R3 ;  /* 0x0000b400bc037a23 */ /* 0x000fe40000010803 */
[C---:B------:R-:W-:Y:S01]  /*ad10*/  HMMA.16816.F32 R40, R144.reuse, R148, R40 ;  /* 0x000000949028723c */ /* 0x040fe20000001828 */
[----:B------:R-:W-:Y:S07]  /*ad20*/  MUFU.EX2 R188, R171 ;  /* 0x000000ab00bc7308 */ /* 0x000fee0000000800 */
[-C--:B------:R-:W-:Y:S03]  /*ad30*/  HMMA.16816.F32 R44, R144, R150.reuse, R44 ;  /* 0x00000096902c723c */ /* 0x080fe6000000182c */
[----:B------:R3:W1:Y:S01]  /*ad40*/  MUFU.EX2 R250, R138 ;  /* 0x0000008a00fa7308 */ /* 0x0006620000000800 */
[----:B--2---:R-:W-:Y:S04]  /*ad50*/  MOV R165, R185 ;  /* 0x000000b900a57202 */ /* 0x004fe80000000f00 */
[C---:B------:R-:W-:Y:S01]  /*ad60*/  HMMA.16816.F32 R48, R140.reuse, R150, R48 ;  /* 0x000000968c30723c */ /* 0x040fe20000001830 */
[----:B------:R-:W2:Y:S03]  /*ad70*/  LDSM.16.MT88.4 R148, [R227+0x900] ;  /* 0x00090000e394783b */ /* 0x000ea60000004200 */
[----:B------:R-:W-:Y:S01]  /*ad80*/  F2FP.PACK_AB R208, R174, R201 ;  /* 0x000000c9aed0723e */ /* 0x000fe200000000ff */
[----:B------:R-:W4:Y:S03]  /*ad90*/  MUFU.EX2 R172, R172 ;  /* 0x000000ac00ac7308 */ /* 0x000f260000000800 */
[-C--:B--2---:R-:W-:Y:S08]  /*ada0*/  HMMA.16816.F32 R52, R140, R148.reuse, R52 ;  /* 0x000000948c34723c */ /* 0x084ff00000001834 */
[C---:B------:R-:W-:Y:S08]  /*adb0*/  HMMA.16816.F32 R56, R144.reuse, R148, R56 ;  /* 0x000000949038723c */ /* 0x040ff00000001838 */
[-C--:B------:R-:W-:Y:S08]  /*adc0*/  HMMA.16816.F32 R60, R144, R150.reuse, R60 ;  /* 0x00000096903c723c */ /* 0x080ff0000000183c */
[C---:B------:R-:W-:Y:S01]  /*add0*/  HMMA.16816.F32 R64, R140.reuse, R150, R64 ;  /* 0x000000968c40723c */ /* 0x040fe20000001840 */
[----:B------:R-:W2:Y:S07]  /*ade0*/  LDSM.16.MT88.4 R148, [R225+0x2900] ;  /* 0x00290000e194783b */ /* 0x000eae0000004200 */
[-C--:B--2---:R-:W-:Y:S08]  /*adf0*/  HMMA.16816.F32 R68, R140, R148.reuse, R68 ;  /* 0x000000948c44723c */ /* 0x084ff00000001844 */
[C---:B------:R-:W-:Y:S08]  /*ae00*/  HMMA.16816.F32 R72, R144.reuse, R148, R72 ;  /* 0x000000949048723c */ /* 0x040ff00000001848 */
[-C--:B------:R-:W-:Y:S08]  /*ae10*/  HMMA.16816.F32 R76, R144, R150.reuse, R76 ;  /* 0x00000096904c723c */ /* 0x080ff0000000184c */
[C---:B------:R-:W-:Y:S01]  /*ae20*/  HMMA.16816.F32 R80, R140.reuse, R150, R80 ;  /* 0x000000968c50723c */ /* 0x040fe20000001850 */
[----:B------:R-:W2:Y:S07]  /*ae30*/  LDSM.16.MT88.4 R148, [R226+0x2900] ;  /* 0x00290000e294783b */ /* 0x000eae0000004200 */
[-C--:B--2---:R-:W-:Y:S08]  /*ae40*/  HMMA.16816.F32 R84, R140, R148.reuse, R84 ;  /* 0x000000948c54723c */ /* 0x084ff00000001854 */
[C---:B------:R-:W-:Y:S08]  /*ae50*/  HMMA.16816.F32 R88, R144.reuse, R148, R88 ;  /* 0x000000949058723c */ /* 0x040ff00000001858 */
[-C--:B------:R-:W-:Y:S04]  /*ae60*/  HMMA.16816.F32 R92, R144, R150.reuse, R92 ;  /* 0x00000096905c723c */ /* 0x080fe8000000185c */
[----:B---3--:R-:W-:Y:S04]  /*ae70*/  FFMA.FTZ R138, R133, R156, R214 ;  /* 0x0000009c858a7223 */ /* 0x008fe800000100d6 */
[C---:B------:R-:W-:Y:S01]  /*ae80*/  HMMA.16816.F32 R96, R140.reuse, R150, R96 ;  /* 0x000000968c60723c */ /* 0x040fe20000001860 */
[----:B------:R-:W2:Y:S08]  /*ae90*/  LDSM.16.MT88.4 R148, [R228+0x2900] ;  /* 0x00290000e494783b */ /* 0x000eb00000004200 */
[----:B------:R-:W-:Y:S01]  /*aea0*/  LDSM.16.MT88.4 R156, [R228+0x1100] ;  /* 0x00110000e49c783b */ /* 0x000fe20000004200 */
[-C--:B--2---:R-:W-:Y:S08]  /*aeb0*/  HMMA.16816.F32 R100, R140, R148.reuse, R100 ;  /* 0x000000948c64723c */ /* 0x084ff00000001864 */
[C---:B------:R-:W-:Y:S08]  /*aec0*/  HMMA.16816.F32 R104, R144.reuse, R148, R104 ;  /* 0x000000949068723c */ /* 0x040ff00000001868 */
[-C--:B------:R-:W-:Y:S08]  /*aed0*/  HMMA.16816.F32 R108, R144, R150.reuse, R108 ;  /* 0x00000096906c723c */ /* 0x080ff0000000186c */
[C---:B------:R-:W-:Y:S01]  /*aee0*/  HMMA.16816.F32 R112, R140.reuse, R150, R112 ;  /* 0x000000968c70723c */ /* 0x040fe20000001870 */
[----:B------:R-:W2:Y:S07]  /*aef0*/  LDSM.16.MT88.4 R148, [R227+0x2900] ;  /* 0x00290000e394783b */ /* 0x000eae0000004200 */
[-C--:B--2---:R-:W-:Y:S08]  /*af00*/  HMMA.16816.F32 R116, R140, R148.reuse, R116 ;  /* 0x000000948c74723c */ /* 0x084ff00000001874 */
[C---:B------:R-:W-:Y:S01]  /*af10*/  HMMA.16816.F32 R120, R144.reuse, R148, R120 ;  /* 0x000000949078723c */ /* 0x040fe20000001878 */
[----:B------:R-:W2:Y:S04]  /*af20*/  LDL.LU R149, [R1+0xc] ;  /* 0x00000c0001957983 */ /* 0x000ea80000300800 */
[----:B------:R-:W3:Y:S03]  /*af30*/  LDL.LU R148, [R1+0x8] ;  /* 0x0000080001947983 */ /* 0x000ee60000300800 */
[-C--:B------:R-:W-:Y:S01]  /*af40*/  HMMA.16816.F32 R124, R144, R150.reuse, R124 ;  /* 0x00000096907c723c */ /* 0x080fe2000000187c */
[----:B------:R-:W4:Y:S07]  /*af50*/  LDSM.16.MT88.4 R144, [R225+0x1100] ;  /* 0x00110000e190783b */ /* 0x000f2e0000004200 */
[----:B------:R-:W-:Y:S07]  /*af60*/  HMMA.16816.F32 R128, R140, R150, R128 ;  /* 0x000000968c80723c */ /* 0x000fee0000001880 */
[----:B------:R-:W-:Y:S02]  /*af70*/  F2FP.PACK_AB R140, R185, R206 ;  /* 0x000000ceb98c723e */ /* 0x000fe400000000ff */
[----:B------:R-:W-:Y:S03]  /*af80*/  F2FP.PACK_AB R141, R184, R187 ;  /* 0x000000bbb88d723e */ /* 0x000fe600000000ff */
[----:B------:R-:W-:Y:S02]  /*af90*/  F2FP.PACK_AB R142, R193, R196 ;  /* 0x000000c4c18e723e */ /* 0x000fe400000000ff */
[----:B------:R-:W-:Y:S02]  /*afa0*/  F2FP.PACK_AB R143, R183, R195 ;  /* 0x000000c3b78f723e */ /* 0x000fe400000000ff */
[----:B------:R-:W-:Y:S02]  /*afb0*/  F2FP.PACK_AB R150, R182, R194 ;  /* 0x000000c2b696723e */ /* 0x000fe400000000ff */
[----:B-1----:R-:W-:Y:S03]  /*afc0*/  F2FP.PACK_AB R151, R250, R247 ;  /* 0x000000f7fa97723e */ /* 0x002fe600000000ff */
[-C--:B----4-:R-:W-:Y:S03]  /*afd0*/  HMMA.16816.F32 R4, R140, R144.reuse, R4 ;  /* 0x000000908c04723c */ /* 0x090fe60000001804 */
[----:B--2---:R-:W-:Y:S01]  /*afe0*/  FFMA.FTZ R133, R132, R149, R213 ;  /* 0x0000009584857223 */ /* 0x004fe200000100d5 */
[----:B------:R-:W-:Y:S01]  /*aff0*/  F2FP.PACK_AB R149, R249, R248 ;  /* 0x000000f8f995723e */ /* 0x000fe200000000ff */
[----:B------:R1:W2:Y:S01]  /*b000*/  MUFU.EX2 R132, R170 ;  /* 0x000000aa00847308 */ /* 0x0002a20000000800 */
[----:B---3--:R-:W-:Y:S01]  /*b010*/  FFMA.FTZ R134, R0, R148, R209 ;  /* 0x0000009400867223 */ /* 0x008fe200000100d1 */
[----:B------:R-:W-:Y:S01]  /*b020*/  F2FP.PACK_AB R148, R197, R186 ;  /* 0x000000bac594723e */ /* 0x000fe200000000ff */
[----:B------:R-:W-:Y:S01]  /*b030*/  FADD.FTZ R0, R221, R138 ;  /* 0x0000008add007221 */ /* 0x000fe20000010000 */
[----:B------:R-:W-:Y:S03]  /*b040*/  F2FP.PACK_AB R209, R245, R246 ;  /* 0x000000f6f5d1723e */ /* 0x000fe600000000ff */
[----:B------:R-:W-:Y:S02]  /*b050*/  FADD.FTZ R133, R216, R133 ;  /* 0x00000085d8857221 */ /* 0x000fe40000010000 */
[----:B------:R-:W-:Y:S01]  /*b060*/  FADD.FTZ R0, R223, R0 ;  /* 0x00000000df007221 */ /* 0x000fe20000010000 */
[C---:B------:R-:W-:Y:S01]  /*b070*/  HMMA.16816.F32 R8, R148.reuse, R144, R8 ;  /* 0x000000909408723c */ /* 0x040fe20000001808 */
[----:B------:R3:W-:Y:S03]  /*b080*/  MUFU.EX2 R138, R3 ;  /* 0x00000003008a7308 */ /* 0x0007e60000000800 */
[----:B------:R-:W-:Y:S02]  /*b090*/  FADD.FTZ R133, R217, R133 ;  /* 0x00000085d9857221 */ /* 0x000fe40000010000 */
[----:B------:R-:W-:Y:S01]  /*b0a0*/  LDSM.16.MT88.4 R216, [R226+0x3900] ;  /* 0x00390000e2d8783b */ /* 0x000fe20000004200 */
[----:B------:R-:W-:Y:S01]  /*b0b0*/  FADD.FTZ R134, R210, R134 ;  /* 0x00000086d2867221 */ /* 0x000fe20000010000 */
[-C--:B------:R-:W-:Y:S04]  /*b0c0*/  HMMA.16816.F32 R12, R148, R146.reuse, R12 ;  /* 0x00000092940c723c */ /* 0x080fe8000000180c */
[----:B------:R-:W-:Y:S01]  /*b0d0*/  FADD.FTZ R134, R211, R134 ;  /* 0x00000086d3867221 */ /* 0x000fe20000010000 */
[----:B------:R-:W-:Y:S01]  /*b0e0*/  F2FP.PACK_AB R210, R251, R252 ;  /* 0x000000fcfbd2723e */ /* 0x000fe200000000ff */
[----:B-1----:R-:W-:Y:S02]  /*b0f0*/  LDSM.16.MT88.4 R168, [R226+0x1900] ;  /* 0x00190000e2a8783b */ /* 0x002fe40000004200 */
[C---:B------:R-:W-:Y:S04]  /*b100*/  HMMA.16816.F32 R16, R140.reuse, R146, R16 ;  /* 0x000000928c10723c */ /* 0x040fe80000001810 */
[----:B------:R-:W-:Y:S02]  /*b110*/  FADD.FTZ R134, R212, R134 ;  /* 0x00000086d4867221 */ /* 0x000fe40000010000 */
[----:B------:R-:W1:Y:S02]  /*b120*/  LDSM.16.MT88.4 R144, [R225+0x3100] ;  /* 0x00310000e190783b */ /* 0x000e640000004200 */
[-C--:B------:R-:W-:Y:S04]  /*b130*/  HMMA.16816.F32 R20, R140, R152.reuse, R20 ;  /* 0x000000988c14723c */ /* 0x080fe80000001814 */
[----:B---3--:R-:W-:Y:S02]  /*b140*/  FADD.FTZ R3, R242, R0 ;  /* 0x00000000f2037221 */ /* 0x008fe40000010000 */
[----:B------:R-:W-:Y:S01]  /*b150*/  LDSM.16.MT88.4 R212, [R225+0x3900] ;  /* 0x00390000e1d4783b */ /* 0x000fe20000004200 */
[----:B------:R-:W-:Y:S01]  /*b160*/  FADD.FTZ R0, R220, R133 ;  /* 0x00000085dc007221 */ /* 0x000fe20000010000 */
[C---:B------:R-:W-:Y:S04]  /*b170*/  HMMA.16816.F32 R24, R148.reuse, R152, R24 ;  /* 0x000000989418723c */ /* 0x040fe80000001818 */
[----:B------:R-:W-:Y:S01]  /*b180*/  MOV R133, R166 ;  /* 0x000000a600857202 */ /* 0x000fe20000000f00 */
[----:B------:R-:W-:Y:S01]  /*b190*/  FADD.FTZ R0, R176, R0 ;  /* 0x00000000b0007221 */ /* 0x000fe20000010000 */
[----:B------:R-:W-:Y:S01]  /*b1a0*/  MOV R166, R184 ;  /* 0x000000b800a67202 */ /* 0x000fe20000000f00 */
[----:B------:R-:W-:Y:S01]  /*b1b0*/  FADD.FTZ R3, R177, R3 ;  /* 0x00000003b1037221 */ /* 0x000fe20000010000 */
[-C--:B------:R-:W-:Y:S04]  /*b1c0*/  HMMA.16816.F32 R28, R148, R154.reuse, R28 ;  /* 0x0000009a941c723c */ /* 0x080fe8000000181c */
[----:B------:R-:W-:Y:S01]  /*b1d0*/  MOV R177, R204 ;  /* 0x000000cc00b17202 */ /* 0x000fe20000000f00 */
[----:B------:R-:W-:Y:S01]  /*b1e0*/  FADD.FTZ R3, R243, R3 ;  /* 0x00000003f3037221 */ /* 0x000fe20000010000 */
[----:B------:R-:W-:Y:S01]  /*b1f0*/  MOV R176, R188 ;  /* 0x000000bc00b07202 */ /* 0x000fe20000000f00 */
[----:B------:R-:W-:Y:S01]  /*b200*/  FADD.FTZ R0, R235, R0 ;  /* 0x00000000eb007221 */ /* 0x000fe20000010000 */
[C---:B------:R-:W-:Y:S01]  /*b210*/  HMMA.16816.F32 R32, R140.reuse, R154, R32 ;  /* 0x0000009a8c20723c */ /* 0x040fe20000001820 */
[----:B------:R-:W3:Y:S03]  /*b220*/  LDSM.16.MT88.4 R152, [R226+0x3100] ;  /* 0x00310000e298783b */ /* 0x000ee60000004200 */
[----:B------:R-:W-:Y:S01]  /*b230*/  F2FP.PACK_AB R188, R172, R173 ;  /* 0x000000adacbc723e */ /* 0x000fe200000000ff */
[----:B------:R-:W-:Y:S03]  /*b240*/  FADD.FTZ R134, R164, R134 ;  /* 0x00000086a4867221 */ /* 0x000fe60000010000 */
[-C--:B------:R-:W-:Y:S08]  /*b250*/  HMMA.16816.F32 R36, R140, R156.reuse, R36 ;  /* 0x0000009c8c24723c */ /* 0x080ff00000001824 */
[C---:B------:R-:W-:Y:S08]  /*b260*/  HMMA.16816.F32 R40, R148.reuse, R156, R40 ;  /* 0x0000009c9428723c */ /* 0x040ff00000001828 */
[-C--:B------:R-:W-:Y:S08]  /*b270*/  HMMA.16816.F32 R44, R148, R158.reuse, R44 ;  /* 0x0000009e942c723c */ /* 0x080ff0000000182c */
[C---:B------:R-:W-:Y:S01]  /*b280*/  HMMA.16816.F32 R48, R140.reuse, R158, R48 ;  /* 0x0000009e8c30723c */ /* 0x040fe20000001830 */
[----:B------:R-:W4:Y:S07]  /*b290*/  LDSM.16.MT88.4 R156, [R228+0x3100] ;  /* 0x00310000e49c783b */ /* 0x000f2e0000004200 */
[-C--:B------:R-:W-:Y:S08]  /*b2a0*/  HMMA.16816.F32 R52, R140, R160.reuse, R52 ;  /* 0x000000a08c34723c */ /* 0x080ff00000001834 */
[C---:B------:R-:W-:Y:S08]  /*b2b0*/  HMMA.16816.F32 R56, R148.reuse, R160, R56 ;  /* 0x000000a09438723c */ /* 0x040ff00000001838 */
[-C--:B------:R-:W-:Y:S08]  /*b2c0*/  HMMA.16816.F32 R60, R148, R162.reuse, R60 ;  /* 0x000000a2943c723c */ /* 0x080ff0000000183c */
[C---:B------:R-:W-:Y:S01]  /*b2d0*/  HMMA.16816.F32 R64, R140.reuse, R162, R64 ;  /* 0x000000a28c40723c */ /* 0x040fe20000001840 */
[----:B------:R-:W2:Y:S07]  /*b2e0*/  LDSM.16.MT88.4 R160, [R227+0x3100] ;  /* 0x00310000e3a0783b */ /* 0x000eae0000004200 */
[-C--:B-1----:R-:W-:Y:S08]  /*b2f0*/  HMMA.16816.F32 R68, R140, R144.reuse, R68 ;  /* 0x000000908c44723c */ /* 0x082ff00000001844 */
[C---:B------:R-:W-:Y:S08]  /*b300*/  HMMA.16816.F32 R72, R148.reuse, R144, R72 ;  /* 0x000000909448723c */ /* 0x040ff00000001848 */
[-C--:B------:R-:W-:Y:S08]  /*b310*/  HMMA.16816.F32 R76, R148, R146.reuse, R76 ;  /* 0x00000092944c723c */ /* 0x080ff0000000184c */
[C---:B------:R-:W-:Y:S08]  /*b320*/  HMMA.16816.F32 R80, R140.reuse, R146, R80 ;  /* 0x000000928c50723c */ /* 0x040ff00000001850 */
[-C--:B---3--:R-:W-:Y:S08]  /*b330*/  HMMA.16816.F32 R84, R140, R152.reuse, R84 ;  /* 0x000000988c54723c */ /* 0x088ff00000001854 */
[C---:B------:R-:W-:Y:S08]  /*b340*/  HMMA.16816.F32 R88, R148.reuse, R152, R88 ;  /* 0x000000989458723c */ /* 0x040ff00000001858 */
[-C--:B------:R-:W-:Y:S08]  /*b350*/  HMMA.16816.F32 R92, R148, R154.reuse, R92 ;  /* 0x0000009a945c723c */ /* 0x080ff0000000185c */
[C---:B------:R-:W-:Y:S01]  /*b360*/  HMMA.16816.F32 R96, R140.reuse, R154, R96 ;  /* 0x0000009a8c60723c */ /* 0x040fe20000001860 */
[----:B------:R-:W1:Y:S07]  /*b370*/  LDSM.16.MT88.4 R152, [R225+0x1900] ;  /* 0x00190000e198783b */ /* 0x000e6e0000004200 */
[-C--:B----4-:R-:W-:Y:S08]  /*b380*/  HMMA.16816.F32 R100, R140, R156.reuse, R100 ;  /* 0x0000009c8c64723c */ /* 0x090ff00000001864 */
[C---:B------:R-:W-:Y:S07]  /*b390*/  HMMA.16816.F32 R104, R148.reuse, R156, R104 ;  /* 0x0000009c9468723c */ /* 0x040fee0000001868 */
[----:B------:R-:W-:Y:S01]  /*b3a0*/  MOV R156, R206 ;  /* 0x000000ce009c7202 */ /* 0x000fe20000000f00 */
[-C--:B------:R-:W-:Y:S04]  /*b3b0*/  HMMA.16816.F32 R108, R148, R158.reuse, R108 ;  /* 0x0000009e946c723c */ /* 0x080fe8000000186c */
[----:B------:R-:W-:Y:S02]  /*b3c0*/  MOV R157, R167 ;  /* 0x000000a7009d7202 */ /* 0x000fe40000000f00 */
[----:B------:R-:W-:Y:S02]  /*b3d0*/  MOV R167, R186 ;  /* 0x000000ba00a77202 */ /* 0x000fe40000000f00 */
[C---:B------:R-:W-:Y:S04]  /*b3e0*/  HMMA.16816.F32 R112, R140.reuse, R158, R112 ;  /* 0x0000009e8c70723c */ /* 0x040fe80000001870 */
[----:B------:R-:W-:Y:S03]  /*b3f0*/  F2FP.PACK_AB R191, R133, R157 ;  /* 0x0000009d85bf723e */ /* 0x000fe600000000ff */
[----:B--2---:R-:W-:Y:S01]  /*b400*/  MOV R158, R132 ;  /* 0x00000084009e7202 */ /* 0x004fe20000000f00 */
[-C--:B------:R-:W-:Y:S04]  /*b410*/  HMMA.16816.F32 R116, R140, R160.reuse, R116 ;  /* 0x000000a08c74723c */ /* 0x080fe80000001874 */
[----:B------:R-:W-:Y:S01]  /*b420*/  FADD.FTZ R132, R222, R139 ;  /* 0x0000008bde847221 */ /* 0x000fe20000010000 */
[----:B------:R-:W-:Y:S01]  /*b430*/  MOV R159, R187 ;  /* 0x000000bb009f7202 */ /* 0x000fe20000000f00 */
[----:B------:R2:W3:Y:S01]  /*b440*/  MUFU.EX2 R139, R189 ;  /* 0x000000bd008b7308 */ /* 0x0004e20000000800 */
[----:B------:R-:W4:Y:S01]  /*b450*/  LDSM.16.MT88.4 R184, [R228+0x1900] ;  /* 0x00190000e4b8783b */ /* 0x000f220000004200 */
[C---:B------:R-:W-:Y:S04]  /*b460*/  HMMA.16816.F32 R120, R148.reuse, R160, R120 ;  /* 0x000000a09478723c */ /* 0x040fe80000001878 */
[----:B------:R-:W-:Y:S01]  /*b470*/  FADD.FTZ R132, R231, R132 ;  /* 0x00000084e7847221 */ /* 0x000fe20000010000 */
[----:B------:R-:W-:Y:S02]  /*b480*/  F2FP.PACK_AB R190, R158, R176 ;  /* 0x000000b09ebe723e */ /* 0x000fe400000000ff */
[----:B------:R-:W-:Y:S01]  /*b490*/  LDSM.16.MT88.4 R220, [R228+0x3900] ;  /* 0x00390000e4dc783b */ /* 0x000fe20000004200 */
[-C--:B------:R-:W-:Y:S04]  /*b4a0*/  HMMA.16816.F32 R124, R148, R162.reuse, R124 ;  /* 0x000000a2947c723c */ /* 0x080fe8000000187c */
[----:B------:R-:W-:Y:S03]  /*b4b0*/  FADD.FTZ R132, R241, R132 ;  /* 0x00000084f1847221 */ /* 0x000fe60000010000 */
[----:B------:R4:W5:Y:S01]  /*b4c0*/  LDL.LU R231, [R1+0x50] ;  /* 0x0000500001e77983 */ /* 0x0009620000300800 */
[----:B------:R-:W-:Y:S03]  /*b4d0*/  HMMA.16816.F32 R128, R140, R162, R128 ;  /* 0x000000a28c80723c */ /* 0x000fe60000001880 */
[----:B------:R4:W5:Y:S01]  /*b4e0*/  LDL.LU R241, [R1+0x4c] ;  /* 0x00004c0001f17983 */ /* 0x0009620000300800 */
[----:B------:R-:W-:Y:S01]  /*b4f0*/  FADD.FTZ R132, R178, R132 ;  /* 0x00000084b2847221 */ /* 0x000fe20000010000 */
[----:B------:R-:W-:Y:S02]  /*b500*/  MOV R178, R205 ;  /* 0x000000cd00b27202 */ /* 0x000fe40000000f00 */
[----:B--2---:R-:W-:Y:S01]  /*b510*/  F2FP.PACK_AB R189, R175, R200 ;  /* 0x000000c8afbd723e */ /* 0x004fe200000000ff */
[----:B------:R2:W5:Y:S01]  /*b520*/  LDL.LU R242, [R1+0x48] ;  /* 0x0000480001f27983 */ /* 0x0005620000300800 */
[----:B---3--:R-:W-:Y:S03]  /*b530*/  F2FP.PACK_AB R211, R138, R139 ;  /* 0x0000008b8ad3723e */ /* 0x008fe600000000ff */
[----:B------:R2:W5:Y:S02]  /*b540*/  LDL.LU R243, [R1+0x44] ;  /* 0x0000440001f37983 */ /* 0x0005640000300800 */
[-C--:B-1----:R-:W-:Y:S02]  /*b550*/  HMMA.16816.F32 R144, R188, R152.reuse, R4 ;  /* 0x00000098bc90723c */ /* 0x082fe40000001804 */
[----:B------:R2:W5:Y:S04]  /*b560*/  LDL.LU R235, [R1+0x40] ;  /* 0x0000400001eb7983 */ /* 0x0005680000300800 */
[----:B------:R-:W1:Y:S02]  /*b570*/  LDSM.16.MT88.4 R204, [R227+0x1900] ;  /* 0x00190000e3cc783b */ /* 0x000e640000004200 */
[C---:B------:R-:W-:Y:S06]  /*b580*/  HMMA.16816.F32 R140, R208.reuse, R152, R8 ;  /* 0x00000098d08c723c */ /* 0x040fec0000001808 */
[----:B------:R-:W3:Y:S01]  /*b590*/  LDSM.16.MT88.4 R4, [R227+0x3900] ;  /* 0x00390000e304783b */ /* 0x000ee20000004200 */
[----:B------:R-:W-:Y:S01]  /*b5a0*/  MOV R8, R158 ;  /* 0x0000009e00087202 */ /* 0x000fe20000000f00 */
[-C--:B------:R-:W-:Y:S04]  /*b5b0*/  HMMA.16816.F32 R148, R208, R154.reuse, R12 ;  /* 0x0000009ad094723c */ /* 0x080fe8000000180c */
[----:B------:R-:W-:Y:S02]  /*b5c0*/  MOV R11, R157 ;  /* 0x0000009d000b7202 */ /* 0x000fe40000000f00 */
[----:B------:R-:W-:Y:S02]  /*b5d0*/  MOV R9, R159 ;  /* 0x0000009f00097202 */ /* 0x000fe40000000f00 */
[C---:B------:R-:W-:Y:S04]  /*b5e0*/  HMMA.16816.F32 R152, R188.reuse, R154, R16 ;  /* 0x0000009abc98723c */ /* 0x040fe80000001810 */
[----:B------:R-:W-:Y:S02]  /*b5f0*/  MOV R10, R156 ;  /* 0x0000009c000a7202 */ /* 0x000fe40000000f00 */
[----:B------:R-:W-:Y:S02]  /*b600*/  MOV R15, R167 ;  /* 0x000000a7000f7202 */ /* 0x000fe40000000f00 */
        /* <DEDUP_REMOVED lines=12> */
[-C--:B----4-:R-:W-:Y:S04]  /*b6d0*/  HMMA.16816.F32 R172, R188, R184.reuse, R36 ;  /* 0x000000b8bcac723c */ /* 0x090fe80000001824 */
[----:B------:R-:W-:Y:S02]  /*b6e0*/  MOV R29, R13 ;  /* 0x0000000d001d7202 */ /* 0x000fe40000000f00 */
[----:B------:R-:W-:Y:S02]  /*b6f0*/  MOV R13, R176 ;  /* 0x000000b0000d7202 */ /* 0x000fe40000000f00 */
[----:B------:R-:W-:Y:S04]  /*b700*/  MOV R33, R177 ;  /* 0x000000b100217202 */ /* 0x000fe80000000f00 */
[----:B------:R-:W-:Y:S02]  /*b710*/  MOV R39, R179 ;  /* 0x000000b300277202 */ /* 0x000fe40000000f00 */
[----:B------:R-:W-:Y:S02]  /*b720*/  MOV R12, R178 ;  /* 0x000000b2000c7202 */ /* 0x000fe40000000f00 */
[C---:B------:R-:W-:Y:S04]  /*b730*/  HMMA.16816.F32 R176, R208.reuse, R184, R40 ;  /* 0x000000b8d0b0723c */ /* 0x040fe80000001828 */
[----:B------:R-:W-:Y:S01]  /*b740*/  MOV R20, R183 ;  /* 0x000000b700147202 */ /* 0x000fe20000000f00 */
[----:B------:R-:W-:Y:S01]  /*b750*/  FADD.FTZ R0, R39, R0 ;  /* 0x0000000027007221 */ /* 0x000fe20000010000 */
[----:B------:R-:W-:Y:S01]  /*b760*/  MOV R21, R182 ;  /* 0x000000b600157202 */ /* 0x000fe20000000f00 */
[----:B------:R-:W-:Y:S01]  /*b770*/  FADD.FTZ R12, R12, R134 ;  /* 0x000000860c0c7221 */ /* 0x000fe20000010000 */
[----:B------:R-:W-:Y:S04]  /*b780*/  MOV R38, R180 ;  /* 0x000000b400267202 */ /* 0x000fe80000000f00 */
[----:B------:R-:W-:Y:S01]  /*b790*/  MOV R37, R181 ;  /* 0x000000b500257202 */ /* 0x000fe20000000f00 */
[----:B------:R-:W-:Y:S01]  /*b7a0*/  FADD.FTZ R3, R38, R3 ;  /* 0x0000000326037221 */ /* 0x000fe20000010000 */
[-C--:B------:R-:W-:Y:S03]  /*b7b0*/  HMMA.16816.F32 R180, R208, R186.reuse, R44 ;  /* 0x000000bad0b4723c */ /* 0x080fe6000000182c */
[----:B------:R-:W-:Y:S02]  /*b7c0*/  MOV R15, R8 ;  /* 0x00000008000f7202 */ /* 0x000fe40000000f00 */
[----:B------:R-:W-:Y:S02]  /*b7d0*/  MOV R30, R14 ;  /* 0x0000000e001e7202 */ /* 0x000fe40000000f00 */
[----:B------:R-:W-:Y:S01]  /*b7e0*/  MOV R14, R11 ;  /* 0x0000000b000e7202 */ /* 0x000fe20000000f00 */
[C---:B------:R-:W-:Y:S04]  /*b7f0*/  HMMA.16816.F32 R184, R188.reuse, R186, R48 ;  /* 0x000000babcb8723c */ /* 0x040fe80000001830 */
[----:B------:R-:W-:Y:S02]  /*b800*/  MOV R25, R195 ;  /* 0x000000c300197202 */ /* 0x000fe40000000f00 */
[----:B------:R-:W-:Y:S02]  /*b810*/  MOV R26, R194 ;  /* 0x000000c2001a7202 */ /* 0x000fe40000000f00 */
[----:B------:R-:W-:Y:S04]  /*b820*/  MOV R27, R193 ;  /* 0x000000c1001b7202 */ /* 0x000fe80000000f00 */
[----:B------:R-:W-:Y:S02]  /*b830*/  MOV R32, R192 ;  /* 0x000000c000207202 */ /* 0x000fe40000000f00 */
[-C--:B-1----:R-:W-:Y:S03]  /*b840*/  HMMA.16816.F32 R192, R188, R204.reuse, R52 ;  /* 0x000000ccbcc0723c */ /* 0x082fe60000001834 */
[----:B------:R-:W-:Y:S01]  /*b850*/  MOV R31, R197 ;  /* 0x000000c5001f7202 */ /* 0x000fe20000000f00 */
[----:B------:R-:W-:Y:S01]  /*b860*/  FADD.FTZ R12, R32, R12 ;  /* 0x0000000c200c7221 */ /* 0x000fe20000010000 */
[----:B------:R-:W-:Y:S02]  /*b870*/  MOV R24, R196 ;  /* 0x000000c400187202 */ /* 0x000fe40000000f00 */
[----:B------:R-:W-:Y:S02]  /*b880*/  MOV R11, R199 ;  /* 0x000000c7000b7202 */ /* 0x000fe40000000f00 */
[----:B------:R-:W-:Y:S02]  /*b890*/  MOV R8, R198 ;  /* 0x000000c600087202 */ /* 0x000fe40000000f00 */
[C---:B------:R-:W-:Y:S04]  /*b8a0*/  HMMA.16816.F32 R196, R208.reuse, R204, R56 ;  /* 0x000000ccd0c4723c */ /* 0x040fe80000001838 */
[----:B------:R-:W-:Y:S01]  /*b8b0*/  MOV R23, R200 ;  /* 0x000000c800177202 */ /* 0x000fe20000000f00 */
[----:B------:R-:W-:Y:S01]  /*b8c0*/  FADD.FTZ R8, R8, R132 ;  /* 0x0000008408087221 */ /* 0x000fe20000010000 */
[----:B------:R-:W-:Y:S02]  /*b8d0*/  MOV R35, R9 ;  /* 0x0000000900237202 */ /* 0x000fe40000000f00 */
[----:B------:R-:W-:Y:S01]  /*b8e0*/  MOV R34, R10 ;  /* 0x0000000a00227202 */ /* 0x000fe20000000f00 */
[----:B------:R-:W-:Y:S03]  /*b8f0*/  FADD.FTZ R8, R37, R8 ;  /* 0x0000000825087221 */ /* 0x000fe60000010000 */
[----:B------:R-:W-:Y:S01]  /*b900*/  MOV R9, R203 ;  /* 0x000000cb00097202 */ /* 0x000fe20000000f00 */
[----:B------:R-:W-:Y:S01]  /*b910*/  FADD.FTZ R11, R11, R8 ;  /* 0x000000080b0b7221 */ /* 0x000fe20000010000 */
[----:B------:R-:W-:Y:S01]  /*b920*/  MOV R10, R202 ;  /* 0x000000ca000a7202 */ /* 0x000fe20000000f00 */
[----:B------:R-:W-:Y:S01]  /*b930*/  FADD.FTZ R8, R33, R12 ;  /* 0x0000000c21087221 */ /* 0x000fe20000010000 */
[-C--:B------:R-:W-:Y:S03]  /*b940*/  HMMA.16816.F32 R200, R208, R206.reuse, R60 ;  /* 0x000000ced0c8723c */ /* 0x080fe6000000183c */
[----:B------:R-:W-:Y:S01]  /*b950*/  FADD.FTZ R10, R10, R3 ;  /* 0x000000030a0a7221 */ /* 0x000fe20000010000 */
[----:B------:R-:W-:Y:S01]  /*b960*/  MOV R132, R136 ;  /* 0x0000008800847202 */ /* 0x000fe20000000f00 */
[----:B------:R-:W-:Y:S02]  /*b970*/  FADD.FTZ R3, R34, R11 ;  /* 0x0000000b22037221 */ /* 0x000fe40000010000 */
[----:B------:R-:W-:Y:S01]  /*b980*/  FADD.FTZ R9, R9, R0 ;  /* 0x0000000009097221 */ /* 0x000fe20000010000 */
[C---:B------:R-:W-:Y:S04]  /*b990*/  HMMA.16816.F32 R204, R188.reuse, R206, R64 ;  /* 0x000000cebccc723c */ /* 0x040fe80000001840 */
[----:B------:R-:W-:Y:S02]  /*b9a0*/  FADD.FTZ R0, R35, R10 ;  /* 0x0000000a23007221 */ /* 0x000fe40000010000 */
[----:B------:R-:W-:Y:S02]  /*b9b0*/  FADD.FTZ R11, R28, R9 ;  /* 0x000000091c0b7221 */ /* 0x000fe40000010000 */
[-C--:B------:R-:W-:Y:S04]  /*b9c0*/  HMMA.16816.F32 R68, R188, R212.reuse, R68 ;  /* 0x000000d4bc44723c */ /* 0x080fe80000001844 */
[----:B------:R-:W-:Y:S02]  /*b9d0*/  FADD.FTZ R9, R29, R3 ;  /* 0x000000031d097221 */ /* 0x000fe40000010000 */
[----:B------:R-:W-:Y:S02]  /*b9e0*/  FADD.FTZ R10, R248, R8 ;  /* 0x00000008f80a7221 */ /* 0x000fe40000010000 */
[C---:B------:R-:W-:Y:S04]  /*b9f0*/  HMMA.16816.F32 R72, R208.reuse, R212, R72 ;  /* 0x000000d4d048723c */ /* 0x040fe80000001848 */
[----:B------:R-:W-:Y:S02]  /*ba00*/  FADD.FTZ R3, R249, R10 ;  /* 0x0000000af9037221 */ /* 0x000fe40000010000 */
[----:B------:R-:W-:Y:S02]  /*ba10*/  FADD.FTZ R8, R30, R0 ;  /* 0x000000001e087221 */ /* 0x000fe40000010000 */
[-C--:B------:R-:W-:Y:S04]  /*ba20*/  HMMA.16816.F32 R76, R208, R214.reuse, R76 ;  /* 0x000000d6d04c723c */ /* 0x080fe8000000184c */
[----:B------:R-:W-:Y:S02]  /*ba30*/  FADD.FTZ R0, R24, R9 ;  /* 0x0000000918007221 */ /* 0x000fe40000010000 */
[----:B------:R-:W-:Y:S02]  /*ba40*/  FADD.FTZ R10, R25, R8 ;  /* 0x00000008190a7221 */ /* 0x000fe40000010000 */
[C---:B------:R-:W-:Y:S04]  /*ba50*/  HMMA.16816.F32 R80, R188.reuse, R214, R80 ;  /* 0x000000d6bc50723c */ /* 0x040fe80000001850 */
[----:B------:R-:W-:Y:S04]  /*ba60*/  FADD.FTZ R9, R27, R0 ;  /* 0x000000001b097221 */ /* 0x000fe80000010000 */
[-C--:B------:R-:W-:Y:S04]  /*ba70*/  HMMA.16816.F32 R84, R188, R216.reuse, R84 ;  /* 0x000000d8bc54723c */ /* 0x080fe80000001854 */
[----:B------:R-:W-:Y:S04]  /*ba80*/  FADD.FTZ R9, R22, R9 ;  /* 0x0000000916097221 */ /* 0x000fe80000010000 */
[C---:B------:R-:W-:Y:S08]  /*ba90*/  HMMA.16816.F32 R88, R208.reuse, R216, R88 ;  /* 0x000000d8d058723c */ /* 0x040ff00000001858 */
[-C--:B------:R-:W-:Y:S08]  /*baa0*/  HMMA.16816.F32 R92, R208, R218.reuse, R92 ;  /* 0x000000dad05c723c */ /* 0x080ff0000000185c */
[C---:B------:R-:W-:Y:S08]  /*bab0*/  HMMA.16816.F32 R96, R188.reuse, R218, R96 ;  /* 0x000000dabc60723c */ /* 0x040ff00000001860 */
[-C--:B------:R-:W-:Y:S08]  /*bac0*/  HMMA.16816.F32 R100, R188, R220.reuse, R100 ;  /* 0x000000dcbc64723c */ /* 0x080ff00000001864 */
[C---:B------:R-:W-:Y:S08]  /*bad0*/  HMMA.16816.F32 R104, R208.reuse, R220, R104 ;  /* 0x000000dcd068723c */ /* 0x040ff00000001868 */
[-C--:B------:R-:W-:Y:S08]  /*bae0*/  HMMA.16816.F32 R108, R208, R222.reuse, R108 ;  /* 0x000000ded06c723c */ /* 0x080ff0000000186c */
[C---:B------:R-:W-:Y:S08]  /*baf0*/  HMMA.16816.F32 R112, R188.reuse, R222, R112 ;  /* 0x000000debc70723c */ /* 0x040ff00000001870 */
[-C--:B---3--:R-:W-:Y:S08]  /*bb00*/  HMMA.16816.F32 R116, R188, R4.reuse, R116 ;  /* 0x00000004bc74723c */ /* 0x088ff00000001874 */
[C---:B------:R-:W-:Y:S07]  /*bb10*/  HMMA.16816.F32 R120, R208.reuse, R4, R120 ;  /* 0x00000004d078723c */ /* 0x040fee0000001878 */
[----:B------:R-:W-:Y:S01]  /*bb20*/  FADD.FTZ R4, R31, R11 ;  /* 0x0000000b1f047221 */ /* 0x000fe20000010000 */
[-C--:B------:R-:W-:Y:S04]  /*bb30*/  HMMA.16816.F32 R124, R208, R6.reuse, R124 ;  /* 0x00000006d07c723c */ /* 0x080fe8000000187c */
        /* <DEDUP_REMOVED lines=16> */
[----:B------:R-:W-:Y:S01]  /*bc40*/  FADD.FTZ R4, R14, R0 ;  /* 0x000000000e047221 */ /* 0x000fe20000010000 */
[----:B------:R-:W-:Y:S01]  /*bc50*/  STL [R1], R5 ;  /* 0x0000000501007387 */ /* 0x000fe20000100800 */
[----:B------:R-:W-:Y:S02]  /*bc60*/  FADD.FTZ R3, R251, R3 ;  /* 0x00000003fb037221 */ /* 0x000fe40000010000 */
[----:B------:R-:W-:Y:S02]  /*bc70*/  FADD.FTZ R4, R133, R4 ;  /* 0x0000000485047221 */ /* 0x000fe40000010000 */
[----:B------:R-:W-:Y:S01]  /*bc80*/  FADD.FTZ R0, R139, R7 ;  /* 0x000000078b007221 */ /* 0x000fe20000010000 */
[----:B------:R-:W-:Y:S02]  /*bc90*/  MOV R139, R2 ;  /* 0x00000002008b7202 */ /* 0x000fe40000000f00 */
[----:B------:R-:W-:Y:S01]  /*bca0*/  STL [R1+0x4], R4 ;  /* 0x0000040401007387 */ /* 0x000fe20000100800 */
[----:B------:R-:W-:Y:S01]  /*bcb0*/  FADD.FTZ R0, R138, R0 ;  /* 0x000000008a007221 */ /* 0x000fe20000010000 */
[----:B------:R-:W-:Y:S02]  /*bcc0*/  MOV R138, R135 ;  /* 0x00000087008a7202 */ /* 0x000fe40000000f00 */
[----:B------:R1:W-:Y:S04]  /*bcd0*/  STL [R1+0xc], R3 ;  /* 0x00000c0301007387 */ /* 0x0003e80000100800 */
[----:B------:R2:W-:Y:S01]  /*bce0*/  STL [R1+0x8], R0 ;  /* 0x0000080001007387 */ /* 0x0005e20000100800 */
[----:B-1----:R-:W-:Y:S01]  /*bcf0*/  MOV R3, R137 ;  /* 0x0000008900037202 */ /* 0x002fe20000000f00 */
[----:B------:R-:W-:-:S05]  /*bd00*/  @P1 BRA `(.L_x_112) ;  /* 0xffffb45000001947 */ /* 0x000fca000383ffff */
.L_x_111:
[----:B-12---:R-:W2:Y:S04]  /*bd10*/  LDL.LU R0, [R1] ;  /* 0x0000000001007983 */ /* 0x006ea80000300800 */
[----:B------:R-:W3:Y:S04]  /*bd20*/  LDL.LU R4, [R1+0x4] ;  /* 0x0000040001047983 */ /* 0x000ee80000300800 */
[----:B------:R-:W4:Y:S04]  /*bd30*/  LDL.LU R8, [R1+0xc] ;  /* 0x00000c0001087983 */ /* 0x000f280000300800 */
[----:B------:R-:W4:Y:S01]  /*bd40*/  LDL.LU R5, [R1+0x8] ;  /* 0x0000080001057983 */ /* 0x000f220000300800 */
[----:B------:R-:W-:-:S02]  /*bd50*/  MOV R18, 0xff800000 ;  /* 0xff80000000127802 */ /* 0x000fc40000000f00 */
[----:B------:R-:W-:Y:S02]  /*bd60*/  MOV R19, 0xff800000 ;  /* 0xff80000000137802 */ /* 0x000fe40000000f00 */
[----:B------:R-:W-:Y:S02]  /*bd70*/  MOV R20, 0xff800000 ;  /* 0xff80000000147802 */ /* 0x000fe40000000f00 */
[----:B------:R-:W-:Y:S02]  /*bd80*/  MOV R21, 0xff800000 ;  /* 0xff80000000157802 */ /* 0x000fe40000000f00 */
[----:B------:R-:W-:Y:S01]  /*bd90*/  PLOP3.LUT P4, PT, PT, PT, PT, 0x8, 0x0 ;  /* 0x000000000000781c */ /* 0x000fe20003f8e170 */
[----:B--2---:R-:W1:Y:S04]  /*bda0*/  SHFL.BFLY PT, R11, R0, 0x2, 0x1f ;  /* 0x0c401f00000b7f89 */ /* 0x004e6800000e0000 */
[----:B---3--:R-:W2:Y:S04]  /*bdb0*/  SHFL.BFLY PT, R9, R4, 0x2, 0x1f ;  /* 0x0c401f0004097f89 */ /* 0x008ea800000e0000 */
[----:B----4-:R-:W3:Y:S04]  /*bdc0*/  SHFL.BFLY PT, R7, R8, 0x2, 0x1f ;  /* 0x0c401f0008077f89 */ /* 0x010ee800000e0000 */
[----:B------:R-:W4:Y:S01]  /*bdd0*/  SHFL.BFLY PT, R6, R5, 0x2, 0x1f ;  /* 0x0c401f0005067f89 */ /* 0x000f2200000e0000 */
[----:B-1----:R-:W-:-:S02]  /*bde0*/  FADD.FTZ R11, R11, R0 ;  /* 0x000000000b0b7221 */ /* 0x002fc40000010000 */
[----:B--2---:R-:W-:-:S03]  /*bdf0*/  FADD.FTZ R9, R9, R4 ;  /* 0x0000000409097221 */ /* 0x004fc60000010000 */
[----:B------:R-:W1:Y:S01]  /*be00*/  SHFL.BFLY PT, R0, R11, 0x1, 0x1f ;  /* 0x0c201f000b007f89 */ /* 0x000e6200000e0000 */
[----:B---3--:R-:W-:-:S03]  /*be10*/  FADD.FTZ R7, R7, R8 ;  /* 0x0000000807077221 */ /* 0x008fc60000010000 */
[----:B------:R-:W2:Y:S01]  /*be20*/  SHFL.BFLY PT, R4, R9, 0x1, 0x1f ;  /* 0x0c201f0009047f89 */ /* 0x000ea200000e0000 */
[----:B----4-:R-:W-:-:S03]  /*be30*/  FADD.FTZ R6, R6, R5 ;  /* 0x0000000506067221 */ /* 0x010fc60000010000 */
[----:B------:R-:W3:Y:S04]  /*be40*/  SHFL.BFLY PT, R3, R7, 0x1, 0x1f ;  /* 0x0c201f0007037f89 */ /* 0x000ee800000e0000 */
[----:B------:R-:W4:Y:S01]  /*be50*/  SHFL.BFLY PT, R5, R6, 0x1, 0x1f ;  /* 0x0c201f0006057f89 */ /* 0x000f2200000e0000 */
[----:B-1----:R-:W-:Y:S01]  /*be60*/  FADD.FTZ R11, R11, R0 ;  /* 0x000000000b0b7221 */ /* 0x002fe20000010000 */
[----:B------:R-:W-:Y:S01]  /*be70*/  MOV R0, RZ ;  /* 0x000000ff00007202 */ /* 0x000fe20000000f00 */
[----:B--2---:R-:W-:-:S03]  /*be80*/  FADD.FTZ R9, R9, R4 ;  /* 0x0000000409097221 */ /* 0x004fc60000010000 */
[----:B------:R-:W-:Y:S02]  /*be90*/  FSETP.NE.FTZ.AND P3, PT, R11, RZ, PT ;  /* 0x000000ff0b00720b */ /* 0x000fe40003f75000 */
[----:B------:R-:W-:Y:S01]  /*bea0*/  MOV R4, RZ ;  /* 0x000000ff00047202 */ /* 0x000fe20000000f00 */
[----:B---3--:R-:W-:Y:S01]  /*beb0*/  FADD.FTZ R7, R7, R3 ;  /* 0x0000000307077221 */ /* 0x008fe20000010000 */
[----:B------:R-:W-:Y:S02]  /*bec0*/  FSETP.NE.FTZ.AND P2, PT, R9, RZ, PT ;  /* 0x000000ff0900720b */ /* 0x000fe40003f55000 */
[----:B------:R-:W-:Y:S01]  /*bed0*/  MOV R3, RZ ;  /* 0x000000ff00037202 */ /* 0x000fe20000000f00 */
[----:B----4-:R-:W-:Y:S01]  /*bee0*/  FADD.FTZ R6, R5, R6 ;  /* 0x0000000605067221 */ /* 0x010fe20000010000 */
[----:B------:R-:W-:-:S04]  /*bef0*/  FSETP.NE.FTZ.AND P1, PT, R7, RZ, PT ;  /* 0x000000ff0700720b */ /* 0x000fc80003f35000 */
[----:B------:R-:W-:Y:S01]  /*bf00*/  FSETP.NE.FTZ.AND P0, PT, R6, RZ, PT ;  /* 0x000000ff0600720b */ /* 0x000fe20003f15000 */
[----:B------:R-:W1:Y:S08]  /*bf10*/  @P3 MUFU.RCP R0, R11 ;  /* 0x0000000b00003308 */ /* 0x000e700000001000 */
[----:B------:R-:W2:Y:S04]  /*bf20*/  @P1 MUFU.RCP R3, R7 ;  /* 0x0000000700031308 */ /* 0x000ea80000001000 */
[----:B------:R-:W-:Y:S01]  /*bf30*/  @P0 MOV R8, 0x3f317218 ;  /* 0x3f31721800080802 */ /* 0x000fe20000000f00 */
[----:B-1----:R-:W-:-:S03]  /*bf40*/  FMUL.FTZ R144, R0, R144 ;  /* 0x0000009000907220 */ /* 0x002fc60000410000 */
[----:B------:R-:W1:Y:S01]  /*bf50*/  @P2 MUFU.RCP R4, R9 ;  /* 0x0000000900042308 */ /* 0x000e620000001000 */
[C---:B------:R-:W-:Y:S02]  /*bf60*/  FMUL.FTZ R145, R0.reuse, R145 ;  /* 0x0000009100917220 */ /* 0x040fe40000410000 */
[C---:B------:R-:W-:Y:S02]  /*bf70*/  FMUL.FTZ R152, R0.reuse, R152 ;  /* 0x0000009800987220 */ /* 0x040fe40000410000 */
[C---:B------:R-:W-:Y:S02]  /*bf80*/  FMUL.FTZ R153, R0.reuse, R153 ;  /* 0x0000009900997220 */ /* 0x040fe40000410000 */
[C---:B------:R-:W-:Y:S01]  /*bf90*/  FMUL.FTZ R156, R0.reuse, R156 ;  /* 0x0000009c009c7220 */ /* 0x040fe20000410000 */
[----:B------:R-:W-:Y:S01]  /*bfa0*/  @P3 MUFU.LG2 R11, R11 ;  /* 0x0000000b000b3308 */ /* 0x000fe20000000c00 */
[C---:B------:R-:W-:Y:S02]  /*bfb0*/  FMUL.FTZ R157, R0.reuse, R157 ;  /* 0x0000009d009d7220 */ /* 0x040fe40000410000 */
[----:B------:R-:W-:-:S02]  /*bfc0*/  FMUL.FTZ R168, R0, R168 ;  /* 0x000000a800a87220 */ /* 0x000fc40000410000 */
[C---:B------:R-:W-:Y:S02]  /*bfd0*/  FMUL.FTZ R169, R0.reuse, R169 ;  /* 0x000000a900a97220 */ /* 0x040fe40000410000 */
[C---:B------:R-:W-:Y:S01]  /*bfe0*/  FMUL.FTZ R172, R0.reuse, R172 ;  /* 0x000000ac00ac7220 */ /* 0x040fe20000410000 */
[----:B------:R-:W-:Y:S01]  /*bff0*/  @P2 MUFU.LG2 R9, R9 ;  /* 0x0000000900092308 */ /* 0x000fe20000000c00 */
[C---:B------:R-:W-:Y:S02]  /*c000*/  FMUL.FTZ R173, R0.reuse, R173 ;  /* 0x000000ad00ad7220 */ /* 0x040fe40000410000 */
[C---:B------:R-:W-:Y:S02]  /*c010*/  FMUL.FTZ R184, R0.reuse, R184 ;  /* 0x000000b800b87220 */ /* 0x040fe40000410000 */
[C---:B------:R-:W-:Y:S02]  /*c020*/  FMUL.FTZ R185, R0.reuse, R185 ;  /* 0x000000b900b97220 */ /* 0x040fe40000410000 */
[C---:B------:R-:W-:Y:S01]  /*c030*/  FMUL.FTZ R192, R0.reuse, R192 ;  /* 0x000000c000c07220 */ /* 0x040fe20000410000 */
[----:B------:R-:W-:Y:S01]  /*c040*/  @P1 MUFU.LG2 R7, R7 ;  /* 0x0000000700071308 */ /* 0x000fe20000000c00 */
        /* <DEDUP_REMOVED lines=18> */
[----:B------:R-:W-:Y:S01]  /*c170*/  FMUL.FTZ R129, R0, R129 ;  /* 0x0000008100817220 */ /* 0x000fe20000410000 */
[----:B------:R-:W-:Y:S01]  /*c180*/  MOV R0, RZ ;  /* 0x000000ff00007202 */ /* 0x000fe20000000f00 */
[----:B--2---:R-:W-:-:S02]  /*c190*/  FMUL.FTZ R140, R3, R140 ;  /* 0x0000008c038c7220 */ /* 0x004fc40000410000 */
[C---:B------:R-:W-:Y:S02]  /*c1a0*/  FMUL.FTZ R141, R3.reuse, R141 ;  /* 0x0000008d038d7220 */ /* 0x040fe40000410000 */
[C---:B------:R-:W-:Y:S01]  /*c1b0*/  FMUL.FTZ R148, R3.reuse, R148 ;  /* 0x0000009403947220 */ /* 0x040fe20000410000 */
[----:B------:R-:W2:Y:S01]  /*c1c0*/  @P0 MUFU.RCP R0, R6 ;  /* 0x0000000600000308 */ /* 0x000ea20000001000 */
[C---:B------:R-:W-:Y:S02]  /*c1d0*/  FMUL.FTZ R149, R3.reuse, R149 ;  /* 0x0000009503957220 */ /* 0x040fe40000410000 */
[C---:B------:R-:W-:Y:S02]  /*c1e0*/  FMUL.FTZ R160, R3.reuse, R160 ;  /* 0x000000a003a07220 */ /* 0x040fe40000410000 */
[C---:B------:R-:W-:Y:S02]  /*c1f0*/  FMUL.FTZ R161, R3.reuse, R161 ;  /* 0x000000a103a17220 */ /* 0x040fe40000410000 */
[C---:B------:R-:W-:Y:S01]  /*c200*/  FMUL.FTZ R164, R3.reuse, R164 ;  /* 0x000000a403a47220 */ /* 0x040fe20000410000 */
[----:B------:R-:W3:Y:S01]  /*c210*/  @P0 MUFU.LG2 R6, R6 ;  /* 0x0000000600060308 */ /* 0x000ee20000000c00 */
        /* <DEDUP_REMOVED lines=25> */
[----:B------:R-:W-:Y:S01]  /*c3b0*/  @P2 MOV R3, 0x3f317218 ;  /* 0x3f31721800032802 */ /* 0x000fe20000000f00 */
[----:B-1----:R-:W-:-:S02]  /*c3c0*/  FMUL.FTZ R146, R4, R146 ;  /* 0x0000009204927220 */ /* 0x002fc40000410000 */
        /* <DEDUP_REMOVED lines=30> */
[----:B------:R-:W-:Y:S01]  /*c5b0*/  FMUL.FTZ R131, R4, R131 ;  /* 0x0000008304837220 */ /* 0x000fe20000410000 */
[----:B------:R-:W-:Y:S01]  /*c5c0*/  @P3 MOV R4, 0x3f317218 ;  /* 0x3f31721800043802 */ /* 0x000fe20000000f00 */
[C---:B--2---:R-:W-:Y:S02]  /*c5d0*/  FMUL.FTZ R142, R0.reuse, R142 ;  /* 0x0000008e008e7220 */ /* 0x044fe40000410000 */
        /* <DEDUP_REMOVED lines=30> */
[----:B------:R-:W-:Y:S01]  /*c7c0*/  FMUL.FTZ R127, R0, R127 ;  /* 0x0000007f007f7220 */ /* 0x000fe20000410000 */
[----:B------:R-:W-:Y:S01]  /*c7d0*/  @P1 MOV R0, 0x3f317218 ;  /* 0x3f31721800001802 */ /* 0x000fe20000000f00 */
[----:B------:R-:W-:Y:S02]  /*c7e0*/  @P2 FMUL.FTZ R5, R3, c[0x0][0x2d0] ;  /* 0x0000b40003052a20 */ /* 0x000fe40000410000 */
[----:B------:R-:W-:Y:S02]  /*c7f0*/  @P3 FMUL.FTZ R10, R4, c[0x0][0x2d0] ;  /* 0x0000b400040a3a20 */ /* 0x000fe40000410000 */
[----:B------:R-:W-:-:S02]  /*c800*/  @P1 FMUL.FTZ R3, R0, c[0x0][0x2d0] ;  /* 0x0000b40000031a20 */ /* 0x000fc40000410000 */
[----:B------:R-:W-:Y:S02]  /*c810*/  @P3 FMUL.FTZ R11, R11, 0.69314718246459960938 ;  /* 0x3f3172180b0b3820 */ /* 0x000fe40000410000 */
[----:B------:R-:W-:Y:S02]  /*c820*/  @P2 FMUL.FTZ R9, R9, 0.69314718246459960938 ;  /* 0x3f31721809092820 */ /* 0x000fe40000410000 */
[----:B------:R-:W-:Y:S02]  /*c830*/  @P1 FMUL.FTZ R7, R7, 0.69314718246459960938 ;  /* 0x3f31721807071820 */ /* 0x000fe40000410000 */
[----:B---3--:R-:W-:Y:S02]  /*c840*/  @P0 FMUL.FTZ R4, R6, 0.69314718246459960938 ;  /* 0x3f31721806040820 */ /* 0x008fe40000410000 */
[----:B------:R-:W-:Y:S02]  /*c850*/  @P0 FMUL.FTZ R0, R8, c[0x0][0x2d0] ;  /* 0x0000b40008000a20 */ /* 0x000fe40000410000 */
[----:B------:R-:W-:-:S02]  /*c860*/  @P3 FFMA.FTZ R18, R10, R137, R11 ;  /* 0x000000890a123223 */ /* 0x000fc4000001000b */
[----:B------:R-:W-:Y:S02]  /*c870*/  @P2 FFMA.FTZ R19, R5, R136, R9 ;  /* 0x0000008805132223 */ /* 0x000fe40000010009 */
[----:B-----5:R-:W-:Y:S02]  /*c880*/  @P1 FFMA.FTZ R20, R3, R135, R7 ;  /* 0x0000008703141223 */ /* 0x020fe40000010007 */
[----:B------:R-:W-:Y:S02]  /*c890*/  @P0 FFMA.FTZ R21, R0, R2, R4 ;  /* 0x0000000200150223 */ /* 0x000fe40000010004 */
.L_x_95:
[----:B------:R-:W-:Y:S05]  /*c8a0*/  @P4 BRA `(.L_x_113) ;  /* 0x0000209000004947 */ /* 0x000fea0003800000 */
[----:B------:R-:W1:Y:S01]  /*c8b0*/  S2R R16, SR_TID.X ;  /* 0x0000000000107919 */ /* 0x000e620000002100 */
[----:B------:R-:W-:Y:S01]  /*c8c0*/  ULDC.64 UR4, c[0x0][0x4d0] ;  /* 0x0001340000047ab9 */ /* 0x000fe20000000a00 */
[----:B------:R-:W-:Y:S01]  /*c8d0*/  IMAD R4, RZ, RZ, -UR11 ;  /* 0x8000000bff047e24 */ /* 0x000fe2000f8e02ff */
[----:B------:R-:W-:Y:S01]  /*c8e0*/  UIMAD.WIDE.U32 UR8, UR11, UR4, URZ ;  /* 0x000000040b0872a5 */ /* 0x000fe2000f8e003f */
[----:B------:R-:W2:Y:S01]  /*c8f0*/  S2R R11, SR_CTAID.Y ;  /* 0x00000000000b7919 */ /* 0x000ea20000002600 */
[----:B------:R-:W-:Y:S01]  /*c900*/  USHF.R.S32.HI UR6, URZ, 0x1f, UR11 ;  /* 0x0000001f3f067899 */ /* 0x000fe2000801140b */
[----:B------:R-:W-:Y:S01]  /*c910*/  MOV R24, c[0x0][0x4e8] ;  /* 0x00013a0000187a02 */ /* 0x000fe20000000f00 */
[----:B------:R-:W-:Y:S01]  /*c920*/  BSSY B0, `(.L_x_114) ;  /* 0x00000db000007945 */ /* 0x000fe20003800000 */
[----:B------:R-:W3:Y:S01]  /*c930*/  S2R R9, SR_CTAID.Z ;  /* 0x0000000000097919 */ /* 0x000ee20000002700 */
[----:B------:R-:W-:Y:S01]  /*c940*/  IMAD.U32 R3, RZ, RZ, UR9 ;  /* 0x00000009ff037e24 */ /* 0x000fe2000f8e00ff */
[----:B------:R-:W-:Y:S01]  /*c950*/  UIMAD UR7, UR6, UR4, URZ ;  /* 0x00000004060772a4 */ /* 0x000fe2000f8e023f */
[----:B------:R-:W-:Y:S01]  /*c960*/  IMAD.U32 R2, RZ, RZ, UR8 ;  /* 0x00000008ff027e24 */ /* 0x000fe2000f8e00ff */
[----:B------:R-:W4:Y:S04]  /*c970*/  S2R R15, SR_CTAID.X ;  /* 0x00000000000f7919 */ /* 0x000f280000002500 */
[----:B------:R-:W-:Y:S01]  /*c980*/  BAR.SYNC.DEFER_BLOCKING 0x1, 0x80 ;  /* 0x0042000000007b1d */ /* 0x000fe20000010000 */
[----:B------:R-:W-:Y:S01]  /*c990*/  UIMAD UR5, UR11, UR5, UR7 ;  /* 0x000000050b0572a4 */ /* 0x000fe2000f8e0207 */
[C---:B------:R-:W-:Y:S01]  /*c9a0*/  ISETP.NE.AND P0, PT, R24.reuse, 0x1, PT ;  /* 0x000000011800780c */ /* 0x040fe20003f05270 */
[----:B------:R-:W-:-:S02]  /*c9b0*/  IMAD R24, R24, c[0x0][0x388], RZ ;  /* 0x0000e20018187a24 */ /* 0x000fc400078e02ff */
[----:B------:R-:W-:Y:S01]  /*c9c0*/  UIADD3 UR5, UR9, UR5, URZ ;  /* 0x0000000509057290 */ /* 0x000fe2000fffe03f */
[----:B-1----:R-:W-:-:S05]  /*c9d0*/  SHF.R.S32.HI R6, RZ, 0x1f, R16 ;  /* 0x0000001fff067819 */ /* 0x002fca0000011410 */
[----:B------:R-:W-:Y:S01]  /*c9e0*/  IMAD.U32 R5, RZ, RZ, UR5 ;  /* 0x00000005ff057e24 */ /* 0x000fe2000f8e00ff */
[-C--:B------:R-:W-:Y:S01]  /*c9f0*/  LEA.HI R0, R6, R16.reuse, RZ, 0x2 ;  /* 0x0000001006007211 */ /* 0x080fe200078f10ff */
[----:B--2---:R-:W-:Y:S01]  /*ca00*/  IMAD R12, R4, c[0x0][0x550], R11 ;  /* 0x00015400040c7a24 */ /* 0x004fe200078e020b */
[-C--:B------:R-:W-:Y:S01]  /*ca10*/  LEA.HI R6, R6, R16.reuse, RZ, 0x5 ;  /* 0x0000001006067211 */ /* 0x080fe200078f28ff */
[----:B------:R-:W-:Y:S01]  /*ca20*/  IMAD.MOV.U32 R4, RZ, RZ, R2 ;  /* 0x000000ffff047224 */ /* 0x000fe200078e0002 */
[----:B------:R-:W-:Y:S01]  /*ca30*/  LOP3.LUT R0, R0, 0xfffffffc, RZ, 0xc0, !PT ;  /* 0xfffffffc00007812 */ /* 0x000fe200078ec0ff */
[----:B------:R-:W-:Y:S01]  /*ca40*/  ULDC.64 UR4, c[0x0][0x438] ;  /* 0x00010e0000047ab9 */ /* 0x000fe20000000a00 */
[----:B------:R-:W-:Y:S01]  /*ca50*/  LOP3.LUT R7, R6, 0xffffffe0, RZ, 0xc0, !PT ;  /* 0xffffffe006077812 */ /* 0x000fe200078ec0ff */
[----:B------:R-:W-:Y:S01]  /*ca60*/  UIMAD UR6, UR6, UR4, URZ ;  /* 0x00000004060672a4 */ /* 0x000fe2000f8e023f */
[----:B------:R-:W-:Y:S01]  /*ca70*/  IADD3 R0, -R0, R16, RZ ;  /* 0x0000001000007210 */ /* 0x000fe20007ffe1ff */
[----:B------:R-:W-:Y:S01]  /*ca80*/  UIMAD.WIDE.U32 UR8, UR11, UR4, URZ ;  /* 0x000000040b0872a5 */ /* 0x000fe2000f8e003f */
[--C-:B------:R-:W-:Y:S01]  /*ca90*/  SHF.R.S32.HI R8, RZ, 0x5, R6.reuse ;  /* 0x00000005ff087819 */ /* 0x100fe20000011406 */
[----:B------:R-:W-:Y:S01]  /*caa0*/  IMAD.IADD R16, R16, 0x1, -R7 ;  /* 0x0000000110107824 */ /* 0x000fe200078e0a07 */
[----:B------:R-:W-:Y:S01]  /*cab0*/  LEA.HI R3, R0, R0, RZ, 0x1 ;  /* 0x0000000000037211 */ /* 0x000fe200078f08ff */
[----:B------:R-:W-:Y:S01]  /*cac0*/  UIMAD UR4, UR11, UR5, UR6 ;  /* 0x000000050b0472a4 */ /* 0x000fe2000f8e0206 */
[----:B------:R-:W-:Y:S01]  /*cad0*/  SHF.R.S32.HI R2, RZ, 0x1f, R6 ;  /* 0x0000001fff027819 */ /* 0x000fe20000011406 */
[----:B---3--:R-:W-:Y:S01]  /*cae0*/  IMAD.WIDE.U32 R4, R9, c[0x0][0x4d8], R4 ;  /* 0x0001360009047a25 */ /* 0x008fe200078e0004 */
[----:B------:R-:W-:Y:S01]  /*caf0*/  LOP3.LUT R7, R3, 0x1ffffffe, RZ, 0xc0, !PT ;  /* 0x1ffffffe03077812 */ /* 0x000fe200078ec0ff */
[----:B------:R-:W-:Y:S01]  /*cb00*/  UIADD3 UR4, UR9, UR4, URZ ;  /* 0x0000000409047290 */ /* 0x000fe2000fffe03f */
[----:B------:R-:W-:-:S02]  /*cb10*/  LEA.HI R2, R2, R8, RZ, 0x2 ;  /* 0x0000000802027211 */ /* 0x000fc400078f10ff */
[----:B------:R-:W-:Y:S01]  /*cb20*/  IADD3 R7, R0, -R7, RZ ;  /* 0x8000000700077210 */ /* 0x000fe20007ffe0ff */
[----:B------:R-:W-:Y:S01]  /*cb30*/  IMAD.SHL.U32 R0, R3, 0x20, RZ ;  /* 0x0000002003007824 */ /* 0x000fe200078e00ff */
[----:B------:R-:W-:Y:S02]  /*cb40*/  SHF.R.S32.HI R3, RZ, 0x1f, R16 ;  /* 0x0000001fff037819 */ /* 0x000fe40000011410 */
[----:B------:R-:W-:Y:S02]  /*cb50*/  LOP3.LUT R2, R2, 0xffffffc, RZ, 0xc0, !PT ;  /* 0x0ffffffc02027812 */ /* 0x000fe400078ec0ff */
[----:B------:R-:W-:Y:S01]  /*cb60*/  LEA.HI R17, R3, R16, RZ, 0x2 ;  /* 0x0000001003117211 */ /* 0x000fe200078f10ff */
[----:B------:R-:W-:Y:S01]  /*cb70*/  IMAD.U32 R3, RZ, RZ, UR9 ;  /* 0x00000009ff037e24 */ /* 0x000fe2000f8e00ff */
[----:B------:R-:W-:Y:S01]  /*cb80*/  LOP3.LUT R0, R0, 0xffffffc0, RZ, 0xc0, !PT ;  /* 0xffffffc000007812 */ /* 0x000fe200078ec0ff */
[----:B------:R-:W-:Y:S01]  /*cb90*/  IMAD.IADD R8, R8, 0x1, -R2 ;  /* 0x0000000108087824 */ /* 0x000fe200078e0a02 */
[----:B------:R-:W-:Y:S01]  /*cba0*/  SHF.R.S32.HI R6, RZ, 0x2, R17 ;  /* 0x00000002ff067819 */ /* 0x000fe20000011411 */
[----:B------:R-:W-:Y:S01]  /*cbb0*/  IMAD.U32 R2, RZ, RZ, UR8 ;  /* 0x00000008ff027e24 */ /* 0x000fe2000f8e00ff */
[----:B------:R-:W-:Y:S01]  /*cbc0*/  SHF.R.S32.HI R10, RZ, 0x1f, R9 ;  /* 0x0000001fff0a7819 */ /* 0x000fe20000011409 */
[----:B------:R-:W-:Y:S01]  /*cbd0*/  IMAD R7, R7, 0x8, R0 ;  /* 0x0000000807077824 */ /* 0x000fe200078e0200 */
[----:B------:R-:W-:Y:S01]  /*cbe0*/  MOV R3, UR4 ;  /* 0x0000000400037c02 */ /* 0x000fe20008000f00 */
[----:B------:R-:W-:Y:S01]  /*cbf0*/  IMAD R14, R8, 0x10, R6 ;  /* 0x00000010080e7824 */ /* 0x000fe200078e0206 */
[----:B------:R-:W-:Y:S01]  /*cc00*/  LOP3.LUT P1, RZ, R16, 0x3, RZ, 0xc0, !PT ;  /* 0x0000000310ff7812 */ /* 0x000fe2000782c0ff */
[----:B------:R-:W-:-:S02]  /*cc10*/  IMAD R0, R10, c[0x0][0x4d8], RZ ;  /* 0x000136000a007a24 */ /* 0x000fc400078e02ff */
[----:B------:R-:W-:Y:S01]  /*cc20*/  IMAD R6, R10, c[0x0][0x440], RZ ;  /* 0x000110000a067a24 */ /* 0x000fe200078e02ff */
[----:B------:R-:W-:Y:S01]  /*cc30*/  IADD3 R8, R14, R7, RZ ;  /* 0x000000070e087210 */ /* 0x000fe20007ffe0ff */
[C---:B------:R-:W-:Y:S02]  /*cc40*/  IMAD R0, R9.reuse, c[0x0][0x4dc], R0 ;  /* 0x0001370009007a24 */ /* 0x040fe400078e0200 */
[----:B------:R-:W-:Y:S02]  /*cc50*/  IMAD R6, R9, c[0x0][0x444], R6 ;  /* 0x0001110009067a24 */ /* 0x000fe400078e0206 */
[----:B----4-:R-:W-:Y:S02]  /*cc60*/  IMAD R8, R15, 0x80, R8 ;  /* 0x000000800f087824 */ /* 0x010fe400078e0208 */
[----:B------:R-:W-:-:S04]  /*cc70*/  IMAD.WIDE.U32 R2, R9, c[0x0][0x440], R2 ;  /* 0x0001100009027a25 */ /* 0x000fc800078e0002 */
[----:B------:R-:W-:-:S04]  /*cc80*/  @P0 IMAD.HI.U32 R11, R8, c[0x0][0x4ec], RZ ;  /* 0x00013b00080b0a27 */ /* 0x000fc800078e00ff */
[----:B------:R-:W-:Y:S01]  /*cc90*/  IMAD.IADD R5, R5, 0x1, R0 ;  /* 0x0000000105057824 */ /* 0x000fe200078e0200 */
[----:B------:R-:W-:Y:S01]  /*cca0*/  SHF.R.S32.HI R0, RZ, 0x1f, R12 ;  /* 0x0000001fff007819 */ /* 0x000fe2000001140c */
[----:B------:R-:W-:Y:S01]  /*ccb0*/  IMAD.IADD R3, R3, 0x1, R6 ;  /* 0x0000000103037824 */ /* 0x000fe200078e0206 */
[----:B------:R-:W-:Y:S01]  /*ccc0*/  MOV R6, R8 ;  /* 0x0000000800067202 */ /* 0x000fe20000000f00 */
[----:B------:R-:W-:Y:S01]  /*ccd0*/  @P0 IMAD.HI.U32 R10, R8, c[0x0][0x4ec], RZ ;  /* 0x00013b00080a0a27 */ /* 0x000fe200078e00ff */
[----:B------:R-:W-:-:S03]  /*cce0*/  @P0 SHF.R.U32.HI R6, RZ, c[0x0][0x4f0], R11 ;  /* 0x00013c00ff060a19 */ /* 0x000fc6000001160b */
[----:B------:R-:W-:Y:S01]  /*ccf0*/  IMAD.MOV.U32 R7, RZ, RZ, R8 ;  /* 0x000000ffff077224 */ /* 0x000fe200078e0008 */
[----:B------:R-:W-:Y:S01]  /*cd00*/  @P0 SHF.R.U32.HI R7, RZ, c[0x0][0x4f0], R10 ;  /* 0x00013c00ff070a19 */ /* 0x000fe2000001160a */
[C---:B------:R-:W-:Y:S02]  /*cd10*/  IMAD R9, R0.reuse, c[0x0][0x448], RZ ;  /* 0x0001120000097a24 */ /* 0x040fe400078e02ff */
[----:B------:R-:W-:Y:S02]  /*cd20*/  IMAD R0, R0, c[0x0][0x4e0], RZ ;  /* 0x0001380000007a24 */ /* 0x000fe400078e02ff */
[----:B------:R-:W-:Y:S02]  /*cd30*/  IMAD.MOV R10, RZ, RZ, -R6 ;  /* 0x000000ffff0a7224 */ /* 0x000fe400078e0a06 */
[C---:B------:R-:W-:Y:S01]  /*cd40*/  IMAD R11, R12.reuse, c[0x0][0x44c], R9 ;  /* 0x000113000c0b7a24 */ /* 0x040fe200078e0209 */
[----:B------:R-:W-:Y:S01]  /*cd50*/  SHF.R.S32.HI R9, RZ, 0x1f, R7 ;  /* 0x0000001fff097819 */ /* 0x000fe20000011407 */
[----:B------:R-:W-:-:S02]  /*cd60*/  IMAD R13, R12, c[0x0][0x4e4], R0 ;  /* 0x000139000c0d7a24 */ /* 0x000fc400078e0200 */
[----:B------:R-:W-:-:S04]  /*cd70*/  IMAD.WIDE.U32 R4, R12, c[0x0][0x4e0], R4 ;  /* 0x000138000c047a25 */ /* 0x000fc800078e0004 */
[----:B------:R-:W-:Y:S01]  /*cd80*/  IMAD R0, R10, c[0x0][0x4e8], R8 ;  /* 0x00013a000a007a24 */ /* 0x000fe200078e0208 */
[----:B------:R-:W-:Y:S01]  /*cd90*/  SHF.R.S32.HI R10, RZ, 0x1f, R6 ;  /* 0x0000001fff0a7819 */ /* 0x000fe20000011406 */
[----:B------:R-:W-:Y:S01]  /*cda0*/  IMAD R9, R9, c[0x0][0x430], RZ ;  /* 0x00010c0009097a24 */ /* 0x000fe200078e02ff */
[----:B------:R-:W-:Y:S01]  /*cdb0*/  IADD3 R4, P0, R6, R4, RZ ;  /* 0x0000000406047210 */ /* 0x000fe20007f1e0ff */
[----:B------:R-:W-:Y:S01]  /*cdc0*/  IMAD.WIDE.U32 R2, R12, c[0x0][0x448], R2 ;  /* 0x000112000c027a25 */ /* 0x000fe200078e0002 */
[----:B------:R-:W-:Y:S02]  /*cdd0*/  SHF.R.S32.HI R6, RZ, 0x1f, R0 ;  /* 0x0000001fff067819 */ /* 0x000fe40000011400 */
[----:B------:R-:W-:Y:S01]  /*cde0*/  IADD3.X R5, R10, R5, R13, P0, !PT ;  /* 0x000000050a057210 */ /* 0x000fe200007fe40d */
[----:B------:R-:W-:Y:S01]  /*cdf0*/  IMAD R10, R7, c[0x0][0x434], R9 ;  /* 0x00010d00070a7a24 */ /* 0x000fe200078e0209 */
[----:B------:R-:W-:Y:S01]  /*ce00*/  IADD3 R3, R3, R11, RZ ;  /* 0x0000000b03037210 */ /* 0x000fe20007ffe0ff */
[----:B------:R-:W-:-:S02]  /*ce10*/  IMAD R9, R6, c[0x0][0x4c8], RZ ;  /* 0x0001320006097a24 */ /* 0x000fc400078e02ff */
[----:B------:R-:W-:Y:S02]  /*ce20*/  IMAD.MOV R6, RZ, RZ, -R7 ;  /* 0x000000ffff067224 */ /* 0x000fe400078e0a07 */
[----:B------:R-:W-:-:S04]  /*ce30*/  IMAD.WIDE.U32 R4, R0, c[0x0][0x4c8], R4 ;  /* 0x0001320000047a25 */ /* 0x000fc800078e0004 */
[----:B------:R-:W-:Y:S02]  /*ce40*/  IMAD R0, R0, c[0x0][0x4cc], R9 ;  /* 0x0001330000007a24 */ /* 0x000fe400078e0209 */
[----:B------:R-:W-:Y:S01]  /*ce50*/  IMAD R13, R6, c[0x0][0x4e8], R8 ;  /* 0x00013a00060d7a24 */ /* 0x000fe200078e0208 */
[C---:B------:R-:W-:Y:S01]  /*ce60*/  LEA R6, P0, R4.reuse, c[0x0][0x4a8], 0x2 ;  /* 0x00012a0004067a11 */ /* 0x040fe200078010ff */
[----:B------:R-:W-:Y:S01]  /*ce70*/  IMAD.WIDE.U32 R2, R7, c[0x0][0x430], R2 ;  /* 0x00010c0007027a25 */ /* 0x000fe200078e0002 */
[----:B------:R-:W-:Y:S02]  /*ce80*/  IADD3 R0, R5, R0, RZ ;  /* 0x0000000005007210 */ /* 0x000fe40007ffe0ff */
[----:B------:R-:W-:Y:S01]  /*ce90*/  SHF.R.S32.HI R7, RZ, 0x1f, R13 ;  /* 0x0000001fff077819 */ /* 0x000fe2000001140d */
[----:B------:R-:W-:Y:S01]  /*cea0*/  IMAD.IADD R3, R3, 0x1, R10 ;  /* 0x0000000103037824 */ /* 0x000fe200078e020a */
[----:B------:R-:W-:Y:S01]  /*ceb0*/  LEA.HI.X R0, R4, c[0x0][0x4ac], R0, 0x2, P0 ;  /* 0x00012b0004007a11 */ /* 0x000fe200000f1400 */
[----:B------:R-:W-:Y:S01]  /*cec0*/  IMAD R12, R15, 0x80, R14 ;  /* 0x000000800f0c7824 */ /* 0x000fe200078e020e */
[----:B------:R-:W-:Y:S01]  /*ced0*/  SHFL.IDX PT, R4, R6, RZ, 0x1c1f ;  /* 0x001c1fff06047589 */ /* 0x000fe200000e0000 */
[----:B------:R-:W-:-:S02]  /*cee0*/  IMAD R7, R7, c[0x0][0x428], RZ ;  /* 0x00010a0007077a24 */ /* 0x000fc400078e02ff */
[C---:B------:R-:W-:Y:S01]  /*cef0*/  IMAD.WIDE.U32 R2, R13.reuse, c[0x0][0x428], R2 ;  /* 0x00010a000d027a25 */ /* 0x040fe200078e0002 */
[----:B------:R-:W1:Y:S01]  /*cf00*/  SHFL.IDX PT, R5, R0, RZ, 0x1c1f ;  /* 0x001c1fff00057589 */ /* 0x000e6200000e0000 */
[C---:B------:R-:W-:Y:S02]  /*cf10*/  IADD3 R14, R12.reuse, 0x40, RZ ;  /* 0x000000400c0e7810 */ /* 0x040fe40007ffe0ff */
[----:B------:R-:W-:Y:S01]  /*cf20*/  IMAD R15, R13, c[0x0][0x42c], R7 ;  /* 0x00010b000d0f7a24 */ /* 0x000fe200078e0207 */
[----:B------:R-:W-:Y:S01]  /*cf30*/  SHFL.IDX PT, R10, R6, 0x1, 0x1c1f ;  /* 0x003c1f00060a7f89 */ /* 0x000fe200000e0000 */
[C---:B------:R-:W-:Y:S02]  /*cf40*/  IADD3 R13, R12.reuse, 0x48, RZ ;  /* 0x000000480c0d7810 */ /* 0x040fe40007ffe0ff */
[-C--:B------:R-:W-:Y:S01]  /*cf50*/  ISETP.GE.OR P4, PT, R12, R24.reuse, P1 ;  /* 0x000000180c00720c */ /* 0x080fe20000f86670 */
[----:B------:R-:W2:Y:S01]  /*cf60*/  SHFL.IDX PT, R11, R0, 0x1, 0x1c1f ;  /* 0x003c1f00000b7f89 */ /* 0x000ea200000e0000 */
[-C--:B------:R-:W-:Y:S01]  /*cf70*/  ISETP.GE.OR P2, PT, R14, R24.reuse, P1 ;  /* 0x000000180e00720c */ /* 0x080fe20000f46670 */
[----:B------:R-:W-:Y:S01]  /*cf80*/  IMAD.IADD R3, R3, 0x1, R15 ;  /* 0x0000000103037824 */ /* 0x000fe200078e020f */
[----:B------:R-:W-:Y:S01]  /*cf90*/  LEA R23, P0, R2, c[0x0][0x400], 0x2 ;  /* 0x0001000002177a11 */ /* 0x000fe200078010ff */
[----:B------:R-:W-:Y:S01]  /*cfa0*/  SHFL.IDX PT, R8, R6, 0x2, 0x1c1f ;  /* 0x005c1f0006087f89 */ /* 0x000fe200000e0000 */
[----:B------:R-:W-:-:S02]  /*cfb0*/  ISETP.GE.AND P5, PT, R14, R24, PT ;  /* 0x000000180e00720c */ /* 0x000fc40003fa6270 */
[----:B------:R-:W-:Y:S01]  /*cfc0*/  LEA.HI.X R22, R2, c[0x0][0x404], R3, 0x2, P0 ;  /* 0x0001010002167a11 */ /* 0x000fe200000f1403 */
[----:B------:R-:W3:Y:S01]  /*cfd0*/  SHFL.IDX PT, R9, R0, 0x2, 0x1c1f ;  /* 0x005c1f0000097f89 */ /* 0x000ee200000e0000 */
[----:B------:R-:W-:-:S03]  /*cfe0*/  ISETP.GE.AND P6, PT, R13, R24, PT ;  /* 0x000000180d00720c */ /* 0x000fc60003fc6270 */
[----:B------:R-:W-:Y:S04]  /*cff0*/  SHFL.IDX PT, R6, R6, 0x3, 0x1c1f ;  /* 0x007c1f0006067f89 */ /* 0x000fe800000e0000 */
[----:B------:R4:W5:Y:S04]  /*d000*/  SHFL.IDX PT, R7, R0, 0x3, 0x1c1f ;  /* 0x007c1f0000077f89 */ /* 0x00096800000e0000 */
[----:B-1----:R1:W-:Y:S04]  /*d010*/  @!P4 ST.E [R4.64], R18 ;  /* 0x000000120400c985 */ /* 0x0023e8000c101912 */
[----:B------:R1:W1:Y:S04]  /*d020*/  SHFL.IDX PT, R2, R23, RZ, 0x1c1f ;  /* 0x001c1fff17027589 */ /* 0x00026800000e0000 */
[----:B------:R1:W1:Y:S01]  /*d030*/  SHFL.IDX PT, R3, R22, RZ, 0x1c1f ;  /* 0x001c1fff16037589 */ /* 0x00026200000e0000 */
[----:B----4-:R-:W-:-:S04]  /*d040*/  IADD3 R0, R12, 0x8, RZ ;  /* 0x000000080c007810 */ /* 0x010fc80007ffe0ff */
[CC--:B------:R-:W-:Y:S02]  /*d050*/  ISETP.GE.OR P3, PT, R0.reuse, R24.reuse, P1 ;  /* 0x000000180000720c */ /* 0x0c0fe40000f66670 */
[-C--:B------:R-:W-:Y:S02]  /*d060*/  ISETP.GE.OR P1, PT, R13, R24.reuse, P1 ;  /* 0x000000180d00720c */ /* 0x080fe40000f26670 */
[----:B------:R-:W-:Y:S02]  /*d070*/  ISETP.GE.AND P0, PT, R0, R24, PT ;  /* 0x000000180000720c */ /* 0x000fe40003f06270 */
[----:B------:R-:W-:-:S04]  /*d080*/  LOP3.LUT R0, R17, 0x7ffffffc, RZ, 0xc0, !PT ;  /* 0x7ffffffc11007812 */ /* 0x000fc800078ec0ff */
[----:B------:R-:W-:-:S03]  /*d090*/  IADD3 R0, R16, -R0, RZ ;  /* 0x8000000010007210 */ /* 0x000fc60007ffe0ff */
[----:B--2---:R2:W-:Y:S02]  /*d0a0*/  @!P3 ST.E [R10.64], R19 ;  /* 0x000000130a00b985 */ /* 0x0045e4000c101912 */
[----:B------:R-:W-:Y:S02]  /*d0b0*/  IMAD.SHL.U32 R0, R0, 0x2, RZ ;  /* 0x0000000200007824 */ /* 0x000fe400078e00ff */
[----:B---3--:R2:W-:Y:S04]  /*d0c0*/  @!P2 ST.E [R8.64], R20 ;  /* 0x000000140800a985 */ /* 0x0085e8000c101912 */
[----:B-----5:R2:W-:Y:S01]  /*d0d0*/  @!P1 ST.E [R6.64], R21 ;  /* 0x0000001506009985 */ /* 0x0205e2000c101912 */
[----:B------:R-:W-:-:S13]  /*d0e0*/  ISETP.GE.AND P1, PT, R12, R24, PT ;  /* 0x000000180c00720c */ /* 0x000fda0003f26270 */
[----:B------:R-:W-:Y:S05]  /*d0f0*/  @P1 BRA `(.L_x_115) ;  /* 0x000005d000001947 */ /* 0x000fea0003800000 */
[C---:B-1----:R-:W-:Y:S02]  /*d100*/  IADD3 R4, R0.reuse, 0x8, RZ ;  /* 0x0000000800047810 */ /* 0x042fe40007ffe0ff */
[----:B------:R-:W-:Y:S02]  /*d110*/  IADD3 R5, R0, 0x10, RZ ;  /* 0x0000001000057810 */ /* 0x000fe40007ffe0ff */
[----:B------:R-:W-:Y:S02]  /*d120*/  ISETP.GE.AND P3, PT, R4, c[0x0][0x3c8], PT ;  /* 0x0000f20004007a0c */ /* 0x000fe40003f66270 */
[----:B------:R-:W-:Y:S02]  /*d130*/  ISETP.GE.AND P2, PT, R5, c[0x0][0x3c8], PT ;  /* 0x0000f20005007a0c */ /* 0x000fe40003f46270 */
[C---:B------:R-:W-:Y:S02]  /*d140*/  ISETP.GE.AND P4, PT, R0.reuse, c[0x0][0x3c8], PT ;  /* 0x0000f20000007a0c */ /* 0x040fe40003f86270 */
[----:B--2---:R-:W-:-:S02]  /*d150*/  IADD3 R8, R0, 0x18, RZ ;  /* 0x0000001800087810 */ /* 0x004fc40007ffe0ff */
[----:B------:R-:W-:Y:S02]  /*d160*/  IADD3 R10, R0, 0x38, RZ ;  /* 0x00000038000a7810 */ /* 0x000fe40007ffe0ff */
[----:B------:R-:W-:-:S03]  /*d170*/  ISETP.GE.AND P1, PT, R8, c[0x0][0x3c8], PT ;  /* 0x0000f20008007a0c */ /* 0x000fc60003f26270 */
[----:B------:R-:W-:Y:S02]  /*d180*/  @!P3 LEA.HI R4, R4, R4, RZ, 0x1 ;  /* 0x000000040404b211 */ /* 0x000fe400078f08ff */
[----:B------:R-:W-:Y:S02]  /*d190*/  @!P2 LEA.HI R9, R5, R5, RZ, 0x1 ;  /* 0x000000050509a211 */ /* 0x000fe400078f08ff */
[----:B------:R-:W-:Y:S01]  /*d1a0*/  @!P3 LOP3.LUT R4, R4, 0xfffffffe, RZ, 0xc0, !PT ;  /* 0xfffffffe0404b812 */ /* 0x000fe200078ec0ff */
[----:B------:R-:W-:Y:S01]  /*d1b0*/  @!P4 IMAD.WIDE R6, R0, 0x4, R2 ;  /* 0x000000040006c825 */ /* 0x000fe200078e0202 */
[----:B------:R-:W-:-:S03]  /*d1c0*/  @!P2 LOP3.LUT R9, R9, 0xfffffffe, RZ, 0xc0, !PT ;  /* 0xfffffffe0909a812 */ /* 0x000fc600078ec0ff */
[----:B------:R-:W-:Y:S01]  /*d1d0*/  @!P3 IMAD.WIDE R4, R4, 0x4, R2 ;  /* 0x000000040404b825 */ /* 0x000fe200078e0202 */
[----:B------:R1:W-:Y:S01]  /*d1e0*/  @!P4 ST.E.64 [R6.64], R144 ;  /* 0x000000900600c985 */ /* 0x0003e2000c101b12 */
[----:B------:R-:W-:-:S03]  /*d1f0*/  @!P1 LEA.HI R8, R8, R8, RZ, 0x1 ;  /* 0x0000000808089211 */ /* 0x000fc600078f08ff */
[----:B------:R2:W-:Y:S01]  /*d200*/  @!P3 ST.E.64 [R4.64], R152 ;  /* 0x000000980400b985 */ /* 0x0005e2000c101b12 */
[----:B------:R-:W-:Y:S02]  /*d210*/  @!P1 LOP3.LUT R8, R8, 0xfffffffe, RZ, 0xc0, !PT ;  /* 0xfffffffe08089812 */ /* 0x000fe400078ec0ff */
[C---:B-1----:R-:W-:Y:S02]  /*d220*/  IADD3 R7, R0.reuse, 0x20, RZ ;  /* 0x0000002000077810 */ /* 0x042fe40007ffe0ff */
[C---:B------:R-:W-:Y:S01]  /*d230*/  IADD3 R6, R0.reuse, 0x28, RZ ;  /* 0x0000002800067810 */ /* 0x040fe20007ffe0ff */
[----:B--2---:R-:W-:Y:S01]  /*d240*/  @!P2 IMAD.WIDE R4, R9, 0x4, R2 ;  /* 0x000000040904a825 */ /* 0x004fe200078e0202 */
[----:B------:R-:W-:Y:S02]  /*d250*/  IADD3 R9, R0, 0x30, RZ ;  /* 0x0000003000097810 */ /* 0x000fe40007ffe0ff */
[----:B------:R-:W-:Y:S02]  /*d260*/  ISETP.GE.AND P4, PT, R7, c[0x0][0x3c8], PT ;  /* 0x0000f20007007a0c */ /* 0x000fe40003f86270 */
[----:B------:R1:W-:Y:S01]  /*d270*/  @!P2 ST.E.64 [R4.64], R156 ;  /* 0x0000009c0400a985 */ /* 0x0003e2000c101b12 */
[----:B------:R-:W-:-:S02]  /*d280*/  ISETP.GE.AND P3, PT, R6, c[0x0][0x3c8], PT ;  /* 0x0000f20006007a0c */ /* 0x000fc40003f66270 */
[----:B------:R-:W-:Y:S01]  /*d290*/  ISETP.GE.AND P2, PT, R9, c[0x0][0x3c8], PT ;  /* 0x0000f20009007a0c */ /* 0x000fe20003f46270 */
[----:B-1----:R-:W-:-:S07]  /*d2a0*/  @!P1 IMAD.WIDE R4, R8, 0x4, R2 ;  /* 0x0000000408049825 */ /* 0x002fce00078e0202 */
[----:B------:R-:W-:Y:S01]  /*d2b0*/  @!P4 LEA.HI R8, R7, R7, RZ, 0x1 ;  /* 0x000000070708c211 */ /* 0x000fe200078f08ff */
[----:B------:R1:W-:Y:S01]  /*d2c0*/  @!P1 ST.E.64 [R4.64], R168 ;  /* 0x000000a804009985 */ /* 0x0003e2000c101b12 */
[----:B------:R-:W-:Y:S02]  /*d2d0*/  ISETP.GE.AND P1, PT, R10, c[0x0][0x3c8], PT ;  /* 0x0000f2000a007a0c */ /* 0x000fe40003f26270 */
[----:B------:R-:W-:-:S11]  /*d2e0*/  @!P4 LOP3.LUT R8, R8, 0xfffffffe, RZ, 0xc0, !PT ;  /* 0xfffffffe0808c812 */ /* 0x000fd600078ec0ff */
[----:B------:R-:W-:Y:S02]  /*d2f0*/  @!P1 LEA.HI R10, R10, R10, RZ, 0x1 ;  /* 0x0000000a0a0a9211 */ /* 0x000fe400078f08ff */
[----:B-1----:R-:W-:Y:S02]  /*d300*/  @!P3 LEA.HI R5, R6, R6, RZ, 0x1 ;  /* 0x000000060605b211 */ /* 0x002fe400078f08ff */
[----:B------:R-:W-:Y:S01]  /*d310*/  @!P2 LEA.HI R4, R9, R9, RZ, 0x1 ;  /* 0x000000090904a211 */ /* 0x000fe200078f08ff */
[--C-:B------:R-:W-:Y:S01]  /*d320*/  @!P4 IMAD.WIDE R8, R8, 0x4, R2.reuse ;  /* 0x000000040808c825 */ /* 0x100fe200078e0202 */
[----:B------:R-:W-:Y:S02]  /*d330*/  @!P3 LOP3.LUT R5, R5, 0xfffffffe, RZ, 0xc0, !PT ;  /* 0xfffffffe0505b812 */ /* 0x000fe400078ec0ff */
[----:B------:R-:W-:Y:S02]  /*d340*/  @!P2 LOP3.LUT R4, R4, 0xfffffffe, RZ, 0xc0, !PT ;  /* 0xfffffffe0404a812 */ /* 0x000fe400078ec0ff */
[----:B------:R1:W-:Y:S01]  /*d350*/  @!P4 ST.E.64 [R8.64], R172 ;  /* 0x000000ac0800c985 */ /* 0x0003e2000c101b12 */
[----:B------:R-:W-:-:S04]  /*d360*/  @!P3 IMAD.WIDE R6, R5, 0x4, R2 ;  /* 0x000000040506b825 */ /* 0x000fc800078e0202 */
[----:B------:R-:W-:Y:S01]  /*d370*/  @!P2 IMAD.WIDE R4, R4, 0x4, R2 ;  /* 0x000000040404a825 */ /* 0x000fe200078e0202 */
[----:B------:R2:W-:Y:S04]  /*d380*/  @!P3 ST.E.64 [R6.64], R184 ;  /* 0x000000b80600b985 */ /* 0x0005e8000c101b12 */
[----:B------:R3:W-:Y:S01]  /*d390*/  @!P2 ST.E.64 [R4.64], R192 ;  /* 0x000000c00400a985 */ /* 0x0007e2000c101b12 */
[----:B-1----:R-:W-:Y:S02]  /*d3a0*/  @!P1 LOP3.LUT R8, R10, 0xfffffffe, RZ, 0xc0, !PT ;  /* 0xfffffffe0a089812 */ /* 0x002fe400078ec0ff */
[----:B------:R-:W-:-:S03]  /*d3b0*/  IADD3 R9, R0, 0x40, RZ ;  /* 0x0000004000097810 */ /* 0x000fc60007ffe0ff */
[----:B--2---:R-:W-:Y:S01]  /*d3c0*/  @!P1 IMAD.WIDE R6, R8, 0x4, R2 ;  /* 0x0000000408069825 */ /* 0x004fe200078e0202 */
[----:B------:R-:W-:Y:S02]  /*d3d0*/  ISETP.GE.AND P4, PT, R9, c[0x0][0x3c8], PT ;  /* 0x0000f20009007a0c */ /* 0x000fe40003f86270 */
[C---:B------:R-:W-:Y:S02]  /*d3e0*/  IADD3 R8, R0.reuse, 0x58, RZ ;  /* 0x0000005800087810 */ /* 0x040fe40007ffe0ff */
[C---:B---3--:R-:W-:Y:S01]  /*d3f0*/  IADD3 R5, R0.reuse, 0x48, RZ ;  /* 0x0000004800057810 */ /* 0x048fe20007ffe0ff */
[----:B------:R1:W-:Y:S01]  /*d400*/  @!P1 ST.E.64 [R6.64], R204 ;  /* 0x000000cc06009985 */ /* 0x0003e2000c101b12 */
[----:B------:R-:W-:Y:S02]  /*d410*/  IADD3 R4, R0, 0x50, RZ ;  /* 0x0000005000047810 */ /* 0x000fe40007ffe0ff */
[----:B------:R-:W-:Y:S02]  /*d420*/  ISETP.GE.AND P3, PT, R5, c[0x0][0x3c8], PT ;  /* 0x0000f20005007a0c */ /* 0x000fe40003f66270 */
[----:B------:R-:W-:-:S02]  /*d430*/  ISETP.GE.AND P2, PT, R4, c[0x0][0x3c8], PT ;  /* 0x0000f20004007a0c */ /* 0x000fc40003f46270 */
[----:B------:R-:W-:Y:S02]  /*d440*/  ISETP.GE.AND P1, PT, R8, c[0x0][0x3c8], PT ;  /* 0x0000f20008007a0c */ /* 0x000fe40003f26270 */
[----:B------:R-:W-:-:S09]  /*d450*/  @!P4 LEA.HI R9, R9, R9, RZ, 0x1 ;  /* 0x000000090909c211 */ /* 0x000fd200078f08ff */
[----:B------:R-:W-:Y:S02]  /*d460*/  @!P2 LEA.HI R4, R4, R4, RZ, 0x1 ;  /* 0x000000040404a211 */ /* 0x000fe400078f08ff */
[----:B------:R-:W-:-:S04]  /*d470*/  @!P1 LEA.HI R8, R8, R8, RZ, 0x1 ;  /* 0x0000000808089211 */ /* 0x000fc800078f08ff */
[----:B------:R-:W-:Y:S02]  /*d480*/  @!P1 LOP3.LUT R10, R8, 0xfffffffe, RZ, 0xc0, !PT ;  /* 0xfffffffe080a9812 */ /* 0x000fe400078ec0ff */
[----:B-1----:R-:W-:Y:S02]  /*d490*/  @!P3 LEA.HI R6, R5, R5, RZ, 0x1 ;  /* 0x000000050506b211 */ /* 0x002fe400078f08ff */
[----:B------:R-:W-:Y:S02]  /*d4a0*/  @!P4 LOP3.LUT R5, R9, 0xfffffffe, RZ, 0xc0, !PT ;  /* 0xfffffffe0905c812 */ /* 0x000fe400078ec0ff */
[----:B------:R-:W-:Y:S02]  /*d4b0*/  @!P3 LOP3.LUT R9, R6, 0xfffffffe, RZ, 0xc0, !PT ;  /* 0xfffffffe0609b812 */ /* 0x000fe400078ec0ff */
[----:B------:R-:W-:Y:S01]  /*d4c0*/  @!P2 LOP3.LUT R6, R4, 0xfffffffe, RZ, 0xc0, !PT ;  /* 0xfffffffe0406a812 */ /* 0x000fe200078ec0ff */
[----:B------:R-:W-:-:S04]  /*d4d0*/  @!P4 IMAD.WIDE R4, R5, 0x4, R2 ;  /* 0x000000040504c825 */ /* 0x000fc800078e0202 */
[--C-:B------:R-:W-:Y:S01]  /*d4e0*/  @!P3 IMAD.WIDE R8, R9, 0x4, R2.reuse ;  /* 0x000000040908b825 */ /* 0x100fe200078e0202 */
[----:B------:R1:W-:Y:S03]  /*d4f0*/  @!P4 ST.E.64 [R4.64], R68 ;  /* 0x000000440400c985 */ /* 0x0003e6000c101b12 */
[--C-:B------:R-:W-:Y:S01]  /*d500*/  @!P2 IMAD.WIDE R6, R6, 0x4, R2.reuse ;  /* 0x000000040606a825 */ /* 0x100fe200078e0202 */
[----:B------:R2:W-:Y:S04]  /*d510*/  @!P3 ST.E.64 [R8.64], R80 ;  /* 0x000000500800b985 */ /* 0x0005e8000c101b12 */
[----:B------:R3:W-:Y:S01]  /*d520*/  @!P2 ST.E.64 [R6.64], R84 ;  /* 0x000000540600a985 */ /* 0x0007e2000c101b12 */
[----:B-1----:R-:W-:Y:S01]  /*d530*/  @!P1 IMAD.WIDE R4, R10, 0x4, R2 ;  /* 0x000000040a049825 */ /* 0x002fe200078e0202 */
[----:B--2---:R-:W-:-:S04]  /*d540*/  IADD3 R8, R0, 0x60, RZ ;  /* 0x0000006000087810 */ /* 0x004fc80007ffe0ff */
[----:B------:R1:W-:Y:S01]  /*d550*/  @!P1 ST.E.64 [R4.64], R96 ;  /* 0x0000006004009985 */ /* 0x0003e2000c101b12 */
[----:B---3--:R-:W-:Y:S02]  /*d560*/  IADD3 R6, R0, 0x68, RZ ;  /* 0x0000006800067810 */ /* 0x008fe40007ffe0ff */
[----:B------:R-:W-:Y:S02]  /*d570*/  ISETP.GE.AND P4, PT, R8, c[0x0][0x3c8], PT ;  /* 0x0000f20008007a0c */ /* 0x000fe40003f86270 */
[----:B------:R-:W-:-:S11]  /*d580*/  ISETP.GE.AND P3, PT, R6, c[0x0][0x3c8], PT ;  /* 0x0000f20006007a0c */ /* 0x000fd60003f66270 */
[----:B------:R-:W-:Y:S02]  /*d590*/  @!P4 LEA.HI R8, R8, R8, RZ, 0x1 ;  /* 0x000000080808c211 */ /* 0x000fe400078f08ff */
[----:B------:R-:W-:-:S04]  /*d5a0*/  @!P3 LEA.HI R7, R6, R6, RZ, 0x1 ;  /* 0x000000060607b211 */ /* 0x000fc800078f08ff */
[----:B------:R-:W-:Y:S02]  /*d5b0*/  @!P3 LOP3.LUT R7, R7, 0xfffffffe, RZ, 0xc0, !PT ;  /* 0xfffffffe0707b812 */ /* 0x000fe400078ec0ff */
[C---:B-1----:R-:W-:Y:S02]  /*d5c0*/  IADD3 R5, R0.reuse, 0x70, RZ ;  /* 0x0000007000057810 */ /* 0x042fe40007ffe0ff */
[----:B------:R-:W-:Y:S02]  /*d5d0*/  IADD3 R4, R0, 0x78, RZ ;  /* 0x0000007800047810 */ /* 0x000fe40007ffe0ff */
[----:B------:R-:W-:Y:S02]  /*d5e0*/  ISETP.GE.AND P2, PT, R5, c[0x0][0x3c8], PT ;  /* 0x0000f20005007a0c */ /* 0x000fe40003f46270 */
[----:B------:R-:W-:-:S11]  /*d5f0*/  ISETP.GE.AND P1, PT, R4, c[0x0][0x3c8], PT ;  /* 0x0000f20004007a0c */ /* 0x000fd60003f26270 */
[----:B------:R-:W-:Y:S02]  /*d600*/  @!P2 LEA.HI R6, R5, R5, RZ, 0x1 ;  /* 0x000000050506a211 */ /* 0x000fe400078f08ff */
[----:B------:R-:W-:Y:S02]  /*d610*/  @!P1 LEA.HI R4, R4, R4, RZ, 0x1 ;  /* 0x0000000404049211 */ /* 0x000fe400078f08ff */
[----:B------:R-:W-:Y:S02]  /*d620*/  @!P4 LOP3.LUT R5, R8, 0xfffffffe, RZ, 0xc0, !PT ;  /* 0xfffffffe0805c812 */ /* 0x000fe400078ec0ff */
[----:B------:R-:W-:Y:S01]  /*d630*/  @!P2 LOP3.LUT R10, R6, 0xfffffffe, RZ, 0xc0, !PT ;  /* 0xfffffffe060aa812 */ /* 0x000fe200078ec0ff */
[----:B------:R-:W-:Y:S01]  /*d640*/  @!P3 IMAD.WIDE R6, R7, 0x4, R2 ;  /* 0x000000040706b825 */ /* 0x000fe200078e0202 */
[----:B------:R-:W-:-:S03]  /*d650*/  @!P1 LOP3.LUT R11, R4, 0xfffffffe, RZ, 0xc0, !PT ;  /* 0xfffffffe040b9812 */ /* 0x000fc600078ec0ff */
[----:B------:R-:W-:-:S04]  /*d660*/  @!P4 IMAD.WIDE R8, R5, 0x4, R2 ;  /* 0x000000040508c825 */ /* 0x000fc800078e0202 */
[--C-:B------:R-:W-:Y:S01]  /*d670*/  @!P2 IMAD.WIDE R4, R10, 0x4, R2.reuse ;  /* 0x000000040a04a825 */ /* 0x100fe200078e0202 */
[----:B------:R1:W-:Y:S03]  /*d680*/  @!P4 ST.E.64 [R8.64], R100 ;  /* 0x000000640800c985 */ /* 0x0003e6000c101b12 */
[----:B------:R-:W-:Y:S01]  /*d690*/  @!P1 IMAD.WIDE R2, R11, 0x4, R2 ;  /* 0x000000040b029825 */ /* 0x000fe200078e0202 */
[----:B------:R1:W-:Y:S04]  /*d6a0*/  @!P3 ST.E.64 [R6.64], R112 ;  /* 0x000000700600b985 */ /* 0x0003e8000c101b12 */
[----:B------:R1:W-:Y:S04]  /*d6b0*/  @!P2 ST.E.64 [R4.64], R116 ;  /* 0x000000740400a985 */ /* 0x0003e8000c101b12 */
[----:B------:R1:W-:Y:S02]  /*d6c0*/  @!P1 ST.E.64 [R2.64], R128 ;  /* 0x0000008002009985 */ /* 0x0003e4000c101b12 */
.L_x_115:
[----:B-1----:R-:W-:Y:S05]  /*d6d0*/  BSYNC B0 ;  /* 0x0000000000007941 */ /* 0x002fea0003800000 */
.L_x_114:
[----:B------:R1:W3:Y:S01]  /*d6e0*/  SHFL.IDX PT, R3, R22, 0x1, 0x1c1f ;  /* 0x003c1f0016037f89 */ /* 0x0002e200000e0000 */
[----:B------:R-:W-:Y:S03]  /*d6f0*/  BSSY B0, `(.L_x_116) ;  /* 0x0000060000007945 */ /* 0x000fe60003800000 */
[----:B------:R1:W4:Y:S01]  /*d700*/  SHFL.IDX PT, R2, R23, 0x1, 0x1c1f ;  /* 0x003c1f0017027f89 */ /* 0x00032200000e0000 */
[----:B------:R-:W-:Y:S05]  /*d710*/  @P0 BRA `(.L_x_117) ;  /* 0x000005d000000947 */ /* 0x000fea0003800000 */
[C---:B--2---:R-:W-:Y:S02]  /*d720*/  IADD3 R6, R0.reuse, 0x8, RZ ;  /* 0x0000000800067810 */ /* 0x044fe40007ffe0ff */
[----:B------:R-:W-:-:S02]  /*d730*/  IADD3 R5, R0, 0x10, RZ ;  /* 0x0000001000057810 */ /* 0x000fc40007ffe0ff */
[C---:B------:R-:W-:Y:S02]  /*d740*/  ISETP.GE.AND P0, PT, R0.reuse, c[0x0][0x3c8], PT ;  /* 0x0000f20000007a0c */ /* 0x040fe40003f06270 */
[----:B------:R-:W-:Y:S02]  /*d750*/  IADD3 R4, R0, 0x18, RZ ;  /* 0x0000001800047810 */ /* 0x000fe40007ffe0ff */
[----:B------:R-:W-:Y:S02]  /*d760*/  ISETP.GE.AND P4, PT, R6, c[0x0][0x3c8], PT ;  /* 0x0000f20006007a0c */ /* 0x000fe40003f86270 */
[----:B------:R-:W-:Y:S02]  /*d770*/  ISETP.GE.AND P3, PT, R5, c[0x0][0x3c8], PT ;  /* 0x0000f20005007a0c */ /* 0x000fe40003f66270 */
[----:B------:R-:W-:Y:S02]  /*d780*/  ISETP.GE.AND P2, PT, R4, c[0x0][0x3c8], PT ;  /* 0x0000f20004007a0c */ /* 0x000fe40003f46270 */
[----:B------:R-:W-:-:S02]  /*d790*/  IADD3 R10, R0, 0x20, RZ ;  /* 0x00000020000a7810 */ /* 0x000fc40007ffe0ff */
[C---:B------:R-:W-:Y:S01]  /*d7a0*/  IADD3 R11, R0.reuse, 0x28, RZ ;  /* 0x00000028000b7810 */ /* 0x040fe20007ffe0ff */
[----:B---34-:R-:W-:Y:S01]  /*d7b0*/  @!P0 IMAD.WIDE R8, R0, 0x4, R2 ;  /* 0x0000000400088825 */ /* 0x018fe200078e0202 */
[----:B------:R-:W-:Y:S02]  /*d7c0*/  ISETP.GE.AND P1, PT, R10, c[0x0][0x3c8], PT ;  /* 0x0000f2000a007a0c */ /* 0x000fe40003f26270 */
[----:B------:R-:W-:Y:S02]  /*d7d0*/  IADD3 R12, R0, 0x50, RZ ;  /* 0x00000050000c7810 */ /* 0x000fe40007ffe0ff */
[----:B------:R-:W-:Y:S01]  /*d7e0*/  @!P4 LEA.HI R7, R6, R6, RZ, 0x1 ;  /* 0x000000060607c211 */ /* 0x000fe200078f08ff */
[----:B------:R2:W-:Y:S01]  /*d7f0*/  @!P0 ST.E.64 [R8.64], R146 ;  /* 0x0000009208008985 */ /* 0x0005e2000c101b12 */
[----:B------:R-:W-:Y:S02]  /*d800*/  @!P3 LEA.HI R6, R5, R5, RZ, 0x1 ;  /* 0x000000050506b211 */ /* 0x000fe400078f08ff */
[----:B------:R-:W-:-:S02]  /*d810*/  @!P2 LEA.HI R4, R4, R4, RZ, 0x1 ;  /* 0x000000040404a211 */ /* 0x000fc400078f08ff */
[----:B------:R-:W-:Y:S02]  /*d820*/  @!P4 LOP3.LUT R5, R7, 0xfffffffe, RZ, 0xc0, !PT ;  /* 0xfffffffe0705c812 */ /* 0x000fe400078ec0ff */
[----:B------:R-:W-:Y:S02]  /*d830*/  @!P3 LOP3.LUT R6, R6, 0xfffffffe, RZ, 0xc0, !PT ;  /* 0xfffffffe0606b812 */ /* 0x000fe400078ec0ff */
[----:B------:R-:W-:Y:S02]  /*d840*/  ISETP.GE.AND P0, PT, R11, c[0x0][0x3c8], PT ;  /* 0x0000f2000b007a0c */ /* 0x000fe40003f06270 */
[----:B------:R-:W-:Y:S01]  /*d850*/  @!P2 LOP3.LUT R4, R4, 0xfffffffe, RZ, 0xc0, !PT ;  /* 0xfffffffe0404a812 */ /* 0x000fe200078ec0ff */
[----:B------:R-:W-:-:S04]  /*d860*/  @!P3 IMAD.WIDE R6, R6, 0x4, R2 ;  /* 0x000000040606b825 */ /* 0x000fc800078e0202 */
[----:B--2---:R-:W-:-:S04]  /*d870*/  @!P4 IMAD.WIDE R8, R5, 0x4, R2 ;  /* 0x000000040508c825 */ /* 0x004fc800078e0202 */
[----:B------:R-:W-:Y:S01]  /*d880*/  @!P2 IMAD.WIDE R4, R4, 0x4, R2 ;  /* 0x000000040404a825 */ /* 0x000fe200078e0202 */
[----:B------:R2:W-:Y:S04]  /*d890*/  @!P4 ST.E.64 [R8.64], R154 ;  /* 0x0000009a0800c985 */ /* 0x0005e8000c101b12 */
[----:B------:R3:W-:Y:S04]  /*d8a0*/  @!P3 ST.E.64 [R6.64], R158 ;  /* 0x0000009e0600b985 */ /* 0x0007e8000c101b12 */
[----:B------:R4:W-:Y:S01]  /*d8b0*/  @!P2 ST.E.64 [R4.64], R170 ;  /* 0x000000aa0400a985 */ /* 0x0009e2000c101b12 */
[----:B--2---:R-:W-:-:S02]  /*d8c0*/  IADD3 R8, R0, 0x30, RZ ;  /* 0x0000003000087810 */ /* 0x004fc40007ffe0ff */
[----:B------:R-:W-:Y:S02]  /*d8d0*/  IADD3 R9, R0, 0x40, RZ ;  /* 0x0000004000097810 */ /* 0x000fe40007ffe0ff */
[----:B---3--:R-:W-:Y:S02]  /*d8e0*/  @!P1 LEA.HI R6, R10, R10, RZ, 0x1 ;  /* 0x0000000a0a069211 */ /* 0x008fe400078f08ff */
[----:B------:R-:W-:Y:S02]  /*d8f0*/  IADD3 R10, R0, 0x38, RZ ;  /* 0x00000038000a7810 */ /* 0x000fe40007ffe0ff */
[----:B----4-:R-:W-:Y:S02]  /*d900*/  @!P0 LEA.HI R4, R11, R11, RZ, 0x1 ;  /* 0x0000000b0b048211 */ /* 0x010fe400078f08ff */
[----:B------:R-:W-:Y:S02]  /*d910*/  @!P1 LOP3.LUT R6, R6, 0xfffffffe, RZ, 0xc0, !PT ;  /* 0xfffffffe06069812 */ /* 0x000fe400078ec0ff */
[----:B------:R-:W-:-:S02]  /*d920*/  @!P0 LOP3.LUT R4, R4, 0xfffffffe, RZ, 0xc0, !PT ;  /* 0xfffffffe04048812 */ /* 0x000fc400078ec0ff */
[----:B------:R-:W-:Y:S01]  /*d930*/  IADD3 R11, R0, 0x48, RZ ;  /* 0x00000048000b7810 */ /* 0x000fe20007ffe0ff */
[--C-:B------:R-:W-:Y:S01]  /*d940*/  @!P1 IMAD.WIDE R6, R6, 0x4, R2.reuse ;  /* 0x0000000406069825 */ /* 0x100fe200078e0202 */
[----:B------:R-:W-:Y:S02]  /*d950*/  ISETP.GE.AND P4, PT, R8, c[0x0][0x3c8], PT ;  /* 0x0000f20008007a0c */ /* 0x000fe40003f86270 */
[----:B------:R-:W-:Y:S01]  /*d960*/  ISETP.GE.AND P3, PT, R10, c[0x0][0x3c8], PT ;  /* 0x0000f2000a007a0c */ /* 0x000fe20003f66270 */
[----:B------:R-:W-:Y:S01]  /*d970*/  @!P0 IMAD.WIDE R4, R4, 0x4, R2 ;  /* 0x0000000404048825 */ /* 0x000fe200078e0202 */
[----:B------:R-:W-:Y:S01]  /*d980*/  ISETP.GE.AND P2, PT, R9, c[0x0][0x3c8], PT ;  /* 0x0000f20009007a0c */ /* 0x000fe20003f46270 */
[----:B------:R2:W-:Y:S01]  /*d990*/  @!P1 ST.E.64 [R6.64], R174 ;  /* 0x000000ae06009985 */ /* 0x0005e2000c101b12 */
[----:B------:R-:W-:-:S03]  /*d9a0*/  ISETP.GE.AND P1, PT, R11, c[0x0][0x3c8], PT ;  /* 0x0000f2000b007a0c */ /* 0x000fc60003f26270 */
[----:B------:R3:W-:Y:S01]  /*d9b0*/  @!P0 ST.E.64 [R4.64], R186 ;  /* 0x000000ba04008985 */ /* 0x0007e2000c101b12 */
[----:B------:R-:W-:-:S13]  /*d9c0*/  ISETP.GE.AND P0, PT, R12, c[0x0][0x3c8], PT ;  /* 0x0000f2000c007a0c */ /* 0x000fda0003f06270 */
[----:B------:R-:W-:-:S04]  /*d9d0*/  @!P0 LEA.HI R12, R12, R12, RZ, 0x1 ;  /* 0x0000000c0c0c8211 */ /* 0x000fc800078f08ff */
[----:B------:R-:W-:Y:S02]  /*d9e0*/  @!P0 LOP3.LUT R12, R12, 0xfffffffe, RZ, 0xc0, !PT ;  /* 0xfffffffe0c0c8812 */ /* 0x000fe400078ec0ff */
[----:B--2---:R-:W-:Y:S02]  /*d9f0*/  @!P3 LEA.HI R6, R10, R10, RZ, 0x1 ;  /* 0x0000000a0a06b211 */ /* 0x004fe400078f08ff */
[----:B------:R-:W-:Y:S02]  /*da00*/  @!P1 LEA.HI R7, R11, R11, RZ, 0x1 ;  /* 0x0000000b0b079211 */ /* 0x000fe400078f08ff */
[----:B---3--:R-:W-:Y:S02]  /*da10*/  @!P4 LEA.HI R4, R8, R8, RZ, 0x1 ;  /* 0x000000080804c211 */ /* 0x008fe400078f08ff */
[----:B------:R-:W-:Y:S02]  /*da20*/  @!P2 LEA.HI R5, R9, R9, RZ, 0x1 ;  /* 0x000000090905a211 */ /* 0x000fe400078f08ff */
[----:B------:R-:W-:-:S02]  /*da30*/  @!P4 LOP3.LUT R4, R4, 0xfffffffe, RZ, 0xc0, !PT ;  /* 0xfffffffe0404c812 */ /* 0x000fc400078ec0ff */
[----:B------:R-:W-:Y:S02]  /*da40*/  @!P3 LOP3.LUT R6, R6, 0xfffffffe, RZ, 0xc0, !PT ;  /* 0xfffffffe0606b812 */ /* 0x000fe400078ec0ff */
[----:B------:R-:W-:Y:S01]  /*da50*/  @!P2 LOP3.LUT R10, R5, 0xfffffffe, RZ, 0xc0, !PT ;  /* 0xfffffffe050aa812 */ /* 0x000fe200078ec0ff */
[----:B------:R-:W-:Y:S01]  /*da60*/  @!P4 IMAD.WIDE R4, R4, 0x4, R2 ;  /* 0x000000040404c825 */ /* 0x000fe200078e0202 */
[----:B------:R-:W-:-:S03]  /*da70*/  @!P1 LOP3.LUT R7, R7, 0xfffffffe, RZ, 0xc0, !PT ;  /* 0xfffffffe07079812 */ /* 0x000fc600078ec0ff */
[--C-:B------:R-:W-:Y:S01]  /*da80*/  @!P3 IMAD.WIDE R8, R6, 0x4, R2.reuse ;  /* 0x000000040608b825 */ /* 0x100fe200078e0202 */
[----:B------:R2:W-:Y:S03]  /*da90*/  @!P4 ST.E.64 [R4.64], R194 ;  /* 0x000000c20400c985 */ /* 0x0005e6000c101b12 */
[--C-:B------:R-:W-:Y:S01]  /*daa0*/  @!P2 IMAD.WIDE R10, R10, 0x4, R2.reuse ;  /* 0x000000040a0aa825 */ /* 0x100fe200078e0202 */
[----:B------:R3:W-:Y:S03]  /*dab0*/  @!P3 ST.E.64 [R8.64], R206 ;  /* 0x000000ce0800b985 */ /* 0x0007e6000c101b12 */
[--C-:B------:R-:W-:Y:S01]  /*dac0*/  @!P1 IMAD.WIDE R6, R7, 0x4, R2.reuse ;  /* 0x0000000407069825 */ /* 0x100fe200078e0202 */
[----:B------:R-:W-:Y:S04]  /*dad0*/  @!P2 ST.E.64 [R10.64], R70 ;  /* 0x000000460a00a985 */ /* 0x000fe8000c101b12 */
[----:B------:R4:W-:Y:S01]  /*dae0*/  @!P1 ST.E.64 [R6.64], R82 ;  /* 0x0000005206009985 */ /* 0x0009e2000c101b12 */
[----:B--2---:R-:W-:Y:S01]  /*daf0*/  @!P0 IMAD.WIDE R4, R12, 0x4, R2 ;  /* 0x000000040c048825 */ /* 0x004fe200078e0202 */
[----:B---3--:R-:W-:-:S04]  /*db00*/  IADD3 R8, R0, 0x58, RZ ;  /* 0x0000005800087810 */ /* 0x008fc80007ffe0ff */
[----:B------:R2:W-:Y:S01]  /*db10*/  @!P0 ST.E.64 [R4.64], R86 ;  /* 0x0000005604008985 */ /* 0x0005e2000c101b12 */
[----:B------:R-:W-:Y:S02]  /*db20*/  ISETP.GE.AND P4, PT, R8, c[0x0][0x3c8], PT ;  /* 0x0000f20008007a0c */ /* 0x000fe40003f86270 */
[C---:B----4-:R-:W-:Y:S02]  /*db30*/  IADD3 R7, R0.reuse, 0x60, RZ ;  /* 0x0000006000077810 */ /* 0x050fe40007ffe0ff */
[----:B------:R-:W-:Y:S02]  /*db40*/  IADD3 R6, R0, 0x68, RZ ;  /* 0x0000006800067810 */ /* 0x000fe40007ffe0ff */
[----:B------:R-:W-:Y:S02]  /*db50*/  ISETP.GE.AND P3, PT, R7, c[0x0][0x3c8], PT ;  /* 0x0000f20007007a0c */ /* 0x000fe40003f66270 */
[----:B------:R-:W-:-:S05]  /*db60*/  ISETP.GE.AND P2, PT, R6, c[0x0][0x3c8], PT ;  /* 0x0000f20006007a0c */ /* 0x000fca0003f46270 */
[----:B------:R-:W-:-:S06]  /*db70*/  @!P4 LEA.HI R9, R8, R8, RZ, 0x1 ;  /* 0x000000080809c211 */ /* 0x000fcc00078f08ff */
[----:B------:R-:W-:Y:S02]  /*db80*/  @!P3 LEA.HI R8, R7, R7, RZ, 0x1 ;  /* 0x000000070708b211 */ /* 0x000fe400078f08ff */
[----:B------:R-:W-:Y:S02]  /*db90*/  @!P2 LEA.HI R7, R6, R6, RZ, 0x1 ;  /* 0x000000060607a211 */ /* 0x000fe400078f08ff */
[----:B------:R-:W-:Y:S02]  /*dba0*/  @!P3 LOP3.LUT R8, R8, 0xfffffffe, RZ, 0xc0, !PT ;  /* 0xfffffffe0808b812 */ /* 0x000fe400078ec0ff */
[C---:B--2---:R-:W-:Y:S02]  /*dbb0*/  IADD3 R5, R0.reuse, 0x70, RZ ;  /* 0x0000007000057810 */ /* 0x044fe40007ffe0ff */
[----:B------:R-:W-:Y:S02]  /*dbc0*/  IADD3 R4, R0, 0x78, RZ ;  /* 0x0000007800047810 */ /* 0x000fe40007ffe0ff */
[----:B------:R-:W-:-:S02]  /*dbd0*/  ISETP.GE.AND P1, PT, R5, c[0x0][0x3c8], PT ;  /* 0x0000f20005007a0c */ /* 0x000fc40003f26270 */
[----:B------:R-:W-:Y:S02]  /*dbe0*/  ISETP.GE.AND P0, PT, R4, c[0x0][0x3c8], PT ;  /* 0x0000f20004007a0c */ /* 0x000fe40003f06270 */
[----:B------:R-:W-:-:S09]  /*dbf0*/  @!P2 LOP3.LUT R7, R7, 0xfffffffe, RZ, 0xc0, !PT ;  /* 0xfffffffe0707a812 */ /* 0x000fd200078ec0ff */
[----:B------:R-:W-:Y:S02]  /*dc00*/  @!P1 LEA.HI R6, R5, R5, RZ, 0x1 ;  /* 0x0000000505069211 */ /* 0x000fe400078f08ff */
[----:B------:R-:W-:Y:S02]  /*dc10*/  @!P0 LEA.HI R4, R4, R4, RZ, 0x1 ;  /* 0x0000000404048211 */ /* 0x000fe400078f08ff */
[----:B------:R-:W-:Y:S01]  /*dc20*/  @!P4 LOP3.LUT R5, R9, 0xfffffffe, RZ, 0xc0, !PT ;  /* 0xfffffffe0905c812 */ /* 0x000fe200078ec0ff */
[--C-:B------:R-:W-:Y:S01]  /*dc30*/  @!P3 IMAD.WIDE R8, R8, 0x4, R2.reuse ;  /* 0x000000040808b825 */ /* 0x100fe200078e0202 */
[----:B------:R-:W-:Y:S02]  /*dc40*/  @!P1 LOP3.LUT R12, R6, 0xfffffffe, RZ, 0xc0, !PT ;  /* 0xfffffffe060c9812 */ /* 0x000fe400078ec0ff */
[----:B------:R-:W-:Y:S01]  /*dc50*/  @!P0 LOP3.LUT R13, R4, 0xfffffffe, RZ, 0xc0, !PT ;  /* 0xfffffffe040d8812 */ /* 0x000fe200078ec0ff */
        /* <DEDUP_REMOVED lines=9> */
.L_x_117:
[----:B------:R-:W-:Y:S05]  /*dcf0*/  BSYNC B0 ;  /* 0x0000000000007941 */ /* 0x000fea0003800000 */
.L_x_116:
[----:B--23--:R2:W3:Y:S01]  /*dd00*/  SHFL.IDX PT, R3, R22, 0x2, 0x1c1f ;  /* 0x005c1f0016037f89 */ /* 0x00c4e200000e0000 */
[----:B------:R-:W-:Y:S03]  /*dd10*/  BSSY B0, `(.L_x_118) ;  /* 0x0000060000007945 */ /* 0x000fe60003800000 */
[----:B----4-:R2:W4:Y:S01]  /*dd20*/  SHFL.IDX PT, R2, R23, 0x2, 0x1c1f ;  /* 0x005c1f0017027f89 */ /* 0x01052200000e0000 */
[----:B------:R-:W-:Y:S05]  /*dd30*/  @P5 BRA `(.L_x_119) ;  /* 0x000005d000005947 */ /* 0x000fea0003800000 */
[C---:B------:R-:W-:Y:S02]  /*dd40*/  IADD3 R5, R0.reuse, 0x8, RZ ;  /* 0x0000000800057810 */ /* 0x040fe40007ffe0ff */
[----:B------:R-:W-:-:S02]  /*dd50*/  IADD3 R4, R0, 0x10, RZ ;  /* 0x0000001000047810 */ /* 0x000fc40007ffe0ff */
[----:B------:R-:W-:Y:S02]  /*dd60*/  ISETP.GE.AND P2, PT, R5, c[0x0][0x3c8], PT ;  /* 0x0000f20005007a0c */ /* 0x000fe40003f46270 */
[----:B------:R-:W-:Y:S02]  /*dd70*/  ISETP.GE.AND P1, PT, R4, c[0x0][0x3c8], PT ;  /* 0x0000f20004007a0c */ /* 0x000fe40003f26270 */
[C---:B------:R-:W-:Y:S02]  /*dd80*/  ISETP.GE.AND P3, PT, R0.reuse, c[0x0][0x3c8], PT ;  /* 0x0000f20000007a0c */ /* 0x040fe40003f66270 */
[C---:B------:R-:W-:Y:S02]  /*dd90*/  IADD3 R10, R0.reuse, 0x18, RZ ;  /* 0x00000018000a7810 */ /* 0x040fe40007ffe0ff */
[----:B------:R-:W-:Y:S02]  /*dda0*/  IADD3 R11, R0, 0x20, RZ ;  /* 0x00000020000b7810 */ /* 0x000fe40007ffe0ff */
[----:B------:R-:W-:-:S02]  /*ddb0*/  ISETP.GE.AND P0, PT, R10, c[0x0][0x3c8], PT ;  /* 0x0000f2000a007a0c */ /* 0x000fc40003f06270 */
[----:B------:R-:W-:Y:S02]  /*ddc0*/  ISETP.GE.AND P5, PT, R11, c[0x0][0x3c8], PT ;  /* 0x0000f2000b007a0c */ /* 0x000fe40003fa6270 */
[----:B------:R-:W-:Y:S02]  /*ddd0*/  @!P2 LEA.HI R5, R5, R5, RZ, 0x1 ;  /* 0x000000050505a211 */ /* 0x000fe400078f08ff */
[----:B------:R-:W-:Y:S01]  /*dde0*/  @!P1 LEA.HI R4, R4, R4, RZ, 0x1 ;  /* 0x0000000404049211 */ /* 0x000fe200078f08ff */
[--C-:B---34-:R-:W-:Y:S01]  /*ddf0*/  @!P3 IMAD.WIDE R6, R0, 0x4, R2.reuse ;  /* 0x000000040006b825 */ /* 0x118fe200078e0202 */
[----:B------:R-:W-:Y:S02]  /*de00*/  @!P2 LOP3.LUT R5, R5, 0xfffffffe, RZ, 0xc0, !PT ;  /* 0xfffffffe0505a812 */ /* 0x000fe400078ec0ff */
[----:B------:R-:W-:Y:S02]  /*de10*/  @!P1 LOP3.LUT R8, R4, 0xfffffffe, RZ, 0xc0, !PT ;  /* 0xfffffffe04089812 */ /* 0x000fe400078ec0ff */
[----:B------:R3:W-:Y:S01]  /*de20*/  @!P3 ST.E.64 [R6.64], R140 ;  /* 0x0000008c0600b985 */ /* 0x0007e2000c101b12 */
[----:B------:R-:W-:Y:S01]  /*de30*/  @!P2 IMAD.WIDE R4, R5, 0x4, R2 ;  /* 0x000000040504a825 */ /* 0x000fe200078e0202 */
[----:B------:R-:W-:-:S03]  /*de40*/  IADD3 R12, R0, 0x48, RZ ;  /* 0x00000048000c7810 */ /* 0x000fc60007ffe0ff */
[----:B------:R-:W-:Y:S01]  /*de50*/  @!P1 IMAD.WIDE R8, R8, 0x4, R2 ;  /* 0x0000000408089825 */ /* 0x000fe200078e0202 */
[----:B------:R4:W-:Y:S04]  /*de60*/  @!P2 ST.E.64 [R4.64], R148 ;  /* 0x000000940400a985 */ /* 0x0009e8000c101b12 */
[----:B------:R5:W-:Y:S01]  /*de70*/  @!P1 ST.E.64 [R8.64], R160 ;  /* 0x000000a008009985 */ /* 0x000be2000c101b12 */
[----:B---3--:R-:W-:Y:S02]  /*de80*/  IADD3 R7, R0, 0x28, RZ ;  /* 0x0000002800077810 */ /* 0x008fe40007ffe0ff */
[----:B------:R-:W-:Y:S02]  /*de90*/  @!P5 LEA.HI R6, R11, R11, RZ, 0x1 ;  /* 0x0000000b0b06d211 */ /* 0x000fe400078f08ff */
[----:B------:R-:W-:-:S02]  /*dea0*/  ISETP.GE.AND P4, PT, R7, c[0x0][0x3c8], PT ;  /* 0x0000f20007007a0c */ /* 0x000fc40003f86270 */
[----:B----4-:R-:W-:Y:S02]  /*deb0*/  @!P0 LEA.HI R4, R10, R10, RZ, 0x1 ;  /* 0x0000000a0a048211 */ /* 0x010fe400078f08ff */
[----:B------:R-:W-:Y:S02]  /*dec0*/  IADD3 R10, R0, 0x40, RZ ;  /* 0x00000040000a7810 */ /* 0x000fe40007ffe0ff */
[----:B------:R-:W-:Y:S02]  /*ded0*/  @!P0 LOP3.LUT R4, R4, 0xfffffffe, RZ, 0xc0, !PT ;  /* 0xfffffffe04048812 */ /* 0x000fe400078ec0ff */
[C---:B-----5:R-:W-:Y:S02]  /*dee0*/  IADD3 R8, R0.reuse, 0x30, RZ ;  /* 0x0000003000087810 */ /* 0x060fe40007ffe0ff */
[----:B------:R-:W-:Y:S01]  /*def0*/  IADD3 R9, R0, 0x38, RZ ;  /* 0x0000003800097810 */ /* 0x000fe20007ffe0ff */
[----:B------:R-:W-:Y:S01]  /*df00*/  @!P0 IMAD.WIDE R4, R4, 0x4, R2 ;  /* 0x0000000404048825 */ /* 0x000fe200078e0202 */
[----:B------:R-:W-:-:S02]  /*df10*/  ISETP.GE.AND P3, PT, R8, c[0x0][0x3c8], PT ;  /* 0x0000f20008007a0c */ /* 0x000fc40003f66270 */
[----:B------:R-:W-:Y:S02]  /*df20*/  ISETP.GE.AND P2, PT, R9, c[0x0][0x3c8], PT ;  /* 0x0000f20009007a0c */ /* 0x000fe40003f46270 */
[----:B------:R-:W-:Y:S01]  /*df30*/  @!P5 LOP3.LUT R6, R6, 0xfffffffe, RZ, 0xc0, !PT ;  /* 0xfffffffe0606d812 */ /* 0x000fe200078ec0ff */
[----:B------:R3:W-:Y:S01]  /*df40*/  @!P0 ST.E.64 [R4.64], R164 ;  /* 0x000000a404008985 */ /* 0x0007e2000c101b12 */
[----:B------:R-:W-:Y:S02]  /*df50*/  ISETP.GE.AND P1, PT, R10, c[0x0][0x3c8], PT ;  /* 0x0000f2000a007a0c */ /* 0x000fe40003f26270 */
[----:B------:R-:W-:-:S13]  /*df60*/  ISETP.GE.AND P0, PT, R12, c[0x0][0x3c8], PT ;  /* 0x0000f2000c007a0c */ /* 0x000fda0003f06270 */
[----:B------:R-:W-:-:S04]  /*df70*/  @!P0 LEA.HI R12, R12, R12, RZ, 0x1 ;  /* 0x0000000c0c0c8211 */ /* 0x000fc800078f08ff */
[----:B------:R-:W-:Y:S01]  /*df80*/  @!P0 LOP3.LUT R12, R12, 0xfffffffe, RZ, 0xc0, !PT ;  /* 0xfffffffe0c0c8812 */ /* 0x000fe200078ec0ff */
[----:B---3--:R-:W-:Y:S01]  /*df90*/  @!P5 IMAD.WIDE R4, R6, 0x4, R2 ;  /* 0x000000040604d825 */ /* 0x008fe200078e0202 */
[----:B------:R-:W-:Y:S02]  /*dfa0*/  @!P4 LEA.HI R6, R7, R7, RZ, 0x1 ;  /* 0x000000070706c211 */ /* 0x000fe400078f08ff */
[----:B------:R-:W-:Y:S02]  /*dfb0*/  @!P1 LEA.HI R7, R10, R10, RZ, 0x1 ;  /* 0x0000000a0a079211 */ /* 0x000fe400078f08ff */
[----:B------:R3:W-:Y:S01]  /*dfc0*/  @!P5 ST.E.64 [R4.64], R176 ;  /* 0x000000b00400d985 */ /* 0x0007e2000c101b12 */
[----:B------:R-:W-:Y:S02]  /*dfd0*/  @!P4 LOP3.LUT R6, R6, 0xfffffffe, RZ, 0xc0, !PT ;  /* 0xfffffffe0606c812 */ /* 0x000fe400078ec0ff */
[----:B------:R-:W-:Y:S02]  /*dfe0*/  @!P1 LOP3.LUT R7, R7, 0xfffffffe, RZ, 0xc0, !PT ;  /* 0xfffffffe07079812 */ /* 0x000fe400078ec0ff */
[----:B---3--:R-:W-:-:S02]  /*dff0*/  @!P3 LEA.HI R5, R8, R8, RZ, 0x1 ;  /* 0x000000080805b211 */ /* 0x008fc400078f08ff */
[----:B------:R-:W-:Y:S02]  /*e000*/  @!P2 LEA.HI R4, R9, R9, RZ, 0x1 ;  /* 0x000000090904a211 */ /* 0x000fe400078f08ff */
[----:B------:R-:W-:Y:S02]  /*e010*/  @!P3 LOP3.LUT R8, R5, 0xfffffffe, RZ, 0xc0, !PT ;  /* 0xfffffffe0508b812 */ /* 0x000fe400078ec0ff */
[----:B------:R-:W-:Y:S01]  /*e020*/  @!P2 LOP3.LUT R10, R4, 0xfffffffe, RZ, 0xc0, !PT ;  /* 0xfffffffe040aa812 */ /* 0x000fe200078ec0ff */
[----:B------:R-:W-:-:S04]  /*e030*/  @!P4 IMAD.WIDE R4, R6, 0x4, R2 ;  /* 0x000000040604c825 */ /* 0x000fc800078e0202 */
[--C-:B------:R-:W-:Y:S01]  /*e040*/  @!P3 IMAD.WIDE R8, R8, 0x4, R2.reuse ;  /* 0x000000040808b825 */ /* 0x100fe200078e0202 */
[----:B------:R3:W-:Y:S03]  /*e050*/  @!P4 ST.E.64 [R4.64], R180 ;  /* 0x000000b40400c985 */ /* 0x0007e6000c101b12 */
[--C-:B------:R-:W-:Y:S01]  /*e060*/  @!P2 IMAD.WIDE R10, R10, 0x4, R2.reuse ;  /* 0x000000040a0aa825 */ /* 0x100fe200078e0202 */
[----:B------:R4:W-:Y:S03]  /*e070*/  @!P3 ST.E.64 [R8.64], R196 ;  /* 0x000000c40800b985 */ /* 0x0009e6000c101b12 */
[--C-:B------:R-:W-:Y:S01]  /*e080*/  @!P1 IMAD.WIDE R6, R7, 0x4, R2.reuse ;  /* 0x0000000407069825 */ /* 0x100fe200078e0202 */
[----:B------:R-:W-:Y:S04]  /*e090*/  @!P2 ST.E.64 [R10.64], R200 ;  /* 0x000000c80a00a985 */ /* 0x000fe8000c101b12 */
[----:B------:R5:W-:Y:S01]  /*e0a0*/  @!P1 ST.E.64 [R6.64], R72 ;  /* 0x0000004806009985 */ /* 0x000be2000c101b12 */
[----:B---3--:R-:W-:Y:S01]  /*e0b0*/  @!P0 IMAD.WIDE R4, R12, 0x4, R2 ;  /* 0x000000040c048825 */ /* 0x008fe200078e0202 */
[----:B----4-:R-:W-:-:S04]  /*e0c0*/  IADD3 R9, R0, 0x50, RZ ;  /* 0x0000005000097810 */ /* 0x010fc80007ffe0ff */
[----:B------:R3:W-:Y:S01]  /*e0d0*/  @!P0 ST.E.64 [R4.64], R76 ;  /* 0x0000004c04008985 */ /* 0x0007e2000c101b12 */
[----:B------:R-:W-:Y:S02]  /*e0e0*/  IADD3 R8, R0, 0x58, RZ ;  /* 0x0000005800087810 */ /* 0x000fe40007ffe0ff */
[----:B------:R-:W-:Y:S02]  /*e0f0*/  ISETP.GE.AND P5, PT, R9, c[0x0][0x3c8], PT ;  /* 0x0000f20009007a0c */ /* 0x000fe40003fa6270 */
[----:B------:R-:W-:Y:S02]  /*e100*/  ISETP.GE.AND P4, PT, R8, c[0x0][0x3c8], PT ;  /* 0x0000f20008007a0c */ /* 0x000fe40003f86270 */
[C---:B-----5:R-:W-:Y:S02]  /*e110*/  IADD3 R7, R0.reuse, 0x60, RZ ;  /* 0x0000006000077810 */ /* 0x060fe40007ffe0ff */
[----:B------:R-:W-:Y:S02]  /*e120*/  IADD3 R6, R0, 0x68, RZ ;  /* 0x0000006800067810 */ /* 0x000fe40007ffe0ff */
[----:B------:R-:W-:-:S02]  /*e130*/  ISETP.GE.AND P3, PT, R7, c[0x0][0x3c8], PT ;  /* 0x0000f20007007a0c */ /* 0x000fc40003f66270 */
[----:B------:R-:W-:-:S03]  /*e140*/  ISETP.GE.AND P2, PT, R6, c[0x0][0x3c8], PT ;  /* 0x0000f20006007a0c */ /* 0x000fc60003f46270 */
[----:B------:R-:W-:Y:S02]  /*e150*/  @!P5 LEA.HI R9, R9, R9, RZ, 0x1 ;  /* 0x000000090909d211 */ /* 0x000fe400078f08ff */
[----:B------:R-:W-:-:S04]  /*e160*/  @!P4 LEA.HI R10, R8, R8, RZ, 0x1 ;  /* 0x00000008080ac211 */ /* 0x000fc800078f08ff */
[----:B------:R-:W-:Y:S02]  /*e170*/  @!P4 LOP3.LUT R10, R10, 0xfffffffe, RZ, 0xc0, !PT ;  /* 0xfffffffe0a0ac812 */ /* 0x000fe400078ec0ff */
[----:B------:R-:W-:Y:S02]  /*e180*/  @!P3 LEA.HI R8, R7, R7, RZ, 0x1 ;  /* 0x000000070708b211 */ /* 0x000fe400078f08ff */
[----:B------:R-:W-:Y:S01]  /*e190*/  @!P2 LEA.HI R7, R6, R6, RZ, 0x1 ;  /* 0x000000060607a211 */ /* 0x000fe200078f08ff */
[----:B------:R-:W-:Y:S01]  /*e1a0*/  @!P4 IMAD.WIDE R10, R10, 0x4, R2 ;  /* 0x000000040a0ac825 */ /* 0x000fe200078e0202 */
[----:B------:R-:W-:Y:S02]  /*e1b0*/  @!P3 LOP3.LUT R8, R8, 0xfffffffe, RZ, 0xc0, !PT ;  /* 0xfffffffe0808b812 */ /* 0x000fe400078ec0ff */
[C---:B---3--:R-:W-:Y:S02]  /*e1c0*/  IADD3 R5, R0.reuse, 0x70, RZ ;  /* 0x0000007000057810 */ /* 0x048fe40007ffe0ff */
[----:B------:R-:W-:-:S02]  /*e1d0*/  IADD3 R4, R0, 0x78, RZ ;  /* 0x0000007800047810 */ /* 0x000fc40007ffe0ff */
[----:B------:R-:W-:Y:S02]  /*e1e0*/  ISETP.GE.AND P1, PT, R5, c[0x0][0x3c8], PT ;  /* 0x0000f20005007a0c */ /* 0x000fe40003f26270 */
[----:B------:R-:W-:Y:S02]  /*e1f0*/  ISETP.GE.AND P0, PT, R4, c[0x0][0x3c8], PT ;  /* 0x0000f20004007a0c */ /* 0x000fe40003f06270 */
[----:B------:R-:W-:-:S09]  /*e200*/  @!P2 LOP3.LUT R7, R7, 0xfffffffe, RZ, 0xc0, !PT ;  /* 0xfffffffe0707a812 */ /* 0x000fd200078ec0ff */
[----:B------:R-:W-:Y:S02]  /*e210*/  @!P1 LEA.HI R6, R5, R5, RZ, 0x1 ;  /* 0x0000000505069211 */ /* 0x000fe400078f08ff */
[----:B------:R-:W-:Y:S01]  /*e220*/  @!P5 LOP3.LUT R5, R9, 0xfffffffe, RZ, 0xc0, !PT ;  /* 0xfffffffe0905d812 */ /* 0x000fe200078ec0ff */
[--C-:B------:R-:W-:Y:S01]  /*e230*/  @!P3 IMAD.WIDE R8, R8, 0x4, R2.reuse ;  /* 0x000000040808b825 */ /* 0x100fe200078e0202 */
[----:B------:R-:W-:Y:S02]  /*e240*/  @!P0 LEA.HI R4, R4, R4, RZ, 0x1 ;  /* 0x0000000404048211 */ /* 0x000fe400078f08ff */
[----:B------:R-:W-:Y:S01]  /*e250*/  @!P1 LOP3.LUT R14, R6, 0xfffffffe, RZ, 0xc0, !PT ;  /* 0xfffffffe060e9812 */ /* 0x000fe200078ec0ff */
[----:B------:R-:W-:Y:S01]  /*e260*/  @!P5 IMAD.WIDE R12, R5, 0x4, R2 ;  /* 0x00000004050cd825 */ /* 0x000fe200078e0202 */
[----:B------:R-:W-:-:S03]  /*e270*/  @!P0 LOP3.LUT R15, R4, 0xfffffffe, RZ, 0xc0, !PT ;  /* 0xfffffffe040f8812 */ /* 0x000fc600078ec0ff */
[--C-:B------:R-:W-:Y:S01]  /*e280*/  @!P2 IMAD.WIDE R6, R7, 0x4, R2.reuse ;  /* 0x000000040706a825 */ /* 0x100fe200078e0202 */
[----:B------:R3:W-:Y:S03]  /*e290*/  @!P5 ST.E.64 [R12.64], R88 ;  /* 0x000000580c00d985 */ /* 0x0007e6000c101b12 */
[--C-:B------:R-:W-:Y:S01]  /*e2a0*/  @!P1 IMAD.WIDE R4, R14, 0x4, R2.reuse ;  /* 0x000000040e049825 */ /* 0x100fe200078e0202 */
[----:B------:R3:W-:Y:S03]  /*e2b0*/  @!P4 ST.E.64 [R10.64], R92 ;  /* 0x0000005c0a00c985 */ /* 0x0007e6000c101b12 */
[----:B------:R-:W-:Y:S01]  /*e2c0*/  @!P0 IMAD.WIDE R2, R15, 0x4, R2 ;  /* 0x000000040f028825 */ /* 0x000fe200078e0202 */
[----:B------:R3:W-:Y:S04]  /*e2d0*/  @!P3 ST.E.64 [R8.64], R104 ;  /* 0x000000680800b985 */ /* 0x0007e8000c101b12 */
[----:B------:R3:W-:Y:S04]  /*e2e0*/  @!P2 ST.E.64 [R6.64], R108 ;  /* 0x0000006c0600a985 */ /* 0x0007e8000c101b12 */
[----:B------:R3:W-:Y:S04]  /*e2f0*/  @!P1 ST.E.64 [R4.64], R120 ;  /* 0x0000007804009985 */ /* 0x0007e8000c101b12 */
[----:B------:R3:W-:Y:S02]  /*e300*/  @!P0 ST.E.64 [R2.64], R124 ;  /* 0x0000007c02008985 */ /* 0x0007e4000c101b12 */
.L_x_119:
[----:B------:R-:W-:Y:S05]  /*e310*/  BSYNC B0 ;  /* 0x0000000000007941 */ /* 0x000fea0003800000 */
.L_x_118:
[----:B---3--:R3:W1:Y:S04]  /*e320*/  SHFL.IDX PT, R3, R22, 0x3, 0x1c1f ;  /* 0x007c1f0016037f89 */ /* 0x00866800000e0000 */
[----:B----4-:R3:W4:Y:S01]  /*e330*/  SHFL.IDX PT, R2, R23, 0x3, 0x1c1f ;  /* 0x007c1f0017027f89 */ /* 0x01072200000e0000 */
[----:B------:R-:W-:Y:S05]  /*e340*/  @P6 EXIT ;  /* 0x000000000000694d */ /* 0x000fea0003800000 */
[C---:B------:R-:W-:Y:S02]  /*e350*/  ISETP.GE.AND P0, PT, R0.reuse, c[0x0][0x3c8], PT ;  /* 0x0000f20000007a0c */ /* 0x040fe40003f06270 */
[----:B------:R-:W-:-:S02]  /*e360*/  IADD3 R5, R0, 0x8, RZ ;  /* 0x0000000800057810 */ /* 0x000fc40007ffe0ff */
[----:B------:R-:W-:Y:S02]  /*e370*/  IADD3 R4, R0, 0x10, RZ ;  /* 0x0000001000047810 */ /* 0x000fe40007ffe0ff */
[----:B------:R-:W-:Y:S02]  /*e380*/  ISETP.GE.AND P6, PT, R5, c[0x0][0x3c8], PT ;  /* 0x0000f20005007a0c */ /* 0x000fe40003fc6270 */
[----:B------:R-:W-:Y:S02]  /*e390*/  ISETP.GE.AND P5, PT, R4, c[0x0][0x3c8], PT ;  /* 0x0000f20004007a0c */ /* 0x000fe40003fa6270 */
[C---:B------:R-:W-:Y:S02]  /*e3a0*/  IADD3 R8, R0.reuse, 0x18, RZ ;  /* 0x0000001800087810 */ /* 0x040fe40007ffe0ff */
[C---:B------:R-:W-:Y:S01]  /*e3b0*/  IADD3 R9, R0.reuse, 0x20, RZ ;  /* 0x0000002000097810 */ /* 0x040fe20007ffe0ff */
[C---:B-1--4-:R-:W-:Y:S01]  /*e3c0*/  @!P0 IMAD.WIDE R6, R0.reuse, 0x4, R2 ;  /* 0x0000000400068825 */ /* 0x052fe200078e0202 */
[----:B------:R-:W-:-:S02]  /*e3d0*/  IADD3 R10, R0, 0x28, RZ ;  /* 0x00000028000a7810 */ /* 0x000fc40007ffe0ff */
[C---:B------:R-:W-:Y:S02]  /*e3e0*/  IADD3 R11, R0.reuse, 0x30, RZ ;  /* 0x00000030000b7810 */ /* 0x040fe40007ffe0ff */
[----:B------:R1:W-:Y:S01]  /*e3f0*/  @!P0 ST.E.64 [R6.64], R142 ;  /* 0x0000008e06008985 */ /* 0x0003e2000c101b12 */
[----:B------:R-:W-:Y:S02]  /*e400*/  IADD3 R12, R0, 0x38, RZ ;  /* 0x00000038000c7810 */ /* 0x000fe40007ffe0ff */
[----:B------:R-:W-:Y:S02]  /*e410*/  @!P5 LEA.HI R4, R4, R4, RZ, 0x1 ;  /* 0x000000040404d211 */ /* 0x000fe400078f08ff */
[----:B------:R-:W-:Y:S02]  /*e420*/  ISETP.GE.AND P4, PT, R8, c[0x0][0x3c8], PT ;  /* 0x0000f20008007a0c */ /* 0x000fe40003f86270 */
[----:B------:R-:W-:Y:S02]  /*e430*/  ISETP.GE.AND P3, PT, R9, c[0x0][0x3c8], PT ;  /* 0x0000f20009007a0c */ /* 0x000fe40003f66270 */
[----:B------:R-:W-:-:S02]  /*e440*/  @!P5 LOP3.LUT R4, R4, 0xfffffffe, RZ, 0xc0, !PT ;  /* 0xfffffffe0404d812 */ /* 0x000fc400078ec0ff */
[----:B------:R-:W-:Y:S02]  /*e450*/  ISETP.GE.AND P2, PT, R10, c[0x0][0x3c8], PT ;  /* 0x0000f2000a007a0c */ /* 0x000fe40003f46270 */
[----:B------:R-:W-:Y:S02]  /*e460*/  ISETP.GE.AND P1, PT, R11, c[0x0][0x3c8], PT ;  /* 0x0000f2000b007a0c */ /* 0x000fe40003f26270 */
[----:B------:R-:W-:Y:S02]  /*e470*/  ISETP.GE.AND P0, PT, R12, c[0x0][0x3c8], PT ;  /* 0x0000f2000c007a0c */ /* 0x000fe40003f06270 */
[C---:B------:R-:W-:Y:S02]  /*e480*/  IADD3 R14, R0.reuse, 0x40, RZ ;  /* 0x00000040000e7810 */ /* 0x040fe40007ffe0ff */
[----:B------:R-:W-:Y:S02]  /*e490*/  IADD3 R15, R0, 0x48, RZ ;  /* 0x00000048000f7810 */ /* 0x000fe40007ffe0ff */
[----:B-1----:R-:W-:Y:S01]  /*e4a0*/  @!P6 LEA.HI R6, R5, R5, RZ, 0x1 ;  /* 0x000000050506e211 */ /* 0x002fe200078f08ff */
[----:B------:R-:W-:-:S03]  /*e4b0*/  @!P5 IMAD.WIDE R4, R4, 0x4, R2 ;  /* 0x000000040404d825 */ /* 0x000fc600078e0202 */
[----:B------:R-:W-:-:S05]  /*e4c0*/  @!P6 LOP3.LUT R6, R6, 0xfffffffe, RZ, 0xc0, !PT ;  /* 0xfffffffe0606e812 */ /* 0x000fca00078ec0ff */
[----:B------:R-:W-:-:S05]  /*e4d0*/  @!P6 IMAD.WIDE R6, R6, 0x4, R2 ;  /* 0x000000040606e825 */ /* 0x000fca00078e0202 */
[----:B------:R1:W-:Y:S01]  /*e4e0*/  @!P6 ST.E.64 [R6.64], R150 ;  /* 0x000000960600e985 */ /* 0x0003e2000c101b12 */
[----:B------:R-:W-:-:S03]  /*e4f0*/  ISETP.GE.AND P6, PT, R14, c[0x0][0x3c8], PT ;  /* 0x0000f2000e007a0c */ /* 0x000fc60003fc6270 */
[----:B------:R4:W-:Y:S01]  /*e500*/  @!P5 ST.E.64 [R4.64], R162 ;  /* 0x000000a20400d985 */ /* 0x0009e2000c101b12 */
[----:B------:R-:W-:Y:S02]  /*e510*/  ISETP.GE.AND P5, PT, R15, c[0x0][0x3c8], PT ;  /* 0x0000f2000f007a0c */ /* 0x000fe40003fa6270 */
[----:B-1----:R-:W-:Y:S02]  /*e520*/  @!P2 LEA.HI R7, R10, R10, RZ, 0x1 ;  /* 0x0000000a0a07a211 */ /* 0x002fe400078f08ff */
[----:B------:R-:W-:Y:S02]  /*e530*/  @!P1 LEA.HI R6, R11, R11, RZ, 0x1 ;  /* 0x0000000b0b069211 */ /* 0x000fe400078f08ff */
[----:B----4-:R-:W-:Y:S02]  /*e540*/  @!P4 LEA.HI R4, R8, R8, RZ, 0x1 ;  /* 0x000000080804c211 */ /* 0x010fe400078f08ff */
[----:B------:R-:W-:Y:S02]  /*e550*/  @!P3 LEA.HI R8, R9, R9, RZ, 0x1 ;  /* 0x000000090908b211 */ /* 0x000fe400078f08ff */
[----:B------:R-:W-:-:S02]  /*e560*/  @!P0 LEA.HI R5, R12, R12, RZ, 0x1 ;  /* 0x0000000c0c058211 */ /* 0x000fc400078f08ff */
[----:B------:R-:W-:Y:S02]  /*e570*/  @!P4 LOP3.LUT R4, R4, 0xfffffffe, RZ, 0xc0, !PT ;  /* 0xfffffffe0404c812 */ /* 0x000fe400078ec0ff */
[----:B------:R-:W-:Y:S02]  /*e580*/  @!P3 LOP3.LUT R8, R8, 0xfffffffe, RZ, 0xc0, !PT ;  /* 0xfffffffe0808b812 */ /* 0x000fe400078ec0ff */
[----:B------:R-:W-:Y:S01]  /*e590*/  @!P2 LOP3.LUT R7, R7, 0xfffffffe, RZ, 0xc0, !PT ;  /* 0xfffffffe0707a812 */ /* 0x000fe200078ec0ff */
[--C-:B------:R-:W-:Y:S01]  /*e5a0*/  @!P4 IMAD.WIDE R12, R4, 0x4, R2.reuse ;  /* 0x00000004040cc825 */ /* 0x100fe200078e0202 */
[----:B------:R-:W-:Y:S02]  /*e5b0*/  @!P1 LOP3.LUT R6, R6, 0xfffffffe, RZ, 0xc0, !PT ;  /* 0xfffffffe06069812 */ /* 0x000fe400078ec0ff */
[----:B------:R-:W-:Y:S01]  /*e5c0*/  @!P0 LOP3.LUT R5, R5, 0xfffffffe, RZ, 0xc0, !PT ;  /* 0xfffffffe05058812 */ /* 0x000fe200078ec0ff */
[--C-:B------:R-:W-:Y:S01]  /*e5d0*/  @!P3 IMAD.WIDE R10, R8, 0x4, R2.reuse ;  /* 0x00000004080ab825 */ /* 0x100fe200078e0202 */
[----:B------:R1:W-:Y:S03]  /*e5e0*/  @!P4 ST.E.64 [R12.64], R166 ;  /* 0x000000a60c00c985 */ /* 0x0003e6000c101b12 */
[--C-:B------:R-:W-:Y:S01]  /*e5f0*/  @!P2 IMAD.WIDE R8, R7, 0x4, R2.reuse ;  /* 0x000000040708a825 */ /* 0x100fe200078e0202 */
[----:B------:R4:W-:Y:S03]  /*e600*/  @!P3 ST.E.64 [R10.64], R178 ;  /* 0x000000b20a00b985 */ /* 0x0009e6000c101b12 */
[--C-:B------:R-:W-:Y:S01]  /*e610*/  @!P1 IMAD.WIDE R6, R6, 0x4, R2.reuse ;  /* 0x0000000406069825 */ /* 0x100fe200078e0202 */
[----:B------:R5:W-:Y:S03]  /*e620*/  @!P2 ST.E.64 [R8.64], R182 ;  /* 0x000000b60800a985 */ /* 0x000be6000c101b12 */
[----:B------:R-:W-:Y:S01]  /*e630*/  @!P0 IMAD.WIDE R4, R5, 0x4, R2 ;  /* 0x0000000405048825 */ /* 0x000fe200078e0202 */
[----:B------:R-:W-:Y:S04]  /*e640*/  @!P1 ST.E.64 [R6.64], R198 ;  /* 0x000000c606009985 */ /* 0x000fe8000c101b12 */
[----:B------:R2:W-:Y:S01]  /*e650*/  @!P0 ST.E.64 [R4.64], R202 ;  /* 0x000000ca04008985 */ /* 0x0005e2000c101b12 */
[----:B-1----:R-:W-:-:S02]  /*e660*/  IADD3 R12, R0, 0x70, RZ ;  /* 0x00000070000c7810 */ /* 0x002fc40007ffe0ff */
[C---:B----4-:R-:W-:Y:S02]  /*e670*/  IADD3 R10, R0.reuse, 0x60, RZ ;  /* 0x00000060000a7810 */ /* 0x050fe40007ffe0ff */
[C---:B------:R-:W-:Y:S02]  /*e680*/  IADD3 R11, R0.reuse, 0x68, RZ ;  /* 0x00000068000b7810 */ /* 0x040fe40007ffe0ff */
[C---:B-----5:R-:W-:Y:S02]  /*e690*/  IADD3 R8, R0.reuse, 0x50, RZ ;  /* 0x0000005000087810 */ /* 0x060fe40007ffe0ff */
[----:B------:R-:W-:Y:S02]  /*e6a0*/  IADD3 R9, R0, 0x58, RZ ;  /* 0x0000005800097810 */ /* 0x000fe40007ffe0ff */
[----:B------:R-:W-:Y:S02]  /*e6b0*/  ISETP.GE.AND P4, PT, R8, c[0x0][0x3c8], PT ;  /* 0x0000f20008007a0c */ /* 0x000fe40003f86270 */
[----:B------:R-:W-:-:S02]  /*e6c0*/  ISETP.GE.AND P3, PT, R9, c[0x0][0x3c8], PT ;  /* 0x0000f20009007a0c */ /* 0x000fc40003f66270 */
[----:B--2---:R-:W-:Y:S02]  /*e6d0*/  @!P6 LEA.HI R4, R14, R14, RZ, 0x1 ;  /* 0x0000000e0e04e211 */ /* 0x004fe400078f08ff */
[----:B------:R-:W-:Y:S02]  /*e6e0*/  @!P5 LEA.HI R5, R15, R15, RZ, 0x1 ;  /* 0x0000000f0f05d211 */ /* 0x000fe400078f08ff */
[----:B------:R-:W-:Y:S02]  /*e6f0*/  @!P6 LOP3.LUT R4, R4, 0xfffffffe, RZ, 0xc0, !PT ;  /* 0xfffffffe0404e812 */ /* 0x000fe400078ec0ff */
[----:B------:R-:W-:Y:S02]  /*e700*/  ISETP.GE.AND P2, PT, R10, c[0x0][0x3c8], PT ;  /* 0x0000f2000a007a0c */ /* 0x000fe40003f46270 */
[----:B------:R-:W-:Y:S01]  /*e710*/  @!P5 LOP3.LUT R5, R5, 0xfffffffe, RZ, 0xc0, !PT ;  /* 0xfffffffe0505d812 */ /* 0x000fe200078ec0ff */
[----:B------:R-:W-:Y:S01]  /*e720*/  @!P6 IMAD.WIDE R6, R4, 0x4, R2 ;  /* 0x000000040406e825 */ /* 0x000fe200078e0202 */
[----:B------:R-:W-:-:S02]  /*e730*/  ISETP.GE.AND P1, PT, R11, c[0x0][0x3c8], PT ;  /* 0x0000f2000b007a0c */ /* 0x000fc40003f26270 */
[----:B------:R-:W-:Y:S01]  /*e740*/  ISETP.GE.AND P0, PT, R12, c[0x0][0x3c8], PT ;  /* 0x0000f2000c007a0c */ /* 0x000fe20003f06270 */
[----:B------:R-:W-:Y:S01]  /*e750*/  @!P5 IMAD.WIDE R4, R5, 0x4, R2 ;  /* 0x000000040504d825 */ /* 0x000fe200078e0202 */
[----:B------:R1:W-:Y:S01]  /*e760*/  @!P6 ST.E.64 [R6.64], R74 ;  /* 0x0000004a0600e985 */ /* 0x0003e2000c101b12 */
[----:B------:R-:W-:-:S03]  /*e770*/  IADD3 R0, R0, 0x78, RZ ;  /* 0x0000007800007810 */ /* 0x000fc60007ffe0ff */
[----:B------:R2:W-:Y:S01]  /*e780*/  @!P5 ST.E.64 [R4.64], R78 ;  /* 0x0000004e0400d985 */ /* 0x0005e2000c101b12 */
[----:B-1----:R-:W-:-:S04]  /*e790*/  @!P2 LEA.HI R7, R10, R10, RZ, 0x1 ;  /* 0x0000000a0a07a211 */ /* 0x002fc800078f08ff */
[----:B------:R-:W-:Y:S02]  /*e7a0*/  @!P1 LEA.HI R6, R11, R11, RZ, 0x1 ;  /* 0x0000000b0b069211 */ /* 0x000fe400078f08ff */
[----:B--2---:R-:W-:Y:S02]  /*e7b0*/  @!P4 LEA.HI R4, R8, R8, RZ, 0x1 ;  /* 0x000000080804c211 */ /* 0x004fe400078f08ff */
[----:B------:R-:W-:Y:S02]  /*e7c0*/  @!P3 LEA.HI R8, R9, R9, RZ, 0x1 ;  /* 0x000000090908b211 */ /* 0x000fe400078f08ff */
[----:B------:R-:W-:Y:S02]  /*e7d0*/  @!P0 LEA.HI R5, R12, R12, RZ, 0x1 ;  /* 0x0000000c0c058211 */ /* 0x000fe400078f08ff */
[----:B------:R-:W-:Y:S02]  /*e7e0*/  @!P4 LOP3.LUT R4, R4, 0xfffffffe, RZ, 0xc0, !PT ;  /* 0xfffffffe0404c812 */ /* 0x000fe400078ec0ff */
[----:B------:R-:W-:-:S02]  /*e7f0*/  @!P3 LOP3.LUT R8, R8, 0xfffffffe, RZ, 0xc0, !PT ;  /* 0xfffffffe0808b812 */ /* 0x000fc400078ec0ff */
        /* <DEDUP_REMOVED lines=11> */
[----:B------:R1:W-:Y:S04]  /*e8b0*/  @!P1 ST.E.64 [R6.64], R110 ;  /* 0x0000006e06009985 */ /* 0x0003e8000c101b12 */
[----:B------:R1:W-:Y:S01]  /*e8c0*/  @!P0 ST.E.64 [R4.64], R122 ;  /* 0x0000007a04008985 */ /* 0x0003e2000c101b12 */
[----:B------:R-:W-:-:S13]  /*e8d0*/  ISETP.GE.AND P0, PT, R0, c[0x0][0x3c8], PT ;  /* 0x0000f20000007a0c */ /* 0x000fda0003f06270 */
[----:B------:R-:W-:Y:S05]  /*e8e0*/  @P0 EXIT ;  /* 0x000000000000094d */ /* 0x000fea0003800000 */
[----:B------:R-:W-:-:S04]  /*e8f0*/  LEA.HI R0, R0, R0, RZ, 0x1 ;  /* 0x0000000000007211 */ /* 0x000fc800078f08ff */
[----:B------:R-:W-:-:S05]  /*e900*/  LOP3.LUT R0, R0, 0xfffffffe, RZ, 0xc0, !PT ;  /* 0xfffffffe00007812 */ /* 0x000fca00078ec0ff */
[----:B------:R-:W-:-:S05]  /*e910*/  IMAD.WIDE R2, R0, 0x4, R2 ;  /* 0x0000000400027825 */ /* 0x000fca00078e0202 */
[----:B------:R-:W-:Y:S01]  /*e920*/  ST.E.64 [R2.64], R126 ;  /* 0x0000007e02007985 */ /* 0x000fe2000c101b12 */
[----:B------:R-:W-:Y:S05]  /*e930*/  EXIT ;  /* 0x000000000000794d */ /* 0x000fea0003800000 */
.L_x_113:
        /* <DEDUP_REMOVED lines=26> */
[----:B------:R-:W-:-:S04]  /*eae0*/  IMAD.WIDE.U32 R2, R7, c[0x0][0x4d8], R2 ;  /* 0x0001360007027a25 */ /* 0x000fc800078e0002 */
[----:B------:R-:W-:Y:S02]  /*eaf0*/  IMAD R6, R6, c[0x0][0x4d8], RZ ;  /* 0x0001360006067a24 */ /* 0x000fe400078e02ff */
[----:B--2---:R-:W-:Y:S02]  /*eb00*/  IMAD R4, R4, c[0x0][0x550], R9 ;  /* 0x0001540004047a24 */ /* 0x004fe400078e0209 */
[----:B------:R-:W-:Y:S01]  /*eb10*/  IMAD R5, R7, c[0x0][0x4dc], R6 ;  /* 0x0001370007057a24 */ /* 0x000fe200078e0206 */
[----:B------:R-:W-:Y:S02]  /*eb20*/  IADD3 R7, -R0, RZ, RZ ;  /* 0x000000ff00077210 */ /* 0x000fe40007ffe1ff */
[----:B------:R-:W-:Y:S01]  /*eb30*/  SHF.R.S32.HI R6, RZ, 0x1f, R4 ;  /* 0x0000001fff067819 */ /* 0x000fe20000011404 */
[----:B------:R-:W-:Y:S02]  /*eb40*/  IMAD.IADD R3, R5, 0x1, R3 ;  /* 0x0000000105037824 */ /* 0x000fe400078e0203 */
[----:B------:R-:W-:Y:S01]  /*eb50*/  IMAD R5, R7, c[0x0][0x4e8], R8 ;  /* 0x00013a0007057a24 */ /* 0x000fe200078e0208 */
[----:B------:R-:W-:Y:S01]  /*eb60*/  SHF.R.S32.HI R7, RZ, 0x1f, R0 ;  /* 0x0000001fff077819 */ /* 0x000fe20000011400 */
[----:B------:R-:W-:-:S02]  /*eb70*/  IMAD R6, R6, c[0x0][0x4e0], RZ ;  /* 0x0001380006067a24 */ /* 0x000fc400078e02ff */
        /* <DEDUP_REMOVED lines=14> */
.L_x_120:
        /* <DEDUP_REMOVED lines=10> */
.L_x_1341:


//--------------------- .text._ZN7cutlass13device_kernelIN5flash19enable_sm80_to_sm89INS1_16FlashAttnFwdSm80INS1_25CollectiveMainloopFwdSm80ILi8ELi1ELb1EN4cute5tupleIJNS5_1CILi128EEENS7_ILi112EEES8_EEELi128ENS_6half_tEfNS_4arch4Sm80ELb0ELb0ELb1ELb1ELb0ELb0ELb1ELb1EEENS1_21CollectiveEpilogueFwdINS6_IJS8_S8_S9_EEENS6_IJNS7_ILi1EEESH_SH_EEESB_SD_Li256ELb1ELb1ELb1ELb0EEENS1_36VarlenDynamicPersistentTileSchedulerILi128ELi112ELi256ELi256ELb1ELb1ELb0ELb0ELb1ELb1EEEEEEEEEvNT_6ParamsE --------------------------
	.section	.text._ZN7cutlass13device_kernelIN5flash19enable_sm80_to_sm89INS1_16FlashAttnFwdSm80INS1_25CollectiveMainloopFwdSm80ILi8ELi1ELb1EN4cute5tupleIJNS5_1CILi128EEENS7_ILi112EEES8_EEELi128ENS_6half_tEfNS_4arch4Sm80ELb0ELb0ELb1ELb1ELb0ELb0ELb1ELb1EEENS1_21CollectiveEpilogueFwdINS6_IJS8_S8_S9_EEENS6_IJNS7_ILi1EEESH_SH_EEESB_SD_Li256ELb1ELb1ELb1ELb0EEENS1_36VarlenDynamicPersistentTileSchedulerILi128ELi112ELi256ELi256ELb1ELb1ELb0ELb0ELb1ELb1EEEEEEEEEvNT_6ParamsE,"ax",@progbits
	.sectioninfo	@"SHI_REGISTERS=255"
	.align	128
.text._ZN7cutlass13device_kernelIN5flash19enable_sm80_to_sm89INS1_16FlashAttnFwdSm80INS1_25CollectiveMainloopFwdSm80ILi8ELi1ELb1EN4cute5tupleIJNS5_1CILi128EEENS7_ILi112EEES8_EEELi128ENS_6half_tEfNS_4arch4Sm80ELb0ELb0ELb1ELb1ELb0ELb0ELb1ELb1EEENS1_21CollectiveEpilogueFwdINS6_IJS8_S8_S9_EEENS6_IJNS7_ILi1EEESH_SH_EEESB_SD_Li256ELb1ELb1ELb1ELb0EEENS1_36VarlenDynamicPersistentTileSchedulerILi128ELi112ELi256ELi256ELb1ELb1ELb0ELb0ELb1ELb1EEEEEEEEEvNT_6ParamsE:
        .type           _ZN7cutlass13device_kernelIN5flash19enable_sm80_to_sm89INS1_16FlashAttnFwdSm80INS1_25CollectiveMainloopFwdSm80ILi8ELi1ELb1EN4cute5tupleIJNS5_1CILi128EEENS7_ILi112EEES8_EEELi128ENS_6half_tEfNS_4arch4Sm80ELb0ELb0ELb1ELb1ELb0ELb0ELb1ELb1EEENS1_21CollectiveEpilogueFwdINS6_IJS8_S8_S9_EEENS6_IJNS7_ILi1EEESH_SH_EEESB_SD_Li256ELb1ELb1ELb1ELb0EEENS1_36VarlenDynamicPersistentTileSchedulerILi128ELi112ELi256ELi256ELb1ELb1ELb0ELb0ELb1ELb1EEEEEEEEEvNT_6ParamsE,@function
        .size           _ZN7cutlass13device_kernelIN5flash19enable_sm80_to_sm89INS1_16FlashAttnFwdSm80INS1_25CollectiveMainloopFwdSm80ILi8ELi1ELb1EN4cute5tupleIJNS5_1CILi128EEENS7_ILi112EEES8_EEELi128ENS_6half_tEfNS_4arch4Sm80ELb0ELb0ELb1ELb1ELb0ELb0ELb1ELb1EEENS1_21CollectiveEpilogueFwdINS6_IJS8_S8_S9_EEENS6_IJNS7_ILi1EEESH_SH_EEESB_SD_Li256ELb1ELb1ELb1ELb0EEENS1_36VarlenDynamicPersistentTileSchedulerILi128ELi112ELi256ELi256ELb1ELb1ELb0ELb0ELb1ELb1EEEEEEEEEvNT_6ParamsE,(.L_x_1342 - _ZN7cutlass13device_kernelIN5flash19enable_sm80_to_sm89INS1_16FlashAttnFwdSm80INS1_25CollectiveMainloopFwdSm80ILi8ELi1ELb1EN4cute5tupleIJNS5_1CILi128EEENS7_ILi112EEES8_EEELi128ENS_6half_tEfNS_4arch4Sm80ELb0ELb0ELb1ELb1ELb0ELb0ELb1ELb1EEENS1_21CollectiveEpilogueFwdINS6_IJS8_S8_S9_EEENS6_IJNS7_ILi1EEESH_SH_EEESB_SD_Li256ELb1ELb1ELb1ELb0EEENS1_36VarlenDynamicPersistentTileSchedulerILi128ELi112ELi256ELi256ELb1ELb1ELb0ELb0ELb1ELb1EEEEEEEEEvNT_6ParamsE)
        .other          _ZN7cutlass13device_kernelIN5flash19enable_sm80_to_sm89INS1_16FlashAttnFwdSm80INS1_25CollectiveMainloopFwdSm80ILi8ELi1ELb1EN4cute5tupleIJNS5_1CILi128EEENS7_ILi112EEES8_EEELi128ENS_6half_tEfNS_4arch4Sm80ELb0ELb0ELb1ELb1ELb0ELb0ELb1ELb1EEENS1_21CollectiveEpilogueFwdINS6_IJS8_S8_S9_EEENS6_IJNS7_ILi1EEESH_SH_EEESB_SD_Li256ELb1ELb1ELb1ELb0EEENS1_36VarlenDynamicPersistentTileSchedulerILi128ELi112ELi256ELi256ELb1ELb1ELb0ELb0ELb1ELb1EEEEEEEEEvNT_6ParamsE,@"STO_CUDA_ENTRY STV_DEFAULT"
_ZN7cutlass13device_kernelIN5flash19enable_sm80_to_sm89INS1_16FlashAttnFwdSm80INS1_25CollectiveMainloopFwdSm80ILi8ELi1ELb1EN4cute5tupleIJNS5_1CILi128EEENS7_ILi112EEES8_EEELi128ENS_6half_tEfNS_4arch4Sm80ELb0ELb0ELb1ELb1ELb0ELb0ELb1ELb1EEENS1_21CollectiveEpilogueFwdINS6_IJS8_S8_S9_EEENS6_IJNS7_ILi1EEESH_SH_EEESB_SD_Li256ELb1ELb1ELb1ELb0EEENS1_36VarlenDynamicPersistentTileSchedulerILi128ELi112ELi256ELi256ELb1ELb1ELb0ELb0ELb1ELb1EEEEEEEEEvNT_6ParamsE:
[----:B------:R-:W-:-:S03]  /*0000*/  MOV R1, c[0x0][0x28] ;  /* 0x00000a0000017a02 */ /* 0x000fc60000000f00 */
[----:B------:R-:W1:Y:S01]  /*0010*/  S2R R2, SR_TID.X ;  /* 0x0000000000027919 */ /* 0x000e620000002100 */
[----:B------:R-:W-:Y:S01]  /*0020*/  IADD3 R1, R1, -0x88, RZ ;  /* 0xffffff7801017810 */ /* 0x000fe20007ffe0ff */
[----:B------:R-:W-:Y:S01]  /*0030*/  ULDC.64 UR6, c[0x0][0x118] ;  /* 0x0000460000067ab9 */ /* 0x000fe20000000a00 */
[----:B-1----:R-:W-:-:S05]  /*0040*/  SHF.R.U32.HI R0, RZ, 0x5, R2 ;  /* 0x00000005ff007819 */ /* 0x002fca0000011602 */
[----:B------:R-:W1:Y:S02]  /*0050*/  SHFL.IDX PT, R3, R0, RZ, 0x1f ;  /* 0x00001fff00037589 */ /* 0x000e6400000e0000 */
[----:B-1----:R-:W-:Y:S02]  /*0060*/  ISETP.NE.AND P0, PT, R3, RZ, PT ;  /* 0x000000ff0300720c */ /* 0x002fe40003f05270 */
[----:B------:R-:W-:Y:S11]  /*0070*/  STL [R1+0x78], R3 ;  /* 0x0000780301007387 */ /* 0x000ff60000100800 */
[----:B------:R-:W-:Y:S06]  /*0080*/  @P0 BAR.SYNC.DEFER_BLOCKING 0x5, 0x100 ;  /* 0x0144000000000b1d */ /* 0x000fec0000010000 */
[----:B------:R-:W1:Y:S04]  /*0090*/  @P0 LDS.128 R4, [0xf100] ;  /* 0x00f10000ff040984 */ /* 0x000e680000000c00 */
[----:B-1----:R1:W-:Y:S04]  /*00a0*/  @P0 STL.64 [R1+0x28], R4 ;  /* 0x0000280401000387 */ /* 0x0023e80000100a00 */
[----:B------:R1:W-:Y:S04]  /*00b0*/  @P0 STL.64 [R1+0x30], R6 ;  /* 0x0000300601000387 */ /* 0x0003e80000100a00 */
[----:B------:R-:W-:Y:S06]  /*00c0*/  @P0 BAR.ARV 0x4, 0x100 ;  /* 0x0104000000000b1d */ /* 0x000fec0000002000 */
[----:B------:R-:W-:Y:S05]  /*00d0*/  @P0 BRA `(.L_x_121) ;  /* 0x00000b1000000947 */ /* 0x000fea0003800000 */
[----:B------:R-:W-:Y:S01]  /*00e0*/  LOP3.LUT R14, R2, 0x1f, RZ, 0xc0, !PT ;  /* 0x0000001f020e7812 */ /* 0x000fe200078ec0ff */
[----:B------:R-:W-:Y:S01]  /*00f0*/  CS2R R8, SRZ ;  /* 0x0000000000087805 */ /* 0x000fe2000001ff00 */
[----:B-1----:R-:W-:-:S02]  /*0100*/  IMAD.MOV.U32 R7, RZ, RZ, RZ ;  /* 0x000000ffff077224 */ /* 0x002fc400078e00ff */
[----:B------:R-:W-:-:S04]  /*0110*/  ISETP.NE.AND P6, PT, R14, 0x1f, PT ;  /* 0x0000001f0e00780c */ /* 0x000fc80003fc5270 */
[----:B------:R-:W-:-:S13]  /*0120*/  ISETP.GE.OR P0, PT, R14, c[0x0][0x53c], !P6 ;  /* 0x00014f000e007a0c */ /* 0x000fda0007706670 */
[----:B------:R-:W-:Y:S02]  /*0130*/  @!P0 IMAD.MOV.U32 R4, RZ, RZ, 0x4 ;  /* 0x00000004ff048424 */ /* 0x000fe400078e00ff */
[----:B------:R-:W-:Y:S02]  /*0140*/  @!P0 IMAD.MOV.U32 R2, RZ, RZ, 0x4 ;  /* 0x00000004ff028424 */ /* 0x000fe400078e00ff */
[----:B------:R-:W-:-:S04]  /*0150*/  @!P0 IMAD.WIDE.U32 R4, R14, R4, c[0x0][0x580] ;  /* 0x000160000e048625 */ /* 0x000fc800078e0004 */
[C---:B------:R-:W-:Y:S01]  /*0160*/  @!P0 IMAD.WIDE.U32 R2, R14.reuse, R2, c[0x0][0x578] ;  /* 0x00015e000e028625 */ /* 0x040fe200078e0002 */
[----:B------:R-:W2:Y:S04]  /*0170*/  @!P0 LDG.E R8, [R4.64] ;  /* 0x0000000604088981 */ /* 0x000ea8000c1e1900 */
[----:B------:R-:W2:Y:S01]  /*0180*/  @!P0 LDG.E R7, [R2.64] ;  /* 0x0000000602078981 */ /* 0x000ea2000c1e1900 */
[C---:B------:R-:W-:Y:S01]  /*0190*/  ISETP.NE.AND P5, PT, R14.reuse, RZ, PT ;  /* 0x000000ff0e00720c */ /* 0x040fe20003fa5270 */
[----:B------:R-:W1:Y:S01]  /*01a0*/  S2UR UR4, SR_CTAID.X ;  /* 0x00000000000479c3 */ /* 0x000e620000002500 */
[C---:B------:R-:W-:Y:S02]  /*01b0*/  ISETP.GE.U32.AND P4, PT, R14.reuse, 0x2, PT ;  /* 0x000000020e00780c */ /* 0x040fe40003f86070 */
[----:B------:R-:W-:-:S02]  /*01c0*/  ISETP.GE.U32.AND P3, PT, R14, 0x4, PT ;  /* 0x000000040e00780c */ /* 0x000fc40003f66070 */
[C---:B------:R-:W-:Y:S02]  /*01d0*/  ISETP.GE.U32.AND P2, PT, R14.reuse, 0x8, PT ;  /* 0x000000080e00780c */ /* 0x040fe40003f46070 */
[----:B------:R-:W-:Y:S01]  /*01e0*/  ISETP.GE.U32.AND P1, PT, R14, 0x10, PT ;  /* 0x000000100e00780c */ /* 0x000fe20003f26070 */
[----:B--2---:R-:W-:-:S05]  /*01f0*/  IMAD R4, R8, R7, RZ ;  /* 0x0000000708047224 */ /* 0x004fca00078e02ff */
[----:B------:R-:W2:Y:S02]  /*0200*/  SHFL.UP PT, R0, R4, 0x1, RZ ;  /* 0x0420000004007989 */ /* 0x000ea400000e00ff */
[----:B--2---:R-:W-:-:S05]  /*0210*/  SEL R0, R0, RZ, P5 ;  /* 0x000000ff00007207 */ /* 0x004fca0002800000 */
[----:B------:R-:W-:-:S05]  /*0220*/  IMAD.IADD R4, R4, 0x1, R0 ;  /* 0x0000000104047824 */ /* 0x000fca00078e0200 */
        /* <DEDUP_REMOVED lines=12> */
[----:B------:R-:W2:Y:S02]  /*02f0*/  SHFL.IDX PT, R6, R4, 0x1f, 0x1f ;  /* 0x03e01f0004067f89 */ /* 0x000ea400000e0000 */
[----:B--2---:R-:W-:-:S04]  /*0300*/  IMAD R6, R6, c[0x0][0x538], RZ ;  /* 0x00014e0006067a24 */ /* 0x004fc800078e02ff */
[----:B------:R-:W-:Y:S01]  /*0310*/  IMAD.MOV.U32 R0, RZ, RZ, R6 ;  /* 0x000000ffff007224 */ /* 0x000fe200078e0006 */
[----:B-1----:R-:W-:-:S13]  /*0320*/  ISETP.GT.AND P0, PT, R6, UR4, PT ;  /* 0x0000000406007c0c */ /* 0x002fda000bf04270 */
[----:B------:R-:W-:Y:S05]  /*0330*/  @P0 BRA `(.L_x_122) ;  /* 0x0000027000000947 */ /* 0x000fea0003800000 */
[----:B------:R-:W-:Y:S02]  /*0340*/  MOV R6, R0 ;  /* 0x0000000000067202 */ /* 0x000fe40000000f00 */
[----:B------:R-:W-:-:S04]  /*0350*/  MOV R9, RZ ;  /* 0x000000ff00097202 */ /* 0x000fc80000000f00 */
.L_x_126:
[----:B------:R-:W-:-:S04]  /*0360*/  IADD3 R0, R9, 0x1f, RZ ;  /* 0x0000001f09007810 */ /* 0x000fc80007ffe0ff */
[----:B------:R-:W-:-:S13]  /*0370*/  ISETP.GE.AND P0, PT, R0, c[0x0][0x53c], PT ;  /* 0x00014f0000007a0c */ /* 0x000fda0003f06270 */
[----:B------:R-:W-:Y:S05]  /*0380*/  @P0 BRA `(.L_x_123) ;  /* 0x0000078000000947 */ /* 0x000fea0003800000 */
[----:B------:R-:W-:Y:S01]  /*0390*/  MOV R9, R0 ;  /* 0x0000000000097202 */ /* 0x000fe20000000f00 */
[----:B------:R-:W-:Y:S01]  /*03a0*/  IMAD.MOV.U32 R7, RZ, RZ, RZ ;  /* 0x000000ffff077224 */ /* 0x000fe200078e00ff */
[----:B------:R-:W-:Y:S02]  /*03b0*/  MOV R8, RZ ;  /* 0x000000ff00087202 */ /* 0x000fe40000000f00 */
[----:B------:R-:W-:-:S04]  /*03c0*/  IADD3 R0, R14, R9, RZ ;  /* 0x000000090e007210 */ /* 0x000fc80007ffe0ff */
[----:B------:R-:W-:-:S13]  /*03d0*/  ISETP.GE.OR P0, PT, R0, c[0x0][0x53c], !P6 ;  /* 0x00014f0000007a0c */ /* 0x000fda0007706670 */
[----:B------:R-:W-:Y:S01]  /*03e0*/  @!P0 MOV R2, 0x4 ;  /* 0x0000000400028802 */ /* 0x000fe20000000f00 */
[----:B------:R-:W-:-:S04]  /*03f0*/  @!P0 IMAD.MOV.U32 R3, RZ, RZ, 0x4 ;  /* 0x00000004ff038424 */ /* 0x000fc800078e00ff */
[----:B------:R-:W-:-:S04]  /*0400*/  @!P0 IMAD.WIDE R4, R0, R2, c[0x0][0x580] ;  /* 0x0001600000048625 */ /* 0x000fc800078e0202 */
[----:B------:R-:W-:Y:S01]  /*0410*/  @!P0 IMAD.WIDE R2, R0, R3, c[0x0][0x578] ;  /* 0x00015e0000028625 */ /* 0x000fe200078e0203 */
[----:B------:R-:W2:Y:S04]  /*0420*/  @!P0 LDG.E R8, [R4.64] ;  /* 0x0000000604088981 */ /* 0x000ea8000c1e1900 */
[----:B------:R-:W2:Y:S02]  /*0430*/  @!P0 LDG.E R7, [R2.64] ;  /* 0x0000000602078981 */ /* 0x000ea4000c1e1900 */
[----:B--2---:R-:W-:Y:S01]  /*0440*/  IMAD R5, R8, R7, RZ ;  /* 0x0000000708057224 */ /* 0x004fe200078e02ff */
[----:B------:R-:W-:Y:S05]  /*0450*/  BRA.DIV ~URZ, `(.L_x_124) ;  /* 0x0000d8b27f007947 */ /* 0x000fea000b800000 */
[----:B------:R1:W2:Y:S02]  /*0460*/  SHFL.UP PT, R0, R5, 0x1, RZ ;  /* 0x0420000005007989 */ /* 0x0002a400000e00ff */
.L_x_204:
[----:B--2---:R-:W-:-:S04]  /*0470*/  SEL R0, R0, RZ, P5 ;  /* 0x000000ff00007207 */ /* 0x004fc80002800000 */
[----:B-1----:R-:W-:Y:S01]  /*0480*/  IADD3 R5, R5, R0, RZ ;  /* 0x0000000005057210 */ /* 0x002fe20007ffe0ff */
[----:B------:R-:W-:Y:S05]  /*0490*/  BRA.DIV ~URZ, `(.L_x_125) ;  /* 0x0000d8d27f007947 */ /* 0x000fea000b800000 */
[----:B------:R-:W1:Y:S02]  /*04a0*/  SHFL.UP PT, R0, R5, 0x2, RZ ;  /* 0x0440000005007989 */ /* 0x000e6400000e00ff */
[----:B-1----:R-:W-:-:S05]  /*04b0*/  SEL R0, R0, RZ, P4 ;  /* 0x000000ff00007207 */ /* 0x002fca0002000000 */
[----:B------:R-:W-:-:S05]  /*04c0*/  IMAD.IADD R0, R5, 0x1, R0 ;  /* 0x0000000105007824 */ /* 0x000fca00078e0200 */
        /* <DEDUP_REMOVED lines=9> */
[----:B------:R1:W2:Y:S02]  /*0560*/  SHFL.IDX PT, R0, R4, 0x1f, 0x1f ;  /* 0x03e01f0004007f89 */ /* 0x0002a400000e0000 */
.L_x_205:
[----:B--2---:R-:W-:-:S05]  /*0570*/  IMAD R0, R0, c[0x0][0x538], RZ ;  /* 0x00014e0000007a24 */ /* 0x004fca00078e02ff */
[----:B------:R-:W-:-:S04]  /*0580*/  IADD3 R6, R0, R6, RZ ;  /* 0x0000000600067210 */ /* 0x000fc80007ffe0ff */
[----:B------:R-:W-:-:S13]  /*0590*/  ISETP.GT.AND P0, PT, R6, UR4, PT ;  /* 0x0000000406007c0c */ /* 0x000fda000bf04270 */
[----:B-1----:R-:W-:Y:S05]  /*05a0*/  @!P0 BRA `(.L_x_126) ;  /* 0xfffffdb000008947 */ /* 0x002fea000383ffff */
.L_x_122:
[----:B------:R-:W-:-:S05]  /*05b0*/  IADD3 R12, -R0, R6, RZ ;  /* 0x00000006000c7210 */ /* 0x000fca0007ffe1ff */
[----:B------:R-:W-:-:S05]  /*05c0*/  IMAD R0, R4, c[0x0][0x538], R12 ;  /* 0x00014e0004007a24 */ /* 0x000fca00078e020c */
[----:B------:R-:W-:Y:S01]  /*05d0*/  ISETP.GT.AND P0, PT, R0, UR4, PT ;  /* 0x0000000400007c0c */ /* 0x000fe2000bf04270 */
[----:B------:R-:W-:-:S12]  /*05e0*/  BRA.DIV ~URZ, `(.L_x_127) ;  /* 0x0000d9327f007947 */ /* 0x000fd8000b800000 */
[----:B------:R-:W-:-:S04]  /*05f0*/  VOTE.ANY R6, PT, !P0 ;  /* 0x0000000000067806 */ /* 0x000fc800040e0100 */
.L_x_206:
[----:B------:R1:W2:Y:S01]  /*0600*/  POPC R13, R6 ;  /* 0x00000006000d7309 */ /* 0x0002a20000000000 */
[----:B------:R-:W-:Y:S05]  /*0610*/  BRA.DIV ~URZ, `(.L_x_128) ;  /* 0x0000d9527f007947 */ /* 0x000fea000b800000 */
[----:B--2---:R-:W2:Y:S04]  /*0620*/  SHFL.IDX PT, R11, R8, R13, 0x1f ;  /* 0x00001f0d080b7589 */ /* 0x004ea800000e0000 */
[----:B------:R3:W4:Y:S02]  /*0630*/  SHFL.IDX PT, R10, R7, R13, 0x1f ;  /* 0x00001f0d070a7589 */ /* 0x00072400000e0000 */
[----:B---3--:R-:W-:Y:S02]  /*0640*/  MOV R7, RZ ;  /* 0x000000ff00077202 */ /* 0x008fe40000000f00 */
.L_x_207:
[----:B--2-4-:R-:W-:Y:S01]  /*0650*/  ISETP.NE.AND P0, PT, R6, RZ, PT ;  /* 0x000000ff0600720c */ /* 0x014fe20003f05270 */
[----:B------:R-:W-:-:S12]  /*0660*/  BSSY B0, `(.L_x_129) ;  /* 0x0000005000007945 */ /* 0x000fd80003800000 */
[----:B------:R-:W-:Y:S05]  /*0670*/  @!P0 BRA `(.L_x_130) ;  /* 0x0000003000008947 */ /* 0x000fea0003800000 */
[----:B------:R-:W-:Y:S01]  /*0680*/  IADD3 R3, R13, -0x1, RZ ;  /* 0xffffffff0d037810 */ /* 0x000fe20007ffe0ff */
[----:B------:R-:W-:Y:S05]  /*0690*/  BRA.DIV ~URZ, `(.L_x_131) ;  /* 0x0000d9b27f007947 */ /* 0x000fea000b800000 */
[----:B------:R2:W3:Y:S02]  /*06a0*/  SHFL.IDX PT, R7, R4, R3, 0x1f ;  /* 0x00001f0304077589 */ /* 0x0004e400000e0000 */
.L_x_130:
[----:B------:R-:W-:Y:S05]  /*06b0*/  BSYNC B0 ;  /* 0x0000000000007941 */ /* 0x000fea0003800000 */
.L_x_129:
[----:B------:R-:W-:Y:S01]  /*06c0*/  IABS R0, R11 ;  /* 0x0000000b00007213 */ /* 0x000fe20000000000 */
[----:B--23--:R-:W-:-:S04]  /*06d0*/  IMAD R4, R7, c[0x0][0x538], R12 ;  /* 0x00014e0007047a24 */ /* 0x00cfc800078e020c */
[----:B------:R-:W-:Y:S01]  /*06e0*/  IMAD.MOV.U32 R5, RZ, RZ, R0 ;  /* 0x000000ffff057224 */ /* 0x000fe200078e0000 */
[----:B------:R-:W-:Y:S01]  /*06f0*/  IABS R0, R10 ;  /* 0x0000000a00007213 */ /* 0x000fe20000000000 */
[----:B------:R2:W-:Y:S01]  /*0700*/  STL [R1+0x28], R4 ;  /* 0x0000280401007387 */ /* 0x0005e20000100800 */
[----:B------:R-:W-:Y:S01]  /*0710*/  IADD3 R12, -R4, UR4, RZ ;  /* 0x00000004040c7c10 */ /* 0x000fe2000fffe1ff */
[----:B------:R-:W3:Y:S02]  /*0720*/  I2F.RP R2, R5 ;  /* 0x0000000500027306 */ /* 0x000ee40000209400 */
[----:B------:R-:W-:Y:S01]  /*0730*/  IMAD.MOV.U32 R7, RZ, RZ, R0 ;  /* 0x000000ffff077224 */ /* 0x000fe200078e0000 */
[----:B-1----:R-:W-:Y:S02]  /*0740*/  IABS R6, R12 ;  /* 0x0000000c00067213 */ /* 0x002fe40000000000 */
[----:B------:R-:W-:-:S03]  /*0750*/  IABS R0, R11 ;  /* 0x0000000b00007213 */ /* 0x000fc60000000000 */
[----:B------:R-:W-:Y:S01]  /*0760*/  I2F.RP R8, R7 ;  /* 0x0000000700087306 */ /* 0x000fe20000209400 */
[----:B------:R-:W-:-:S07]  /*0770*/  IADD3 R0, RZ, -R0, RZ ;  /* 0x80000000ff007210 */ /* 0x000fce0007ffe0ff */
[----:B---3--:R-:W1:Y:S02]  /*0780*/  MUFU.RCP R2, R2 ;  /* 0x0000000200027308 */ /* 0x008e640000001000 */
[----:B-1----:R-:W-:-:S06]  /*0790*/  IADD3 R2, R2, 0xffffffe, RZ ;  /* 0x0ffffffe02027810 */ /* 0x002fcc0007ffe0ff */
[----:B------:R-:W1:Y:S02]  /*07a0*/  F2I.FTZ.U32.TRUNC.NTZ R3, R2 ;  /* 0x0000000200037305 */ /* 0x000e64000021f000 */
[----:B-1----:R-:W-:-:S04]  /*07b0*/  IMAD.MOV R2, RZ, RZ, -R3 ;  /* 0x000000ffff027224 */ /* 0x002fc800078e0a03 */
[----:B--2---:R-:W-:Y:S02]  /*07c0*/  IMAD R4, R2, R5, RZ ;  /* 0x0000000502047224 */ /* 0x004fe400078e02ff */
[----:B------:R-:W-:-:S04]  /*07d0*/  IMAD.MOV.U32 R2, RZ, RZ, RZ ;  /* 0x000000ffff027224 */ /* 0x000fc800078e00ff */
[----:B------:R-:W-:-:S04]  /*07e0*/  IMAD.HI.U32 R2, R3, R4, R2 ;  /* 0x0000000403027227 */ /* 0x000fc800078e0002 */
[----:B------:R-:W-:-:S04]  /*07f0*/  IMAD.MOV.U32 R3, RZ, RZ, R6 ;  /* 0x000000ffff037224 */ /* 0x000fc800078e0006 */
[----:B------:R-:W-:-:S04]  /*0800*/  IMAD.HI.U32 R2, R2, R3, RZ ;  /* 0x0000000302027227 */ /* 0x000fc800078e00ff */
[----:B------:R-:W-:Y:S02]  /*0810*/  IMAD R0, R2, R0, R3 ;  /* 0x0000000002007224 */ /* 0x000fe400078e0203 */
[----:B------:R-:W1:Y:S03]  /*0820*/  MUFU.RCP R3, R8 ;  /* 0x0000000800037308 */ /* 0x000e660000001000 */
[----:B------:R-:W-:Y:S02]  /*0830*/  ISETP.GT.U32.AND P1, PT, R5, R0, PT ;  /* 0x000000000500720c */ /* 0x000fe40003f24070 */
[----:B-1----:R-:W-:-:S11]  /*0840*/  IADD3 R3, R3, 0xffffffe, RZ ;  /* 0x0ffffffe03037810 */ /* 0x002fd60007ffe0ff */
[----:B------:R-:W-:Y:S01]  /*0850*/  @!P1 IMAD.IADD R0, R0, 0x1, -R5 ;  /* 0x0000000100009824 */ /* 0x000fe200078e0a05 */
[----:B------:R-:W-:Y:S02]  /*0860*/  @!P1 IADD3 R2, R2, 0x1, RZ ;  /* 0x0000000102029810 */ /* 0x000fe40007ffe0ff */
[----:B------:R-:W-:Y:S01]  /*0870*/  ISETP.NE.AND P1, PT, R11, RZ, PT ;  /* 0x000000ff0b00720c */ /* 0x000fe20003f25270 */
[----:B------:R-:W1:Y:S01]  /*0880*/  F2I.FTZ.U32.TRUNC.NTZ R3, R3 ;  /* 0x0000000300037305 */ /* 0x000e62000021f000 */
[----:B------:R-:W-:Y:S02]  /*0890*/  ISETP.GE.U32.AND P2, PT, R0, R5, PT ;  /* 0x000000050000720c */ /* 0x000fe40003f46070 */
[----:B------:R-:W-:-:S04]  /*08a0*/  LOP3.LUT R0, R12, R11, RZ, 0x3c, !PT ;  /* 0x0000000b0c007212 */ /* 0x000fc800078e3cff */
[----:B------:R-:W-:-:S07]  /*08b0*/  ISETP.GE.AND P0, PT, R0, RZ, PT ;  /* 0x000000ff0000720c */ /* 0x000fce0003f06270 */
[----:B------:R-:W-:Y:S02]  /*08c0*/  @P2 IADD3 R2, R2, 0x1, RZ ;  /* 0x0000000102022810 */ /* 0x000fe40007ffe0ff */
[----:B-1----:R-:W-:-:S03]  /*08d0*/  IADD3 R0, RZ, -R3, RZ ;  /* 0x80000003ff007210 */ /* 0x002fc60007ffe0ff */
[----:B------:R-:W-:Y:S02]  /*08e0*/  IMAD.MOV.U32 R4, RZ, RZ, R2 ;  /* 0x000000ffff047224 */ /* 0x000fe400078e0002 */
[----:B------:R-:W-:Y:S01]  /*08f0*/  IMAD.MOV.U32 R2, RZ, RZ, R0 ;  /* 0x000000ffff027224 */ /* 0x000fe200078e0000 */
[----:B------:R-:W-:Y:S01]  /*0900*/  IABS R0, R10 ;  /* 0x0000000a00007213 */ /* 0x000fe20000000000 */
[----:B------:R-:W-:Y:S01]  /*0910*/  @!P0 IMAD.MOV R4, RZ, RZ, -R4 ;  /* 0x000000ffff048224 */ /* 0x000fe200078e0a04 */
[----:B------:R-:W-:Y:S01]  /*0920*/  @!P1 LOP3.LUT R4, RZ, R11, RZ, 0x33, !PT ;  /* 0x0000000bff049212 */ /* 0x000fe200078e33ff */
[----:B------:R-:W-:Y:S01]  /*0930*/  IMAD R5, R2, R7, RZ ;  /* 0x0000000702057224 */ /* 0x000fe200078e02ff */
[----:B------:R-:W-:Y:S01]  /*0940*/  MOV R2, RZ ;  /* 0x000000ff00027202 */ /* 0x000fe20000000f00 */
[----:B------:R-:W-:Y:S01]  /*0950*/  IMAD.MOV R6, RZ, RZ, -R0 ;  /* 0x000000ffff067224 */ /* 0x000fe200078e0a00 */
[----:B------:R-:W-:-:S03]  /*0960*/  IABS R8, R4 ;  /* 0x0000000400087213 */ /* 0x000fc60000000000 */
[----:B------:R-:W-:-:S04]  /*0970*/  IMAD.HI.U32 R0, R3, R5, R2 ;  /* 0x0000000503007227 */ /* 0x000fc800078e0002 */
[----:B------:R-:W-:Y:S02]  /*0980*/  IMAD.MOV.U32 R2, RZ, RZ, R8 ;  /* 0x000000ffff027224 */ /* 0x000fe400078e0008 */
[----:B------:R-:W-:Y:S02]  /*0990*/  IMAD.MOV.U32 R3, RZ, RZ, R6 ;  /* 0x000000ffff037224 */ /* 0x000fe400078e0006 */
[----:B------:R-:W-:-:S04]  /*09a0*/  IMAD.HI.U32 R0, R0, R2, RZ ;  /* 0x0000000200007227 */ /* 0x000fc800078e00ff */
[----:B------:R-:W-:Y:S02]  /*09b0*/  IMAD R2, R0, R3, R2 ;  /* 0x0000000300027224 */ /* 0x000fe400078e0202 */
[----:B------:R-:W-:-:S03]  /*09c0*/  IMAD R3, R4, R11, RZ ;  /* 0x0000000b04037224 */ /* 0x000fc600078e02ff */
[----:B------:R-:W-:Y:S02]  /*09d0*/  ISETP.GT.U32.AND P1, PT, R7, R2, PT ;  /* 0x000000020700720c */ /* 0x000fe40003f24070 */
[----:B------:R-:W-:-:S11]  /*09e0*/  IADD3 R3, R12, -R3, RZ ;  /* 0x800000030c037210 */ /* 0x000fd60007ffe0ff */
[----:B------:R-:W-:Y:S01]  /*09f0*/  @!P1 IMAD.IADD R2, R2, 0x1, -R7 ;  /* 0x0000000102029824 */ /* 0x000fe200078e0a07 */
[----:B------:R-:W-:Y:S02]  /*0a00*/  @!P1 IADD3 R0, R0, 0x1, RZ ;  /* 0x0000000100009810 */ /* 0x000fe40007ffe0ff */
[----:B------:R-:W-:Y:S02]  /*0a10*/  ISETP.NE.AND P1, PT, R10, RZ, PT ;  /* 0x000000ff0a00720c */ /* 0x000fe40003f25270 */
[----:B------:R-:W-:Y:S02]  /*0a20*/  ISETP.GE.U32.AND P2, PT, R2, R7, PT ;  /* 0x000000070200720c */ /* 0x000fe40003f46070 */
[----:B------:R-:W-:-:S04]  /*0a30*/  LOP3.LUT R2, R4, R10, RZ, 0x3c, !PT ;  /* 0x0000000a04027212 */ /* 0x000fc800078e3cff */
[----:B------:R-:W-:-:S07]  /*0a40*/  ISETP.GE.AND P0, PT, R2, RZ, PT ;  /* 0x000000ff0200720c */ /* 0x000fce0003f06270 */
[----:B------:R-:W-:-:S06]  /*0a50*/  @P2 IADD3 R0, R0, 0x1, RZ ;  /* 0x0000000100002810 */ /* 0x000fcc0007ffe0ff */
[----:B------:R-:W-:Y:S02]  /*0a60*/  @!P0 IADD3 R0, -R0, RZ, RZ ;  /* 0x000000ff00008210 */ /* 0x000fe40007ffe1ff */
[----:B------:R-:W-:-:S05]  /*0a70*/  @!P1 LOP3.LUT R0, RZ, R10, RZ, 0x33, !PT ;  /* 0x0000000aff009212 */ /* 0x000fca00078e33ff */
[--C-:B------:R-:W-:Y:S02]  /*0a80*/  IMAD.MOV R2, RZ, RZ, -R0.reuse ;  /* 0x000000ffff027224 */ /* 0x100fe400078e0a00 */
[C---:B------:R-:W-:Y:S02]  /*0a90*/  IMAD R0, R10.reuse, 0x1000000, R0 ;  /* 0x010000000a007824 */ /* 0x040fe400078e0200 */
[----:B------:R-:W-:Y:S02]  /*0aa0*/  IMAD R2, R10, R2, R4 ;  /* 0x000000020a027224 */ /* 0x000fe400078e0204 */
[----:B------:R-:W-:Y:S02]  /*0ab0*/  IMAD.IADD R4, R13, 0x1, R9 ;  /* 0x000000010d047824 */ /* 0x000fe400078e0209 */
[----:B------:R-:W-:-:S03]  /*0ac0*/  IMAD R0, R2, 0x10000, R0 ;  /* 0x0001000002007824 */ /* 0x000fc600078e0200 */
[----:B------:R1:W-:Y:S04]  /*0ad0*/  STL [R1+0x34], R4 ;  /* 0x0000340401007387 */ /* 0x0003e80000100800 */
[----:B------:R1:W-:Y:S04]  /*0ae0*/  STL [R1+0x30], R0 ;  /* 0x0000300001007387 */ /* 0x0003e80000100800 */
[----:B------:R1:W-:Y:S01]  /*0af0*/  STL [R1+0x2c], R3 ;  /* 0x00002c0301007387 */ /* 0x0003e20000100800 */
[----:B------:R-:W-:Y:S05]  /*0b00*/  BRA `(.L_x_132) ;  /* 0x0000006000007947 */ /* 0x000fea0003800000 */
.L_x_123:
[----:B------:R-:W-:Y:S01]  /*0b10*/  MOV R0, UR4 ;  /* 0x0000000400007c02 */ /* 0x000fe20008000f00 */
[----:B------:R-:W-:Y:S04]  /*0b20*/  STL [R1+0x2c], RZ ;  /* 0x00002cff01007387 */ /* 0x000fe80000100800 */
[----:B------:R-:W-:Y:S04]  /*0b30*/  STL [R1+0x30], RZ ;  /* 0x000030ff01007387 */ /* 0x000fe80000100800 */
[----:B------:R1:W-:Y:S02]  /*0b40*/  STL [R1+0x28], R0 ;  /* 0x0000280001007387 */ /* 0x0003e40000100800 */
[----:B-1----:R-:W-:-:S05]  /*0b50*/  MOV R0, c[0x0][0x53c] ;  /* 0x00014f0000007a02 */ /* 0x002fca0000000f00 */
[----:B------:R1:W-:Y:S02]  /*0b60*/  STL [R1+0x34], R0 ;  /* 0x0000340001007387 */ /* 0x0003e40000100800 */
.L_x_132:
[----:B-1----:R-:W2:Y:S04]  /*0b70*/  LDL R4, [R1+0x28] ;  /* 0x0000280001047983 */ /* 0x002ea80000100800 */
[----:B------:R-:W2:Y:S04]  /*0b80*/  LDL R5, [R1+0x2c] ;  /* 0x00002c0001057983 */ /* 0x000ea80000100800 */
[----:B------:R-:W2:Y:S04]  /*0b90*/  LDL R6, [R1+0x30] ;  /* 0x0000300001067983 */ /* 0x000ea80000100800 */
[----:B------:R-:W2:Y:S01]  /*0ba0*/  LDL R7, [R1+0x34] ;  /* 0x0000340001077983 */ /* 0x000ea20000100800 */
[----:B------:R-:W-:Y:S01]  /*0bb0*/  ISETP.NE.AND P0, PT, R14, RZ, PT ;  /* 0x000000ff0e00720c */ /* 0x000fe20003f05270 */
[----:B------:R-:W-:-:S12]  /*0bc0*/  WARPSYNC 0xffffffff ;  /* 0xffffffff00007948 */ /* 0x000fd80003800000 */
[----:B--2---:R1:W-:Y:S04]  /*0bd0*/  @!P0 STS.128 [0xf100], R4 ;  /* 0x00f10004ff008388 */ /* 0x0043e80000000c00 */
[----:B------:R-:W-:Y:S06]  /*0be0*/  BAR.ARV 0x5, 0x100 ;  /* 0x0144000000007b1d */ /* 0x000fec0000002000 */
.L_x_121:
[----:B------:R-:W2:Y:S02]  /*0bf0*/  LDL R0, [R1+0x34] ;  /* 0x0000340001007983 */ /* 0x000ea40000100800 */
[----:B--2---:R-:W-:-:S13]  /*0c00*/  ISETP.GE.AND P0, PT, R0, c[0x0][0x53c], PT ;  /* 0x00014f0000007a0c */ /* 0x004fda0003f06270 */
[----:B------:R-:W-:Y:S05]  /*0c10*/  @P0 EXIT ;  /* 0x000000000000094d */ /* 0x000fea0003800000 */
[----:B------:R-:W2:Y:S02]  /*0c20*/  S2R R15, SR_TID.X ;  /* 0x00000000000f7919 */ /* 0x000ea40000002100 */
[----:B-12---:R-:W-:-:S04]  /*0c30*/  SHF.R.S32.HI R7, RZ, 0x1f, R15 ;  /* 0x0000001fff077819 */ /* 0x006fc8000001140f */
[CC--:B------:R-:W-:Y:S02]  /*0c40*/  LEA.HI R2, R7.reuse, R15.reuse, RZ, 0x4 ;  /* 0x0000000f07027211 */ /* 0x0c0fe400078f20ff */
[----:B------:R-:W-:Y:S02]  /*0c50*/  LEA.HI R14, R7, R15, RZ, 0x2 ;  /* 0x0000000f070e7211 */ /* 0x000fe400078f10ff */
[----:B------:R-:W-:Y:S02]  /*0c60*/  SHF.R.S32.HI R3, RZ, 0x4, R2 ;  /* 0x00000004ff037819 */ /* 0x000fe40000011402 */
[--C-:B------:R-:W-:Y:S02]  /*0c70*/  SHF.R.S32.HI R8, RZ, 0x2, R14.reuse ;  /* 0x00000002ff087819 */ /* 0x100fe4000001140e */
[----:B------:R-:W-:Y:S02]  /*0c80*/  LEA.HI R0, R2, R3, RZ, 0x1 ;  /* 0x0000000302007211 */ /* 0x000fe400078f08ff */
[----:B------:R-:W-:-:S02]  /*0c90*/  SHF.R.S32.HI R4, RZ, 0x1f, R14 ;  /* 0x0000001fff047819 */ /* 0x000fc4000001140e */
[----:B------:R-:W-:Y:S02]  /*0ca0*/  LOP3.LUT R0, R0, 0xfffffffe, RZ, 0xc0, !PT ;  /* 0xfffffffe00007812 */ /* 0x000fe400078ec0ff */
[----:B------:R-:W-:Y:S02]  /*0cb0*/  LEA.HI R10, R7, R15, RZ, 0x3 ;  /* 0x0000000f070a7211 */ /* 0x000fe400078f18ff */
[----:B------:R-:W-:Y:S01]  /*0cc0*/  LOP3.LUT R2, R2, 0xfffffff0, RZ, 0xc0, !PT ;  /* 0xfffffff002027812 */ /* 0x000fe200078ec0ff */
[----:B------:R-:W-:Y:S01]  /*0cd0*/  IMAD.IADD R12, R3, 0x1, -R0 ;  /* 0x00000001030c7824 */ /* 0x000fe200078e0a00 */
[----:B------:R-:W-:Y:S02]  /*0ce0*/  LEA.HI R0, R4, R8, RZ, 0x3 ;  /* 0x0000000804007211 */ /* 0x000fe400078f18ff */
[----:B------:R-:W-:Y:S01]  /*0cf0*/  SHF.R.S32.HI R5, RZ, 0x3, R10 ;  /* 0x00000003ff057819 */ /* 0x000fe2000001140a */
[----:B------:R-:W-:Y:S01]  /*0d00*/  IMAD.IADD R3, R15, 0x1, -R2 ;  /* 0x000000010f037824 */ /* 0x000fe200078e0a02 */
[----:B------:R-:W-:-:S02]  /*0d10*/  LOP3.LUT R4, R10, 0xfffffff8, RZ, 0xc0, !PT ;  /* 0xfffffff80a047812 */ /* 0x000fc400078ec0ff */
[----:B------:R-:W-:Y:S01]  /*0d20*/  LOP3.LUT R0, R0, 0xfffffff8, RZ, 0xc0, !PT ;  /* 0xfffffff800007812 */ /* 0x000fe200078ec0ff */
[----:B------:R-:W-:Y:S01]  /*0d30*/  IMAD.SHL.U32 R2, R5, 0x40, RZ ;  /* 0x0000004005027824 */ /* 0x000fe200078e00ff */
[----:B------:R-:W-:Y:S01]  /*0d40*/  LEA.HI R9, R7, R15, RZ, 0x5 ;  /* 0x0000000f07097211 */ /* 0x000fe200078f28ff */
[----:B------:R-:W-:Y:S01]  /*0d50*/  IMAD.IADD R5, R15, 0x1, -R4 ;  /* 0x000000010f057824 */ /* 0x000fe200078e0a04 */
[----:B------:R-:W-:Y:S01]  /*0d60*/  SHF.R.S32.HI R4, RZ, 0x1f, R3 ;  /* 0x0000001fff047819 */ /* 0x000fe20000011403 */
[----:B------:R-:W-:Y:S01]  /*0d70*/  IMAD.IADD R8, R8, 0x1, -R0 ;  /* 0x0000000108087824 */ /* 0x000fe200078e0a00 */
[----:B------:R-:W-:Y:S01]  /*0d80*/  LOP3.LUT R0, R2, 0x1c0, RZ, 0xc0, !PT ;  /* 0x000001c002007812 */ /* 0x000fe200078ec0ff */
[C---:B------:R-:W-:Y:S01]  /*0d90*/  IMAD.SHL.U32 R18, R5.reuse, 0x8, RZ ;  /* 0x0000000805127824 */ /* 0x040fe200078e00ff */
[----:B------:R-:W-:Y:S01]  /*0da0*/  LEA.HI R13, R4, R3, RZ, 0x3 ;  /* 0x00000003040d7211 */ /* 0x000fe200078f18ff */
[----:B------:R-:W-:Y:S01]  /*0db0*/  IMAD.SHL.U32 R4, R5, 0x40, RZ ;  /* 0x0000004005047824 */ /* 0x000fe200078e00ff */
[----:B------:R-:W-:-:S02]  /*0dc0*/  SHF.R.U32.HI R6, RZ, 0x3, R0 ;  /* 0x00000003ff067819 */ /* 0x000fc40000011600 */
[----:B------:R-:W-:Y:S01]  /*0dd0*/  LOP3.LUT R5, R0, 0x38, R18, 0xf8, !PT ;  /* 0x0000003800057812 */ /* 0x000fe200078ef812 */
[----:B------:R-:W-:Y:S01]  /*0de0*/  STL [R1+0x8], R18 ;  /* 0x0000081201007387 */ /* 0x000fe20000100800 */
[----:B------:R-:W-:Y:S02]  /*0df0*/  LOP3.LUT R2, R13, 0xfffffff8, RZ, 0xc0, !PT ;  /* 0xfffffff80d027812 */ /* 0x000fe400078ec0ff */
[----:B------:R-:W-:Y:S02]  /*0e00*/  LOP3.LUT R11, R5, R6, RZ, 0x3c, !PT ;  /* 0x00000006050b7212 */ /* 0x000fe400078e3cff */
[----:B------:R-:W-:Y:S01]  /*0e10*/  LOP3.LUT R0, R4, 0x1c0, RZ, 0xc0, !PT ;  /* 0x000001c004007812 */ /* 0x000fe200078ec0ff */
[----:B------:R-:W-:Y:S01]  /*0e20*/  IMAD.IADD R6, R3, 0x1, -R2 ;  /* 0x0000000103067824 */ /* 0x000fe200078e0a02 */
[----:B------:R-:W-:Y:S02]  /*0e30*/  LOP3.LUT R3, R9, 0xffffffe0, RZ, 0xc0, !PT ;  /* 0xffffffe009037812 */ /* 0x000fe400078ec0ff */
[----:B------:R-:W-:-:S02]  /*0e40*/  LOP3.LUT R4, R0, 0x8, R10, 0xf8, !PT ;  /* 0x0000000800047812 */ /* 0x000fc400078ef80a */
[----:B------:R-:W-:Y:S01]  /*0e50*/  SHF.R.U32.HI R2, RZ, 0x3, R0 ;  /* 0x00000003ff027819 */ /* 0x000fe20000011600 */
[----:B------:R-:W-:Y:S01]  /*0e60*/  IMAD.IADD R17, R15, 0x1, -R3 ;  /* 0x000000010f117824 */ /* 0x000fe200078e0a03 */
[--C-:B------:R-:W-:Y:S02]  /*0e70*/  SHF.R.S32.HI R204, RZ, 0x5, R9.reuse ;  /* 0x00000005ffcc7819 */ /* 0x100fe40000011409 */
[----:B------:R-:W-:Y:S02]  /*0e80*/  SHF.R.S32.HI R0, RZ, 0x1f, R9 ;  /* 0x0000001fff007819 */ /* 0x000fe40000011409 */
[----:B------:R-:W-:Y:S02]  /*0e90*/  LOP3.LUT R10, R4, R2, RZ, 0x3c, !PT ;  /* 0x00000002040a7212 */ /* 0x000fe400078e3cff */
[----:B------:R-:W-:Y:S02]  /*0ea0*/  LEA.HI R0, R0, R204, RZ, 0x3 ;  /* 0x000000cc00007211 */ /* 0x000fe400078f18ff */
[----:B------:R-:W-:-:S02]  /*0eb0*/  SHF.R.S32.HI R9, RZ, 0x1f, R17 ;  /* 0x0000001fff097819 */ /* 0x000fc40000011411 */
[----:B------:R-:W-:Y:S01]  /*0ec0*/  LOP3.LUT R2, R14, 0xfffffffc, RZ, 0xc0, !PT ;  /* 0xfffffffc0e027812 */ /* 0x000fe200078ec0ff */
[----:B------:R-:W-:Y:S01]  /*0ed0*/  IMAD.MOV.U32 R14, RZ, RZ, 0x20 ;  /* 0x00000020ff0e7424 */ /* 0x000fe200078e00ff */
[----:B------:R-:W-:Y:S02]  /*0ee0*/  LOP3.LUT R0, R0, 0xffffff8, RZ, 0xc0, !PT ;  /* 0x0ffffff800007812 */ /* 0x000fe400078ec0ff */
[----:B------:R-:W-:Y:S01]  /*0ef0*/  LEA.HI R9, R9, R17, RZ, 0x2 ;  /* 0x0000001109097211 */ /* 0x000fe200078f10ff */
[----:B------:R-:W-:Y:S01]  /*0f00*/  IMAD.IADD R5, R15, 0x1, -R2 ;  /* 0x000000010f057824 */ /* 0x000fe200078e0a02 */
[----:B------:R-:W-:Y:S01]  /*0f10*/  LOP3.LUT R4, R8, 0x1, RZ, 0xc0, !PT ;  /* 0x0000000108047812 */ /* 0x000fe200078ec0ff */
[----:B------:R-:W-:Y:S01]  /*0f20*/  IMAD.IADD R3, R204, 0x1, -R0 ;  /* 0x00000001cc037824 */ /* 0x000fe200078e0a00 */
[----:B------:R-:W-:Y:S02]  /*0f30*/  SHF.R.S32.HI R2, RZ, 0x2, R9 ;  /* 0x00000002ff027819 */ /* 0x000fe40000011409 */
[----:B------:R-:W-:-:S02]  /*0f40*/  LEA.HI R0, R5, R5, RZ, 0x1 ;  /* 0x0000000505007211 */ /* 0x000fc400078f08ff */
[----:B------:R-:W-:Y:S01]  /*0f50*/  LEA.HI R7, R7, R15, RZ, 0x6 ;  /* 0x0000000f07077211 */ /* 0x000fe200078f30ff */
[----:B------:R-:W-:Y:S01]  /*0f60*/  IMAD R16, R3, 0x10, R2 ;  /* 0x0000001003107824 */ /* 0x000fe200078e0202 */
[----:B------:R-:W-:Y:S01]  /*0f70*/  ISETP.NE.U32.AND P0, PT, R4, 0x1, PT ;  /* 0x000000010400780c */ /* 0x000fe20003f05070 */
[----:B------:R-:W-:Y:S01]  /*0f80*/  IMAD.SHL.U32 R2, R6, 0x40, RZ ;  /* 0x0000004006027824 */ /* 0x000fe200078e00ff */
[----:B------:R-:W-:Y:S01]  /*0f90*/  LOP3.LUT R3, R0, 0x1ffffffe, RZ, 0xc0, !PT ;  /* 0x1ffffffe00037812 */ /* 0x000fe200078ec0ff */
[C---:B------:R-:W-:Y:S01]  /*0fa0*/  IMAD.SHL.U32 R4, R8.reuse, 0x40, RZ ;  /* 0x0000004008047824 */ /* 0x040fe200078e00ff */
[----:B------:R-:W-:Y:S01]  /*0fb0*/  R2P PR, R8, 0x6 ;  /* 0x0000000608007804 */ /* 0x000fe20000000000 */
[----:B------:R-:W-:Y:S01]  /*0fc0*/  IMAD.SHL.U32 R7, R7, 0x8, RZ ;  /* 0x0000000807077824 */ /* 0x000fe200078e00ff */
[C---:B------:R-:W-:Y:S01]  /*0fd0*/  LOP3.LUT P4, RZ, R6.reuse, 0x2, RZ, 0xc0, !PT ;  /* 0x0000000206ff7812 */ /* 0x040fe2000788c0ff */
[----:B------:R-:W-:Y:S01]  /*0fe0*/  IMAD.IADD R8, R5, 0x1, -R3 ;  /* 0x0000000105087824 */ /* 0x000fe200078e0a03 */
[----:B------:R-:W-:Y:S01]  /*0ff0*/  LOP3.LUT P3, RZ, R6, 0x4, RZ, 0xc0, !PT ;  /* 0x0000000406ff7812 */ /* 0x000fe2000786c0ff */
[----:B------:R-:W-:Y:S01]  /*1000*/  IMAD.SHL.U32 R6, R12, 0x8, RZ ;  /* 0x000000080c067824 */ /* 0x000fe200078e00ff */
[----:B------:R-:W-:Y:S01]  /*1010*/  LOP3.LUT R2, R2, 0x1c0, RZ, 0xc0, !PT ;  /* 0x000001c002027812 */ /* 0x000fe200078ec0ff */
[----:B------:R-:W-:Y:S01]  /*1020*/  IMAD.MOV.U32 R15, RZ, RZ, 0x10 ;  /* 0x00000010ff0f7424 */ /* 0x000fe200078e00ff */
[----:B------:R-:W-:Y:S01]  /*1030*/  LOP3.LUT R3, R4, 0x1c0, RZ, 0xc0, !PT ;  /* 0x000001c004037812 */ /* 0x000fe200078ec0ff */
[----:B------:R-:W-:Y:S01]  /*1040*/  IMAD R0, R12, 0x200, R10 ;  /* 0x000002000c007824 */ /* 0x000fe200078e020a */
[----:B------:R-:W-:Y:S01]  /*1050*/  LOP3.LUT R11, R11, 0x7ffffe00, R7, 0xf8, !PT ;  /* 0x7ffffe000b0b7812 */ /* 0x000fe200078ef807 */
[----:B------:R-:W-:Y:S01]  /*1060*/  IMAD R7, R204, 0x200, R5 ;  /* 0x00000200cc077824 */ /* 0x000fe200078e0205 */
[----:B------:R-:W-:Y:S01]  /*1070*/  LOP3.LUT R6, R2, 0x8, R6, 0xf8, !PT ;  /* 0x0000000802067812 */ /* 0x000fe200078ef806 */
[----:B------:R-:W-:Y:S01]  /*1080*/  STL [R1+0x7c], R16 ;  /* 0x00007c1001007387 */ /* 0x000fe20000100800 */
[----:B------:R-:W-:Y:S01]  /*1090*/  SHF.R.U32.HI R5, RZ, 0x3, R2 ;  /* 0x00000003ff057819 */ /* 0x000fe20000011602 */
[----:B------:R-:W-:Y:S01]  /*10a0*/  IMAD.SHL.U32 R208, R11, 0x2, RZ ;  /* 0x000000020bd07824 */ /* 0x000fe200078e00ff */
[----:B------:R-:W-:-:S02]  /*10b0*/  LEA.HI R2, R3, R3, RZ, 0x1d ;  /* 0x0000000303027211 */ /* 0x000fc400078fe8ff */
[----:B------:R-:W-:Y:S02]  /*10c0*/  SEL R4, R15, 0xfffffff0, !P4 ;  /* 0xfffffff00f047807 */ /* 0x000fe40006000000 */
[----:B------:R-:W-:Y:S01]  /*10d0*/  SEL R3, R14, 0xffffffe0, !P3 ;  /* 0xffffffe00e037807 */ /* 0x000fe20005800000 */
[----:B------:R-:W-:Y:S01]  /*10e0*/  IMAD.U32 R7, R7, 0x2, R2 ;  /* 0x0000000207077824 */ /* 0x000fe200078e0002 */
[----:B------:R-:W-:Y:S01]  /*10f0*/  LOP3.LUT R5, R6, R5, RZ, 0x3c, !PT ;  /* 0x0000000506057212 */ /* 0x000fe200078e3cff */
[----:B------:R-:W-:Y:S01]  /*1100*/  IMAD.SHL.U32 R6, R13, 0x40, RZ ;  /* 0x000000400d067824 */ /* 0x000fe200078e00ff */
[----:B------:R-:W-:Y:S01]  /*1110*/  LOP3.LUT R2, R9, 0x7ffffffc, RZ, 0xc0, !PT ;  /* 0x7ffffffc09027812 */ /* 0x000fe200078ec0ff */
[----:B------:R-:W-:Y:S01]  /*1120*/  IMAD.IADD R4, R4, 0x1, R3 ;  /* 0x0000000104047824 */ /* 0x000fe200078e0203 */
[----:B------:R-:W-:Y:S01]  /*1130*/  LEA R12, R7, 0x80, 0x1 ;  /* 0x00000080070c7811 */ /* 0x000fe200078e08ff */
[----:B------:R-:W-:Y:S01]  /*1140*/  IMAD.MOV.U32 R9, RZ, RZ, 0x40 ;  /* 0x00000040ff097424 */ /* 0x000fe200078e00ff */
[----:B------:R-:W-:Y:S01]  /*1150*/  LOP3.LUT R3, R5, 0x7ffffe00, R6, 0xf8, !PT ;  /* 0x7ffffe0005037812 */ /* 0x000fe200078ef806 */
[----:B------:R-:W-:Y:S01]  /*1160*/  IMAD.IADD R2, R17, 0x1, -R2 ;  /* 0x0000000111027824 */ /* 0x000fe200078e0a02 */
[----:B------:R-:W-:-:S02]  /*1170*/  IADD3 R5, R18, 0x40, RZ ;  /* 0x0000004012057810 */ /* 0x000fc40007ffe0ff */
[----:B------:R-:W-:Y:S01]  /*1180*/  SEL R6, R14, 0xffffffe0, !P1 ;  /* 0xffffffe00e067807 */ /* 0x000fe20004800000 */
[----:B------:R-:W-:Y:S01]  /*1190*/  IMAD.SHL.U32 R7, R2, 0x2, RZ ;  /* 0x0000000202077824 */ /* 0x000fe200078e00ff */
[----:B------:R-:W-:Y:S01]  /*11a0*/  LEA R198, R3, 0x100, 0x1 ;  /* 0x0000010003c67811 */ /* 0x000fe200078e08ff */
[----:B------:R1:W-:Y:S01]  /*11b0*/  STL [R1+0x10], R5 ;  /* 0x0000100501007387 */ /* 0x0003e20000100800 */
[----:B------:R-:W-:Y:S01]  /*11c0*/  IMAD R2, R8, 0x8, R16 ;  /* 0x0000000808027824 */ /* 0x000fe200078e0210 */
[----:B------:R-:W-:Y:S01]  /*11d0*/  LEA R196, R0, 0x8100, 0x1 ;  /* 0x0000810000c47811 */ /* 0x000fe200078e08ff */
[----:B------:R-:W-:Y:S01]  /*11e0*/  IMAD.IADD R10, R12, 0x1, R6 ;  /* 0x000000010c0a7824 */ /* 0x000fe200078e0206 */
[----:B------:R2:W-:Y:S01]  /*11f0*/  STL [R1+0x48], R7 ;  /* 0x0000480701007387 */ /* 0x0005e20000100800 */
[----:B------:R-:W-:Y:S01]  /*1200*/  SEL R0, R9, 0xffffffc0, !P3 ;  /* 0xffffffc009007807 */ /* 0x000fe20005800000 */
[--C-:B------:R-:W-:Y:S02]  /*1210*/  IMAD R204, R204, 0x800, R198.reuse ;  /* 0x00000800cccc7824 */ /* 0x100fe400078e02c6 */
[----:B------:R-:W-:Y:S01]  /*1220*/  STL [R1+0x58], R12 ;  /* 0x0000580c01007387 */ /* 0x000fe20000100800 */
[----:B------:R-:W-:-:S02]  /*1230*/  IMAD R203, R4, 0x2, R198 ;  /* 0x0000000204cb7824 */ /* 0x000fc400078e02c6 */
[----:B------:R-:W-:Y:S01]  /*1240*/  IMAD.IADD R199, R198, 0x1, R0 ;  /* 0x00000001c6c77824 */ /* 0x000fe200078e0200 */
[----:B------:R3:W-:Y:S01]  /*1250*/  STL [R1+0x80], R2 ;  /* 0x0000800201007387 */ /* 0x0007e20000100800 */
[----:B------:R-:W-:-:S03]  /*1260*/  IMAD.IADD R207, R0, 0x1, R204 ;  /* 0x0000000100cf7824 */ /* 0x000fc600078e02cc */
[----:B------:R-:W-:Y:S01]  /*1270*/  STL [R1+0x64], R10 ;  /* 0x0000640a01007387 */ /* 0x000fe20000100800 */
[----:B-1----:R-:W-:Y:S02]  /*1280*/  SEL R5, R9, 0xffffffc0, !P2 ;  /* 0xffffffc009057807 */ /* 0x002fe40005000000 */
[----:B--2---:R-:W-:-:S03]  /*1290*/  IADD3 R7, R12, -0x10, RZ ;  /* 0xfffffff00c077810 */ /* 0x004fc60007ffe0ff */
[C---:B------:R-:W-:Y:S01]  /*12a0*/  IMAD.IADD R8, R12.reuse, 0x1, R5 ;  /* 0x000000010c087824 */ /* 0x040fe200078e0205 */
[----:B------:R-:W-:-:S04]  /*12b0*/  @P0 IADD3 R7, R12, 0x10, RZ ;  /* 0x000000100c070810 */ /* 0x000fc80007ffe0ff */
[----:B------:R1:W-:Y:S01]  /*12c0*/  STL [R1+0x74], R8 ;  /* 0x0000740801007387 */ /* 0x0003e20000100800 */
[--C-:B------:R-:W-:Y:S01]  /*12d0*/  IMAD.IADD R3, R6, 0x1, R7.reuse ;  /* 0x0000000106037824 */ /* 0x100fe200078e0207 */
[----:B---3--:R-:W-:Y:S01]  /*12e0*/  SEL R2, R14, 0xffffffe0, !P4 ;  /* 0xffffffe00e027807 */ /* 0x008fe20006000000 */
[----:B------:R-:W-:Y:S01]  /*12f0*/  IMAD.IADD R6, R5, 0x1, R7 ;  /* 0x0000000105067824 */ /* 0x000fe200078e0207 */
[----:B------:R2:W-:Y:S02]  /*1300*/  STL [R1+0x5c], R7 ;  /* 0x00005c0701007387 */ /* 0x0005e40000100800 */
[--C-:B------:R-:W-:Y:S01]  /*1310*/  IADD3 R201, R0, R198, R2.reuse ;  /* 0x000000c600c97210 */ /* 0x100fe20007ffe002 */
[----:B------:R-:W-:Y:S02]  /*1320*/  IMAD.IADD R200, R198, 0x1, R2 ;  /* 0x00000001c6c87824 */ /* 0x000fe400078e0202 */
[----:B------:R-:W-:Y:S02]  /*1330*/  IMAD.IADD R205, R2, 0x1, R204 ;  /* 0x0000000102cd7824 */ /* 0x000fe400078e02cc */
[----:B------:R-:W-:-:S02]  /*1340*/  IMAD.IADD R2, R3, 0x1, R5 ;  /* 0x0000000103027824 */ /* 0x000fc400078e0205 */
[----:B------:R-:W-:Y:S02]  /*1350*/  IMAD.IADD R206, R0, 0x1, R205 ;  /* 0x0000000100ce7824 */ /* 0x000fe400078e02cd */
[----:B-1----:R-:W-:-:S05]  /*1360*/  IMAD.IADD R8, R10, 0x1, R5 ;  /* 0x000000010a087824 */ /* 0x002fca00078e0205 */
[----:B------:R2:W-:Y:S04]  /*1370*/  STL [R1+0x70], R8 ;  /* 0x0000700801007387 */ /* 0x0005e80000100800 */
[----:B------:R2:W-:Y:S04]  /*1380*/  STL [R1+0x6c], R6 ;  /* 0x00006c0601007387 */ /* 0x0005e80000100800 */
[----:B------:R2:W-:Y:S04]  /*1390*/  STL [R1+0x60], R3 ;  /* 0x0000600301007387 */ /* 0x0005e80000100800 */
[----:B------:R2:W-:Y:S02]  /*13a0*/  STL [R1+0x68], R2 ;  /* 0x0000680201007387 */ /* 0x0005e40000100800 */
.L_x_203:
[----:B------:R-:W3:Y:S01]  /*13b0*/  LDL R0, [R1+0x34] ;  /* 0x0000340001007983 */ /* 0x000ee20000100800 */
[----:B------:R-:W-:Y:S01]  /*13c0*/  IMAD.MOV.U32 R14, RZ, RZ, 0x4 ;  /* 0x00000004ff0e7424 */ /* 0x000fe200078e00ff */
[----:B------:R-:W-:-:S02]  /*13d0*/  ISETP.NE.U32.AND P1, PT, RZ, c[0x0][0x370], PT ;  /* 0x0000dc00ff007a0c */ /* 0x000fc40003f25070 */
[----:B------:R-:W4:Y:S02]  /*13e0*/  LDL R10, [R1+0x30] ;  /* 0x00003000010a7983 */ /* 0x000f240000100800 */
[----:B------:R-:W-:Y:S01]  /*13f0*/  ISETP.NE.AND.EX P1, PT, RZ, c[0x0][0x374], PT, P1 ;  /* 0x0000dd00ff007a0c */ /* 0x000fe20003f25310 */
[----:B--23--:R-:W-:-:S05]  /*1400*/  IMAD.WIDE R2, R0, R14, c[0x0][0x588] ;  /* 0x0001620000027625 */ /* 0x00cfca00078e020e */
[----:B------:R-:W2:Y:S01]  /*1410*/  LDG.E R16, [R2.64] ;  /* 0x0000000602107981 */ /* 0x000ea2000c1e1900 */
[----:B------:R-:W-:Y:S01]  /*1420*/  ISETP.NE.U32.AND P4, PT, RZ, c[0x0][0x360], PT ;  /* 0x0000d800ff007a0c */ /* 0x000fe20003f85070 */
[----:B------:R-:W-:Y:S01]  /*1430*/  CS2R R8, SRZ ;  /* 0x0000000000087805 */ /* 0x000fe2000001ff00 */
[----:B------:R-:W-:Y:S02]  /*1440*/  ISETP.NE.U32.AND P6, PT, RZ, c[0x0][0x350], PT ;  /* 0x0000d400ff007a0c */ /* 0x000fe40003fc5070 */
[----:B------:R-:W-:Y:S02]  /*1450*/  ISETP.NE.AND.EX P4, PT, RZ, c[0x0][0x364], PT, P4 ;  /* 0x0000d900ff007a0c */ /* 0x000fe40003f85340 */
[----:B------:R-:W-:Y:S01]  /*1460*/  ISETP.NE.AND.EX P6, PT, RZ, c[0x0][0x354], PT, P6 ;  /* 0x0000d500ff007a0c */ /* 0x000fe20003fc5360 */
[----:B------:R-:W-:Y:S01]  /*1470*/  IMAD.MOV.U32 R11, RZ, RZ, RZ ;  /* 0x000000ffff0b7224 */ /* 0x000fe200078e00ff */
[----:B--2---:R-:W-:Y:S01]  /*1480*/  SHF.R.S32.HI R12, RZ, 0x1f, R16 ;  /* 0x0000001fff0c7819 */ /* 0x004fe20000011410 */
[----:B------:R1:W-:Y:S01]  /*1490*/  STL [R1+0x20], R16 ;  /* 0x0000201001007387 */ /* 0x0003e20000100800 */
[----:B------:R-:W-:-:S04]  /*14a0*/  @P1 LEA R2, P0, R16, c[0x0][0x370], 0x2 ;  /* 0x0000dc0010021a11 */ /* 0x000fc800078010ff */
[C-C-:B------:R-:W-:Y:S02]  /*14b0*/  @P1 LEA.HI.X R3, R16.reuse, c[0x0][0x374], R12.reuse, 0x2, P0 ;  /* 0x0000dd0010031a11 */ /* 0x140fe400000f140c */
[----:B------:R-:W-:Y:S02]  /*14c0*/  ISETP.NE.U32.AND P0, PT, RZ, c[0x0][0x348], PT ;  /* 0x0000d200ff007a0c */ /* 0x000fe40003f05070 */
[C---:B------:R-:W-:Y:S01]  /*14d0*/  LEA R4, P3, R16.reuse, c[0x0][0x348], 0x2 ;  /* 0x0000d20010047a11 */ /* 0x040fe200078610ff */
[----:B------:R2:W5:Y:S01]  /*14e0*/  @P1 LDG.E R8, [R2.64] ;  /* 0x0000000602081981 */ /* 0x000562000c1e1900 */
[----:B------:R-:W-:Y:S02]  /*14f0*/  ISETP.NE.AND.EX P0, PT, RZ, c[0x0][0x34c], PT, P0 ;  /* 0x0000d300ff007a0c */ /* 0x000fe40003f05300 */
[C---:B------:R-:W-:Y:S02]  /*1500*/  @P4 LEA R6, P1, R16.reuse, c[0x0][0x360], 0x2 ;  /* 0x0000d80010064a11 */ /* 0x040fe400078210ff */
[----:B------:R-:W-:-:S02]  /*1510*/  LEA.HI.X R5, R16, c[0x0][0x34c], R12, 0x2, P3 ;  /* 0x0000d30010057a11 */ /* 0x000fc400018f140c */
[----:B------:R-:W-:-:S05]  /*1520*/  @P4 LEA.HI.X R7, R16, c[0x0][0x364], R12, 0x2, P1 ;  /* 0x0000d90010074a11 */ /* 0x000fca00008f140c */
[----:B------:R1:W5:Y:S04]  /*1530*/  @P4 LDG.E R15, [R6.64] ;  /* 0x00000006060f4981 */ /* 0x000368000c1e1900 */
[----:B------:R1:W5:Y:S01]  /*1540*/  @P0 LDG.E R11, [R4.64] ;  /* 0x00000006040b0981 */ /* 0x000362000c1e1900 */
[----:B--2---:R-:W-:-:S04]  /*1550*/  LEA R2, P2, R16, c[0x0][0x350], 0x2 ;  /* 0x0000d40010027a11 */ /* 0x004fc800078410ff */
[----:B------:R-:W-:-:S05]  /*1560*/  LEA.HI.X R3, R16, c[0x0][0x354], R12, 0x2, P2 ;  /* 0x0000d50010037a11 */ /* 0x000fca00010f140c */
[----:B------:R1:W5:Y:S01]  /*1570*/  @P6 LDG.E R9, [R2.64] ;  /* 0x0000000602096981 */ /* 0x000362000c1e1900 */
[----:B----4-:R-:W-:-:S05]  /*1580*/  LOP3.LUT R29, R10, 0xffff, RZ, 0xc0, !PT ;  /* 0x0000ffff0a1d7812 */ /* 0x010fca00078ec0ff */
[----:B------:R1:W-:Y:S01]  /*1590*/  STL [R1+0x4c], R29 ;  /* 0x00004c1d01007387 */ /* 0x0003e20000100800 */
[----:B------:R-:W-:Y:S01]  /*15a0*/  YIELD ;  /* 0x0000000000007946 */ /* 0x000fe20003800000 */
[----:B------:R-:W-:Y:S05]  /*15b0*/  @P4 BRA `(.L_x_133) ;  /* 0x0000005000004947 */ /* 0x000fea0003800000 */
[----:B-----5:R-:W-:Y:S01]  /*15c0*/  MOV R15, c[0x0][0x168] ;  /* 0x00005a00000f7a02 */ /* 0x020fe20000000f00 */
[----:B------:R-:W-:Y:S05]  /*15d0*/  @!P0 BRA `(.L_x_133) ;  /* 0x0000003000008947 */ /* 0x000fea0003800000 */
[----:B-1----:R-:W2:Y:S04]  /*15e0*/  LDG.E R6, [R4.64] ;  /* 0x0000000604067981 */ /* 0x002ea8000c1e1900 */
[----:B------:R-:W2:Y:S02]  /*15f0*/  LDG.E R0, [R4.64+0x4] ;  /* 0x0000040604007981 */ /* 0x000ea4000c1e1900 */
[----:B--2---:R-:W-:Y:S02]  /*1600*/  IADD3 R15, -R6, R0, RZ ;  /* 0x00000000060f7210 */ /* 0x004fe40007ffe1ff */
.L_x_133:
[----:B------:R-:W-:-:S04]  /*1610*/  ISETP.NE.U32.AND P1, PT, RZ, c[0x0][0x368], PT ;  /* 0x0000da00ff007a0c */ /* 0x000fc80003f25070 */
[----:B------:R-:W-:-:S13]  /*1620*/  ISETP.NE.AND.EX P1, PT, RZ, c[0x0][0x36c], PT, P1 ;  /* 0x0000db00ff007a0c */ /* 0x000fda0003f25310 */
[----:B------:R-:W-:Y:S05]  /*1630*/  @!P1 BRA `(.L_x_134) ;  /* 0x0000004000009947 */ /* 0x000fea0003800000 */
[----:B-1----:R-:W-:-:S04]  /*1640*/  LEA R2, P1, R16, c[0x0][0x368], 0x2 ;  /* 0x0000da0010027a11 */ /* 0x002fc800078210ff */
[----:B------:R-:W-:-:S05]  /*1650*/  LEA.HI.X R3, R16, c[0x0][0x36c], R12, 0x2, P1 ;  /* 0x0000db0010037a11 */ /* 0x000fca00008f140c */
[----:B------:R1:W5:Y:S01]  /*1660*/  LDG.E R0, [R2.64] ;  /* 0x0000000602007981 */ /* 0x000362000c1e1900 */
[----:B------:R-:W-:Y:S05]  /*1670*/  BRA `(.L_x_135) ;  /* 0x0000005000007947 */ /* 0x000fea0003800000 */
.L_x_134:
[----:B------:R-:W-:Y:S01]  /*1680*/  MOV R0, c[0x0][0x1d0] ;  /* 0x0000740000007a02 */ /* 0x000fe20000000f00 */
[----:B------:R-:W-:Y:S05]  /*1690*/  @!P6 BRA `(.L_x_135) ;  /* 0x000000300000e947 */ /* 0x000fea0003800000 */
[----:B-1----:R-:W2:Y:S04]  /*16a0*/  LDG.E R4, [R2.64] ;  /* 0x0000000602047981 */ /* 0x002ea8000c1e1900 */
[----:B------:R-:W2:Y:S02]  /*16b0*/  LDG.E R0, [R2.64+0x4] ;  /* 0x0000040602007981 */ /* 0x000ea4000c1e1900 */
[----:B--2---:R-:W-:-:S05]  /*16c0*/  IADD3 R0, -R4, R0, RZ ;  /* 0x0000000004007210 */ /* 0x004fca0007ffe1ff */
.L_x_135:
[--C-:B-----5:R-:W-:Y:S01]  /*16d0*/  IMAD.IADD R26, R0, 0x1, -R8.reuse ;  /* 0x00000001001a7824 */ /* 0x120fe200078e0a08 */
[----:B------:R-:W-:Y:S01]  /*16e0*/  LOP3.LUT R0, R10, 0xff000000, RZ, 0xc0, !PT ;  /* 0xff0000000a007812 */ /* 0x000fe200078ec0ff */
[----:B-1----:R-:W-:Y:S01]  /*16f0*/  IMAD.MOV.U32 R2, RZ, RZ, RZ ;  /* 0x000000ffff027224 */ /* 0x002fe200078e00ff */
[----:B------:R-:W-:Y:S01]  /*1700*/  BSSY B0, `(.L_x_136) ;  /* 0x000002e000007945 */ /* 0x000fe20003800000 */
[----:B------:R-:W-:Y:S01]  /*1710*/  IMAD.IADD R13, R9, 0x1, R8 ;  /* 0x00000001090d7824 */ /* 0x000fe200078e0208 */
[----:B------:R-:W-:-:S02]  /*1720*/  IADD3 R3, R26, 0x6f, RZ ;  /* 0x0000006f1a037810 */ /* 0x000fc40007ffe0ff */
[----:B------:R-:W-:Y:S02]  /*1730*/  SHF.R.U32.HI R4, RZ, 0x8, R0 ;  /* 0x00000008ff047819 */ /* 0x000fe40000011600 */
[----:B------:R-:W-:Y:S01]  /*1740*/  ISETP.GE.AND P1, PT, R26, 0x1, PT ;  /* 0x000000011a00780c */ /* 0x000fe20003f26270 */
[----:B------:R-:W-:Y:S01]  /*1750*/  IMAD.HI R2, R3, -0x6db6db6d, R2 ;  /* 0x9249249303027827 */ /* 0x000fe200078e0202 */
[----:B------:R-:W-:-:S04]  /*1760*/  LOP3.LUT R3, R10, 0xff0000, RZ, 0xc0, !PT ;  /* 0x00ff00000a037812 */ /* 0x000fc800078ec0ff */
[----:B------:R-:W-:Y:S02]  /*1770*/  LEA.HI R3, R3, R4, RZ, 0x10 ;  /* 0x0000000403037211 */ /* 0x000fe400078f80ff */
[----:B------:R-:W-:Y:S02]  /*1780*/  SHF.R.U32.HI R0, RZ, 0x1f, R2 ;  /* 0x0000001fff007819 */ /* 0x000fe40000011602 */
[----:B------:R-:W-:Y:S02]  /*1790*/  LOP3.LUT R17, R3, 0xff, RZ, 0xc0, !PT ;  /* 0x000000ff03117812 */ /* 0x000fe400078ec0ff */
[----:B------:R-:W-:Y:S02]  /*17a0*/  SHF.R.U32.HI R5, RZ, 0x10, R3 ;  /* 0x00000010ff057819 */ /* 0x000fe40000011603 */
[----:B------:R-:W-:Y:S01]  /*17b0*/  LEA.HI.SX32 R10, R2, R0, 0x1a ;  /* 0x00000000020a7211 */ /* 0x000fe200078fd2ff */
[----:B------:R1:W-:Y:S01]  /*17c0*/  STL [R1+0x54], R17 ;  /* 0x0000541101007387 */ /* 0x0003e20000100800 */
[----:B------:R-:W-:-:S03]  /*17d0*/  IMAD.MOV.U32 R2, RZ, RZ, RZ ;  /* 0x000000ffff027224 */ /* 0x000fc600078e00ff */
[----:B------:R1:W-:Y:S01]  /*17e0*/  STL [R1+0x50], R5 ;  /* 0x0000500501007387 */ /* 0x0003e20000100800 */
[----:B------:R-:W-:Y:S05]  /*17f0*/  @!P1 BRA `(.L_x_137) ;  /* 0x000001e000009947 */ /* 0x000fea0003800000 */
[----:B------:R-:W-:Y:S01]  /*1800*/  ISETP.NE.AND P1, PT, R5, RZ, PT ;  /* 0x000000ff0500720c */ /* 0x000fe20003f25270 */
[----:B------:R-:W-:-:S03]  /*1810*/  IMAD.MOV.U32 R4, RZ, RZ, RZ ;  /* 0x000000ffff047224 */ /* 0x000fc600078e00ff */
[----:B------:R-:W-:-:S04]  /*1820*/  SEL R0, R5, c[0x0][0x338], P1 ;  /* 0x0000ce0005007a07 */ /* 0x000fc80000800000 */
[----:B------:R-:W-:Y:S02]  /*1830*/  IABS R3, R0 ;  /* 0x0000000000037213 */ /* 0x000fe40000000000 */
[----:B------:R-:W-:Y:S02]  /*1840*/  IADD3 R6, R10, -0x1, R0 ;  /* 0xffffffff0a067810 */ /* 0x000fe40007ffe000 */
[----:B------:R-:W2:Y:S02]  /*1850*/  I2F.RP R2, R3 ;  /* 0x0000000300027306 */ /* 0x000ea40000209400 */
[----:B------:R-:W-:-:S06]  /*1860*/  IABS R9, R6 ;  /* 0x0000000600097213 */ /* 0x000fcc0000000000 */
[----:B--2---:R-:W2:Y:S02]  /*1870*/  MUFU.RCP R2, R2 ;  /* 0x0000000200027308 */ /* 0x004ea40000001000 */
[----:B--2---:R-:W-:-:S06]  /*1880*/  IADD3 R2, R2, 0xffffffe, RZ ;  /* 0x0ffffffe02027810 */ /* 0x004fcc0007ffe0ff */
[----:B-1----:R-:W1:Y:S02]  /*1890*/  F2I.FTZ.U32.TRUNC.NTZ R5, R2 ;  /* 0x0000000200057305 */ /* 0x002e64000021f000 */
[----:B-1----:R-:W-:-:S04]  /*18a0*/  IMAD.MOV R2, RZ, RZ, -R5 ;  /* 0x000000ffff027224 */ /* 0x002fc800078e0a05 */
        /* <DEDUP_REMOVED lines=13> */
[----:B------:R-:W-:Y:S02]  /*1980*/  ISETP.GE.U32.AND P3, PT, R4, R3, PT ;  /* 0x000000030400720c */ /* 0x000fe40003f66070 */
[----:B------:R-:W-:-:S04]  /*1990*/  LOP3.LUT R3, R6, R0, RZ, 0x3c, !PT ;  /* 0x0000000006037212 */ /* 0x000fc800078e3cff */
[----:B------:R-:W-:-:S07]  /*19a0*/  ISETP.GE.AND P1, PT, R3, RZ, PT ;  /* 0x000000ff0300720c */ /* 0x000fce0003f26270 */
[----:B------:R-:W-:-:S06]  /*19b0*/  @P3 IADD3 R2, R2, 0x1, RZ ;  /* 0x0000000102023810 */ /* 0x000fcc0007ffe0ff */
[----:B------:R-:W-:Y:S01]  /*19c0*/  @!P1 IMAD.MOV R2, RZ, RZ, -R2 ;  /* 0x000000ffff029224 */ /* 0x000fe200078e0a02 */
[----:B------:R-:W-:Y:S02]  /*19d0*/  @!P2 LOP3.LUT R2, RZ, R0, RZ, 0x33, !PT ;  /* 0x00000000ff02a212 */ /* 0x000fe400078e33ff */
.L_x_137:
[----:B------:R-:W-:Y:S05]  /*19e0*/  BSYNC B0 ;  /* 0x0000000000007941 */ /* 0x000fea0003800000 */
.L_x_136:
        /* <DEDUP_REMOVED lines=40> */
[----:B--2---:R-:W2:Y:S04]  /*1c70*/  LDL.64 R18, [R1+0x8] ;  /* 0x0000080001127983 */ /* 0x004ea80000100a00 */
[----:B------:R3:W2:Y:S04]  /*1c80*/  LDL.64 R30, [R1+0x8] ;  /* 0x00000800011e7983 */ /* 0x0006a80000100a00 */
[----:B------:R-:W4:Y:S01]  /*1c90*/  LDL R8, [R1+0x2c] ;  /* 0x00002c0001087983 */ /* 0x000f220000100800 */
[----:B------:R-:W-:-:S04]  /*1ca0*/  ISETP.NE.U32.AND P1, PT, RZ, c[0x0][0x340], PT ;  /* 0x0000d000ff007a0c */ /* 0x000fc80003f25070 */
[----:B------:R-:W-:-:S13]  /*1cb0*/  ISETP.NE.AND.EX P1, PT, RZ, c[0x0][0x344], PT, P1 ;  /* 0x0000d100ff007a0c */ /* 0x000fda0003f25310 */
[----:B------:R-:W-:-:S05]  /*1cc0*/  @P1 IMAD.WIDE R2, R16, R14, c[0x0][0x340] ;  /* 0x0000d00010021625 */ /* 0x000fca00078e020e */
[----:B------:R5:W3:Y:S01]  /*1cd0*/  @P1 LDG.E R14, [R2.64] ;  /* 0x00000006020e1981 */ /* 0x000ae2000c1e1900 */
[----:B------:R-:W-:Y:S02]  /*1ce0*/  SHF.R.S32.HI R0, RZ, 0x1f, R11 ;  /* 0x0000001fff007819 */ /* 0x000fe4000001140b */
[----:B------:R-:W-:Y:S01]  /*1cf0*/  MOV R4, c[0x0][0x2c4] ;  /* 0x0000b10000047a02 */ /* 0x000fe20000000f00 */
[----:B-1----:R-:W1:Y:S02]  /*1d00*/  S2R R5, SR_TID.X ;  /* 0x0000000000057919 */ /* 0x002e640000002100 */
[----:B------:R-:W-:Y:S01]  /*1d10*/  IMAD R0, R0, c[0x0][0x178], RZ ;  /* 0x00005e0000007a24 */ /* 0x000fe200078e02ff */
[----:B------:R-:W-:Y:S02]  /*1d20*/  ISETP.NE.AND P2, PT, R4, 0x1, PT ;  /* 0x000000010400780c */ /* 0x000fe40003f45270 */
[--C-:B-1----:R-:W-:Y:S02]  /*1d30*/  SHF.R.S32.HI R251, RZ, 0x1f, R5.reuse ;  /* 0x0000001ffffb7819 */ /* 0x102fe40000011405 */
[----:B------:R-:W-:-:S02]  /*1d40*/  SHF.R.S32.HI R146, RZ, 0x1f, R5 ;  /* 0x0000001fff927819 */ /* 0x000fc40000011405 */
[-C--:B------:R-:W-:Y:S02]  /*1d50*/  LEA.HI R251, R251, R5.reuse, RZ, 0x3 ;  /* 0x00000005fbfb7211 */ /* 0x080fe400078f18ff */
[----:B------:R-:W-:Y:S02]  /*1d60*/  LEA.HI R146, R146, R5, RZ, 0x3 ;  /* 0x0000000592927211 */ /* 0x000fe400078f18ff */
[----:B------:R-:W-:Y:S02]  /*1d70*/  LOP3.LUT R251, R251, 0xfffffff8, RZ, 0xc0, !PT ;  /* 0xfffffff8fbfb7812 */ /* 0x000fe400078ec0ff */
[----:B------:R-:W-:-:S03]  /*1d80*/  SHF.R.S32.HI R146, RZ, 0x3, R146 ;  /* 0x00000003ff927819 */ /* 0x000fc60000011492 */
[----:B------:R-:W-:Y:S02]  /*1d90*/  IMAD.IADD R251, R5, 0x1, -R251 ;  /* 0x0000000105fb7824 */ /* 0x000fe400078e0afb */
[----:B--2---:R-:W-:-:S05]  /*1da0*/  IMAD.MOV.U32 R30, RZ, RZ, R18 ;  /* 0x000000ffff1e7224 */ /* 0x004fca00078e0012 */
[----:B------:R-:W-:-:S05]  /*1db0*/  SHF.R.S32.HI R31, RZ, 0x1f, R30 ;  /* 0x0000001fff1f7819 */ /* 0x000fca000001141e */
[----:B------:R-:W-:Y:S04]  /*1dc0*/  STL [R1+0xc], R31 ;  /* 0x00000c1f01007387 */ /* 0x000fe80000100800 */
[----:B------:R-:W2:Y:S01]  /*1dd0*/  LDL R252, [R1+0x10] ;  /* 0x0000100001fc7983 */ /* 0x000ea20000100800 */
[----:B------:R-:W-:Y:S01]  /*1de0*/  LEA R5, R251, R146, 0x5 ;  /* 0x00000092fb057211 */ /* 0x000fe200078e28ff */
[C---:B------:R-:W-:Y:S02]  /*1df0*/  IMAD R0, R11.reuse, c[0x0][0x17c], R0 ;  /* 0x00005f000b007a24 */ /* 0x040fe400078e0200 */
[----:B-----5:R-:W-:Y:S01]  /*1e00*/  IMAD.WIDE.U32 R2, R11, c[0x0][0x178], RZ ;  /* 0x00005e000b027a25 */ /* 0x020fe200078e00ff */
[----:B----4-:R-:W-:-:S03]  /*1e10*/  LEA R5, R8, R5, 0x7 ;  /* 0x0000000508057211 */ /* 0x010fc600078e38ff */
[----:B------:R-:W-:Y:S01]  /*1e20*/  IMAD.IADD R3, R3, 0x1, R0 ;  /* 0x0000000103037824 */ /* 0x000fe200078e0200 */
[----:B------:R-:W-:Y:S01]  /*1e30*/  SEL R6, R12, RZ, !P0 ;  /* 0x000000ff0c067207 */ /* 0x000fe20004000000 */
[----:B------:R-:W-:Y:S01]  /*1e40*/  @P2 IMAD.HI.U32 R7, R5, c[0x0][0x2c8], RZ ;  /* 0x0000b20005072a27 */ /* 0x000fe200078e00ff */
[----:B------:R-:W-:-:S03]  /*1e50*/  SEL R4, R16, RZ, !P0 ;  /* 0x000000ff10047207 */ /* 0x000fc60004000000 */
[----:B------:R-:W-:-:S04]  /*1e60*/  IMAD.WIDE.U32 R2, R29, c[0x0][0x1b8], R2 ;  /* 0x00006e001d027a25 */ /* 0x000fc800078e0002 */
[----:B------:R-:W-:Y:S01]  /*1e70*/  IMAD.MOV.U32 R0, RZ, RZ, R5 ;  /* 0x000000ffff007224 */ /* 0x000fe200078e0005 */
[----:B------:R-:W-:Y:S01]  /*1e80*/  @P2 SHF.R.U32.HI R0, RZ, c[0x0][0x2cc], R7 ;  /* 0x0000b300ff002a19 */ /* 0x000fe20000011607 */
[----:B------:R-:W-:Y:S02]  /*1e90*/  IMAD R3, R29, c[0x0][0x1bc], R3 ;  /* 0x00006f001d037a24 */ /* 0x000fe400078e0203 */
[----:B------:R-:W-:Y:S02]  /*1ea0*/  IMAD R6, R6, c[0x0][0x1c0], RZ ;  /* 0x0000700006067a24 */ /* 0x000fe400078e02ff */
[----:B------:R-:W-:-:S04]  /*1eb0*/  IMAD.WIDE.U32 R2, R4, c[0x0][0x1c0], R2 ;  /* 0x0000700004027a25 */ /* 0x000fc800078e0002 */
[----:B------:R-:W-:Y:S01]  /*1ec0*/  IMAD R7, R4, c[0x0][0x1c4], R6 ;  /* 0x0000710004077a24 */ /* 0x000fe200078e0206 */
[----:B------:R-:W-:Y:S02]  /*1ed0*/  SHF.R.S32.HI R6, RZ, 0x1f, R0 ;  /* 0x0000001fff067819 */ /* 0x000fe40000011400 */
[----:B------:R-:W-:Y:S01]  /*1ee0*/  IADD3 R4, -R0, RZ, RZ ;  /* 0x000000ff00047210 */ /* 0x000fe20007ffe1ff */
[----:B------:R-:W-:Y:S02]  /*1ef0*/  IMAD.IADD R3, R3, 0x1, R7 ;  /* 0x0000000103037824 */ /* 0x000fe400078e0207 */
[----:B------:R-:W-:Y:S02]  /*1f00*/  IMAD R6, R6, c[0x0][0x1b0], RZ ;  /* 0x00006c0006067a24 */ /* 0x000fe400078e02ff */
[----:B------:R-:W-:Y:S02]  /*1f10*/  IMAD R4, R4, c[0x0][0x2c4], R5 ;  /* 0x0000b10004047a24 */ /* 0x000fe400078e0205 */
[----:B------:R-:W-:-:S02]  /*1f20*/  IMAD R5, R0, c[0x0][0x1b4], R6 ;  /* 0x00006d0000057a24 */ /* 0x000fc400078e0206 */
[----:B------:R-:W-:Y:S01]  /*1f30*/  IMAD.WIDE.U32 R2, R0, c[0x0][0x1b0], R2 ;  /* 0x00006c0000027a25 */ /* 0x000fe200078e0002 */
[----:B------:R-:W-:Y:S02]  /*1f40*/  SHF.R.S32.HI R0, RZ, 0x1f, R4 ;  /* 0x0000001fff007819 */ /* 0x000fe40000011404 */
[----:B------:R-:W-:Y:S02]  /*1f50*/  SHF.R.S32.HI R6, RZ, 0x1f, R13 ;  /* 0x0000001fff067819 */ /* 0x000fe4000001140d */
[----:B------:R-:W-:Y:S01]  /*1f60*/  IADD3 R22, P0, R146, R13, RZ ;  /* 0x0000000d92167210 */ /* 0x000fe20007f1e0ff */
[----:B------:R-:W-:Y:S01]  /*1f70*/  IMAD R0, R0, c[0x0][0x1a8], RZ ;  /* 0x00006a0000007a24 */ /* 0x000fe200078e02ff */
[----:B------:R-:W-:Y:S02]  /*1f80*/  IADD3 R3, R3, R5, RZ ;  /* 0x0000000503037210 */ /* 0x000fe40007ffe0ff */
[----:B------:R-:W-:Y:S01]  /*1f90*/  LEA.HI.X.SX32 R27, R146, R6, 0x1, P0 ;  /* 0x00000006921b7211 */ /* 0x000fe200000f0eff */
[----:B------:R-:W-:-:S02]  /*1fa0*/  IMAD R0, R4, c[0x0][0x1ac], R0 ;  /* 0x00006b0004007a24 */ /* 0x000fc400078e0200 */
[----:B------:R-:W-:-:S04]  /*1fb0*/  IMAD.WIDE.U32 R2, R4, c[0x0][0x1a8], R2 ;  /* 0x00006a0004027a25 */ /* 0x000fc800078e0002 */
[----:B------:R-:W-:Y:S01]  /*1fc0*/  IMAD R4, R27, c[0x0][0x1e0], RZ ;  /* 0x000078001b047a24 */ /* 0x000fe200078e02ff */
[----:B------:R-:W-:Y:S01]  /*1fd0*/  LEA R8, R8, R146, 0x7 ;  /* 0x0000009208087211 */ /* 0x000fe200078e38ff */
[----:B------:R-:W-:Y:S01]  /*1fe0*/  IMAD.WIDE.U32 R6, R22, c[0x0][0x1e0], R30 ;  /* 0x0000780016067a25 */ /* 0x000fe200078e001e */
[----:B------:R-:W-:-:S03]  /*1ff0*/  LEA R5, P0, R2, c[0x0][0x160], 0x1 ;  /* 0x0000580002057a11 */ /* 0x000fc600078008ff */
[----:B------:R-:W-:Y:S02]  /*2000*/  IMAD R9, R22, c[0x0][0x1e4], R4 ;  /* 0x0000790016097a24 */ /* 0x000fe400078e0204 */
[----:B------:R-:W-:Y:S01]  /*2010*/  IMAD.IADD R0, R3, 0x1, R0 ;  /* 0x0000000103007824 */ /* 0x000fe200078e0200 */
[----:B------:R-:W-:Y:S01]  /*2020*/  IADD3 R10, R8, 0x20, RZ ;  /* 0x00000020080a7810 */ /* 0x000fe20007ffe0ff */
[----:B------:R-:W-:Y:S01]  /*2030*/  IMAD R4, R15, c[0x0][0x2c4], RZ ;  /* 0x0000b1000f047a24 */ /* 0x000fe200078e02ff */
[----:B------:R-:W-:Y:S01]  /*2040*/  IADD3 R3, R7, R9, RZ ;  /* 0x0000000907037210 */ /* 0x000fe20007ffe0ff */
[----:B------:R-:W-:Y:S01]  /*2050*/  WARPSYNC 0xffffffff ;  /* 0xffffffff00007948 */ /* 0x000fe20003800000 */
[----:B------:R-:W-:Y:S01]  /*2060*/  LEA.HI.X R0, R2, c[0x0][0x164], R0, 0x1, P0 ;  /* 0x0000590002007a11 */ /* 0x000fe200000f0c00 */
[----:B------:R-:W1:Y:S01]  /*2070*/  SHFL.IDX PT, R9, R5, RZ, 0x181f ;  /* 0x00181fff05097589 */ /* 0x000e6200000e0000 */
[----:B------:R-:W-:-:S03]  /*2080*/  ISETP.GE.AND P3, PT, R10, R4, PT ;  /* 0x000000040a00720c */ /* 0x000fc60003f66270 */
[----:B------:R-:W4:Y:S01]  /*2090*/  SHFL.IDX PT, R11, R0, RZ, 0x181f ;  /* 0x00181fff000b7589 */ /* 0x000f2200000e0000 */
[----:B------:R-:W-:-:S03]  /*20a0*/  IMAD.MOV.U32 R2, RZ, RZ, R6 ;  /* 0x000000ffff027224 */ /* 0x000fc600078e0006 */
[----:B------:R-:W5:Y:S01]  /*20b0*/  SHFL.IDX PT, R10, R5, 0x1, 0x181f ;  /* 0x00381f00050a7f89 */ /* 0x000f6200000e0000 */
[C---:B------:R-:W-:Y:S02]  /*20c0*/  ISETP.GE.AND P4, PT, R8.reuse, R4, PT ;  /* 0x000000040800720c */ /* 0x040fe40003f86270 */
[C---:B------:R-:W-:Y:S01]  /*20d0*/  IADD3 R7, R8.reuse, 0x40, RZ ;  /* 0x0000004008077810 */ /* 0x040fe20007ffe0ff */
[----:B------:R-:W4:Y:S01]  /*20e0*/  SHFL.IDX PT, R13, R0, 0x1, 0x181f ;  /* 0x00381f00000d7f89 */ /* 0x000f2200000e0000 */
[----:B------:R-:W-:-:S03]  /*20f0*/  IADD3 R6, R8, 0x60, RZ ;  /* 0x0000006008067810 */ /* 0x000fc60007ffe0ff */
[----:B------:R-:W5:Y:S04]  /*2100*/  SHFL.IDX PT, R8, R5, 0x2, 0x181f ;  /* 0x00581f0005087f89 */ /* 0x000f6800000e0000 */
[----:B------:R-:W2:Y:S01]  /*2110*/  SHFL.IDX PT, R19, R0, 0x2, 0x181f ;  /* 0x00581f0000137f89 */ /* 0x000ea200000e0000 */
[-C--:B------:R-:W-:Y:S02]  /*2120*/  ISETP.GE.AND P0, PT, R7, R4.reuse, PT ;  /* 0x000000040700720c */ /* 0x080fe40003f06270 */
[----:B---3--:R-:W-:Y:S01]  /*2130*/  @P1 SHF.R.S32.HI R7, RZ, 0x1f, R14 ;  /* 0x0000001fff071819 */ /* 0x008fe2000001140e */
[----:B------:R3:W2:Y:S01]  /*2140*/  SHFL.IDX PT, R18, R5, 0x3, 0x181f ;  /* 0x00781f0005127f89 */ /* 0x0006a200000e0000 */
[----:B------:R-:W-:Y:S01]  /*2150*/  @!P1 IMAD.MOV.U32 R14, RZ, RZ, R16 ;  /* 0x000000ffff0e9224 */ /* 0x000fe200078e0010 */
[----:B------:R-:W-:-:S02]  /*2160*/  ISETP.GE.AND P5, PT, R6, R4, PT ;  /* 0x000000040600720c */ /* 0x000fc40003fa6270 */
[----:B------:R-:W-:Y:S01]  /*2170*/  @!P1 MOV R7, R12 ;  /* 0x0000000c00079202 */ /* 0x000fe20000000f00 */
[----:B------:R-:W2:Y:S01]  /*2180*/  SHFL.IDX PT, R0, R0, 0x3, 0x181f ;  /* 0x00781f0000007f89 */ /* 0x000ea200000e0000 */
[----:B-1----:R-:W-:Y:S02]  /*2190*/  @!P4 LEA R6, P2, R30, R9, 0x1 ;  /* 0x000000091e06c211 */ /* 0x002fe400078408ff */
[----:B------:R-:W-:Y:S01]  /*21a0*/  SEL R24, R14, RZ, !P6 ;  /* 0x000000ff0e187207 */ /* 0x000fe20007000000 */
[----:B------:R-:W-:Y:S01]  /*21b0*/  BAR.SYNC.DEFER_BLOCKING 0x0 ;  /* 0x0000000000007b1d */ /* 0x000fe20000010000 */
[----:B------:R-:W-:Y:S02]  /*21c0*/  SEL R23, R7, RZ, !P6 ;  /* 0x000000ff07177207 */ /* 0x000fe40007000000 */
[C---:B----4-:R-:W-:Y:S02]  /*21d0*/  @!P4 LEA.HI.X R7, R30.reuse, R11, R31, 0x1, P2 ;  /* 0x0000000b1e07c211 */ /* 0x050fe400010f0c1f */
[----:B-----5:R-:W-:-:S04]  /*21e0*/  @!P3 LEA R16, P2, R30, R10, 0x1 ;  /* 0x0000000a1e10b211 */ /* 0x020fc800078408ff */
[C---:B------:R-:W-:Y:S02]  /*21f0*/  @!P3 LEA.HI.X R17, R30.reuse, R13, R31, 0x1, P2 ;  /* 0x0000000d1e11b211 */ /* 0x040fe400010f0c1f */
[----:B------:R-:W-:Y:S01]  /*2200*/  @!P0 LEA R12, P2, R30, R8, 0x1 ;  /* 0x000000081e0c8211 */ /* 0x000fe200078408ff */
[----:B------:R-:W-:Y:S01]  /*2210*/  IMAD.WIDE.U32 R2, R29, c[0x0][0x1e8], R2 ;  /* 0x00007a001d027a25 */ /* 0x000fe200078e0002 */
[----:B------:R-:W-:-:S03]  /*2220*/  MOV R25, 0x70 ;  /* 0x0000007000197802 */ /* 0x000fc60000000f00 */
[----:B------:R-:W-:Y:S02]  /*2230*/  IMAD R3, R29, c[0x0][0x1ec], R3 ;  /* 0x00007b001d037a24 */ /* 0x000fe400078e0203 */
[----:B------:R-:W-:Y:S01]  /*2240*/  IMAD R25, R250, -0x70, R25 ;  /* 0xffffff90fa197824 */ /* 0x000fe200078e0219 */
[----:B------:R-:W-:Y:S01]  /*2250*/  ISETP.GE.AND P1, PT, R30, c[0x0][0x198], PT ;  /* 0x000066001e007a0c */ /* 0x000fe20003f26270 */
[----:B------:R-:W-:Y:S01]  /*2260*/  IMAD.WIDE.U32 R232, R24, c[0x0][0x1f0], R2 ;  /* 0x00007c0018e87a25 */ /* 0x000fe200078e0002 */
[----:B------:R-:W-:Y:S02]  /*2270*/  IADD3 R145, R250, -0x1, RZ ;  /* 0xfffffffffa917810 */ /* 0x000fe40007ffe0ff */
[----:B------:R-:W-:Y:S02]  /*2280*/  IADD3 R144, R26, R25, RZ ;  /* 0x000000191a907210 */ /* 0x000fe40007ffe0ff */
[----:B------:R-:W-:Y:S01]  /*2290*/  SHF.R.S32.HI R28, RZ, 0x1f, R145 ;  /* 0x0000001fff1c7819 */ /* 0x000fe20000011491 */
[----:B------:R-:W-:-:S04]  /*22a0*/  IMAD.WIDE.U32 R2, R145, c[0x0][0x1e0], RZ ;  /* 0x0000780091027a25 */ /* 0x000fc800078e00ff */
[----:B------:R-:W-:Y:S02]  /*22b0*/  IMAD R21, R28, c[0x0][0x1e0], RZ ;  /* 0x000078001c157a24 */ /* 0x000fe400078e02ff */
[----:B------:R-:W-:Y:S01]  /*22c0*/  @!PT LDS RZ, [RZ] ;  /* 0x00000000fffff984 */ /* 0x000fe20000000800 */
[----:B------:R-:W-:Y:S01]  /*22d0*/  @!PT LDS RZ, [RZ] ;  /* 0x00000000fffff984 */ /* 0x000fe20000000800 */
[----:B------:R-:W-:Y:S01]  /*22e0*/  @!PT LDS RZ, [RZ] ;  /* 0x00000000fffff984 */ /* 0x000fe20000000800 */
[----:B------:R1:W-:Y:S02]  /*22f0*/  @!P4 LDGSTS.E.BYPASS.LTC128B.128 [R208+0x100], [R6.64], !P1 ;  /* 0x0010000006d0cfae */ /* 0x0003e4000c901d46 */
[----:B------:R-:W-:Y:S01]  /*2300*/  IMAD R21, R145, c[0x0][0x1e4], R21 ;  /* 0x0000790091157a24 */ /* 0x000fe200078e0215 */
[----:B------:R-:W-:Y:S02]  /*2310*/  MOV R230, R232 ;  /* 0x000000e800e67202 */ /* 0x000fe40000000f00 */
[----:B------:R-:W-:Y:S02]  /*2320*/  MOV R64, 0x40 ;  /* 0x0000004000407802 */ /* 0x000fe40000000f00 */
[----:B--2---:R-:W-:Y:S02]  /*2330*/  SHF.R.S32.HI R20, RZ, 0x1f, R252 ;  /* 0x0000001fff147819 */ /* 0x004fe400000114fc */
[----:B------:R-:W-:-:S04]  /*2340*/  @!P4 LEA R4, P6, R252, R9, 0x1 ;  /* 0x00000009fc04c211 */ /* 0x000fc800078c08ff */
[C---:B---3--:R-:W-:Y:S02]  /*2350*/  @!P4 LEA.HI.X R5, R252.reuse, R11, R20, 0x1, P6 ;  /* 0x0000000bfc05c211 */ /* 0x048fe400030f0c14 */
[----:B------:R-:W-:-:S04]  /*2360*/  @!P3 LEA R14, P6, R252, R10, 0x1 ;  /* 0x0000000afc0eb211 */ /* 0x000fc800078c08ff */
[----:B------:R-:W-:Y:S02]  /*2370*/  @!P3 LEA.HI.X R15, R252, R13, R20, 0x1, P6 ;  /* 0x0000000dfc0fb211 */ /* 0x000fe400030f0c14 */
[----:B------:R-:W-:Y:S02]  /*2380*/  @!P0 LEA.HI.X R13, R30, R19, R31, 0x1, P2 ;  /* 0x000000131e0d8211 */ /* 0x000fe400010f0c1f */
[----:B------:R-:W-:Y:S01]  /*2390*/  @!P0 LEA R10, P2, R252, R8, 0x1 ;  /* 0x00000008fc0a8211 */ /* 0x000fe200078408ff */
[----:B------:R-:W-:-:S03]  /*23a0*/  IMAD R9, R23, c[0x0][0x1f0], RZ ;  /* 0x00007c0017097a24 */ /* 0x000fc600078e02ff */
[----:B------:R-:W-:Y:S02]  /*23b0*/  @!P0 LEA.HI.X R11, R252, R19, R20, 0x1, P2 ;  /* 0x00000013fc0b8211 */ /* 0x000fe400010f0c14 */
[----:B------:R-:W-:Y:S01]  /*23c0*/  @!P5 LEA R8, P2, R30, R18, 0x1 ;  /* 0x000000121e08d211 */ /* 0x000fe200078408ff */
[----:B------:R-:W-:Y:S01]  /*23d0*/  IMAD R19, R24, c[0x0][0x1f4], R9 ;  /* 0x00007d0018137a24 */ /* 0x000fe200078e0209 */
[----:B------:R-:W-:Y:S02]  /*23e0*/  ISETP.GE.AND P6, PT, R252, c[0x0][0x198], PT ;  /* 0x00006600fc007a0c */ /* 0x000fe40003fc6270 */
[----:B------:R-:W-:Y:S02]  /*23f0*/  @!P5 LEA.HI.X R9, R30, R0, R31, 0x1, P2 ;  /* 0x000000001e09d211 */ /* 0x000fe400010f0c1f */
[----:B------:R-:W-:Y:S01]  /*2400*/  @!P5 LEA R18, P2, R252, R18, 0x1 ;  /* 0x00000012fc12d211 */ /* 0x000fe200078408ff */
[----:B------:R-:W-:-:S03]  /*2410*/  IMAD.IADD R231, R233, 0x1, R19 ;  /* 0x00000001e9e77824 */ /* 0x000fc600078e0213 */
[----:B------:R-:W-:Y:S02]  /*2420*/  @!P5 LEA.HI.X R19, R252, R0, R20, 0x1, P2 ;  /* 0x00000000fc13d211 */ /* 0x000fe400010f0c14 */
[----:B------:R-:W-:-:S03]  /*2430*/  IMNMX R0, R144, 0x70, PT ;  /* 0x0000007090007817 */ /* 0x000fc60003800200 */
[----:B------:R2:W-:Y:S02]  /*2440*/  @!P4 LDGSTS.E.BYPASS.LTC128B.128 [R208+0x4100], [R4.64], !P6 ;  /* 0x0410000004d0cfae */ /* 0x0005e4000f101d46 */
[----:B------:R-:W-:Y:S02]  /*2450*/  IMAD.IADD R0, R0, 0x1, -R146 ;  /* 0x0000000100007824 */ /* 0x000fe400078e0a92 */
[----:B------:R-:W-:Y:S01]  /*2460*/  IMAD.IADD R20, R3, 0x1, R21 ;  /* 0x0000000103147824 */ /* 0x000fe200078e0215 */
[----:B------:R3:W-:Y:S02]  /*2470*/  @!P3 LDGSTS.E.BYPASS.LTC128B.128 [R208+0x1100], [R16.64], !P1 ;  /* 0x0110000010d0bfae */ /* 0x0007e4000c901d46 */
[C---:B------:R-:W-:Y:S02]  /*2480*/  ISETP.GE.AND P4, PT, R0.reuse, 0x1, PT ;  /* 0x000000010000780c */ /* 0x040fe40003f86270 */
[----:B------:R4:W-:Y:S01]  /*2490*/  @!P3 LDGSTS.E.BYPASS.LTC128B.128 [R208+0x5100], [R14.64], !P6 ;  /* 0x051000000ed0bfae */ /* 0x0009e2000f101d46 */
[----:B------:R-:W-:Y:S01]  /*24a0*/  ISETP.GE.AND P3, PT, R0, 0x21, PT ;  /* 0x000000210000780c */ /* 0x000fe20003f66270 */
[----:B------:R-:W-:-:S02]  /*24b0*/  IMAD.WIDE.U32 R2, R2, 0x70, R230 ;  /* 0x0000007002027825 */ /* 0x000fc400078e00e6 */
[----:B------:R5:W-:Y:S04]  /*24c0*/  @!P0 LDGSTS.E.BYPASS.LTC128B.128 [R208+0x2100], [R12.64], !P1 ;  /* 0x021000000cd08fae */ /* 0x000be8000c901d46 */
[----:B------:R3:W-:Y:S04]  /*24d0*/  @!P0 LDGSTS.E.BYPASS.LTC128B.128 [R208+0x6100], [R10.64], !P6 ;  /* 0x061000000ad08fae */ /* 0x0007e8000f101d46 */
[----:B------:R4:W-:Y:S01]  /*24e0*/  @!P5 LDGSTS.E.BYPASS.LTC128B.128 [R208+0x3100], [R8.64], !P1 ;  /* 0x0310000008d0dfae */ /* 0x0009e2000c901d46 */
[----:B--2---:R-:W-:Y:S01]  /*24f0*/  MOV R5, 0x20 ;  /* 0x0000002000057802 */ /* 0x004fe20000000f00 */
[----:B------:R-:W-:Y:S01]  /*2500*/  IMAD R4, R20, 0x70, RZ ;  /* 0x0000007014047824 */ /* 0x000fe200078e02ff */
[----:B------:R-:W-:Y:S01]  /*2510*/  ISETP.GE.AND P2, PT, R0, 0x41, PT ;  /* 0x000000410000780c */ /* 0x000fe20003f46270 */
[----:B------:R2:W-:Y:S02]  /*2520*/  @!P5 LDGSTS.E.BYPASS.LTC128B.128 [R208+0x7100], [R18.64], !P6 ;  /* 0x0710000012d0dfae */ /* 0x0005e4000f101d46 */
[----:B------:R-:W-:-:S02]  /*2530*/  IMAD.IADD R3, R3, 0x1, R4 ;  /* 0x0000000103037824 */ /* 0x000fc400078e0204 */
[----:B-1----:R-:W-:Y:S01]  /*2540*/  IMAD.WIDE.U32 R6, R5, c[0x0][0x1e0], RZ ;  /* 0x0000780005067a25 */ /* 0x002fe200078e00ff */
[----:B---3--:R-:W-:-:S03]  /*2550*/  @P4 LEA R10, P1, R2, c[0x0][0x1c8], 0x1 ;  /* 0x00007200020a4a11 */ /* 0x008fc600078208ff */
[----:B------:R-:W-:Y:S01]  /*2560*/  IMAD R5, R5, c[0x0][0x1e4], RZ ;  /* 0x0000790005057a24 */ /* 0x000fe200078e02ff */
[----:B------:R-:W-:Y:S01]  /*2570*/  ISETP.GE.AND P6, PT, R30, c[0x0][0x1d4], PT ;  /* 0x000075001e007a0c */ /* 0x000fe20003fc6270 */
[----:B------:R-:W0:Y:S01]  /*2580*/  LDGDEPBAR ;  /* 0x00000000000079af */ /* 0x000e220000000000 */
[----:B------:R-:W-:Y:S02]  /*2590*/  @P4 LEA.HI.X R11, R2, c[0x0][0x1cc], R3, 0x1, P1 ;  /* 0x00007300020b4a11 */ /* 0x000fe400008f0c03 */
[----:B------:R-:W-:Y:S02]  /*25a0*/  ISETP.GE.AND P1, PT, R0, 0x61, PT ;  /* 0x000000610000780c */ /* 0x000fe40003f26270 */
[----:B------:R-:W-:-:S04]  /*25b0*/  @P3 IADD3 R4, P0, R2, R6, RZ ;  /* 0x0000000602043210 */ /* 0x000fc80007f1e0ff */
[----:B------:R-:W-:Y:S01]  /*25c0*/  @P3 IADD3.X R0, R3, R7, R5, P0, !PT ;  /* 0x0000000703003210 */ /* 0x000fe200007fe405 */
[----:B------:R-:W-:Y:S01]  /*25d0*/  IMAD.WIDE.U32 R6, R64, c[0x0][0x1e0], RZ ;  /* 0x0000780040067a25 */ /* 0x000fe200078e00ff */
[----:B----4-:R-:W-:Y:S01]  /*25e0*/  @P3 LEA R8, P0, R4, c[0x0][0x1c8], 0x1 ;  /* 0x0000720004083a11 */ /* 0x010fe200078008ff */
[----:B------:R1:W-:Y:S02]  /*25f0*/  @P4 LDGSTS.E.BYPASS.LTC128B.128 [R208+0x8100], [R10.64], !P6 ;  /* 0x081000000ad04fae */ /* 0x0003e4000f101d46 */
[----:B------:R-:W-:Y:S01]  /*2600*/  IMAD R5, R64, c[0x0][0x1e4], RZ ;  /* 0x0000790040057a24 */ /* 0x000fe200078e02ff */
[----:B------:R-:W-:Y:S01]  /*2610*/  @P3 LEA.HI.X R9, R4, c[0x0][0x1cc], R0, 0x1, P0 ;  /* 0x0000730004093a11 */ /* 0x000fe200000f0c00 */
[----:B------:R-:W-:Y:S01]  /*2620*/  @P1 IMAD.MOV.U32 R0, RZ, RZ, 0x60 ;  /* 0x00000060ff001424 */ /* 0x000fe200078e00ff */
[----:B------:R-:W-:Y:S02]  /*2630*/  @P2 IADD3 R4, P0, R2, R6, RZ ;  /* 0x0000000602042210 */ /* 0x000fe40007f1e0ff */
[----:B------:R-:W-:-:S02]  /*2640*/  ISETP.GE.AND P5, PT, R252, c[0x0][0x1d4], PT ;  /* 0x00007500fc007a0c */ /* 0x000fc40003fa6270 */
[----:B------:R-:W-:Y:S01]  /*2650*/  @P2 IADD3.X R5, R3, R7, R5, P0, !PT ;  /* 0x0000000703052210 */ /* 0x000fe200007fe405 */
[----:B------:R-:W-:Y:S01]  /*2660*/  @P1 IMAD.WIDE.U32 R2, R0, c[0x0][0x1e0], R2 ;  /* 0x0000780000021a25 */ /* 0x000fe200078e0002 */
[----:B------:R-:W-:-:S03]  /*2670*/  @P2 LEA R6, P0, R4, c[0x0][0x1c8], 0x1 ;  /* 0x0000720004062a11 */ /* 0x000fc600078008ff */
[----:B------:R-:W-:Y:S01]  /*2680*/  @P1 IMAD R0, R0, c[0x0][0x1e4], RZ ;  /* 0x0000790000001a24 */ /* 0x000fe200078e02ff */
[----:B------:R-:W-:Y:S01]  /*2690*/  @P2 LEA.HI.X R7, R4, c[0x0][0x1cc], R5, 0x1, P0 ;  /* 0x0000730004072a11 */ /* 0x000fe200000f0c05 */
[----:B------:R-:W-:Y:S01]  /*26a0*/  IMAD R5, R27, c[0x0][0x208], RZ ;  /* 0x000082001b057a24 */ /* 0x000fe200078e02ff */
[----:B------:R-:W-:Y:S02]  /*26b0*/  @P1 LEA R4, P0, R2, c[0x0][0x1c8], 0x1 ;  /* 0x0000720002041a11 */ /* 0x000fe400078008ff */
[----:B------:R-:W-:Y:S01]  /*26c0*/  @P1 IADD3 R0, R3, R0, RZ ;  /* 0x0000000003001210 */ /* 0x000fe20007ffe0ff */
[----:B------:R-:W-:Y:S01]  /*26d0*/  IMAD R3, R22, c[0x0][0x20c], R5 ;  /* 0x0000830016037a24 */ /* 0x000fe200078e0205 */
[----:B------:R1:W-:Y:S02]  /*26e0*/  @P4 LDGSTS.E.BYPASS.LTC128B.128 [R208+0xb900], [R10.64+0x80], !P5 ;  /* 0x0b9000800ad04fae */ /* 0x0003e4000e901d46 */
[----:B------:R-:W-:Y:S02]  /*26f0*/  @P1 LEA.HI.X R5, R2, c[0x0][0x1cc], R0, 0x1, P0 ;  /* 0x0000730002051a11 */ /* 0x000fe400000f0c00 */
[----:B------:R3:W-:Y:S04]  /*2700*/  @P3 LDGSTS.E.BYPASS.LTC128B.128 [R208+0x9100], [R8.64], !P6 ;  /* 0x0910000008d03fae */ /* 0x0007e8000f101d46 */
[----:B------:R3:W-:Y:S04]  /*2710*/  @P3 LDGSTS.E.BYPASS.LTC128B.128 [R208+0xc900], [R8.64+0x80], !P5 ;  /* 0x0c90008008d03fae */ /* 0x0007e8000e901d46 */
[----:B------:R4:W-:Y:S04]  /*2720*/  @P2 LDGSTS.E.BYPASS.LTC128B.128 [R208+0xa100], [R6.64], !P6 ;  /* 0x0a10000006d02fae */ /* 0x0009e8000f101d46 */
[----:B------:R4:W-:Y:S04]  /*2730*/  @P2 LDGSTS.E.BYPASS.LTC128B.128 [R208+0xd900], [R6.64+0x80], !P5 ;  /* 0x0d90008006d02fae */ /* 0x0009e8000e901d46 */
[----:B------:R1:W-:Y:S04]  /*2740*/  @P1 LDGSTS.E.BYPASS.LTC128B.128 [R208+0xb100], [R4.64], !P6 ;  /* 0x0b10000004d01fae */ /* 0x0003e8000f101d46 */
[----:B------:R1:W-:Y:S04]  /*2750*/  @P1 LDGSTS.E.BYPASS.LTC128B.128 [R208+0xe900], [R4.64+0x80], !P5 ;  /* 0x0e90008004d01fae */ /* 0x0003e8000e901d46 */
[----:B------:R-:W0:Y:S01]  /*2760*/  LDGDEPBAR ;  /* 0x00000000000079af */ /* 0x000e220000000000 */
[----:B------:R-:W-:-:S04]  /*2770*/  DEPBAR.LE SB0, 0x1 ;  /* 0x000080400000791a */ /* 0x000fc80000000000 */
[----:B------:R-:W-:Y:S01]  /*2780*/  BAR.SYNC.DEFER_BLOCKING 0x0 ;  /* 0x0000000000007b1d */ /* 0x000fe20000010000 */
[----:B-----5:R-:W-:-:S04]  /*2790*/  IMAD.WIDE.U32 R12, R22, c[0x0][0x208], R30 ;  /* 0x00008200160c7a25 */ /* 0x020fc800078e001e */
[----:B------:R-:W-:Y:S01]  /*27a0*/  IMAD.MOV.U32 R2, RZ, RZ, R12 ;  /* 0x000000ffff027224 */ /* 0x000fe200078e000c */
[----:B------:R-:W-:Y:S01]  /*27b0*/  IADD3 R3, R13, R3, RZ ;  /* 0x000000030d037210 */ /* 0x000fe20007ffe0ff */
        /* <DEDUP_REMOVED lines=8> */
[----:B------:R-:W-:Y:S01]  /*2840*/  BAR.SYNC.DEFER_BLOCKING 0x0 ;  /* 0x0000000000007b1d */ /* 0x000fe20000010000 */
[----:B------:R-:W-:-:S04]  /*2850*/  IMAD.WIDE.U32 R2, R29, c[0x0][0x210], R2 ;  /* 0x000084001d027a25 */ /* 0x000fc800078e0002 */
[----:B------:R-:W-:Y:S01]  /*2860*/  IMAD R0, R28, c[0x0][0x208], RZ ;  /* 0x000082001c007a24 */ /* 0x000fe200078e02ff */
[----:B------:R-:W5:Y:S01]  /*2870*/  S2R R14, SR_TID.X ;  /* 0x00000000000e7919 */ /* 0x000f620000002100 */
[----:B------:R-:W-:Y:S02]  /*2880*/  IMAD R3, R29, c[0x0][0x214], R3 ;  /* 0x000085001d037a24 */ /* 0x000fe400078e0203 */
[----:B-1----:R-:W-:Y:S02]  /*2890*/  IMAD R5, R23, c[0x0][0x218], RZ ;  /* 0x0000860017057a24 */ /* 0x002fe400078e02ff */
[----:B----4-:R-:W-:-:S04]  /*28a0*/  IMAD.WIDE.U32 R6, R145, c[0x0][0x208], RZ ;  /* 0x0000820091067a25 */ /* 0x010fc800078e00ff */
[----:B------:R-:W-:Y:S02]  /*28b0*/  IMAD R4, R145, c[0x0][0x20c], R0 ;  /* 0x0000830091047a24 */ /* 0x000fe400078e0200 */
[C---:B------:R-:W-:Y:S02]  /*28c0*/  IMAD R0, R24.reuse, c[0x0][0x21c], R5 ;  /* 0x0000870018007a24 */ /* 0x040fe400078e0205 */
[----:B------:R-:W-:Y:S01]  /*28d0*/  IMAD.WIDE.U32 R10, R24, c[0x0][0x218], R2 ;  /* 0x00008600180a7a25 */ /* 0x000fe200078e0002 */
[----:B------:R-:W-:-:S04]  /*28e0*/  DEPBAR.LE SB0, 0x0 ;  /* 0x000080000000791a */ /* 0x000fc80000000000 */
[----:B------:R-:W-:Y:S01]  /*28f0*/  BAR.SYNC.DEFER_BLOCKING 0x0 ;  /* 0x0000000000007b1d */ /* 0x000fe20000010000 */
[----:B------:R-:W-:Y:S01]  /*2900*/  IADD3 R2, R7, R4, RZ ;  /* 0x0000000407027210 */ /* 0x000fe20007ffe0ff */
[----:B---3--:R-:W-:Y:S01]  /*2910*/  IMAD.MOV.U32 R8, RZ, RZ, R10 ;  /* 0x000000ffff087224 */ /* 0x008fe200078e000a */
[----:B------:R-:W-:-:S03]  /*2920*/  IADD3 R9, R11, R0, RZ ;  /* 0x000000000b097210 */ /* 0x000fc60007ffe0ff */
[----:B------:R-:W-:Y:S02]  /*2930*/  IMAD R0, R2, 0x70, RZ ;  /* 0x0000007002007824 */ /* 0x000fe400078e02ff */
[----:B------:R-:W-:Y:S01]  /*2940*/  IMAD.WIDE.U32 R2, R6, 0x70, R8 ;  /* 0x0000007006027825 */ /* 0x000fe200078e0008 */
[----:B------:R-:W-:Y:S01]  /*2950*/  MOV R15, c[0x0][0x208] ;  /* 0x00008200000f7a02 */ /* 0x000fe20000000f00 */
[----:B------:R1:W-:Y:S03]  /*2960*/  STL.64 [R1+0x40], R10 ;  /* 0x0000400a01007387 */ /* 0x0003e60000100a00 */
[----:B------:R-:W-:Y:S02]  /*2970*/  IADD3 R0, R3, R0, RZ ;  /* 0x0000000003007210 */ /* 0x000fe40007ffe0ff */
[----:B------:R-:W-:Y:S02]  /*2980*/  LEA R4, P0, R2, c[0x0][0x1f8], 0x1 ;  /* 0x00007e0002047a11 */ /* 0x000fe400078008ff */
[----:B------:R-:W-:Y:S01]  /*2990*/  SHF.L.U32 R12, R15, 0x6, RZ ;  /* 0x000000060f0c7819 */ /* 0x000fe200000006ff */
[----:B------:R3:W-:Y:S01]  /*29a0*/  STL.64 [R1+0x38], R8 ;  /* 0x0000380801007387 */ /* 0x0007e20000100a00 */
[----:B-----5:R-:W-:-:S02]  /*29b0*/  ISETP.GT.AND P3, PT, R14, 0x7f, PT ;  /* 0x0000007f0e00780c */ /* 0x020fc40003f64270 */
[----:B------:R-:W-:Y:S01]  /*29c0*/  LEA.HI.X R5, R2, c[0x0][0x1fc], R0, 0x1, P0 ;  /* 0x00007f0002057a11 */ /* 0x000fe200000f0c00 */
[----:B------:R-:W4:Y:S01]  /*29d0*/  LDSM.16.M88.4 R20, [R196] ;  /* 0x00000000c414783b */ /* 0x000f220000000200 */
[----:B------:R-:W-:Y:S02]  /*29e0*/  SEL R0, RZ, 0x1, P6 ;  /* 0x00000001ff007807 */ /* 0x000fe40003000000 */
[----:B------:R-:W-:Y:S01]  /*29f0*/  SEL R3, RZ, 0x2, P5 ;  /* 0x00000002ff037807 */ /* 0x000fe20002800000 */
[----:B------:R-:W-:Y:S01]  /*2a00*/  LDSM.16.M88.4 R28, [R196+0x800] ;  /* 0x00080000c41c783b */ /* 0x000fe20000000200 */
[----:B------:R-:W-:Y:S02]  /*2a10*/  LOP3.LUT P4, RZ, R251, 0x2, RZ, 0xc0, !PT ;  /* 0x00000002fbff7812 */ /* 0x000fe4000788c0ff */
[----:B------:R-:W-:Y:S01]  /*2a20*/  IADD3 R202, R196, 0x20, RZ ;  /* 0x00000020c4ca7810 */ /* 0x000fe20007ffe0ff */
[----:B------:R-:W-:Y:S04]  /*2a30*/  LDSM.16.M88.4 R36, [R196+0x1000] ;  /* 0x00100000c424783b */ /* 0x000fe80000000200 */
[----:B------:R-:W-:Y:S01]  /*2a40*/  LDSM.16.M88.4 R40, [R196+0x1800] ;  /* 0x00180000c428783b */ /* 0x000fe20000000200 */
[----:B-1----:R-:W-:-:S03]  /*2a50*/  IMAD.MOV.U32 R11, RZ, RZ, 0x6 ;  /* 0x00000006ff0b7424 */ /* 0x002fc600078e00ff */
[----:B------:R-:W-:Y:S02]  /*2a60*/  LDSM.16.M88.4 R48, [R196+0x2000] ;  /* 0x00200000c430783b */ /* 0x000fe40000000200 */
[----:B------:R-:W-:Y:S02]  /*2a70*/  SHF.L.U64.HI R11, R15, R11, c[0x0][0x20c] ;  /* 0x000083000f0b7619 */ /* 0x000fe4000001020b */
[----:B------:R-:W-:Y:S01]  /*2a80*/  LDSM.16.M88.4 R60, [R196+0x2800] ;  /* 0x00280000c43c783b */ /* 0x000fe20000000200 */
[----:B---3--:R-:W-:-:S03]  /*2a90*/  IADD3 R8, P0, R12, R4, RZ ;  /* 0x000000040c087210 */ /* 0x008fc60007f1e0ff */
[----:B------:R-:W-:Y:S01]  /*2aa0*/  LDSM.16.M88.4 R68, [R196+0x3000] ;  /* 0x00300000c444783b */ /* 0x000fe20000000200 */
[----:B------:R-:W-:Y:S02]  /*2ab0*/  IADD3.X R9, R11, R5, RZ, P0, !PT ;  /* 0x000000050b097210 */ /* 0x000fe400007fe4ff */
[----:B------:R-:W-:Y:S02]  /*2ac0*/  IADD3 R6, P0, R8, R12, RZ ;  /* 0x0000000c08067210 */ /* 0x000fe40007f1e0ff */
[----:B------:R-:W-:Y:S02]  /*2ad0*/  IADD3 R12, P2, P1, R12, 0x80, R4 ;  /* 0x000000800c0c7810 */ /* 0x000fe4000795e004 */
[----:B------:R-:W-:Y:S01]  /*2ae0*/  IADD3 R3, R0, R3, RZ ;  /* 0x0000000300037210 */ /* 0x000fe20007ffe0ff */
[----:B------:R-:W-:Y:S01]  /*2af0*/  IMAD.X R7, R9, 0x1, R11, P0 ;  /* 0x0000000109077824 */ /* 0x000fe200000e060b */
[----:B------:R-:W-:Y:S02]  /*2b00*/  @!P3 MOV R14, c[0x0][0x20c] ;  /* 0x00008300000eba02 */ /* 0x000fe40000000f00 */
[----:B------:R-:W-:-:S02]  /*2b10*/  @!P3 LEA R10, P0, R15, R6, 0x6 ;  /* 0x000000060f0ab211 */ /* 0x000fc400078030ff */
[----:B------:R-:W-:Y:S02]  /*2b20*/  IADD3.X R13, R11, RZ, R5, P2, P1 ;  /* 0x000000ff0b0d7210 */ /* 0x000fe400017e2405 */
[----:B------:R-:W-:Y:S02]  /*2b30*/  IADD3 R2, R25, R26, -R146 ;  /* 0x0000001a19027210 */ /* 0x000fe40007ffe892 */
[----:B------:R-:W-:Y:S02]  /*2b40*/  LOP3.LUT P2, RZ, R3, 0x1, RZ, 0xc0, !PT ;  /* 0x0000000103ff7812 */ /* 0x000fe4000784c0ff */
[----:B------:R-:W-:Y:S02]  /*2b50*/  @!P3 LEA.HI.X R11, R15, R7, R14, 0x6, P0 ;  /* 0x000000070f0bb211 */ /* 0x000fe400000f340e */
[----:B------:R-:W-:Y:S01]  /*2b60*/  ISETP.LT.OR P0, PT, R2, 0x1, !P2 ;  /* 0x000000010200780c */ /* 0x000fe20005701670 */
[----:B------:R-:W-:Y:S01]  /*2b70*/  IMAD.MOV.U32 R0, RZ, RZ, R202 ;  /* 0x000000ffff007224 */ /* 0x000fe200078e00ca */
[----:B------:R-:W-:-:S02]  /*2b80*/  @P4 IADD3 R0, R196, -0x20, RZ ;  /* 0xffffffe0c4004810 */ /* 0x000fc40007ffe0ff */
[----:B------:R-:W-:-:S03]  /*2b90*/  LOP3.LUT P1, RZ, R3, 0x2, RZ, 0xc0, !PT ;  /* 0x0000000203ff7812 */ /* 0x000fc6000782c0ff */
[----:B------:R-:W1:Y:S04]  /*2ba0*/  LDSM.16.M88.4 R32, [R0] ;  /* 0x000000000020783b */ /* 0x000e680000000200 */
[----:B------:R-:W3:Y:S04]  /*2bb0*/  LDSM.16.M88.4 R44, [R0+0x800] ;  /* 0x00080000002c783b */ /* 0x000ee80000000200 */
[----:B------:R-:W5:Y:S04]  /*2bc0*/  LDSM.16.M88.4 R56, [R0+0x1000] ;  /* 0x001000000038783b */ /* 0x000f680000000200 */
[----:B------:R-:W-:Y:S04]  /*2bd0*/  LDSM.16.M88.4 R52, [R0+0x1800] ;  /* 0x001800000034783b */ /* 0x000fe80000000200 */
[----:B------:R-:W1:Y:S04]  /*2be0*/  LDSM.16.M88.4 R76, [R0+0x2000] ;  /* 0x00200000004c783b */ /* 0x000e680000000200 */
[----:B------:R-:W-:Y:S04]  /*2bf0*/  LDSM.16.M88.4 R112, [R0+0x2800] ;  /* 0x002800000070783b */ /* 0x000fe80000000200 */
[----:B------:R1:W-:Y:S04]  /*2c00*/  LDSM.16.M88.4 R108, [R0+0x3000] ;  /* 0x00300000006c783b */ /* 0x0003e80000000200 */
[----:B------:R-:W-:Y:S01]  /*2c10*/  @!PT LDS RZ, [RZ] ;  /* 0x00000000fffff984 */ /* 0x000fe20000000800 */
[----:B------:R-:W-:Y:S01]  /*2c20*/  @!PT LDS RZ, [RZ] ;  /* 0x00000000fffff984 */ /* 0x000fe20000000800 */
[----:B------:R-:W-:Y:S01]  /*2c30*/  @!PT LDS RZ, [RZ] ;  /* 0x00000000fffff984 */ /* 0x000fe20000000800 */
[----:B------:R1:W-:Y:S01]  /*2c40*/  LDGSTS.E.BYPASS.LTC128B.128 [R208+0x100], [R4.64], !P0 ;  /* 0x0010000004d07fae */ /* 0x0003e2000c101d46 */
[C---:B------:R-:W-:Y:S01]  /*2c50*/  ISETP.LT.OR P0, PT, R2.reuse, 0x1, !P1 ;  /* 0x000000010200780c */ /* 0x040fe20004f01670 */
[C---:B----4-:R-:W-:Y:S08]  /*2c60*/  HMMA.16816.F32 R24, R128.reuse, R20, RZ ;  /* 0x000000148018723c */ /* 0x050ff000000018ff */
[----:B------:R-:W-:Y:S04]  /*2c70*/  HMMA.16816.F32 R20, R128, R22, RZ ;  /* 0x000000168014723c */ /* 0x000fe800000018ff */
[----:B------:R4:W-:Y:S01]  /*2c80*/  LDGSTS.E.BYPASS.LTC128B.128 [R208+0x3900], [R4.64+0x80], !P0 ;  /* 0x0390008004d07fae */ /* 0x0009e2000c101d46 */
[----:B------:R-:W-:-:S02]  /*2c90*/  ISETP.LT.OR P0, PT, R2, 0x21, !P2 ;  /* 0x000000210200780c */ /* 0x000fc40005701670 */
[----:B------:R-:W-:-:S11]  /*2ca0*/  ISETP.LT.OR P2, PT, R2, 0x41, !P2 ;  /* 0x000000410200780c */ /* 0x000fd60005741670 */
[----:B------:R2:W-:Y:S01]  /*2cb0*/  LDGSTS.E.BYPASS.LTC128B.128 [R208+0x1100], [R8.64], !P0 ;  /* 0x0110000008d07fae */ /* 0x0005e2000c101d46 */
[C---:B------:R-:W-:Y:S01]  /*2cc0*/  ISETP.LT.OR P0, PT, R2.reuse, 0x21, !P1 ;  /* 0x000000210200780c */ /* 0x040fe20004f01670 */
[C---:B-1----:R-:W-:Y:S08]  /*2cd0*/  HMMA.16816.F32 R72, R132.reuse, R32, R24 ;  /* 0x000000208448723c */ /* 0x042ff00000001818 */
[----:B------:R-:W-:Y:S04]  /*2ce0*/  HMMA.16816.F32 R84, R132, R34, R20 ;  /* 0x000000228454723c */ /* 0x000fe80000001814 */
[----:B------:R1:W-:Y:S04]  /*2cf0*/  LDGSTS.E.BYPASS.LTC128B.128 [R208+0x4900], [R12.64], !P0 ;  /* 0x049000000cd07fae */ /* 0x0003e8000c101d46 */
[----:B------:R-:W-:Y:S01]  /*2d00*/  HMMA.16816.F32 R32, R128, R30, RZ ;  /* 0x0000001e8020723c */ /* 0x000fe200000018ff */
[----:B------:R-:W-:Y:S01]  /*2d10*/  LOP3.LUT P0, RZ, R251, 0x4, RZ, 0xc0, !PT ;  /* 0x00000004fbff7812 */ /* 0x000fe2000780c0ff */
[----:B------:R4:W-:Y:S01]  /*2d20*/  LDGSTS.E.BYPASS.LTC128B.128 [R208+0x2100], [R6.64], !P2 ;  /* 0x0210000006d07fae */ /* 0x0009e2000d101d46 */
[----:B------:R-:W-:-:S02]  /*2d30*/  ISETP.LT.OR P1, PT, R2, 0x41, !P1 ;  /* 0x000000410200780c */ /* 0x000fc40004f21670 */
[----:B------:R-:W-:Y:S02]  /*2d40*/  SEL R0, R64, 0xffffffc0, !P0 ;  /* 0xffffffc040007807 */ /* 0x000fe40004000000 */
[C---:B------:R-:W-:Y:S02]  /*2d50*/  @!P3 ISETP.LT.OR P2, PT, R2.reuse, 0x61, P6 ;  /* 0x000000610200b80c */ /* 0x040fe40003741670 */
[----:B------:R-:W-:Y:S02]  /*2d60*/  @!P3 ISETP.LT.OR P0, PT, R2, 0x61, P5 ;  /* 0x000000610200b80c */ /* 0x000fe40002f01670 */
[C---:B------:R-:W-:Y:S01]  /*2d70*/  IADD3 R2, R196.reuse, R0, RZ ;  /* 0x00000000c4027210 */ /* 0x040fe20007ffe0ff */
[C---:B--2---:R-:W-:Y:S04]  /*2d80*/  HMMA.16816.F32 R16, R128.reuse, R28, RZ ;  /* 0x0000001c8010723c */ /* 0x044fe800000018ff */
[----:B------:R4:W-:Y:S04]  /*2d90*/  LDGSTS.E.BYPASS.LTC128B.128 [R208+0x5900], [R6.64+0x80], !P1 ;  /* 0x0590008006d07fae */ /* 0x0009e8000c901d46 */
[----:B------:R2:W-:Y:S01]  /*2da0*/  @!P3 LDGSTS.E.BYPASS.LTC128B.128 [R208+0x3100], [R10.64], !P2 ;  /* 0x031000000ad0bfae */ /* 0x0005e2000d101d46 */
[----:B------:R-:W-:Y:S03]  /*2db0*/  HMMA.16816.F32 R28, R128, R36, RZ ;  /* 0x00000024801c723c */ /* 0x000fe600000018ff */
[----:B------:R2:W-:Y:S01]  /*2dc0*/  @!P3 LDGSTS.E.BYPASS.LTC128B.128 [R208+0x6900], [R10.64+0x80], !P0 ;  /* 0x069000800ad0bfae */ /* 0x0005e2000c101d46 */
[----:B------:R-:W-:-:S03]  /*2dd0*/  @P4 IADD3 R202, R196, -0x20, RZ ;  /* 0xffffffe0c4ca4810 */ /* 0x000fc60007ffe0ff */
[----:B------:R-:W0:Y:S01]  /*2de0*/  LDGDEPBAR ;  /* 0x00000000000079af */ /* 0x000e220000000000 */
[----:B---3--:R-:W-:Y:S03]  /*2df0*/  HMMA.16816.F32 R104, R132, R46, R32 ;  /* 0x0000002e8468723c */ /* 0x008fe60000001820 */
[----:B------:R-:W3:Y:S05]  /*2e00*/  LDSM.16.M88.4 R32, [R2] ;  /* 0x000000000220783b */ /* 0x000eea0000000200 */
[----:B-1----:R-:W-:Y:S01]  /*2e10*/  HMMA.16816.F32 R12, R128, R48, RZ ;  /* 0x00000030800c723c */ /* 0x002fe200000018ff */
[----:B------:R-:W-:-:S07]  /*2e20*/  IADD3 R197, R0, R202, RZ ;  /* 0x000000ca00c57210 */ /* 0x000fce0007ffe0ff */
[----:B------:R-:W-:Y:S01]  /*2e30*/  HMMA.16816.F32 R24, R128, R38, RZ ;  /* 0x000000268018723c */ /* 0x000fe200000018ff */
[----:B------:R-:W-:Y:S07]  /*2e40*/  LDSM.16.M88.4 R36, [R197+0x800] ;  /* 0x00080000c524783b */ /* 0x000fee0000000200 */
[----:B------:R-:W-:Y:S01]  /*2e50*/  HMMA.16816.F32 R100, R132, R44, R16 ;  /* 0x0000002c8464723c */ /* 0x000fe20000001810 */
[----:B------:R-:W-:Y:S07]  /*2e60*/  LDSM.16.M88.4 R44, [R2+0x800] ;  /* 0x00080000022c783b */ /* 0x000fee0000000200 */
[C---:B------:R-:W-:Y:S08]  /*2e70*/  HMMA.16816.F32 R20, R128.reuse, R40, RZ ;  /* 0x000000288014723c */ /* 0x040ff000000018ff */
[----:B------:R-:W-:Y:S01]  /*2e80*/  HMMA.16816.F32 R16, R128, R42, RZ ;  /* 0x0000002a8010723c */ /* 0x000fe200000018ff */
[----:B------:R-:W-:Y:S07]  /*2e90*/  LDSM.16.M88.4 R40, [R2+0x1000] ;  /* 0x001000000228783b */ /* 0x000fee0000000200 */
[----:B-----5:R-:W-:Y:S01]  /*2ea0*/  HMMA.16816.F32 R92, R132, R56, R28 ;  /* 0x00000038845c723c */ /* 0x020fe2000000181c */
[----:B------:R-:W1:Y:S07]  /*2eb0*/  LDSM.16.M88.4 R28, [R197] ;  /* 0x00000000c51c783b */ /* 0x000e6e0000000200 */
[----:B----4-:R-:W-:Y:S08]  /*2ec0*/  HMMA.16816.F32 R4, R128, R70, RZ ;  /* 0x000000468004723c */ /* 0x010ff000000018ff */
[C---:B------:R-:W-:Y:S08]  /*2ed0*/  HMMA.16816.F32 R88, R132.reuse, R76, R12 ;  /* 0x0000004c8458723c */ /* 0x040ff0000000180c */
[----:B------:R-:W-:Y:S01]  /*2ee0*/  HMMA.16816.F32 R80, R132, R58, R24 ;  /* 0x0000003a8450723c */ /* 0x000fe20000001818 */
[----:B------:R-:W-:Y:S07]  /*2ef0*/  LDSM.16.M88.4 R56, [R2+0x1800] ;  /* 0x001800000238783b */ /* 0x000fee0000000200 */
[----:B------:R-:W-:Y:S08]  /*2f00*/  HMMA.16816.F32 R12, R128, R62, RZ ;  /* 0x0000003e800c723c */ /* 0x000ff000000018ff */
[----:B---3--:R-:W-:Y:S08]  /*2f10*/  HMMA.16816.F32 R24, R164, R32, R72 ;  /* 0x00000020a418723c */ /* 0x008ff00000001848 */
[C---:B------:R-:W-:Y:S08]  /*2f20*/  HMMA.16816.F32 R64, R132.reuse, R52, R20 ;  /* 0x000000348440723c */ /* 0x040ff00000001814 */
[----:B------:R-:W-:Y:S01]  /*2f30*/  HMMA.16816.F32 R96, R132, R54, R16 ;  /* 0x000000368460723c */ /* 0x000fe20000001810 */
[----:B------:R-:W3:Y:S07]  /*2f40*/  LDSM.16.M88.4 R52, [R196+0x3800] ;  /* 0x00380000c434783b */ /* 0x000eee0000000200 */
[C---:B------:R-:W-:Y:S08]  /*2f50*/  HMMA.16816.F32 R20, R128.reuse, R50, RZ ;  /* 0x000000328014723c */ /* 0x040ff000000018ff */
[----:B------:R-:W-:Y:S08]  /*2f60*/  HMMA.16816.F32 R16, R128, R60, RZ ;  /* 0x0000003c8010723c */ /* 0x000ff000000018ff */
[----:B------:R-:W-:Y:S08]  /*2f70*/  HMMA.16816.F32 R124, R132, R110, R4 ;  /* 0x0000006e847c723c */ /* 0x000ff00000001804 */
[----:B------:R-:W-:Y:S01]  /*2f80*/  HMMA.16816.F32 R4, R164, R34, R84 ;  /* 0x00000022a404723c */ /* 0x000fe20000001854 */
[----:B------:R-:W-:Y:S04]  /*2f90*/  LDSM.16.M88.4 R84, [R196+0x4000] ;  /* 0x00400000c454783b */ /* 0x000fe80000000200 */
[----:B------:R-:W-:Y:S03]  /*2fa0*/  LDSM.16.M88.4 R32, [R197+0x2800] ;  /* 0x00280000c520783b */ /* 0x000fe60000000200 */
[----:B------:R-:W-:Y:S08]  /*2fb0*/  HMMA.16816.F32 R136, R132, R114, R12 ;  /* 0x000000728488723c */ /* 0x000ff0000000180c */
[----:B-1----:R-:W-:Y:S08]  /*2fc0*/  HMMA.16816.F32 R12, R172, R28, R24 ;  /* 0x0000001cac0c723c */ /* 0x002ff00000001818 */
[----:B--2---:R-:W-:Y:S01]  /*2fd0*/  HMMA.16816.F32 R8, R128, R68, RZ ;  /* 0x000000448008723c */ /* 0x004fe200000018ff */
[----:B------:R-:W-:Y:S07]  /*2fe0*/  LDSM.16.M88.4 R68, [R197+0x1000] ;  /* 0x00100000c544783b */ /* 0x000fee0000000200 */
[C---:B------:R-:W-:Y:S01]  /*2ff0*/  HMMA.16816.F32 R60, R132.reuse, R78, R20 ;  /* 0x0000004e843c723c */ /* 0x040fe20000001814 */
[----:B------:R-:W1:Y:S04]  /*3000*/  LDSM.16.M88.4 R76, [R202+0x3800] ;  /* 0x00380000ca4c783b */ /* 0x000e680000000200 */
[----:B------:R-:W2:Y:S03]  /*3010*/  LDSM.16.M88.4 R20, [R2+0x2800] ;  /* 0x002800000214783b */ /* 0x000ea60000000200 */
[----:B------:R-:W-:Y:S08]  /*3020*/  HMMA.16816.F32 R48, R132, R112, R16 ;  /* 0x000000708430723c */ /* 0x000ff00000001810 */
[C---:B------:R-:W-:Y:S01]  /*3030*/  HMMA.16816.F32 R16, R164.reuse, R44, R100 ;  /* 0x0000002ca410723c */ /* 0x040fe20000001864 */
[----:B------:R-:W-:Y:S07]  /*3040*/  LDSM.16.M88.4 R100, [R197+0x3800] ;  /* 0x00380000c564783b */ /* 0x000fee0000000200 */
[C---:B------:R-:W-:Y:S08]  /*3050*/  HMMA.16816.F32 R92, R164.reuse, R40, R92 ;  /* 0x00000028a45c723c */ /* 0x040ff0000000185c */
[----:B------:R-:W-:Y:S01]  /*3060*/  HMMA.16816.F32 R116, R164, R42, R80 ;  /* 0x0000002aa474723c */ /* 0x000fe20000001850 */
[----:B------:R-:W4:Y:S04]  /*3070*/  LDSM.16.M88.4 R40, [R2+0x3000] ;  /* 0x003000000228783b */ /* 0x000f280000000200 */
[----:B------:R-:W-:Y:S03]  /*3080*/  LDSM.16.M88.4 R80, [R202+0x4000] ;  /* 0x00400000ca50783b */ /* 0x000fe60000000200 */
[----:B------:R-:W-:Y:S08]  /*3090*/  HMMA.16816.F32 R4, R172, R30, R4 ;  /* 0x0000001eac04723c */ /* 0x000ff00000001804 */
[----:B---3--:R-:W-:Y:S08]  /*30a0*/  HMMA.16816.F32 R12, R180, R52, R12 ;  /* 0x00000034b40c723c */ /* 0x008ff0000000180c */
[----:B------:R-:W-:Y:S01]  /*30b0*/  HMMA.16816.F32 R140, R132, R108, R8 ;  /* 0x0000006c848c723c */ /* 0x000fe20000001808 */
[----:B------:R-:W3:Y:S07]  /*30c0*/  LDSM.16.M88.4 R8, [R2+0x2000] ;  /* 0x002000000208783b */ /* 0x000eee0000000200 */
[C---:B------:R-:W-:Y:S01]  /*30d0*/  HMMA.16816.F32 R112, R164.reuse, R58, R96 ;  /* 0x0000003aa470723c */ /* 0x040fe20000001860 */
[----:B------:R-:W5:Y:S07]  /*30e0*/  LDSM.16.M88.4 R96, [R2+0x3800] ;  /* 0x003800000260783b */ /* 0x000f6e0000000200 */
[----:B------:R-:W-:Y:S01]  /*30f0*/  HMMA.16816.F32 R104, R164, R46, R104 ;  /* 0x0000002ea468723c */ /* 0x000fe20000001868 */
[----:B------:R-:W-:Y:S07]  /*3100*/  LDSM.16.M88.4 R44, [R197+0x2000] ;  /* 0x00200000c52c783b */ /* 0x000fee0000000200 */
[----:B------:R-:W-:Y:S08]  /*3110*/  HMMA.16816.F32 R16, R172, R36, R16 ;  /* 0x00000024ac10723c */ /* 0x000ff00000001810 */
[----:B------:R-:W-:Y:S01]  /*3120*/  HMMA.16816.F32 R120, R164, R56, R64 ;  /* 0x00000038a478723c */ /* 0x000fe20000001840 */
[----:B------:R-:W3:Y:S07]  /*3130*/  LDSM.16.M88.4 R56, [R197+0x3000] ;  /* 0x00300000c538783b */ /* 0x000eee0000000200 */
[----:B------:R-:W-:Y:S08]  /*3140*/  HMMA.16816.F32 R4, R180, R54, R4 ;  /* 0x00000036b404723c */ /* 0x000ff00000001804 */
[----:B-1----:R-:W-:Y:S08]  /*3150*/  HMMA.16816.F32 R12, R184, R76, R12 ;  /* 0x0000004cb80c723c */ /* 0x002ff0000000180c */
[C---:B--2---:R-:W-:Y:S01]  /*3160*/  HMMA.16816.F32 R72, R164.reuse, R20, R48 ;  /* 0x00000014a448723c */ /* 0x044fe20000001830 */
[----:B------:R-:W1:Y:S07]  /*3170*/  LDSM.16.M88.4 R48, [R197+0x1800] ;  /* 0x00180000c530783b */ /* 0x000e6e0000000200 */
[C---:B------:R-:W-:Y:S08]  /*3180*/  HMMA.16816.F32 R28, R164.reuse, R22, R136 ;  /* 0x00000016a41c723c */ /* 0x040ff00000001888 */
[----:B----4-:R-:W-:Y:S08]  /*3190*/  HMMA.16816.F32 R24, R164, R40, R140 ;  /* 0x00000028a418723c */ /* 0x010ff0000000188c */
[----:B------:R-:W-:Y:S01]  /*31a0*/  HMMA.16816.F32 R20, R172, R38, R104 ;  /* 0x00000026ac14723c */ /* 0x000fe20000001868 */
[----:B------:R-:W2:Y:S07]  /*31b0*/  LDSM.16.M88.4 R36, [R196+0x4800] ;  /* 0x00480000c424783b */ /* 0x000eae0000000200 */
[----:B------:R-:W-:Y:S08]  /*31c0*/  HMMA.16816.F32 R16, R180, R84, R16 ;  /* 0x00000054b410723c */ /* 0x000ff00000001810 */
[C---:B---3--:R-:W-:Y:S08]  /*31d0*/  HMMA.16816.F32 R108, R164.reuse, R8, R88 ;  /* 0x00000008a46c723c */ /* 0x048ff00000001858 */
[----:B------:R-:W-:Y:S08]  /*31e0*/  HMMA.16816.F32 R88, R164, R10, R60 ;  /* 0x0000000aa458723c */ /* 0x000ff0000000183c */
[----:B------:R-:W-:Y:S01]  /*31f0*/  HMMA.16816.F32 R8, R184, R78, R4 ;  /* 0x0000004eb808723c */ /* 0x000fe20000001804 */
[----:B------:R-:W-:Y:S07]  /*3200*/  LDSM.16.M88.4 R76, [R196+0x5000] ;  /* 0x00500000c44c783b */ /* 0x000fee0000000200 */
[----:B------:R-:W-:Y:S08]  /*3210*/  HMMA.16816.F32 R60, R164, R42, R124 ;  /* 0x0000002aa43c723c */ /* 0x000ff0000000187c */
[C---:B------:R-:W-:Y:S08]  /*3220*/  HMMA.16816.F32 R64, R172.reuse, R68, R92 ;  /* 0x00000044ac40723c */ /* 0x040ff0000000185c */
[----:B------:R-:W-:Y:S01]  /*3230*/  HMMA.16816.F32 R40, R172, R70, R116 ;  /* 0x00000046ac28723c */ /* 0x000fe20000001874 */
[----:B------:R-:W3:Y:S07]  /*3240*/  LDSM.16.M88.4 R68, [R2+0x4000] ;  /* 0x004000000244783b */ /* 0x000eee0000000200 */
[----:B-----5:R-:W-:Y:S08]  /*3250*/  HMMA.16816.F32 R4, R188, R96, R12 ;  /* 0x00000060bc04723c */ /* 0x020ff0000000180c */
[----:B------:R-:W-:Y:S08]  /*3260*/  HMMA.16816.F32 R104, R172, R56, R24 ;  /* 0x00000038ac68723c */ /* 0x000ff00000001818 */
[----:B------:R-:W-:Y:S08]  /*3270*/  HMMA.16816.F32 R24, R180, R86, R20 ;  /* 0x00000056b418723c */ /* 0x000ff00000001814 */
[----:B------:R-:W-:Y:S08]  /*3280*/  HMMA.16816.F32 R20, R184, R80, R16 ;  /* 0x00000050b814723c */ /* 0x000ff00000001810 */
[C---:B-1----:R-:W-:Y:S08]  /*3290*/  HMMA.16816.F32 R52, R172.reuse, R48, R120 ;  /* 0x00000030ac34723c */ /* 0x042ff00000001878 */
[C---:B------:R-:W-:Y:S08]  /*32a0*/  HMMA.16816.F32 R48, R172.reuse, R50, R112 ;  /* 0x00000032ac30723c */ /* 0x040ff00000001870 */
[C---:B------:R-:W-:Y:S08]  /*32b0*/  HMMA.16816.F32 R72, R172.reuse, R32, R72 ;  /* 0x00000020ac48723c */ /* 0x040ff00000001848 */
[----:B------:R-:W-:Y:S01]  /*32c0*/  HMMA.16816.F32 R92, R172, R34, R28 ;  /* 0x00000022ac5c723c */ /* 0x000fe2000000181c */
[----:B------:R-:W1:Y:S04]  /*32d0*/  LDSM.16.M88.4 R32, [R202+0x4800] ;  /* 0x00480000ca20783b */ /* 0x000e680000000200 */
[----:B------:R-:W-:Y:S03]  /*32e0*/  LDSM.16.M88.4 R28, [R202+0x5000] ;  /* 0x00500000ca1c783b */ /* 0x000fe60000000200 */
[----:B------:R-:W-:Y:S08]  /*32f0*/  HMMA.16816.F32 R16, R188, R98, R8 ;  /* 0x00000062bc10723c */ /* 0x000ff00000001808 */
[----:B------:R-:W-:Y:S01]  /*3300*/  HMMA.16816.F32 R84, R172, R58, R60 ;  /* 0x0000003aac54723c */ /* 0x000fe2000000183c */
[----:B------:R-:W4:Y:S07]  /*3310*/  LDSM.16.M88.4 R56, [R197+0x4000] ;  /* 0x00400000c538783b */ /* 0x000f2e0000000200 */
[----:B------:R-:W-:Y:S08]  /*3320*/  HMMA.16816.F32 R4, R192, R100, R4 ;  /* 0x00000064c004723c */ /* 0x000ff00000001804 */
[----:B--2---:R-:W-:Y:S08]  /*3330*/  HMMA.16816.F32 R12, R180, R36, R64 ;  /* 0x00000024b40c723c */ /* 0x004ff00000001840 */
[----:B---3--:R-:W-:Y:S08]  /*3340*/  HMMA.16816.F32 R8, R188, R68, R20 ;  /* 0x00000044bc08723c */ /* 0x008ff00000001814 */
[----:B------:R-:W-:Y:S01]  /*3350*/  HMMA.16816.F32 R24, R184, R82, R24 ;  /* 0x00000052b818723c */ /* 0x000fe20000001818 */
[----:B------:R-:W-:-:S07]  /*3360*/  FMUL.FTZ R0, R4, c[0x0][0x320] ;  /* 0x0000c80004007a20 */ /* 0x000fce0000410000 */
[C---:B------:R-:W-:Y:S01]  /*3370*/  HMMA.16816.F32 R60, R180.reuse, R76, R52 ;  /* 0x0000004cb43c723c */ /* 0x040fe20000001834 */
[----:B------:R2:W3:Y:S01]  /*3380*/  MUFU.TANH R113, R0 ;  /* 0x0000000000717308 */ /* 0x0004e20000002400 */
[----:B------:R-:W-:Y:S06]  /*3390*/  LDSM.16.M88.4 R52, [R196+0x6000] ;  /* 0x00600000c434783b */ /* 0x000fec0000000200 */
[----:B------:R-:W-:Y:S01]  /*33a0*/  HMMA.16816.F32 R76, R180, R78, R48 ;  /* 0x0000004eb44c723c */ /* 0x000fe20000001830 */
[----:B------:R-:W5:Y:S07]  /*33b0*/  LDSM.16.M88.4 R48, [R2+0x4800] ;  /* 0x004800000230783b */ /* 0x000f6e0000000200 */
[----:B------:R-:W-:Y:S01]  /*33c0*/  HMMA.16816.F32 R16, R192, R102, R16 ;  /* 0x00000066c010723c */ /* 0x000fe20000001810 */
[----:B--2---:R-:W-:-:S04]  /*33d0*/  FMUL.FTZ R0, R5, c[0x0][0x320] ;  /* 0x0000c80005007a20 */ /* 0x004fc80000410000 */
[----:B------:R2:W1:Y:S03]  /*33e0*/  MUFU.TANH R112, R0 ;  /* 0x0000000000707308 */ /* 0x0004660000002400 */
[C---:B------:R-:W-:Y:S08]  /*33f0*/  HMMA.16816.F32 R108, R172.reuse, R44, R108 ;  /* 0x0000002cac6c723c */ /* 0x040ff0000000186c */
[----:B------:R-:W-:Y:S01]  /*3400*/  HMMA.16816.F32 R88, R172, R46, R88 ;  /* 0x0000002eac58723c */ /* 0x000fe20000001858 */
[----:B--2---:R-:W-:-:S07]  /*3410*/  FMUL.FTZ R0, R6, c[0x0][0x320] ;  /* 0x0000c80006007a20 */ /* 0x004fce0000410000 */
[----:B------:R-:W-:Y:S01]  /*3420*/  HMMA.16816.F32 R44, R180, R38, R40 ;  /* 0x00000026b42c723c */ /* 0x000fe20000001828 */
[----:B------:R-:W2:Y:S01]  /*3430*/  LDSM.16.M88.4 R40, [R196+0x5800] ;  /* 0x00580000c428783b */ /* 0x000ea20000000200 */
[----:B------:R3:W2:Y:S03]  /*3440*/  MUFU.TANH R103, R0 ;  /* 0x0000000000677308 */ /* 0x0006a60000002400 */
[----:B------:R-:W2:Y:S03]  /*3450*/  LDSM.16.M88.4 R36, [R197+0x4800] ;  /* 0x00480000c524783b */ /* 0x000ea60000000200 */
[----:B-1----:R-:W-:Y:S01]  /*3460*/  HMMA.16816.F32 R12, R184, R32, R12 ;  /* 0x00000020b80c723c */ /* 0x002fe2000000180c */
[----:B---3--:R-:W-:-:S07]  /*3470*/  FMUL.FTZ R0, R7, c[0x0][0x320] ;  /* 0x0000c80007007a20 */ /* 0x008fce0000410000 */
[----:B----4-:R-:W-:Y:S01]  /*3480*/  HMMA.16816.F32 R4, R192, R56, R8 ;  /* 0x00000038c004723c */ /* 0x010fe20000001808 */
[----:B------:R1:W3:Y:S07]  /*3490*/  MUFU.TANH R102, R0 ;  /* 0x0000000000667308 */ /* 0x0002ee0000002400 */
[----:B------:R-:W-:Y:S01]  /*34a0*/  HMMA.16816.F32 R8, R188, R70, R24 ;  /* 0x00000046bc08723c */ /* 0x000fe20000001818 */
[----:B-1----:R-:W-:-:S04]  /*34b0*/  FMUL.FTZ R0, R16, c[0x0][0x320] ;  /* 0x0000c80010007a20 */ /* 0x002fc80000410000 */
[----:B------:R1:W4:Y:S03]  /*34c0*/  MUFU.TANH R101, R0 ;  /* 0x0000000000657308 */ /* 0x0003260000002400 */
[----:B------:R-:W-:Y:S01]  /*34d0*/  HMMA.16816.F32 R20, R184, R34, R44 ;  /* 0x00000022b814723c */ /* 0x000fe2000000182c */
[----:B------:R-:W2:Y:S04]  /*34e0*/  LDSM.16.M88.4 R32, [R2+0x5000] ;  /* 0x005000000220783b */ /* 0x000ea80000000200 */
[----:B------:R-:W-:Y:S01]  /*34f0*/  LDSM.16.M88.4 R44, [R2+0x5800] ;  /* 0x00580000022c783b */ /* 0x000fe20000000200 */
[----:B-1----:R-:W-:-:S04]  /*3500*/  FMUL.FTZ R0, R17, c[0x0][0x320] ;  /* 0x0000c80011007a20 */ /* 0x002fc80000410000 */
[----:B------:R1:W1:Y:S02]  /*3510*/  MUFU.TANH R100, R0 ;  /* 0x0000000000647308 */ /* 0x0002640000002400 */
[----:B-1----:R-:W-:-:S06]  /*3520*/  FMUL.FTZ R0, R18, c[0x0][0x320] ;  /* 0x0000c80012007a20 */ /* 0x002fcc0000410000 */
[----:B------:R1:W1:Y:S02]  /*3530*/  MUFU.TANH R99, R0 ;  /* 0x0000000000637308 */ /* 0x0002640000002400 */
[----:B-1----:R-:W-:Y:S02]  /*3540*/  FMUL.FTZ R0, R19, c[0x0][0x320] ;  /* 0x0000c80013007a20 */ /* 0x002fe40000410000 */
[----:B-----5:R-:W-:Y:S04]  /*3550*/  HMMA.16816.F32 R16, R188, R48, R12 ;  /* 0x00000030bc10723c */ /* 0x020fe8000000180c */
[----:B------:R1:W1:Y:S04]  /*3560*/  MUFU.TANH R98, R0 ;  /* 0x0000000000627308 */ /* 0x0002680000002400 */
[----:B------:R-:W-:Y:S01]  /*3570*/  HMMA.16816.F32 R12, R192, R58, R8 ;  /* 0x0000003ac00c723c */ /* 0x000fe20000001808 */
[----:B------:R-:W-:Y:S01]  /*3580*/  LDSM.16.M88.4 R56, [R196+0x6800] ;  /* 0x00680000c438783b */ /* 0x000fe20000000200 */
[----:B-1----:R-:W-:-:S04]  /*3590*/  FMUL.FTZ R0, R4, c[0x0][0x320] ;  /* 0x0000c80004007a20 */ /* 0x002fc80000410000 */
[----:B------:R1:W1:Y:S02]  /*35a0*/  MUFU.TANH R97, R0 ;  /* 0x0000000000617308 */ /* 0x0002640000002400 */
[----:B--2---:R-:W-:Y:S01]  /*35b0*/  HMMA.16816.F32 R64, R180, R42, R88 ;  /* 0x0000002ab440723c */ /* 0x004fe20000001858 */
[----:B-1----:R-:W-:-:S05]  /*35c0*/  FMUL.FTZ R0, R5, c[0x0][0x320] ;  /* 0x0000c80005007a20 */ /* 0x002fca0000410000 */
[----:B------:R1:W2:Y:S02]  /*35d0*/  MUFU.TANH R96, R0 ;  /* 0x0000000000607308 */ /* 0x0002a40000002400 */
[----:B------:R-:W-:Y:S01]  /*35e0*/  HMMA.16816.F32 R68, R180, R40, R108 ;  /* 0x00000028b444723c */ /* 0x000fe2000000186c */
[----:B------:R-:W5:Y:S07]  /*35f0*/  LDSM.16.M88.4 R40, [R202+0x5800] ;  /* 0x00580000ca28783b */ /* 0x000f6e0000000200 */
[----:B------:R-:W-:Y:S01]  /*3600*/  HMMA.16816.F32 R8, R184, R28, R60 ;  /* 0x0000001cb808723c */ /* 0x000fe2000000183c */
[----:B-1----:R-:W-:-:S04]  /*3610*/  FMUL.FTZ R0, R6, c[0x0][0x320] ;  /* 0x0000c80006007a20 */ /* 0x002fc80000410000 */
[----:B------:R1:W1:Y:S03]  /*3620*/  MUFU.TANH R88, R0 ;  /* 0x0000000000587308 */ /* 0x0002660000002400 */
[----:B------:R-:W-:Y:S01]  /*3630*/  HMMA.16816.F32 R24, R192, R36, R16 ;  /* 0x00000024c018723c */ /* 0x000fe20000001810 */
[----:B-1----:R-:W-:-:S07]  /*3640*/  FMUL.FTZ R0, R7, c[0x0][0x320] ;  /* 0x0000c80007007a20 */ /* 0x002fce0000410000 */
[----:B------:R-:W-:Y:S01]  /*3650*/  HMMA.16816.F32 R4, R188, R50, R20 ;  /* 0x00000032bc04723c */ /* 0x000fe20000001814 */
[----:B------:R-:W1:Y:S01]  /*3660*/  LDSM.16.M88.4 R48, [R197+0x5000] ;  /* 0x00500000c530783b */ /* 0x000e620000000200 */
[----:B------:R2:W1:Y:S06]  /*3670*/  MUFU.TANH R83, R0 ;  /* 0x0000000000537308 */ /* 0x00046c0000002400 */
[----:B------:R-:W-:Y:S01]  /*3680*/  HMMA.16816.F32 R20, R184, R30, R76 ;  /* 0x0000001eb814723c */ /* 0x000fe2000000184c */
[----:B------:R-:W1:Y:S01]  /*3690*/  LDSM.16.M88.4 R28, [R202+0x6000] ;  /* 0x00600000ca1c783b */ /* 0x000e620000000200 */
[----:B--2---:R-:W-:-:S04]  /*36a0*/  FMUL.FTZ R0, R12, c[0x0][0x320] ;  /* 0x0000c8000c007a20 */ /* 0x004fc80000410000 */
[----:B------:R2:W1:Y:S02]  /*36b0*/  MUFU.TANH R82, R0 ;  /* 0x0000000000527308 */ /* 0x0004640000002400 */
[----:B------:R-:W-:Y:S01]  /*36c0*/  HMMA.16816.F32 R16, R188, R32, R8 ;  /* 0x00000020bc10723c */ /* 0x000fe20000001808 */
[----:B--2---:R-:W-:-:S05]  /*36d0*/  FMUL.FTZ R0, R13, c[0x0][0x320] ;  /* 0x0000c8000d007a20 */ /* 0x004fca0000410000 */
[----:B------:R2:W1:Y:S02]  /*36e0*/  MUFU.TANH R81, R0 ;  /* 0x0000000000517308 */ /* 0x0004640000002400 */
        /* <DEDUP_REMOVED lines=8> */
[----:B--2---:R-:W-:-:S05]  /*3770*/  FMUL.FTZ R0, R24, c[0x0][0x320] ;  /* 0x0000c80018007a20 */ /* 0x004fca0000410000 */
[----:B------:R2:W1:Y:S02]  /*3780*/  MUFU.TANH R75, R0 ;  /* 0x00000000004b7308 */ /* 0x0004640000002400 */
[----:B-----5:R-:W-:Y:S01]  /*3790*/  HMMA.16816.F32 R12, R184, R40, R68 ;  /* 0x00000028b80c723c */ /* 0x020fe20000001844 */
[----:B--2---:R-:W-:-:S05]  /*37a0*/  FMUL.FTZ R0, R25, c[0x0][0x320] ;  /* 0x0000c80019007a20 */ /* 0x004fca0000410000 */
[----:B------:R2:W1:Y:S02]  /*37b0*/  MUFU.TANH R74, R0 ;  /* 0x00000000004a7308 */ /* 0x0004640000002400 */
[----:B--2---:R-:W-:-:S06]  /*37c0*/  FMUL.FTZ R0, R26, c[0x0][0x320] ;  /* 0x0000c8001a007a20 */ /* 0x004fcc0000410000 */
[----:B------:R2:W1:Y:S01]  /*37d0*/  MUFU.TANH R70, R0 ;  /* 0x0000000000467308 */ /* 0x0004620000002400 */
[----:B------:R-:W-:Y:S01]  /*37e0*/  HMMA.16816.F32 R20, R184, R42, R64 ;  /* 0x0000002ab814723c */ /* 0x000fe20000001840 */
[----:B------:R-:W-:Y:S01]  /*37f0*/  LDSM.16.M88.4 R40, [R197+0x6000] ;  /* 0x00600000c528783b */ /* 0x000fe20000000200 */
[----:B--2---:R-:W-:-:S06]  /*3800*/  FMUL.FTZ R0, R27, c[0x0][0x320] ;  /* 0x0000c8001b007a20 */ /* 0x004fcc0000410000 */
[----:B-1----:R-:W-:Y:S01]  /*3810*/  HMMA.16816.F32 R24, R192, R48, R16 ;  /* 0x00000030c018723c */ /* 0x002fe20000001810 */
[----:B------:R1:W2:Y:S02]  /*3820*/  MUFU.TANH R73, R0 ;  /* 0x0000000000497308 */ /* 0x0002a40000002400 */
[----:B-1----:R-:W-:-:S06]  /*3830*/  FMUL.FTZ R0, R4, c[0x0][0x320] ;  /* 0x0000c80004007a20 */ /* 0x002fcc0000410000 */
[----:B------:R1:W1:Y:S01]  /*3840*/  MUFU.TANH R71, R0 ;  /* 0x0000000000477308 */ /* 0x0002620000002400 */
[----:B------:R-:W-:Y:S01]  /*3850*/  HMMA.16816.F32 R16, R188, R44, R12 ;  /* 0x0000002cbc10723c */ /* 0x000fe2000000180c */
[----:B-1----:R-:W-:-:S06]  /*3860*/  FMUL.FTZ R0, R5, c[0x0][0x320] ;  /* 0x0000c80005007a20 */ /* 0x002fcc0000410000 */
[----:B------:R1:W1:Y:S02]  /*3870*/  MUFU.TANH R72, R0 ;  /* 0x0000000000487308 */ /* 0x0002640000002400 */
[----:B-1----:R-:W-:-:S06]  /*3880*/  FMUL.FTZ R0, R6, c[0x0][0x320] ;  /* 0x0000c80006007a20 */ /* 0x002fcc0000410000 */
[----:B------:R1:W1:Y:S01]  /*3890*/  MUFU.TANH R69, R0 ;  /* 0x0000000000457308 */ /* 0x0002620000002400 */
[----:B------:R-:W-:Y:S01]  /*38a0*/  HMMA.16816.F32 R32, R180, R54, R92 ;  /* 0x00000036b420723c */ /* 0x000fe2000000185c */
[----:B-1----:R-:W-:-:S07]  /*38b0*/  FMUL.FTZ R0, R7, c[0x0][0x320] ;  /* 0x0000c80007007a20 */ /* 0x002fce0000410000 */
[----:B------:R-:W-:Y:S01]  /*38c0*/  HMMA.16816.F32 R4, R192, R50, R8 ;  /* 0x00000032c004723c */ /* 0x000fe20000001808 */
[----:B------:R-:W1:Y:S01]  /*38d0*/  LDSM.16.M88.4 R48, [R2+0x6000] ;  /* 0x006000000230783b */ /* 0x000e620000000200 */
[----:B------:R5:W1:Y:S06]  /*38e0*/  MUFU.TANH R67, R0 ;  /* 0x0000000000437308 */ /* 0x000a6c0000002400 */
[----:B------:R-:W-:Y:S01]  /*38f0*/  HMMA.16816.F32 R8, R188, R46, R20 ;  /* 0x0000002ebc08723c */ /* 0x000fe20000001814 */
[----:B------:R-:W1:Y:S01]  /*3900*/  LDSM.16.M88.4 R44, [R202+0x6800] ;  /* 0x00680000ca2c783b */ /* 0x000e620000000200 */
[----:B-----5:R-:W-:-:S04]  /*3910*/  FMUL.FTZ R0, R24, c[0x0][0x320] ;  /* 0x0000c80018007a20 */ /* 0x020fc80000410000 */
[----:B------:R5:W1:Y:S02]  /*3920*/  MUFU.TANH R66, R0 ;  /* 0x0000000000427308 */ /* 0x000a640000002400 */
[----:B------:R-:W-:Y:S01]  /*3930*/  HMMA.16816.F32 R12, R184, R28, R60 ;  /* 0x0000001cb80c723c */ /* 0x000fe2000000183c */
[----:B-----5:R-:W-:-:S05]  /*3940*/  FMUL.FTZ R0, R25, c[0x0][0x320] ;  /* 0x0000c80019007a20 */ /* 0x020fca0000410000 */
        /* <DEDUP_REMOVED lines=8> */
[----:B------:R-:W2:Y:S04]  /*39d0*/  LDSM.16.M88.4 R32, [R2+0x6800] ;  /* 0x006800000220783b */ /* 0x000ea80000000200 */
[----:B------:R-:W2:Y:S01]  /*39e0*/  LDSM.16.M88.4 R28, [R197+0x6800] ;  /* 0x00680000c51c783b */ /* 0x000ea20000000200 */
[----:B------:R-:W-:Y:S01]  /*39f0*/  ISETP.GT.AND P0, PT, R145, R161, PT ;  /* 0x000000a19100720c */ /* 0x000fe20003f04270 */
[----:B------:R-:W-:-:S04]  /*3a00*/  DEPBAR.LE SB0, 0x0 ;  /* 0x000080000000791a */ /* 0x000fc80000000000 */
[----:B-----5:R-:W-:-:S04]  /*3a10*/  FMUL.FTZ R0, R4, c[0x0][0x320] ;  /* 0x0000c80004007a20 */ /* 0x020fc80000410000 */
[----:B------:R5:W2:Y:S01]  /*3a20*/  MUFU.TANH R63, R0 ;  /* 0x00000000003f7308 */ /* 0x000aa20000002400 */
[----:B-1----:R-:W-:Y:S01]  /*3a30*/  HMMA.16816.F32 R16, R188, R48, R12 ;  /* 0x00000030bc10723c */ /* 0x002fe2000000180c */
[----:B-----5:R-:W-:-:S06]  /*3a40*/  FMUL.FTZ R0, R5, c[0x0][0x320] ;  /* 0x0000c80005007a20 */ /* 0x020fcc0000410000 */
[----:B------:R1:W1:Y:S01]  /*3a50*/  MUFU.TANH R62, R0 ;  /* 0x00000000003e7308 */ /* 0x0002620000002400 */
[----:B------:R-:W-:Y:S01]  /*3a60*/  HMMA.16816.F32 R8, R192, R38, R8 ;  /* 0x00000026c008723c */ /* 0x000fe20000001808 */
[----:B-1----:R-:W-:-:S06]  /*3a70*/  FMUL.FTZ R0, R6, c[0x0][0x320] ;  /* 0x0000c80006007a20 */ /* 0x002fcc0000410000 */
        /* <DEDUP_REMOVED lines=15> */
[----:B------:R1:W1:Y:S02]  /*3b70*/  MUFU.TANH R50, R0 ;  /* 0x0000000000327308 */ /* 0x0002640000002400 */
[----:B-1----:R-:W-:-:S06]  /*3b80*/  FMUL.FTZ R0, R8, c[0x0][0x320] ;  /* 0x0000c80008007a20 */ /* 0x002fcc0000410000 */
[----:B------:R1:W1:Y:S01]  /*3b90*/  MUFU.TANH R49, R0 ;  /* 0x0000000000317308 */ /* 0x0002620000002400 */
[----:B--2---:R-:W-:Y:S01]  /*3ba0*/  HMMA.16816.F32 R12, R188, R32, R12 ;  /* 0x00000020bc0c723c */ /* 0x004fe2000000180c */
[----:B-1----:R-:W-:-:S06]  /*3bb0*/  FMUL.FTZ R0, R9, c[0x0][0x320] ;  /* 0x0000c80009007a20 */ /* 0x002fcc0000410000 */
[----:B------:R1:W2:Y:S01]  /*3bc0*/  MUFU.TANH R48, R0 ;  /* 0x0000000000307308 */ /* 0x0002a20000002400 */
[----:B------:R-:W-:Y:S01]  /*3bd0*/  HMMA.16816.F32 R16, R192, R42, R24 ;  /* 0x0000002ac010723c */ /* 0x000fe20000001818 */
[----:B-1----:R-:W-:-:S06]  /*3be0*/  FMUL.FTZ R0, R10, c[0x0][0x320] ;  /* 0x0000c8000a007a20 */ /* 0x002fcc0000410000 */
[----:B------:R1:W1:Y:S02]  /*3bf0*/  MUFU.TANH R45, R0 ;  /* 0x00000000002d7308 */ /* 0x0002640000002400 */
        /* <DEDUP_REMOVED lines=9> */
[----:B------:R1:W1:Y:S02]  /*3c90*/  MUFU.TANH R41, R0 ;  /* 0x0000000000297308 */ /* 0x0002640000002400 */
[----:B-1----:R-:W-:-:S06]  /*3ca0*/  FMUL.FTZ R0, R23, c[0x0][0x320] ;  /* 0x0000c80017007a20 */ /* 0x002fcc0000410000 */
[----:B------:R1:W1:Y:S02]  /*3cb0*/  MUFU.TANH R32, R0 ;  /* 0x0000000000207308 */ /* 0x0002640000002400 */
        /* <DEDUP_REMOVED lines=23> */
[----:B------:R-:W-:Y:S01]  /*3e30*/  BSSY B0, `(.L_x_139) ;  /* 0x000003a000007945 */ /* 0x000fe20003800000 */
[----:B-1----:R-:W-:-:S06]  /*3e40*/  FMUL.FTZ R0, R7, c[0x0][0x320] ;  /* 0x0000c80007007a20 */ /* 0x002fcc0000410000 */
[----:B------:R1:W1:Y:S01]  /*3e50*/  MUFU.TANH R14, R0 ;  /* 0x00000000000e7308 */ /* 0x0002620000002400 */
[----:B------:R-:W-:Y:S06]  /*3e60*/  BAR.SYNC.DEFER_BLOCKING 0x0 ;  /* 0x0000000000007b1d */ /* 0x000fec0000010000 */
[----:B------:R-:W-:Y:S05]  /*3e70*/  @!P0 BRA `(.L_x_140) ;  /* 0x0000035000008947 */ /* 0x000fea0003800000 */
[----:B--234-:R-:W-:Y:S02]  /*3e80*/  IADD3 R2, R250, -0x2, RZ ;  /* 0xfffffffefa027810 */ /* 0x01cfe40007ffe0ff */
[----:B-1----:R-:W-:Y:S02]  /*3e90*/  IADD3 R0, -R146, 0x70, RZ ;  /* 0x0000007092007810 */ /* 0x002fe40007ffe1ff */
[----:B------:R-:W-:Y:S01]  /*3ea0*/  SHF.R.S32.HI R3, RZ, 0x1f, R2 ;  /* 0x0000001fff037819 */ /* 0x000fe20000011402 */
[----:B------:R-:W-:Y:S01]  /*3eb0*/  IMAD.WIDE.U32 R4, R2, c[0x0][0x1e0], RZ ;  /* 0x0000780002047a25 */ /* 0x000fe200078e00ff */
[----:B------:R-:W-:-:S02]  /*3ec0*/  ISETP.GE.AND P3, PT, R0, 0x21, PT ;  /* 0x000000210000780c */ /* 0x000fc40003f66270 */
[C---:B------:R-:W-:Y:S01]  /*3ed0*/  ISETP.GE.AND P4, PT, R0.reuse, 0x1, PT ;  /* 0x000000010000780c */ /* 0x040fe20003f86270 */
[----:B------:R-:W-:Y:S01]  /*3ee0*/  IMAD R3, R3, c[0x0][0x1e0], RZ ;  /* 0x0000780003037a24 */ /* 0x000fe200078e02ff */
[----:B------:R-:W-:-:S03]  /*3ef0*/  ISETP.GE.AND P2, PT, R0, 0x41, PT ;  /* 0x000000410000780c */ /* 0x000fc60003f46270 */
[----:B------:R-:W-:-:S04]  /*3f00*/  IMAD R2, R2, c[0x0][0x1e4], R3 ;  /* 0x0000790002027a24 */ /* 0x000fc800078e0203 */
[----:B------:R-:W-:Y:S02]  /*3f10*/  IMAD.IADD R5, R5, 0x1, R2 ;  /* 0x0000000105057824 */ /* 0x000fe400078e0202 */
[----:B------:R-:W-:-:S04]  /*3f20*/  IMAD.WIDE.U32 R2, R4, 0x70, RZ ;  /* 0x0000007004027825 */ /* 0x000fc800078e00ff */
[----:B------:R-:W-:Y:S01]  /*3f30*/  IMAD R5, R5, 0x70, RZ ;  /* 0x0000007005057824 */ /* 0x000fe200078e02ff */
[-C--:B------:R-:W-:Y:S01]  /*3f40*/  @P4 IADD3 R4, P1, R232, R2.reuse, RZ ;  /* 0x00000002e8044210 */ /* 0x080fe20007f3e0ff */
[----:B------:R-:W-:Y:S02]  /*3f50*/  @P3 IMAD.MOV.U32 R7, RZ, RZ, c[0x0][0x1e0] ;  /* 0x00007800ff073624 */ /* 0x000fe400078e00ff */
[----:B------:R-:W-:Y:S02]  /*3f60*/  IMAD.IADD R3, R3, 0x1, R5 ;  /* 0x0000000103037824 */ /* 0x000fe400078e0205 */
[----:B------:R-:W-:Y:S01]  /*3f70*/  @P3 IMAD.MOV.U32 R9, RZ, RZ, c[0x0][0x1e4] ;  /* 0x00007900ff093624 */ /* 0x000fe200078e00ff */
[----:B------:R-:W-:Y:S01]  /*3f80*/  @P3 LEA R6, P0, R7, R2, 0x5 ;  /* 0x0000000207063211 */ /* 0x000fe200078028ff */
[----:B------:R-:W-:Y:S01]  /*3f90*/  @P4 IMAD.X R5, R3, 0x1, R231, P1 ;  /* 0x0000000103054824 */ /* 0x000fe200008e06e7 */
[----:B------:R-:W-:Y:S02]  /*3fa0*/  @P4 LEA R8, P1, R4, c[0x0][0x1c8], 0x1 ;  /* 0x0000720004084a11 */ /* 0x000fe400078208ff */
[----:B------:R-:W-:-:S02]  /*3fb0*/  @P3 LEA.HI.X R7, R7, R3, R9, 0x5, P0 ;  /* 0x0000000307073211 */ /* 0x000fc400000f2c09 */
[----:B------:R-:W-:Y:S01]  /*3fc0*/  @P4 LEA.HI.X R9, R4, c[0x0][0x1cc], R5, 0x1, P1 ;  /* 0x0000730004094a11 */ /* 0x000fe200008f0c05 */
[----:B------:R-:W-:Y:S01]  /*3fd0*/  @P2 IMAD.MOV.U32 R5, RZ, RZ, c[0x0][0x1e0] ;  /* 0x00007800ff052624 */ /* 0x000fe200078e00ff */
[----:B------:R-:W-:Y:S02]  /*3fe0*/  @P3 IADD3 R4, P0, R6, R232, RZ ;  /* 0x000000e806043210 */ /* 0x000fe40007f1e0ff */
[----:B------:R-:W-:Y:S01]  /*3ff0*/  ISETP.GE.AND P1, PT, R0, 0x61, PT ;  /* 0x000000610000780c */ /* 0x000fe20003f26270 */
[----:B------:R-:W-:Y:S01]  /*4000*/  @!PT LDS RZ, [RZ] ;  /* 0x00000000fffff984 */ /* 0x000fe20000000800 */
[----:B------:R-:W-:Y:S01]  /*4010*/  @!PT LDS RZ, [RZ] ;  /* 0x00000000fffff984 */ /* 0x000fe20000000800 */
[----:B------:R-:W-:Y:S01]  /*4020*/  @!PT LDS RZ, [RZ] ;  /* 0x00000000fffff984 */ /* 0x000fe20000000800 */
[----:B------:R1:W-:Y:S02]  /*4030*/  @P4 LDGSTS.E.BYPASS.LTC128B.128 [R208+0x8100], [R8.64], !P6 ;  /* 0x0810000008d04fae */ /* 0x0003e4000f101d46 */
[----:B------:R-:W-:Y:S01]  /*4040*/  @P3 IMAD.X R0, R7, 0x1, R231, P0 ;  /* 0x0000000107003824 */ /* 0x000fe200000e06e7 */
[C---:B------:R-:W-:Y:S01]  /*4050*/  @P3 LEA R6, P0, R4.reuse, c[0x0][0x1c8], 0x1 ;  /* 0x0000720004063a11 */ /* 0x040fe200078008ff */
[----:B------:R1:W-:Y:S03]  /*4060*/  @P4 LDGSTS.E.BYPASS.LTC128B.128 [R208+0xb900], [R8.64+0x80], !P5 ;  /* 0x0b90008008d04fae */ /* 0x0003e6000e901d46 */
[----:B------:R-:W-:Y:S01]  /*4070*/  @P3 LEA.HI.X R7, R4, c[0x0][0x1cc], R0, 0x1, P0 ;  /* 0x0000730004073a11 */ /* 0x000fe200000f0c00 */
[----:B------:R-:W-:Y:S01]  /*4080*/  @P2 IMAD.MOV.U32 R4, RZ, RZ, c[0x0][0x1e4] ;  /* 0x00007900ff042624 */ /* 0x000fe200078e00ff */
[----:B------:R-:W-:-:S03]  /*4090*/  @P2 LEA R0, P0, R5, R2, 0x6 ;  /* 0x0000000205002211 */ /* 0x000fc600078030ff */
[----:B------:R-:W-:Y:S01]  /*40a0*/  @P1 IMAD.MOV.U32 R11, RZ, RZ, c[0x0][0x1e0] ;  /* 0x00007800ff0b1624 */ /* 0x000fe200078e00ff */
[----:B------:R-:W-:Y:S01]  /*40b0*/  @P2 LEA.HI.X R4, R5, R3, R4, 0x6, P0 ;  /* 0x0000000305042211 */ /* 0x000fe200000f3404 */
[----:B------:R-:W-:Y:S01]  /*40c0*/  @P1 IMAD.MOV.U32 R10, RZ, RZ, c[0x0][0x1e4] ;  /* 0x00007900ff0a1624 */ /* 0x000fe200078e00ff */
[----:B------:R-:W-:Y:S01]  /*40d0*/  @P2 IADD3 R0, P0, R0, R232, RZ ;  /* 0x000000e800002210 */ /* 0x000fe20007f1e0ff */
[----:B------:R-:W-:Y:S01]  /*40e0*/  @P1 IMAD.WIDE.U32 R2, R11, 0x60, R2 ;  /* 0x000000600b021825 */ /* 0x000fe200078e0002 */
[----:B------:R1:W-:Y:S03]  /*40f0*/  @P3 LDGSTS.E.BYPASS.LTC128B.128 [R208+0x9100], [R6.64], !P6 ;  /* 0x0910000006d03fae */ /* 0x0003e6000f101d46 */
[----:B------:R-:W-:Y:S01]  /*4100*/  @P2 IMAD.X R5, R4, 0x1, R231, P0 ;  /* 0x0000000104052824 */ /* 0x000fe200000e06e7 */
[----:B------:R-:W-:Y:S01]  /*4110*/  @P2 LEA R4, P0, R0, c[0x0][0x1c8], 0x1 ;  /* 0x0000720000042a11 */ /* 0x000fe200078008ff */
[----:B------:R-:W-:Y:S01]  /*4120*/  @P1 IMAD R10, R10, 0x60, RZ ;  /* 0x000000600a0a1824 */ /* 0x000fe200078e02ff */
[----:B------:R1:W-:Y:S02]  /*4130*/  @P3 LDGSTS.E.BYPASS.LTC128B.128 [R208+0xc900], [R6.64+0x80], !P5 ;  /* 0x0c90008006d03fae */ /* 0x0003e4000e901d46 */
[----:B------:R-:W-:-:S02]  /*4140*/  @P2 LEA.HI.X R5, R0, c[0x0][0x1cc], R5, 0x1, P0 ;  /* 0x0000730000052a11 */ /* 0x000fc400000f0c05 */
[----:B------:R-:W-:-:S03]  /*4150*/  @P1 IADD3 R0, P0, R232, R2, RZ ;  /* 0x00000002e8001210 */ /* 0x000fc60007f1e0ff */
[----:B------:R1:W-:Y:S01]  /*4160*/  @P2 LDGSTS.E.BYPASS.LTC128B.128 [R208+0xa100], [R4.64], !P6 ;  /* 0x0a10000004d02fae */ /* 0x0003e2000f101d46 */
[----:B------:R-:W-:Y:S02]  /*4170*/  @P1 IADD3.X R3, R231, R3, R10, P0, !PT ;  /* 0x00000003e7031210 */ /* 0x000fe400007fe40a */
[C---:B------:R-:W-:Y:S01]  /*4180*/  @P1 LEA R2, P0, R0.reuse, c[0x0][0x1c8], 0x1 ;  /* 0x0000720000021a11 */ /* 0x040fe200078008ff */
[----:B------:R1:W-:Y:S03]  /*4190*/  @P2 LDGSTS.E.BYPASS.LTC128B.128 [R208+0xd900], [R4.64+0x80], !P5 ;  /* 0x0d90008004d02fae */ /* 0x0003e6000e901d46 */
[----:B------:R-:W-:-:S05]  /*41a0*/  @P1 LEA.HI.X R3, R0, c[0x0][0x1cc], R3, 0x1, P0 ;  /* 0x0000730000031a11 */ /* 0x000fca00000f0c03 */
[----:B------:R1:W-:Y:S04]  /*41b0*/  @P1 LDGSTS.E.BYPASS.LTC128B.128 [R208+0xb100], [R2.64], !P6 ;  /* 0x0b10000002d01fae */ /* 0x0003e8000f101d46 */
[----:B------:R1:W-:Y:S02]  /*41c0*/  @P1 LDGSTS.E.BYPASS.LTC128B.128 [R208+0xe900], [R2.64+0x80], !P5 ;  /* 0x0e90008002d01fae */ /* 0x0003e4000e901d46 */
.L_x_140:
[----:B--234-:R-:W-:Y:S05]  /*41d0*/  BSYNC B0 ;  /* 0x0000000000007941 */ /* 0x01cfea0003800000 */
.L_x_139:
[----:B-1----:R-:W2:Y:S04]  /*41e0*/  LDL R0, [R1+0x48] ;  /* 0x0000480001007983 */ /* 0x002ea80000100800 */
[----:B------:R-:W0:Y:S01]  /*41f0*/  LDGDEPBAR ;  /* 0x00000000000079af */ /* 0x000e220000000000 */
[----:B--2---:R-:W-:-:S05]  /*4200*/  IMAD.IADD R0, R144, 0x1, -R0 ;  /* 0x0000000190007824 */ /* 0x004fca00078e0a00 */
[C---:B------:R-:W-:Y:S02]  /*4210*/  ISETP.GT.AND P6, PT, R0.reuse, RZ, PT ;  /* 0x000000ff0000720c */ /* 0x040fe40003fc4270 */
[C---:B------:R-:W-:Y:S02]  /*4220*/  ISETP.GT.AND P5, PT, R0.reuse, 0x1, PT ;  /* 0x000000010000780c */ /* 0x040fe40003fa4270 */
[----:B------:R-:W-:Y:S02]  /*4230*/  ISETP.GT.AND P4, PT, R0, 0x8, PT ;  /* 0x000000080000780c */ /* 0x000fe40003f84270 */
        /* <DEDUP_REMOVED lines=17> */
[----:B------:R-:W-:Y:S02]  /*4350*/  FSEL R26, R82, -INF , P0 ;  /* 0xff800000521a7808 */ /* 0x000fe40000000000 */
[----:B------:R-:W-:Y:S02]  /*4360*/  FMNMX.FTZ R2, R25, R2, !PT ;  /* 0x0000000219027209 */ /* 0x000fe40007810000 */
[----:B------:R-:W-:Y:S02]  /*4370*/  ISETP.GT.AND P5, PT, R0, 0x20, PT ;  /* 0x000000200000780c */ /* 0x000fe40003fa4270 */
[----:B------:R-:W-:-:S02]  /*4380*/  FSEL R16, R99, -INF , P4 ;  /* 0xff80000063107808 */ /* 0x000fc40002000000 */
[----:B------:R-:W-:Y:S02]  /*4390*/  FSEL R27, R81, -INF , P6 ;  /* 0xff800000511b7808 */ /* 0x000fe40003000000 */
[----:B------:R-:W-:Y:S02]  /*43a0*/  FMNMX.FTZ R3, R10, R11, !PT ;  /* 0x0000000b0a037209 */ /* 0x000fe40007810000 */
[----:B------:R-:W-:Y:S02]  /*43b0*/  FMNMX.FTZ R2, R26, R2, !PT ;  /* 0x000000021a027209 */ /* 0x000fe40007810000 */
[----:B------:R-:W-:Y:S02]  /*43c0*/  FSEL R93, R70, -INF , P5 ;  /* 0xff800000465d7808 */ /* 0x000fe40002800000 */
        /* <DEDUP_REMOVED lines=10> */
[----:B------:R-:W-:Y:S02]  /*4470*/  ISETP.GT.AND P2, PT, R0, 0x29, PT ;  /* 0x000000290000780c */ /* 0x000fe40003f44270 */
[----:B------:R-:W-:Y:S02]  /*4480*/  FSEL R37, R83, -INF , P1 ;  /* 0xff80000053257808 */ /* 0x000fe40000800000 */
[----:B------:R-:W-:Y:S02]  /*4490*/  FSEL R71, R71, -INF , P3 ;  /* 0xff80000047477808 */ /* 0x000fe40001800000 */
[----:B------:R-:W-:-:S02]  /*44a0*/  FMNMX.FTZ R3, R36, R3, !PT ;  /* 0x0000000324037209 */ /* 0x000fc40007810000 */
[----:B------:R-:W-:Y:S02]  /*44b0*/  FMNMX.FTZ R2, R88, R2, !PT ;  /* 0x0000000258027209 */ /* 0x000fe40007810000 */
[----:B------:R-:W-:Y:S02]  /*44c0*/  ISETP.GT.AND P1, PT, R0, 0x30, PT ;  /* 0x000000300000780c */ /* 0x000fe40003f24270 */
[----:B------:R-:W-:Y:S02]  /*44d0*/  FSEL R38, R80, -INF , P0 ;  /* 0xff80000050267808 */ /* 0x000fe40000000000 */
[----:B------:R-:W-:Y:S02]  /*44e0*/  FSEL R92, R72, -INF , P2 ;  /* 0xff800000485c7808 */ /* 0x000fe40001000000 */
[----:B------:R-:W-:Y:S02]  /*44f0*/  FMNMX.FTZ R3, R37, R3, !PT ;  /* 0x0000000325037209 */ /* 0x000fe40007810000 */
[----:B------:R-:W-:-:S02]  /*4500*/  FMNMX.FTZ R2, R71, R2, !PT ;  /* 0x0000000247027209 */ /* 0x000fc40007810000 */
[----:B------:R-:W-:Y:S02]  /*4510*/  ISETP.GT.AND P0, PT, R0, 0x31, PT ;  /* 0x000000310000780c */ /* 0x000fe40003f04270 */
[----:B------:R-:W-:Y:S02]  /*4520*/  FSEL R39, R76, -INF , P6 ;  /* 0xff8000004c277808 */ /* 0x000fe40003000000 */
[----:B------:R-:W-:Y:S02]  /*4530*/  FSEL R145, R66, -INF , P1 ;  /* 0xff80000042917808 */ /* 0x000fe40000800000 */
[----:B------:R-:W-:Y:S02]  /*4540*/  FMNMX.FTZ R3, R38, R3, !PT ;  /* 0x0000000326037209 */ /* 0x000fe40007810000 */
[----:B------:R-:W-:Y:S02]  /*4550*/  FMNMX.FTZ R2, R92, R2, !PT ;  /* 0x000000025c027209 */ /* 0x000fe40007810000 */
[----:B------:R-:W-:-:S02]  /*4560*/  ISETP.GT.AND P6, PT, R0, 0x38, PT ;  /* 0x000000380000780c */ /* 0x000fc40003fc4270 */
[----:B------:R-:W-:Y:S02]  /*4570*/  FSEL R146, R68, -INF , P0 ;  /* 0xff80000044927808 */ /* 0x000fe40000000000 */
[----:B------:R-:W-:Y:S02]  /*4580*/  FMNMX.FTZ R3, R39, R3, !PT ;  /* 0x0000000327037209 */ /* 0x000fe40007810000 */
[----:B------:R-:W-:Y:S02]  /*4590*/  FMNMX.FTZ R2, R145, R2, !PT ;  /* 0x0000000291027209 */ /* 0x000fe40007810000 */
[----:B------:R-:W-:Y:S02]  /*45a0*/  ISETP.GT.AND P5, PT, R0, 0x39, PT ;  /* 0x000000390000780c */ /* 0x000fe40003fa4270 */
[----:B------:R-:W-:Y:S02]  /*45b0*/  FSEL R94, R73, -INF , P4 ;  /* 0xff800000495e7808 */ /* 0x000fe40002000000 */
        /* <DEDUP_REMOVED lines=20> */
[----:B------:R-:W-:Y:S02]  /*4700*/  FSEL R155, R49, -INF , P2 ;  /* 0xff800000319b7808 */ /* 0x000fe40001000000 */
[----:B------:R-:W-:Y:S02]  /*4710*/  FMNMX.FTZ R3, R149, R3, !PT ;  /* 0x0000000395037209 */ /* 0x000fe40007810000 */
[----:B------:R-:W-:Y:S02]  /*4720*/  FMNMX.FTZ R2, R154, R2, !PT ;  /* 0x000000029a027209 */ /* 0x000fe40007810000 */
[----:B------:R-:W-:Y:S02]  /*4730*/  ISETP.GT.AND P0, PT, R0, 0x50, PT ;  /* 0x000000500000780c */ /* 0x000fe40003f04270 */
[----:B------:R-:W-:-:S02]  /*4740*/  FSEL R150, R61, -INF , P6 ;  /* 0xff8000003d967808 */ /* 0x000fc40003000000 */
        /* <DEDUP_REMOVED lines=28> */
[----:B------:R-:W-:Y:S02]  /*4910*/  FSEL R209, R41, -INF , P0 ;  /* 0xff80000029d17808 */ /* 0x000fe40000000000 */
[----:B------:R-:W-:-:S02]  /*4920*/  ISETP.GT.AND P1, PT, R0, 0x68, PT ;  /* 0x000000680000780c */ /* 0x000fc40003f24270 */
[----:B------:R-:W-:Y:S02]  /*4930*/  ISETP.GT.AND P0, PT, R0, 0x69, PT ;  /* 0x000000690000780c */ /* 0x000fe40003f04270 */
[----:B------:R-:W-:Y:S02]  /*4940*/  FSEL R222, R15, -INF , P2 ;  /* 0xff8000000fde7808 */ /* 0x000fe40001000000 */
[----:B------:R-:W-:Y:S02]  /*4950*/  FMNMX.FTZ R3, R160, R3, !PT ;  /* 0x00000003a0037209 */ /* 0x000fe40007810000 */
[----:B------:R-:W-:Y:S02]  /*4960*/  FMNMX.FTZ R0, R221, R2, !PT ;  /* 0x00000002dd007209 */ /* 0x000fe40007810000 */
[----:B------:R-:W-:Y:S02]  /*4970*/  FSEL R210, R32, -INF , P6 ;  /* 0xff80000020d27808 */ /* 0x000fe40003000000 */
[----:B------:R-:W-:Y:S01]  /*4980*/  FSEL R223, R13, -INF , P1 ;  /* 0xff8000000ddf7808 */ /* 0x000fe20000800000 */
[----:B------:R-:W-:Y:S01]  /*4990*/  LDSM.16.MT88.4 R32, [R200+0x3800] ;  /* 0x00380000c820783b */ /* 0x000fe20000004200 */
[----:B------:R-:W-:-:S02]  /*49a0*/  FMNMX.FTZ R2, R209, R3, !PT ;  /* 0x00000003d1027209 */ /* 0x000fc40007810000 */
[----:B------:R-:W-:Y:S02]  /*49b0*/  FMNMX.FTZ R0, R222, R0, !PT ;  /* 0x00000000de007209 */ /* 0x000fe40007810000 */
[----:B------:R-:W-:Y:S02]  /*49c0*/  FSEL R212, R29, -INF , P5 ;  /* 0xff8000001dd47808 */ /* 0x000fe40002800000 */
[----:B------:R-:W-:Y:S02]  /*49d0*/  FSEL R224, R12, -INF , P0 ;  /* 0xff8000000ce07808 */ /* 0x000fe40000000000 */
[----:B------:R-:W-:Y:S02]  /*49e0*/  FMNMX.FTZ R2, R210, R2, !PT ;  /* 0x00000002d2027209 */ /* 0x000fe40007810000 */
[----:B------:R-:W-:Y:S02]  /*49f0*/  FMNMX.FTZ R0, R223, R0, !PT ;  /* 0x00000000df007209 */ /* 0x000fe40007810000 */
[----:B------:R-:W-:-:S02]  /*4a00*/  FSEL R211, R28, -INF , P4 ;  /* 0xff8000001cd37808 */ /* 0x000fc40002000000 */
[----:B------:R-:W-:Y:S01]  /*4a10*/  FMNMX.FTZ R2, R212, R2, !PT ;  /* 0x00000002d4027209 */ /* 0x000fe20007810000 */
[----:B------:R-:W-:Y:S01]  /*4a20*/  LDSM.16.MT88.4 R28, [R198+0x3800] ;  /* 0x00380000c61c783b */ /* 0x000fe20000004200 */
[----:B------:R-:W-:Y:S02]  /*4a30*/  FMNMX.FTZ R0, R224, R0, !PT ;  /* 0x00000000e0007209 */ /* 0x000fe40007810000 */
[----:B------:R-:W-:Y:S02]  /*4a40*/  FSEL R225, R21, -INF , P3 ;  /* 0xff80000015e17808 */ /* 0x000fe40001800000 */
[----:B------:R-:W-:Y:S01]  /*4a50*/  FMNMX.FTZ R2, R211, R2, !PT ;  /* 0x00000002d3027209 */ /* 0x000fe20007810000 */
[----:B------:R-:W1:Y:S01]  /*4a60*/  SHFL.BFLY PT, R4, R0, 0x2, 0x1f ;  /* 0x0c401f0000047f89 */ /* 0x000e6200000e0000 */
[----:B------:R-:W-:Y:S02]  /*4a70*/  FSEL R227, R20, -INF , P2 ;  /* 0xff80000014e37808 */ /* 0x000fe40001000000 */
[----:B------:R-:W-:Y:S01]  /*4a80*/  FMNMX.FTZ R2, R225, R2, !PT ;  /* 0x00000002e1027209 */ /* 0x000fe20007810000 */
[----:B------:R-:W-:Y:S01]  /*4a90*/  LDSM.16.MT88.4 R20, [R203] ;  /* 0x00000000cb14783b */ /* 0x000fe20000004200 */
[----:B------:R-:W-:-:S02]  /*4aa0*/  FSEL R226, R19, -INF , P1 ;  /* 0xff80000013e27808 */ /* 0x000fc40000800000 */
        /* <DEDUP_REMOVED lines=19> */
[----:B------:R2:W-:Y:S01]  /*4be0*/  MUFU.EX2 R246, R3 ;  /* 0x0000000300f67308 */ /* 0x0005e20000000800 */
[----:B-1----:R-:W-:-:S07]  /*4bf0*/  FFMA.FTZ R0, R7, c[0x0][0x2d0], -R2 ;  /* 0x0000b40007007a23 */ /* 0x002fce0000010802 */
[----:B------:R1:W3:Y:S01]  /*4c00*/  MUFU.EX2 R247, R0 ;  /* 0x0000000000f77308 */ /* 0x0002e20000000800 */
[----:B--2---:R-:W-:-:S07]  /*4c10*/  FFMA.FTZ R3, R9, c[0x0][0x2d0], -R2 ;  /* 0x0000b40009037a23 */ /* 0x004fce0000010802 */
[----:B------:R-:W2:Y:S01]  /*4c20*/  MUFU.EX2 R249, R3 ;  /* 0x0000000300f97308 */ /* 0x000ea20000000800 */
[----:B-1----:R-:W-:Y:S01]  /*4c30*/  FMUL.FTZ R0, R68, c[0x0][0x2d0] ;  /* 0x0000b40044007a20 */ /* 0x002fe20000410000 */
[----:B---3--:R-:W-:-:S04]  /*4c40*/  F2FP.PACK_AB R4, R247, R248 ;  /* 0x000000f8f704723e */ /* 0x008fc800000000ff */
[----:B------:R-:W-:Y:S02]  /*4c50*/  FSEL R0, R0, RZ, P0 ;  /* 0x000000ff00007208 */ /* 0x000fe40000000000 */
[----:B--2---:R-:W-:-:S03]  /*4c60*/  F2FP.PACK_AB R6, R249, R246 ;  /* 0x000000f6f906723e */ /* 0x004fc600000000ff */
[----:B------:R-:W-:-:S04]  /*4c70*/  FFMA.FTZ R3, R10, c[0x0][0x2d0], -R0 ;  /* 0x0000b4000a037a23 */ /* 0x000fc80000010800 */
        /* <DEDUP_REMOVED lines=9> */
[----:B------:R3:W4:Y:S02]  /*4d10*/  MUFU.EX2 R245, R3 ;  /* 0x0000000300f57308 */ /* 0x0007240000000800 */
[----:B---3--:R-:W-:Y:S01]  /*4d20*/  FFMA.FTZ R3, R24, c[0x0][0x2d0], -R2 ;  /* 0x0000b40018037a23 */ /* 0x008fe20000010802 */
[----:B----4-:R-:W-:-:S05]  /*4d30*/  F2FP.PACK_AB R7, R245, R243 ;  /* 0x000000f3f507723e */ /* 0x010fca00000000ff */
[----:B------:R3:W-:Y:S02]  /*4d40*/  MUFU.EX2 R239, R3 ;  /* 0x0000000300ef7308 */ /* 0x0007e40000000800 */
[C---:B------:R-:W-:Y:S08]  /*4d50*/  HMMA.16816.F32 R80, R4.reuse, R12, RZ ;  /* 0x0000000c0450723c */ /* 0x040ff000000018ff */
[----:B------:R-:W-:Y:S01]  /*4d60*/  HMMA.16816.F32 R76, R4, R14, RZ ;  /* 0x0000000e044c723c */ /* 0x000fe200000018ff */
[----:B------:R-:W4:Y:S01]  /*4d70*/  LDSM.16.MT88.4 R12, [R199+0x3800] ;  /* 0x00380000c70c783b */ /* 0x000f220000004200 */
[----:B---3--:R-:W-:-:S04]  /*4d80*/  FFMA.FTZ R3, R25, c[0x0][0x2d0], -R2 ;  /* 0x0000b40019037a23 */ /* 0x008fc80000010802 */
[----:B------:R3:W5:Y:S02]  /*4d90*/  MUFU.EX2 R241, R3 ;  /* 0x0000000300f17308 */ /* 0x0007640000000800 */
[C---:B-1----:R-:W-:Y:S08]  /*4da0*/  HMMA.16816.F32 R72, R4.reuse, R8, RZ ;  /* 0x000000080448723c */ /* 0x042ff000000018ff */
[----:B------:R-:W-:Y:S01]  /*4db0*/  HMMA.16816.F32 R64, R4, R10, RZ ;  /* 0x0000000a0440723c */ /* 0x000fe200000018ff */
[----:B------:R-:W1:Y:S01]  /*4dc0*/  LDSM.16.MT88.4 R8, [R201+0x3800] ;  /* 0x00380000c908783b */ /* 0x000e620000004200 */
[----:B---3--:R-:W-:-:S06]  /*4dd0*/  FFMA.FTZ R3, R26, c[0x0][0x2d0], -R2 ;  /* 0x0000b4001a037a23 */ /* 0x008fcc0000010802 */
[C---:B--2---:R-:W-:Y:S01]  /*4de0*/  HMMA.16816.F32 R60, R4.reuse, R16, RZ ;  /* 0x00000010043c723c */ /* 0x044fe200000018ff */
[----:B------:R2:W-:Y:S07]  /*4df0*/  MUFU.EX2 R238, R3 ;  /* 0x0000000300ee7308 */ /* 0x0005ee0000000800 */
[C---:B------:R-:W-:Y:S01]  /*4e00*/  HMMA.16816.F32 R56, R4.reuse, R18, RZ ;  /* 0x000000120438723c */ /* 0x040fe200000018ff */
[----:B------:R-:W3:Y:S07]  /*4e10*/  LDSM.16.MT88.4 R16, [R200+0x800] ;  /* 0x00080000c810783b */ /* 0x000eee0000004200 */
[----:B------:R-:W-:Y:S01]  /*4e20*/  HMMA.16816.F32 R44, R4, R20, RZ ;  /* 0x00000014042c723c */ /* 0x000fe200000018ff */
[----:B--2---:R-:W-:-:S02]  /*4e30*/  FFMA.FTZ R3, R27, c[0x0][0x2d0], -R2 ;  /* 0x0000b4001b037a23 */ /* 0x004fc40000010802 */
[----:B------:R-:W-:Y:S02]  /*4e40*/  LDSM.16.MT88.4 R24, [R199+0x800] ;  /* 0x00080000c718783b */ /* 0x000fe40000004200 */
[----:B------:R2:W1:Y:S03]  /*4e50*/  MUFU.EX2 R244, R3 ;  /* 0x0000000300f47308 */ /* 0x0004660000000800 */
[C---:B------:R-:W-:Y:S01]  /*4e60*/  HMMA.16816.F32 R52, R4.reuse, R22, RZ ;  /* 0x000000160434723c */ /* 0x040fe200000018ff */
[----:B------:R-:W3:Y:S07]  /*4e70*/  LDSM.16.MT88.4 R20, [R198+0x800] ;  /* 0x00080000c614783b */ /* 0x000eee0000004200 */
[----:B------:R-:W-:Y:S01]  /*4e80*/  HMMA.16816.F32 R40, R4, R28, RZ ;  /* 0x0000001c0428723c */ /* 0x000fe200000018ff */
[----:B--2---:R-:W-:-:S07]  /*4e90*/  FFMA.FTZ R3, R36, c[0x0][0x2d0], -R0 ;  /* 0x0000b40024037a23 */ /* 0x004fce0000010800 */
[C---:B------:R-:W-:Y:S01]  /*4ea0*/  HMMA.16816.F32 R48, R4.reuse, R30, RZ ;  /* 0x0000001e0430723c */ /* 0x040fe200000018ff */
[----:B------:R-:W2:Y:S01]  /*4eb0*/  LDSM.16.MT88.4 R28, [R201+0x800] ;  /* 0x00080000c91c783b */ /* 0x000ea20000004200 */
[----:B------:R1:W-:Y:S06]  /*4ec0*/  MUFU.EX2 R236, R3 ;  /* 0x0000000300ec7308 */ /* 0x0003ec0000000800 */
[C---:B----4-:R-:W-:Y:S08]  /*4ed0*/  HMMA.16816.F32 R84, R4.reuse, R12, RZ ;  /* 0x0000000c0454723c */ /* 0x050ff000000018ff */
[----:B------:R-:W-:Y:S01]  /*4ee0*/  HMMA.16816.F32 R100, R4, R14, RZ ;  /* 0x0000000e0464723c */ /* 0x000fe200000018ff */
[----:B------:R-:W-:Y:S01]  /*4ef0*/  LDSM.16.MT88.4 R12, [R200+0x4000] ;  /* 0x00400000c80c783b */ /* 0x000fe20000004200 */
[----:B-1----:R-:W-:-:S04]  /*4f00*/  FFMA.FTZ R3, R37, c[0x0][0x2d0], -R0 ;  /* 0x0000b40025037a23 */ /* 0x002fc80000010800 */
[----:B------:R1:W4:Y:S02]  /*4f10*/  MUFU.EX2 R234, R3 ;  /* 0x0000000300ea7308 */ /* 0x0003240000000800 */
[C---:B------:R-:W-:Y:S08]  /*4f20*/  HMMA.16816.F32 R124, R4.reuse, R8, RZ ;  /* 0x00000008047c723c */ /* 0x040ff000000018ff */
[----:B------:R-:W-:Y:S01]  /*4f30*/  HMMA.16816.F32 R112, R4, R10, RZ ;  /* 0x0000000a0470723c */ /* 0x000fe200000018ff */
[----:B------:R-:W-:Y:S01]  /*4f40*/  LDSM.16.MT88.4 R8, [R198+0x4000] ;  /* 0x00400000c608783b */ /* 0x000fe20000004200 */
[----:B-1----:R-:W-:-:S04]  /*4f50*/  FFMA.FTZ R3, R38, c[0x0][0x2d0], -R0 ;  /* 0x0000b40026037a23 */ /* 0x002fc80000010800 */
[----:B------:R1:W-:Y:S02]  /*4f60*/  MUFU.EX2 R235, R3 ;  /* 0x0000000300eb7308 */ /* 0x0003e40000000800 */
[----:B-1----:R-:W-:Y:S02]  /*4f70*/  FFMA.FTZ R3, R39, c[0x0][0x2d0], -R0 ;  /* 0x0000b40027037a23 */ /* 0x002fe40000010800 */
[C---:B------:R-:W-:Y:S04]  /*4f80*/  HMMA.16816.F32 R36, R4.reuse, R32, RZ ;  /* 0x000000200424723c */ /* 0x040fe800000018ff */
[----:B------:R1:W1:Y:S04]  /*4f90*/  MUFU.EX2 R237, R3 ;  /* 0x0000000300ed7308 */ /* 0x0002680000000800 */
[----:B------:R-:W-:Y:S07]  /*4fa0*/  HMMA.16816.F32 R32, R4, R34, RZ ;  /* 0x000000220420723c */ /* 0x000fee00000018ff */
[----:B-----5:R-:W-:-:S02]  /*4fb0*/  F2FP.PACK_AB R4, R241, R239 ;  /* 0x000000eff104723e */ /* 0x020fc400000000ff */
[----:B------:R-:W-:Y:S01]  /*4fc0*/  F2FP.PACK_AB R6, R244, R238 ;  /* 0x000000eef406723e */ /* 0x000fe200000000ff */
[--C-:B-1----:R-:W-:Y:S01]  /*4fd0*/  FFMA.FTZ R3, R70, c[0x0][0x2d0], -R2.reuse ;  /* 0x0000b40046037a23 */ /* 0x102fe20000010802 */
[----:B----4-:R-:W-:Y:S01]  /*4fe0*/  F2FP.PACK_AB R5, R234, R236 ;  /* 0x000000ecea05723e */ /* 0x010fe200000000ff */
[----:B------:R-:W-:Y:S01]  /*4ff0*/  IMAD.MOV.U32 R70, RZ, RZ, R161 ;  /* 0x000000ffff467224 */ /* 0x000fe200078e00a1 */
[----:B------:R-:W-:Y:S01]  /*5000*/  F2FP.PACK_AB R7, R237, R235 ;  /* 0x000000ebed07723e */ /* 0x000fe200000000ff */
[----:B------:R1:W-:Y:S06]  /*5010*/  MUFU.EX2 R219, R3 ;  /* 0x0000000300db7308 */ /* 0x0003ec0000000800 */
[C---:B---3--:R-:W-:Y:S08]  /*5020*/  HMMA.16816.F32 R120, R4.reuse, R16, R72 ;  /* 0x000000100478723c */ /* 0x048ff00000001848 */
[----:B------:R-:W-:Y:S01]  /*5030*/  HMMA.16816.F32 R108, R4, R18, R64 ;  /* 0x00000012046c723c */ /* 0x000fe20000001840 */
[----:B------:R-:W3:Y:S01]  /*5040*/  LDSM.16.MT88.4 R16, [R199+0x4000] ;  /* 0x00400000c710783b */ /* 0x000ee20000004200 */
[----:B-1----:R-:W-:-:S04]  /*5050*/  FFMA.FTZ R3, R88, c[0x0][0x2d0], -R2 ;  /* 0x0000b40058037a23 */ /* 0x002fc80000010802 */
[----:B------:R1:W4:Y:S02]  /*5060*/  MUFU.EX2 R220, R3 ;  /* 0x0000000300dc7308 */ /* 0x0003240000000800 */
[C---:B------:R-:W-:Y:S08]  /*5070*/  HMMA.16816.F32 R140, R4.reuse, R20, R80 ;  /* 0x00000014048c723c */ /* 0x040ff00000001850 */
[----:B------:R-:W-:Y:S01]  /*5080*/  HMMA.16816.F32 R136, R4, R22, R76 ;  /* 0x000000160488723c */ /* 0x000fe2000000184c */
[----:B------:R-:W5:Y:S01]  /*5090*/  LDSM.16.MT88.4 R20, [R201+0x4000] ;  /* 0x00400000c914783b */ /* 0x000f620000004200 */
[----:B-1----:R-:W-:-:S06]  /*50a0*/  FFMA.FTZ R3, R71, c[0x0][0x2d0], -R2 ;  /* 0x0000b40047037a23 */ /* 0x002fcc0000010802 */
[C---:B------:R-:W-:Y:S01]  /*50b0*/  HMMA.16816.F32 R116, R4.reuse, R24, R60 ;  /* 0x000000180474723c */ /* 0x040fe2000000183c */
[----:B------:R1:W-:Y:S07]  /*50c0*/  MUFU.EX2 R217, R3 ;  /* 0x0000000300d97308 */ /* 0x0003ee0000000800 */
[C---:B------:R-:W-:Y:S01]  /*50d0*/  HMMA.16816.F32 R104, R4.reuse, R26, R56 ;  /* 0x0000001a0468723c */ /* 0x040fe20000001838 */
[----:B------:R-:W4:Y:S07]  /*50e0*/  LDSM.16.MT88.4 R24, [R200+0x1000] ;  /* 0x00100000c818783b */ /* 0x000f2e0000004200 */
[----:B--2---:R-:W-:Y:S01]  /*50f0*/  HMMA.16816.F32 R96, R4, R28, R44 ;  /* 0x0000001c0460723c */ /* 0x004fe2000000182c */
[----:B-1----:R-:W-:-:S04]  /*5100*/  FFMA.FTZ R3, R92, c[0x0][0x2d0], -R2 ;  /* 0x0000b4005c037a23 */ /* 0x002fc80000010802 */
[----:B------:R1:W2:Y:S03]  /*5110*/  MUFU.EX2 R218, R3 ;  /* 0x0000000300da7308 */ /* 0x0002a60000000800 */
[C---:B---3--:R-:W-:Y:S08]  /*5120*/  HMMA.16816.F32 R72, R4.reuse, R16, R84 ;  /* 0x000000100448723c */ /* 0x048ff00000001854 */
[----:B------:R-:W-:Y:S01]  /*5130*/  HMMA.16816.F32 R64, R4, R18, R100 ;  /* 0x000000120440723c */ /* 0x000fe20000001864 */
[----:B------:R-:W3:Y:S01]  /*5140*/  LDSM.16.MT88.4 R16, [R201+0x1000] ;  /* 0x00100000c910783b */ /* 0x000ee20000004200 */
[----:B-1----:R-:W-:-:S06]  /*5150*/  FFMA.FTZ R3, R93, c[0x0][0x2d0], -R0 ;  /* 0x0000b4005d037a23 */ /* 0x002fcc0000010800 */
[C---:B------:R-:W-:Y:S01]  /*5160*/  HMMA.16816.F32 R88, R4.reuse, R30, R52 ;  /* 0x0000001e0458723c */ /* 0x040fe20000001834 */
[----:B------:R-:W1:Y:S01]  /*5170*/  LDSM.16.MT88.4 R28, [R198+0x1000] ;  /* 0x00100000c61c783b */ /* 0x000e620000004200 */
[----:B------:R2:W-:Y:S06]  /*5180*/  MUFU.EX2 R216, R3 ;  /* 0x0000000300d87308 */ /* 0x0005ec0000000800 */
[C---:B------:R-:W-:Y:S08]  /*5190*/  HMMA.16816.F32 R36, R4.reuse, R12, R36 ;  /* 0x0000000c0424723c */ /* 0x040ff00000001824 */
[----:B------:R-:W-:Y:S01]  /*51a0*/  HMMA.16816.F32 R44, R4, R14, R32 ;  /* 0x0000000e042c723c */ /* 0x000fe20000001820 */
[----:B------:R-:W1:Y:S01]  /*51b0*/  LDSM.16.MT88.4 R12, [R199+0x1000] ;  /* 0x00100000c70c783b */ /* 0x000e620000004200 */
[----:B--2---:R-:W-:-:S04]  /*51c0*/  FFMA.FTZ R3, R94, c[0x0][0x2d0], -R0 ;  /* 0x0000b4005e037a23 */ /* 0x004fc80000010800 */
[----:B------:R2:W1:Y:S02]  /*51d0*/  MUFU.EX2 R215, R3 ;  /* 0x0000000300d77308 */ /* 0x0004640000000800 */
[C---:B------:R-:W-:Y:S08]  /*51e0*/  HMMA.16816.F32 R80, R4.reuse, R8, R40 ;  /* 0x000000080450723c */ /* 0x040ff00000001828 */
[----:B------:R-:W-:Y:S01]  /*51f0*/  HMMA.16816.F32 R76, R4, R10, R48 ;  /* 0x0000000a044c723c */ /* 0x000fe20000001830 */
[----:B------:R-:W3:Y:S01]  /*5200*/  LDSM.16.MT88.4 R8, [R198+0x4800] ;  /* 0x00480000c608783b */ /* 0x000ee20000004200 */
[----:B--2---:R-:W-:-:S06]  /*5210*/  FFMA.FTZ R3, R95, c[0x0][0x2d0], -R0 ;  /* 0x0000b4005f037a23 */ /* 0x004fcc0000010800 */
[C---:B-----5:R-:W-:Y:S01]  /*5220*/  HMMA.16816.F32 R56, R4.reuse, R20, R124 ;  /* 0x000000140438723c */ /* 0x060fe2000000187c */
[----:B------:R2:W-:Y:S07]  /*5230*/  MUFU.EX2 R214, R3 ;  /* 0x0000000300d67308 */ /* 0x0005ee0000000800 */
[----:B------:R-:W-:Y:S01]  /*5240*/  HMMA.16816.F32 R40, R4, R22, R112 ;  /* 0x000000160428723c */ /* 0x000fe20000001870 */
[----:B------:R-:W5:Y:S06]  /*5250*/  LDSM.16.MT88.4 R20, [R200+0x4800] ;  /* 0x00480000c814783b */ /* 0x000f6c0000004200 */
[----:B----4-:R-:W-:-:S02]  /*5260*/  F2FP.PACK_AB R4, R220, R219 ;  /* 0x000000dbdc04723e */ /* 0x010fc400000000ff */
[----:B------:R-:W-:Y:S01]  /*5270*/  F2FP.PACK_AB R6, R218, R217 ;  /* 0x000000d9da06723e */ /* 0x000fe200000000ff */
[----:B--2---:R-:W-:Y:S01]  /*5280*/  FFMA.FTZ R3, R144, c[0x0][0x2d0], -R0 ;  /* 0x0000b40090037a23 */ /* 0x004fe20000010800 */
[----:B-1----:R-:W-:-:S03]  /*5290*/  F2FP.PACK_AB R5, R215, R216 ;  /* 0x000000d8d705723e */ /* 0x002fc600000000ff */
[----:B------:R1:W2:Y:S02]  /*52a0*/  MUFU.EX2 R213, R3 ;  /* 0x0000000300d57308 */ /* 0x0002a40000000800 */
[----:B-1----:R-:W-:Y:S01]  /*52b0*/  FFMA.FTZ R3, R145, c[0x0][0x2d0], -R2 ;  /* 0x0000b40091037a23 */ /* 0x002fe20000010802 */
[----:B--2---:R-:W-:-:S05]  /*52c0*/  F2FP.PACK_AB R7, R213, R214 ;  /* 0x000000d6d507723e */ /* 0x004fca00000000ff */
[----:B------:R1:W-:Y:S02]  /*52d0*/  MUFU.EX2 R171, R3 ;  /* 0x0000000300ab7308 */ /* 0x0003e40000000800 */
[C---:B------:R-:W-:Y:S08]  /*52e0*/  HMMA.16816.F32 R48, R4.reuse, R24, R120 ;  /* 0x000000180430723c */ /* 0x040ff00000001878 */
[----:B------:R-:W-:Y:S01]  /*52f0*/  HMMA.16816.F32 R32, R4, R26, R108 ;  /* 0x0000001a0420723c */ /* 0x000fe2000000186c */
[----:B------:R-:W2:Y:S01]  /*5300*/  LDSM.16.MT88.4 R24, [R199+0x4800] ;  /* 0x00480000c718783b */ /* 0x000ea20000004200 */
[----:B-1----:R-:W-:-:S04]  /*5310*/  FFMA.FTZ R3, R146, c[0x0][0x2d0], -R2 ;  /* 0x0000b40092037a23 */ /* 0x002fc80000010802 */
[----:B------:R1:W4:Y:S02]  /*5320*/  MUFU.EX2 R170, R3 ;  /* 0x0000000300aa7308 */ /* 0x0003240000000800 */
[C---:B---3--:R-:W-:Y:S08]  /*5330*/  HMMA.16816.F32 R100, R4.reuse, R16, R96 ;  /* 0x000000100464723c */ /* 0x048ff00000001860 */
[----:B------:R-:W-:Y:S01]  /*5340*/  HMMA.16816.F32 R92, R4, R18, R88 ;  /* 0x00000012045c723c */ /* 0x000fe20000001858 */
[----:B------:R-:W3:Y:S01]  /*5350*/  LDSM.16.MT88.4 R16, [R201+0x4800] ;  /* 0x00480000c910783b */ /* 0x000ee20000004200 */
[----:B-1----:R-:W-:-:S06]  /*5360*/  FFMA.FTZ R3, R147, c[0x0][0x2d0], -R2 ;  /* 0x0000b40093037a23 */ /* 0x002fcc0000010802 */
[C---:B------:R-:W-:Y:S01]  /*5370*/  HMMA.16816.F32 R52, R4.reuse, R28, R140 ;  /* 0x0000001c0434723c */ /* 0x040fe2000000188c */
[----:B------:R1:W-:Y:S07]  /*5380*/  MUFU.EX2 R169, R3 ;  /* 0x0000000300a97308 */ /* 0x0003ee0000000800 */
[C---:B------:R-:W-:Y:S08]  /*5390*/  HMMA.16816.F32 R60, R4.reuse, R30, R136 ;  /* 0x0000001e043c723c */ /* 0x040ff00000001888 */
[----:B------:R-:W-:Y:S01]  /*53a0*/  HMMA.16816.F32 R28, R4, R12, R116 ;  /* 0x0000000c041c723c */ /* 0x000fe20000001874 */
[----:B-1----:R-:W-:-:S04]  /*53b0*/  FFMA.FTZ R3, R148, c[0x0][0x2d0], -R2 ;  /* 0x0000b40094037a23 */ /* 0x002fc80000010802 */
[----:B------:R1:W1:Y:S03]  /*53c0*/  MUFU.EX2 R168, R3 ;  /* 0x0000000300a87308 */ /* 0x0002660000000800 */
[C---:B------:R-:W-:Y:S01]  /*53d0*/  HMMA.16816.F32 R108, R4.reuse, R14, R104 ;  /* 0x0000000e046c723c */ /* 0x040fe20000001868 */
[----:B------:R-:W3:Y:S07]  /*53e0*/  LDSM.16.MT88.4 R12, [R198+0x1800] ;  /* 0x00180000c60c783b */ /* 0x000eee0000004200 */
[----:B------:R-:W-:Y:S01]  /*53f0*/  HMMA.16816.F32 R112, R4, R8, R80 ;  /* 0x000000080470723c */ /* 0x000fe20000001850 */
[----:B-1----:R-:W-:-:S07]  /*5400*/  FFMA.FTZ R3, R149, c[0x0][0x2d0], -R0 ;  /* 0x0000b40095037a23 */ /* 0x002fce0000010800 */
[C---:B------:R-:W-:Y:S01]  /*5410*/  HMMA.16816.F32 R104, R4.reuse, R10, R76 ;  /* 0x0000000a0468723c */ /* 0x040fe2000000184c */
[----:B------:R-:W1:Y:S01]  /*5420*/  LDSM.16.MT88.4 R8, [R200+0x1800] ;  /* 0x00180000c808783b */ /* 0x000e620000004200 */
[----:B------:R2:W-:Y:S06]  /*5430*/  MUFU.EX2 R163, R3 ;  /* 0x0000000300a37308 */ /* 0x0005ec0000000800 */
[C---:B-----5:R-:W-:Y:S08]  /*5440*/  HMMA.16816.F32 R36, R4.reuse, R20, R36 ;  /* 0x000000140424723c */ /* 0x060ff00000001824 */
[----:B------:R-:W-:Y:S01]  /*5450*/  HMMA.16816.F32 R116, R4, R22, R44 ;  /* 0x000000160474723c */ /* 0x000fe2000000182c */
[----:B------:R-:W5:Y:S01]  /*5460*/  LDSM.16.MT88.4 R20, [R199+0x1800] ;  /* 0x00180000c714783b */ /* 0x000f620000004200 */
[----:B--2---:R-:W-:-:S04]  /*5470*/  FFMA.FTZ R3, R151, c[0x0][0x2d0], -R0 ;  /* 0x0000b40097037a23 */ /* 0x004fc80000010800 */
[----:B------:R2:W1:Y:S02]  /*5480*/  MUFU.EX2 R162, R3 ;  /* 0x0000000300a27308 */ /* 0x0004640000000800 */
[C---:B------:R-:W-:Y:S08]  /*5490*/  HMMA.16816.F32 R124, R4.reuse, R24, R72 ;  /* 0x00000018047c723c */ /* 0x040ff00000001848 */
[----:B------:R-:W-:Y:S01]  /*54a0*/  HMMA.16816.F32 R120, R4, R26, R64 ;  /* 0x0000001a0478723c */ /* 0x000fe20000001840 */
[----:B------:R-:W5:Y:S01]  /*54b0*/  LDSM.16.MT88.4 R24, [R201+0x1800] ;  /* 0x00180000c918783b */ /* 0x000f620000004200 */
[----:B--2---:R-:W-:-:S06]  /*54c0*/  FFMA.FTZ R3, R150, c[0x0][0x2d0], -R0 ;  /* 0x0000b40096037a23 */ /* 0x004fcc0000010800 */
[C---:B---3--:R-:W-:Y:S01]  /*54d0*/  HMMA.16816.F32 R96, R4.reuse, R16, R56 ;  /* 0x000000100460723c */ /* 0x048fe20000001838 */
[----:B------:R2:W-:Y:S07]  /*54e0*/  MUFU.EX2 R161, R3 ;  /* 0x0000000300a17308 */ /* 0x0005ee0000000800 */
[----:B------:R-:W-:Y:S01]  /*54f0*/  HMMA.16816.F32 R88, R4, R18, R40 ;  /* 0x000000120458723c */ /* 0x000fe20000001828 */
[----:B------:R-:W3:Y:S06]  /*5500*/  LDSM.16.MT88.4 R16, [R198+0x5000] ;  /* 0x00500000c610783b */ /* 0x000eec0000004200 */
[----:B----4-:R-:W-:-:S02]  /*5510*/  F2FP.PACK_AB R4, R170, R171 ;  /* 0x000000abaa04723e */ /* 0x010fc400000000ff */
[----:B------:R-:W-:Y:S01]  /*5520*/  F2FP.PACK_AB R6, R168, R169 ;  /* 0x000000a9a806723e */ /* 0x000fe200000000ff */
[----:B--2---:R-:W-:Y:S01]  /*5530*/  FFMA.FTZ R3, R152, c[0x0][0x2d0], -R0 ;  /* 0x0000b40098037a23 */ /* 0x004fe20000010800 */
[----:B-1----:R-:W-:Y:S01]  /*5540*/  F2FP.PACK_AB R5, R162, R163 ;  /* 0x000000a3a205723e */ /* 0x002fe200000000ff */
[----:B------:R-:W-:Y:S02]  /*5550*/  IMAD.MOV.U32 R152, RZ, RZ, R70 ;  /* 0x000000ffff987224 */ /* 0x000fe400078e0046 */
[----:B------:R-:W1:Y:S02]  /*5560*/  MUFU.EX2 R151, R3 ;  /* 0x0000000300977308 */ /* 0x000e640000000800 */
[----:B-1----:R-:W-:Y:S01]  /*5570*/  F2FP.PACK_AB R7, R151, R161 ;  /* 0x000000a19707723e */ /* 0x002fe200000000ff */
[----:B------:R-:W-:-:S05]  /*5580*/  FFMA.FTZ R3, R153, c[0x0][0x2d0], -R2 ;  /* 0x0000b40099037a23 */ /* 0x000fca0000010802 */
[----:B------:R1:W-:Y:S01]  /*5590*/  MUFU.EX2 R150, R3 ;  /* 0x0000000300967308 */ /* 0x0003e20000000800 */
[C---:B------:R-:W-:Y:S08]  /*55a0*/  HMMA.16816.F32 R84, R4.reuse, R12, R52 ;  /* 0x0000000c0454723c */ /* 0x040ff00000001834 */
[----:B------:R-:W-:Y:S01]  /*55b0*/  HMMA.16816.F32 R80, R4, R14, R60 ;  /* 0x0000000e0450723c */ /* 0x000fe2000000183c */
[----:B------:R-:W2:Y:S01]  /*55c0*/  LDSM.16.MT88.4 R12, [R200+0x5000] ;  /* 0x00500000c80c783b */ /* 0x000ea20000004200 */
[----:B-1----:R-:W-:-:S06]  /*55d0*/  FFMA.FTZ R3, R154, c[0x0][0x2d0], -R2 ;  /* 0x0000b4009a037a23 */ /* 0x002fcc0000010802 */
[C---:B------:R-:W-:Y:S01]  /*55e0*/  HMMA.16816.F32 R76, R4.reuse, R8, R48 ;  /* 0x00000008044c723c */ /* 0x040fe20000001830 */
[----:B------:R1:W4:Y:S07]  /*55f0*/  MUFU.EX2 R149, R3 ;  /* 0x0000000300957308 */ /* 0x00032e0000000800 */
[C---:B------:R-:W-:Y:S01]  /*5600*/  HMMA.16816.F32 R72, R4.reuse, R10, R32 ;  /* 0x0000000a0448723c */ /* 0x040fe20000001820 */
[----:B------:R-:W2:Y:S04]  /*5610*/  LDSM.16.MT88.4 R8, [R199+0x5000] ;  /* 0x00500000c708783b */ /* 0x000ea80000004200 */
[----:B------:R-:W-:Y:S03]  /*5620*/  LDSM.16.MT88.4 R32, [R198+0x2000] ;  /* 0x00200000c620783b */ /* 0x000fe60000004200 */
[----:B-----5:R-:W-:Y:S01]  /*5630*/  HMMA.16816.F32 R64, R4, R20, R28 ;  /* 0x000000140440723c */ /* 0x020fe2000000181c */
[----:B------:R-:W5:Y:S01]  /*5640*/  LDSM.16.MT88.4 R28, [R201+0x5000] ;  /* 0x00500000c91c783b */ /* 0x000f620000004200 */
[----:B-1----:R-:W-:-:S04]  /*5650*/  FFMA.FTZ R3, R155, c[0x0][0x2d0], -R2 ;  /* 0x0000b4009b037a23 */ /* 0x002fc80000010802 */
[----:B------:R1:W-:Y:S02]  /*5660*/  MUFU.EX2 R148, R3 ;  /* 0x0000000300947308 */ /* 0x0003e40000000800 */
[C---:B------:R-:W-:Y:S08]  /*5670*/  HMMA.16816.F32 R52, R4.reuse, R24, R100 ;  /* 0x000000180434723c */ /* 0x040ff00000001864 */
[----:B------:R-:W-:Y:S01]  /*5680*/  HMMA.16816.F32 R56, R4, R26, R92 ;  /* 0x0000001a0438723c */ /* 0x000fe2000000185c */
[----:B------:R-:W4:Y:S01]  /*5690*/  LDSM.16.MT88.4 R24, [R200+0x2000] ;  /* 0x00200000c818783b */ /* 0x000f220000004200 */
[----:B-1----:R-:W-:-:S06]  /*56a0*/  FFMA.FTZ R3, R156, c[0x0][0x2d0], -R2 ;  /* 0x0000b4009c037a23 */ /* 0x002fcc0000010802 */
[C---:B---3--:R-:W-:Y:S01]  /*56b0*/  HMMA.16816.F32 R48, R4.reuse, R16, R112 ;  /* 0x000000100430723c */ /* 0x048fe20000001870 */
[----:B------:R1:W3:Y:S07]  /*56c0*/  MUFU.EX2 R147, R3 ;  /* 0x0000000300937308 */ /* 0x0002ee0000000800 */
[C---:B------:R-:W-:Y:S01]  /*56d0*/  HMMA.16816.F32 R40, R4.reuse, R18, R104 ;  /* 0x000000120428723c */ /* 0x040fe20000001868 */
[----:B------:R-:W3:Y:S07]  /*56e0*/  LDSM.16.MT88.4 R16, [R199+0x2000] ;  /* 0x00200000c710783b */ /* 0x000eee0000004200 */
[----:B------:R-:W-:Y:S01]  /*56f0*/  HMMA.16816.F32 R60, R4, R22, R108 ;  /* 0x00000016043c723c */ /* 0x000fe2000000186c */
[----:B------:R-:W3:Y:S01]  /*5700*/  LDSM.16.MT88.4 R20, [R201+0x2000] ;  /* 0x00200000c914783b */ /* 0x000ee20000004200 */
[----:B-1----:R-:W-:-:S04]  /*5710*/  FFMA.FTZ R3, R157, c[0x0][0x2d0], -R0 ;  /* 0x0000b4009d037a23 */ /* 0x002fc80000010800 */
[----:B------:R1:W-:Y:S02]  /*5720*/  MUFU.EX2 R146, R3 ;  /* 0x0000000300927308 */ /* 0x0003e40000000800 */
[C---:B--2---:R-:W-:Y:S08]  /*5730*/  HMMA.16816.F32 R44, R4.reuse, R12, R36 ;  /* 0x0000000c042c723c */ /* 0x044ff00000001824 */
[----:B------:R-:W-:Y:S01]  /*5740*/  HMMA.16816.F32 R36, R4, R14, R116 ;  /* 0x0000000e0424723c */ /* 0x000fe20000001874 */
[----:B------:R-:W2:Y:S01]  /*5750*/  LDSM.16.MT88.4 R12, [R198+0x5800] ;  /* 0x00580000c60c783b */ /* 0x000ea20000004200 */
[----:B-1----:R-:W-:-:S06]  /*5760*/  FFMA.FTZ R3, R159, c[0x0][0x2d0], -R0 ;  /* 0x0000b4009f037a23 */ /* 0x002fcc0000010800 */
[C---:B------:R-:W-:Y:S01]  /*5770*/  HMMA.16816.F32 R100, R4.reuse, R8, R124 ;  /* 0x000000080464723c */ /* 0x040fe2000000187c */
[----:B------:R-:W-:Y:S01]  /*5780*/  LDSM.16.MT88.4 R124, [R199+0x6800] ;  /* 0x00680000c77c783b */ /* 0x000fe20000004200 */
[----:B------:R1:W1:Y:S06]  /*5790*/  MUFU.EX2 R145, R3 ;  /* 0x0000000300917308 */ /* 0x00026c0000000800 */
[C---:B------:R-:W-:Y:S01]  /*57a0*/  HMMA.16816.F32 R108, R4.reuse, R10, R120 ;  /* 0x0000000a046c723c */ /* 0x040fe20000001878 */
[----:B------:R-:W2:Y:S07]  /*57b0*/  LDSM.16.MT88.4 R8, [R200+0x5800] ;  /* 0x00580000c808783b */ /* 0x000eae0000004200 */
[----:B-----5:R-:W-:Y:S01]  /*57c0*/  HMMA.16816.F32 R116, R4, R28, R96 ;  /* 0x0000001c0474723c */ /* 0x020fe20000001860 */
[----:B-1----:R-:W-:-:S04]  /*57d0*/  FFMA.FTZ R3, R158, c[0x0][0x2d0], -R0 ;  /* 0x0000b4009e037a23 */ /* 0x002fc80000010800 */
[----:B------:R1:W-:Y:S03]  /*57e0*/  MUFU.EX2 R144, R3 ;  /* 0x0000000300907308 */ /* 0x0003e60000000800 */
[----:B------:R-:W-:Y:S01]  /*57f0*/  HMMA.16816.F32 R92, R4, R30, R88 ;  /* 0x0000001e045c723c */ /* 0x000fe20000001858 */
[----:B------:R-:W-:Y:S06]  /*5800*/  LDSM.16.MT88.4 R28, [R199+0x5800] ;  /* 0x00580000c71c783b */ /* 0x000fec0000004200 */
[----:B----4-:R-:W-:-:S02]  /*5810*/  F2FP.PACK_AB R4, R149, R150 ;  /* 0x000000969504723e */ /* 0x010fc400000000ff */
[----:B---3--:R-:W-:Y:S02]  /*5820*/  F2FP.PACK_AB R6, R147, R148 ;  /* 0x000000949306723e */ /* 0x008fe400000000ff */
[----:B------:R-:W-:Y:S01]  /*5830*/  F2FP.PACK_AB R5, R145, R146 ;  /* 0x000000929105723e */ /* 0x000fe200000000ff */
[----:B-1----:R-:W-:-:S04]  /*5840*/  FFMA.FTZ R3, R160, c[0x0][0x2d0], -R0 ;  /* 0x0000b400a0037a23 */ /* 0x002fc80000010800 */
[----:B------:R1:W3:Y:S02]  /*5850*/  MUFU.EX2 R143, R3 ;  /* 0x00000003008f7308 */ /* 0x0002e40000000800 */
[----:B-1----:R-:W-:Y:S01]  /*5860*/  FFMA.FTZ R3, R176, c[0x0][0x2d0], -R2 ;  /* 0x0000b400b0037a23 */ /* 0x002fe20000010802 */
[----:B---3--:R-:W-:-:S05]  /*5870*/  F2FP.PACK_AB R7, R143, R144 ;  /* 0x000000908f07723e */ /* 0x008fca00000000ff */
[----:B------:R1:W-:Y:S02]  /*5880*/  MUFU.EX2 R142, R3 ;  /* 0x00000003008e7308 */ /* 0x0003e40000000800 */
[C---:B------:R-:W-:Y:S08]  /*5890*/  HMMA.16816.F32 R104, R4.reuse, R34, R80 ;  /* 0x000000220468723c */ /* 0x040ff00000001850 */
[----:B------:R-:W-:Y:S01]  /*58a0*/  HMMA.16816.F32 R80, R4, R24, R76 ;  /* 0x000000180450723c */ /* 0x000fe2000000184c */
[----:B-1----:R-:W-:-:S07]  /*58b0*/  FFMA.FTZ R3, R177, c[0x0][0x2d0], -R2 ;  /* 0x0000b400b1037a23 */ /* 0x002fce0000010802 */
[C---:B------:R-:W-:Y:S01]  /*58c0*/  HMMA.16816.F32 R96, R4.reuse, R16, R64 ;  /* 0x000000100460723c */ /* 0x040fe20000001840 */
[----:B------:R1:W3:Y:S07]  /*58d0*/  MUFU.EX2 R141, R3 ;  /* 0x00000003008d7308 */ /* 0x0002ee0000000800 */
[C---:B------:R-:W-:Y:S08]  /*58e0*/  HMMA.16816.F32 R76, R4.reuse, R20, R52 ;  /* 0x00000014044c723c */ /* 0x040ff00000001834 */
[C---:B------:R-:W-:Y:S01]  /*58f0*/  HMMA.16816.F32 R64, R4.reuse, R22, R56 ;  /* 0x000000160440723c */ /* 0x040fe20000001838 */
[--C-:B-1----:R-:W-:Y:S01]  /*5900*/  FFMA.FTZ R3, R178, c[0x0][0x2d0], -R2.reuse ;  /* 0x0000b400b2037a23 */ /* 0x102fe20000010802 */
[----:B------:R-:W1:Y:S03]  /*5910*/  LDSM.16.MT88.4 R20, [R201+0x5800] ;  /* 0x00580000c914783b */ /* 0x000e660000004200 */
[----:B------:R4:W-:Y:S03]  /*5920*/  MUFU.EX2 R140, R3 ;  /* 0x00000003008c7308 */ /* 0x0009e60000000800 */
[C---:B------:R-:W-:Y:S08]  /*5930*/  HMMA.16816.F32 R112, R4.reuse, R32, R84 ;  /* 0x000000200470723c */ /* 0x040ff00000001854 */
[----:B------:R-:W-:Y:S01]  /*5940*/  HMMA.16816.F32 R84, R4, R18, R60 ;  /* 0x000000120454723c */ /* 0x000fe2000000183c */
[----:B------:R-:W-:Y:S01]  /*5950*/  LDSM.16.MT88.4 R16, [R198+0x2800] ;  /* 0x00280000c610783b */ /* 0x000fe20000004200 */
[----:B----4-:R-:W-:-:S06]  /*5960*/  FFMA.FTZ R3, R179, c[0x0][0x2d0], -R2 ;  /* 0x0000b400b3037a23 */ /* 0x010fcc0000010802 */
[C---:B--2---:R-:W-:Y:S01]  /*5970*/  HMMA.16816.F32 R60, R4.reuse, R12, R48 ;  /* 0x0000000c043c723c */ /* 0x044fe20000001830 */
[----:B------:R2:W4:Y:S07]  /*5980*/  MUFU.EX2 R139, R3 ;  /* 0x00000003008b7308 */ /* 0x00052e0000000800 */
[C---:B------:R-:W-:Y:S01]  /*5990*/  HMMA.16816.F32 R52, R4.reuse, R14, R40 ;  /* 0x0000000e0434723c */ /* 0x040fe20000001828 */
[----:B------:R-:W5:Y:S07]  /*59a0*/  LDSM.16.MT88.4 R12, [R200+0x2800] ;  /* 0x00280000c80c783b */ /* 0x000f6e0000004200 */
[----:B------:R-:W-:Y:S01]  /*59b0*/  HMMA.16816.F32 R88, R4, R26, R72 ;  /* 0x0000001a0458723c */ /* 0x000fe20000001848 */
[----:B--2---:R-:W-:Y:S01]  /*59c0*/  FFMA.FTZ R3, R209, c[0x0][0x2d0], -R0 ;  /* 0x0000b400d1037a23 */ /* 0x004fe20000010800 */
[----:B------:R-:W2:Y:S01]  /*59d0*/  LDSM.16.MT88.4 R24, [R201+0x2800] ;  /* 0x00280000c918783b */ /* 0x000ea20000004200 */
[----:B------:R-:W-:-:S02]  /*59e0*/  IADD3 R209, R250, -0x2, RZ ;  /* 0xfffffffefad17810 */ /* 0x000fc40007ffe0ff */
[----:B------:R3:W-:Y:S02]  /*59f0*/  MUFU.EX2 R138, R3 ;  /* 0x00000003008a7308 */ /* 0x0007e40000000800 */
[----:B------:R-:W-:Y:S01]  /*5a00*/  ISETP.GE.AND P0, PT, R209, R152, PT ;  /* 0x00000098d100720c */ /* 0x000fe20003f06270 */
[C---:B------:R-:W-:Y:S08]  /*5a10*/  HMMA.16816.F32 R48, R4.reuse, R8, R44 ;  /* 0x000000080430723c */ /* 0x040ff0000000182c */
[----:B-1----:R-:W-:Y:S01]  /*5a20*/  HMMA.16816.F32 R44, R4, R20, R116 ;  /* 0x00000014042c723c */ /* 0x002fe20000001874 */
[----:B------:R-:W-:Y:S01]  /*5a30*/  LDSM.16.MT88.4 R116, [R200+0x6800] ;  /* 0x00680000c874783b */ /* 0x000fe20000004200 */
[----:B---3--:R-:W-:-:S06]  /*5a40*/  FFMA.FTZ R3, R210, c[0x0][0x2d0], -R0 ;  /* 0x0000b400d2037a23 */ /* 0x008fcc0000010800 */
[C---:B------:R-:W-:Y:S01]  /*5a50*/  HMMA.16816.F32 R40, R4.reuse, R22, R92 ;  /* 0x000000160428723c */ /* 0x040fe2000000185c */
[----:B------:R1:W3:Y:S01]  /*5a60*/  MUFU.EX2 R137, R3 ;  /* 0x0000000300897308 */ /* 0x0002e20000000800 */
[----:B------:R-:W2:Y:S04]  /*5a70*/  LDSM.16.MT88.4 R20, [R200+0x6000] ;  /* 0x00600000c814783b */ /* 0x000ea80000004200 */
[----:B------:R-:W-:Y:S02]  /*5a80*/  LDSM.16.MT88.4 R92, [R199+0x3000] ;  /* 0x00300000c75c783b */ /* 0x000fe40000004200 */
[C---:B------:R-:W-:Y:S02]  /*5a90*/  HMMA.16816.F32 R36, R4.reuse, R10, R36 ;  /* 0x0000000a0424723c */ /* 0x040fe40000001824 */
[----:B------:R-:W-:Y:S06]  /*5aa0*/  LDSM.16.MT88.4 R8, [R199+0x2800] ;  /* 0x00280000c708783b */ /* 0x000fec0000004200 */
[C---:B------:R-:W-:Y:S01]  /*5ab0*/  HMMA.16816.F32 R32, R4.reuse, R28, R100 ;  /* 0x0000001c0420723c */ /* 0x040fe20000001864 */
[----:B-1----:R-:W-:Y:S01]  /*5ac0*/  FFMA.FTZ R3, R212, c[0x0][0x2d0], -R0 ;  /* 0x0000b400d4037a23 */ /* 0x002fe20000010800 */
[----:B------:R-:W-:Y:S03]  /*5ad0*/  LDSM.16.MT88.4 R100, [R201+0x3000] ;  /* 0x00300000c964783b */ /* 0x000fe60000004200 */
[----:B------:R1:W-:Y:S03]  /*5ae0*/  MUFU.EX2 R136, R3 ;  /* 0x0000000300887308 */ /* 0x0003e60000000800 */
[----:B------:R-:W-:Y:S01]  /*5af0*/  HMMA.16816.F32 R56, R4, R30, R108 ;  /* 0x0000001e0438723c */ /* 0x000fe2000000186c */
[----:B------:R-:W-:Y:S04]  /*5b00*/  LDSM.16.MT88.4 R28, [R198+0x6000] ;  /* 0x00600000c61c783b */ /* 0x000fe80000004200 */
[----:B------:R-:W-:Y:S02]  /*5b10*/  LDSM.16.MT88.4 R108, [R198+0x6800] ;  /* 0x00680000c66c783b */ /* 0x000fe40000004200 */
[----:B------:R-:W-:-:S02]  /*5b20*/  F2FP.PACK_AB R4, R141, R142 ;  /* 0x0000008e8d04723e */ /* 0x000fc400000000ff */
[----:B----4-:R-:W-:Y:S02]  /*5b30*/  F2FP.PACK_AB R6, R139, R140 ;  /* 0x0000008c8b06723e */ /* 0x010fe400000000ff */
[----:B---3--:R-:W-:Y:S01]  /*5b40*/  F2FP.PACK_AB R5, R137, R138 ;  /* 0x0000008a8905723e */ /* 0x008fe200000000ff */
[----:B-1----:R-:W-:-:S04]  /*5b50*/  FFMA.FTZ R3, R211, c[0x0][0x2d0], -R0 ;  /* 0x0000b400d3037a23 */ /* 0x002fc80000010800 */
[----:B------:R-:W1:Y:S02]  /*5b60*/  MUFU.EX2 R71, R3 ;  /* 0x0000000300477308 */ /* 0x000e640000000800 */
[----:B-1----:R-:W-:Y:S01]  /*5b70*/  F2FP.PACK_AB R7, R71, R136 ;  /* 0x000000884707723e */ /* 0x002fe200000000ff */
[----:B------:R-:W-:-:S05]  /*5b80*/  FFMA.FTZ R3, R221, c[0x0][0x2d0], -R2 ;  /* 0x0000b400dd037a23 */ /* 0x000fca0000010802 */
[----:B------:R1:W-:Y:S01]  /*5b90*/  MUFU.EX2 R70, R3 ;  /* 0x0000000300467308 */ /* 0x0003e20000000800 */
[C---:B-----5:R-:W-:Y:S08]  /*5ba0*/  HMMA.16816.F32 R80, R4.reuse, R12, R80 ;  /* 0x0000000c0450723c */ /* 0x060ff00000001850 */
[----:B------:R-:W-:Y:S01]  /*5bb0*/  HMMA.16816.F32 R88, R4, R14, R88 ;  /* 0x0000000e0458723c */ /* 0x000fe20000001858 */
[----:B------:R-:W3:Y:S01]  /*5bc0*/  LDSM.16.MT88.4 R12, [R199+0x6000] ;  /* 0x00600000c70c783b */ /* 0x000ee20000004200 */
[----:B-1----:R-:W-:-:S06]  /*5bd0*/  FFMA.FTZ R3, R222, c[0x0][0x2d0], -R2 ;  /* 0x0000b400de037a23 */ /* 0x002fcc0000010802 */
[C---:B--2---:R-:W-:Y:S01]  /*5be0*/  HMMA.16816.F32 R120, R4.reuse, R26, R64 ;  /* 0x0000001a0478723c */ /* 0x044fe20000001840 */
[----:B------:R1:W2:Y:S07]  /*5bf0*/  MUFU.EX2 R26, R3 ;  /* 0x00000003001a7308 */ /* 0x0002ae0000000800 */
[C---:B------:R-:W-:Y:S08]  /*5c00*/  HMMA.16816.F32 R72, R4.reuse, R16, R112 ;  /* 0x000000100448723c */ /* 0x040ff00000001870 */
[----:B------:R-:W-:Y:S01]  /*5c10*/  HMMA.16816.F32 R112, R4, R24, R76 ;  /* 0x000000180470723c */ /* 0x000fe2000000184c */
[----:B------:R-:W-:Y:S01]  /*5c20*/  LDSM.16.MT88.4 R76, [R198+0x3000] ;  /* 0x00300000c64c783b */ /* 0x000fe20000004200 */
[--C-:B-1----:R-:W-:Y:S01]  /*5c30*/  FFMA.FTZ R3, R223, c[0x0][0x2d0], -R2.reuse ;  /* 0x0000b400df037a23 */ /* 0x102fe20000010802 */
[----:B--2---:R-:W-:Y:S01]  /*5c40*/  F2FP.PACK_AB R64, R26, R70 ;  /* 0x000000461a40723e */ /* 0x004fe200000000ff */
[----:B------:R-:W-:-:S02]  /*5c50*/  FFMA.FTZ R2, R224, c[0x0][0x2d0], -R2 ;  /* 0x0000b400e0027a23 */ /* 0x000fc40000010802 */
[----:B------:R-:W-:Y:S02]  /*5c60*/  MUFU.EX2 R25, R3 ;  /* 0x0000000300197308 */ /* 0x000fe40000000800 */
[C---:B------:R-:W-:Y:S06]  /*5c70*/  HMMA.16816.F32 R48, R4.reuse, R20, R48 ;  /* 0x000000140430723c */ /* 0x040fec0000001830 */
[----:B------:R1:W2:Y:S02]  /*5c80*/  MUFU.EX2 R24, R2 ;  /* 0x0000000200187308 */ /* 0x0002a40000000800 */
[C---:B------:R-:W-:Y:S08]  /*5c90*/  HMMA.16816.F32 R16, R4.reuse, R18, R104 ;  /* 0x000000120410723c */ /* 0x040ff00000001868 */
[----:B---3--:R-:W-:Y:S01]  /*5ca0*/  HMMA.16816.F32 R32, R4, R12, R32 ;  /* 0x0000000c0420723c */ /* 0x008fe20000001820 */
[----:B-1----:R-:W-:Y:S01]  /*5cb0*/  FFMA.FTZ R2, R225, c[0x0][0x2d0], -R0 ;  /* 0x0000b400e1027a23 */ /* 0x002fe20000010800 */
[----:B--2---:R-:W-:-:S06]  /*5cc0*/  F2FP.PACK_AB R66, R24, R25 ;  /* 0x000000191842723e */ /* 0x004fcc00000000ff */
[C---:B------:R-:W-:Y:S01]  /*5cd0*/  HMMA.16816.F32 R96, R4.reuse, R8, R96 ;  /* 0x000000080460723c */ /* 0x040fe20000001860 */
[----:B------:R1:W-:Y:S07]  /*5ce0*/  MUFU.EX2 R21, R2 ;  /* 0x0000000200157308 */ /* 0x0003ee0000000800 */
[C---:B------:R-:W-:Y:S01]  /*5cf0*/  HMMA.16816.F32 R104, R4.reuse, R10, R84 ;  /* 0x0000000a0468723c */ /* 0x040fe20000001854 */
[----:B------:R-:W2:Y:S04]  /*5d00*/  LDSM.16.MT88.4 R8, [R201+0x6000] ;  /* 0x00600000c908783b */ /* 0x000ea80000004200 */
[----:B------:R-:W3:Y:S03]  /*5d10*/  LDSM.16.MT88.4 R84, [R200+0x3000] ;  /* 0x00300000c854783b */ /* 0x000ee60000004200 */
[----:B------:R-:W-:Y:S01]  /*5d20*/  HMMA.16816.F32 R60, R4, R28, R60 ;  /* 0x0000001c043c723c */ /* 0x000fe2000000183c */
[----:B-1----:R-:W-:-:S04]  /*5d30*/  FFMA.FTZ R2, R227, c[0x0][0x2d0], -R0 ;  /* 0x0000b400e3027a23 */ /* 0x002fc80000010800 */
[----:B------:R1:W4:Y:S03]  /*5d40*/  MUFU.EX2 R20, R2 ;  /* 0x0000000200147308 */ /* 0x0003260000000800 */
[C---:B------:R-:W-:Y:S08]  /*5d50*/  HMMA.16816.F32 R52, R4.reuse, R30, R52 ;  /* 0x0000001e0434723c */ /* 0x040ff00000001834 */
[----:B------:R-:W-:Y:S01]  /*5d60*/  HMMA.16816.F32 R36, R4, R22, R36 ;  /* 0x000000160424723c */ /* 0x000fe20000001824 */
[--C-:B-1----:R-:W-:Y:S01]  /*5d70*/  FFMA.FTZ R2, R226, c[0x0][0x2d0], -R0.reuse ;  /* 0x0000b400e2027a23 */ /* 0x102fe20000010800 */
[----:B----4-:R-:W-:Y:S01]  /*5d80*/  F2FP.PACK_AB R65, R20, R21 ;  /* 0x000000151441723e */ /* 0x010fe200000000ff */
[----:B------:R-:W-:-:S05]  /*5d90*/  FFMA.FTZ R0, R228, c[0x0][0x2d0], -R0 ;  /* 0x0000b400e4007a23 */ /* 0x000fca0000010800 */
[C---:B------:R-:W-:Y:S01]  /*5da0*/  HMMA.16816.F32 R56, R4.reuse, R14, R56 ;  /* 0x0000000e0438723c */ /* 0x040fe20000001838 */
[----:B------:R1:W-:Y:S07]  /*5db0*/  MUFU.EX2 R13, R2 ;  /* 0x00000002000d7308 */ /* 0x0003ee0000000800 */
[C---:B--2---:R-:W-:Y:S01]  /*5dc0*/  HMMA.16816.F32 R44, R4.reuse, R8, R44 ;  /* 0x00000008042c723c */ /* 0x044fe2000000182c */
[----:B------:R2:W4:Y:S07]  /*5dd0*/  MUFU.EX2 R12, R0 ;  /* 0x00000000000c7308 */ /* 0x00052e0000000800 */
[----:B------:R-:W-:Y:S01]  /*5de0*/  HMMA.16816.F32 R40, R4, R10, R40 ;  /* 0x0000000a0428723c */ /* 0x000fe20000001828 */
[----:B-1----:R-:W-:Y:S01]  /*5df0*/  FADD.FTZ R2, R242, R240 ;  /* 0x000000f0f2027221 */ /* 0x002fe20000010000 */
[----:B------:R-:W1:Y:S03]  /*5e00*/  LDSM.16.MT88.4 R4, [R201+0x6800] ;  /* 0x00680000c904783b */ /* 0x000e660000004200 */
[----:B------:R-:W-:-:S02]  /*5e10*/  FADD.FTZ R2, R243, R2 ;  /* 0x00000002f3027221 */ /* 0x000fc40000010000 */
[----:B--2---:R-:W-:Y:S01]  /*5e20*/  FADD.FTZ R0, R248, R247 ;  /* 0x000000f7f8007221 */ /* 0x004fe20000010000 */
[----:B----4-:R-:W-:Y:S01]  /*5e30*/  F2FP.PACK_AB R67, R12, R13 ;  /* 0x0000000d0c43723e */ /* 0x010fe200000000ff */
[----:B------:R-:W-:Y:S02]  /*5e40*/  FADD.FTZ R2, R245, R2 ;  /* 0x00000002f5027221 */ /* 0x000fe40000010000 */
[----:B------:R-:W-:Y:S02]  /*5e50*/  FADD.FTZ R0, R246, R0 ;  /* 0x00000000f6007221 */ /* 0x000fe40000010000 */
[----:B------:R-:W-:Y:S02]  /*5e60*/  FADD.FTZ R2, R236, R2 ;  /* 0x00000002ec027221 */ /* 0x000fe40000010000 */
[----:B------:R-:W-:Y:S01]  /*5e70*/  FADD.FTZ R0, R249, R0 ;  /* 0x00000000f9007221 */ /* 0x000fe20000010000 */
[----:B---3--:R-:W-:Y:S01]  /*5e80*/  HMMA.16816.F32 R80, R64, R84, R80 ;  /* 0x000000544050723c */ /* 0x008fe20000001850 */
[----:B------:R-:W-:-:S02]  /*5e90*/  FADD.FTZ R2, R234, R2 ;  /* 0x00000002ea027221 */ /* 0x000fc40000010000 */
[----:B------:R-:W-:Y:S02]  /*5ea0*/  FADD.FTZ R0, R239, R0 ;  /* 0x00000000ef007221 */ /* 0x000fe40000010000 */
[----:B------:R-:W-:Y:S02]  /*5eb0*/  FADD.FTZ R2, R235, R2 ;  /* 0x00000002eb027221 */ /* 0x000fe40000010000 */
[----:B------:R-:W-:Y:S01]  /*5ec0*/  FADD.FTZ R0, R241, R0 ;  /* 0x00000000f1007221 */ /* 0x000fe20000010000 */
[----:B------:R-:W-:Y:S01]  /*5ed0*/  HMMA.16816.F32 R84, R64, R86, R88 ;  /* 0x000000564054723c */ /* 0x000fe20000001858 */
        /* <DEDUP_REMOVED lines=9> */
[----:B------:R-:W-:Y:S03]  /*5f70*/  HMMA.16816.F32 R96, R64, R100, R112 ;  /* 0x000000644060723c */ /* 0x000fe60000001870 */
[----:B------:R-:W-:-:S04]  /*5f80*/  FADD.FTZ R0, R217, R0 ;  /* 0x00000000d9007221 */ /* 0x000fc80000010000 */
        /* <DEDUP_REMOVED lines=42> */
[----:B------:R-:W-:-:S05]  /*6230*/  FADD.FTZ R0, R12, R0 ;  /* 0x000000000c007221 */ /* 0x000fca0000010000 */
[----:B------:R2:W-:Y:S02]  /*6240*/  STL [R1+0x4], R0 ;  /* 0x0000040001007387 */ /* 0x0005e40000100800 */
[C---:B------:R-:W-:Y:S02]  /*6250*/  HMMA.16816.F32 R124, R64.reuse, R126, R56 ;  /* 0x0000007e407c723c */ /* 0x040fe40000001838 */
[----:B------:R2:W-:Y:S06]  /*6260*/  STL [R1], R2 ;  /* 0x0000000201007387 */ /* 0x0005ec0000100800 */
[C---:B-1----:R-:W-:Y:S08]  /*6270*/  HMMA.16816.F32 R60, R64.reuse, R4, R44 ;  /* 0x00000004403c723c */ /* 0x042ff0000000182c */
[----:B------:R-:W-:Y:S01]  /*6280*/  HMMA.16816.F32 R64, R64, R6, R40 ;  /* 0x000000064040723c */ /* 0x000fe20000001828 */
[----:B------:R-:W-:Y:S07]  /*6290*/  @!UPT UIADD3 URZ, URZ, URZ, URZ ;  /* 0x0000003f3f3ff290 */ /* 0x000fee000fffe03f */
[----:B------:R-:W-:Y:S11]  /*62a0*/  @!P0 BRA `(.L_x_141) ;  /* 0x00003ae000008947 */ /* 0x000ff60003800000 */
[----:B------:R-:W3:Y:S04]  /*62b0*/  LDL.64 R154, [R1+0x38] ;  /* 0x00003800019a7983 */ /* 0x000ee80000100a00 */
[----:B------:R-:W4:Y:S04]  /*62c0*/  LDL.64 R152, [R1+0x40] ;  /* 0x0000400001987983 */ /* 0x000f280000100a00 */
[----:B------:R-:W5:Y:S01]  /*62d0*/  LDL.64 R156, [R1+0x8] ;  /* 0x00000800019c7983 */ /* 0x000f620000100a00 */
[----:B--2---:R-:W-:Y:S01]  /*62e0*/  IMAD.MOV.U32 R0, RZ, RZ, c[0x0][0x208] ;  /* 0x00008200ff007624 */ /* 0x004fe200078e00ff */
[----:B------:R-:W-:Y:S01]  /*62f0*/  LOP3.LUT P1, RZ, R251, 0x2, RZ, 0xc0, !PT ;  /* 0x00000002fbff7812 */ /* 0x000fe2000782c0ff */
[----:B------:R-:W-:Y:S01]  /*6300*/  IMAD.MOV.U32 R236, RZ, RZ, c[0x0][0x20c] ;  /* 0x00008300ffec7624 */ /* 0x000fe200078e00ff */
[----:B------:R-:W1:Y:S01]  /*6310*/  S2R R159, SR_TID.X ;  /* 0x00000000009f7919 */ /* 0x000e620000002100 */
[----:B------:R-:W-:-:S02]  /*6320*/  LOP3.LUT R229, R229, 0xfffffffd, RZ, 0xc0, !PT ;  /* 0xfffffffde5e57812 */ /* 0x000fc400078ec0ff */
[----:B------:R-:W-:Y:S02]  /*6330*/  ISETP.GE.AND P6, PT, R252, c[0x0][0x1d4], PT ;  /* 0x00007500fc007a0c */ /* 0x000fe40003fc6270 */
[C-C-:B------:R-:W-:Y:S02]  /*6340*/  SHF.L.U64.HI R2, R0.reuse, 0x6, R236.reuse ;  /* 0x0000000600027819 */ /* 0x140fe400000102ec */
[C---:B------:R-:W-:Y:S01]  /*6350*/  SHF.L.U64.HI R237, R0.reuse, 0x5, R236 ;  /* 0x0000000500ed7819 */ /* 0x040fe200000102ec */
[----:B------:R-:W-:Y:S01]  /*6360*/  IMAD.SHL.U32 R236, R0, 0x20, RZ ;  /* 0x0000002000ec7824 */ /* 0x000fe200078e00ff */
[----:B------:R-:W-:Y:S02]  /*6370*/  LOP3.LUT P4, RZ, R251, 0x4, RZ, 0xc0, !PT ;  /* 0x00000004fbff7812 */ /* 0x000fe4000788c0ff */
[----:B------:R-:W-:-:S04]  /*6380*/  @P1 LOP3.LUT R229, R229, 0x2, RZ, 0xfc, !PT ;  /* 0x00000002e5e51812 */ /* 0x000fc800078efcff */
[----:B------:R-:W-:Y:S02]  /*6390*/  LOP3.LUT R229, R229, 0xfffffffe, RZ, 0xc0, !PT ;  /* 0xfffffffee5e57812 */ /* 0x000fe400078ec0ff */
[----:B-1----:R-:W-:-:S13]  /*63a0*/  ISETP.GT.AND P0, PT, R159, 0x7f, PT ;  /* 0x0000007f9f00780c */ /* 0x002fda0003f04270 */
[----:B------:R-:W-:Y:S01]  /*63b0*/  @P0 LOP3.LUT R229, R229, 0x1, RZ, 0xfc, !PT ;  /* 0x00000001e5e50812 */ /* 0x000fe200078efcff */
[----:B---3--:R-:W-:Y:S02]  /*63c0*/  IMAD.MOV.U32 R3, RZ, RZ, R155 ;  /* 0x000000ffff037224 */ /* 0x008fe400078e009b */
[----:B----4-:R-:W-:Y:S01]  /*63d0*/  IMAD.MOV.U32 R2, RZ, RZ, R152 ;  /* 0x000000ffff027224 */ /* 0x010fe200078e0098 */
[----:B-----5:R-:W-:-:S04]  /*63e0*/  ISETP.GE.AND P5, PT, R156, c[0x0][0x1d4], PT ;  /* 0x000075009c007a0c */ /* 0x020fc80003fa6270 */
[----:B------:R1:W-:Y:S04]  /*63f0*/  STL.64 [R1+0x18], R2 ;  /* 0x0000180201007387 */ /* 0x0003e80000100a00 */
.L_x_144:
[----:B-1----:R-:W2:Y:S01]  /*6400*/  LDL.64 R2, [R1+0x18] ;  /* 0x0000180001027983 */ /* 0x002ea20000100a00 */
[----:B------:R-:W-:Y:S04]  /*6410*/  DEPBAR.LE SB0, 0x0 ;  /* 0x000080000000791a */ /* 0x000fe80000000000 */
[----:B------:R-:W-:Y:S01]  /*6420*/  WARPSYNC 0xffffffff ;  /* 0xffffffff00007948 */ /* 0x000fe20003800000 */
[----:B------:R-:W3:Y:S01]  /*6430*/  LDL.64 R54, [R1+0x40] ;  /* 0x0000400001367983 */ /* 0x000ee20000100a00 */
[----:B------:R-:W-:Y:S01]  /*6440*/  SHF.R.S32.HI R0, RZ, 0x1f, R209 ;  /* 0x0000001fff007819 */ /* 0x000fe200000114d1 */
[----:B------:R-:W-:Y:S01]  /*6450*/  IMAD.WIDE.U32 R36, R209, c[0x0][0x208], RZ ;  /* 0x00008200d1247a25 */ /* 0x000fe200078e00ff */
[----:B------:R-:W-:Y:S01]  /*6460*/  MOV R169, c[0x0][0x20c] ;  /* 0x0000830000a97a02 */ /* 0x000fe20000000f00 */
[----:B------:R-:W-:Y:S01]  /*6470*/  BSSY B0, `(.L_x_142) ;  /* 0x000018e000007945 */ /* 0x000fe20003800000 */
[----:B------:R-:W-:Y:S01]  /*6480*/  MOV R168, c[0x0][0x208] ;  /* 0x0000820000a87a02 */ /* 0x000fe20000000f00 */
[----:B------:R-:W4:Y:S01]  /*6490*/  LDL.64 R46, [R1+0x38] ;  /* 0x00003800012e7983 */ /* 0x000f220000100a00 */
[----:B------:R-:W-:Y:S01]  /*64a0*/  IMAD R0, R0, c[0x0][0x208], RZ ;  /* 0x0000820000007a24 */ /* 0x000fe200078e02ff */
[----:B------:R-:W-:Y:S01]  /*64b0*/  LOP3.LUT R229, R229, 0xfffffffb, RZ, 0xc0, !PT ;  /* 0xfffffffbe5e57812 */ /* 0x000fe200078ec0ff */
[----:B------:R-:W-:Y:S01]  /*64c0*/  IMAD.WIDE.U32 R38, R36, 0x70, R236 ;  /* 0x0000007024267825 */ /* 0x000fe200078e00ec */
[----:B------:R-:W-:Y:S02]  /*64d0*/  SHF.L.U64.HI R168, R168, 0x6, R169 ;  /* 0x00000006a8a87819 */ /* 0x000fe400000102a9 */
[----:B------:R-:W-:Y:S01]  /*64e0*/  BAR.SYNC.DEFER_BLOCKING 0x0 ;  /* 0x0000000000007b1d */ /* 0x000fe20000010000 */
[----:B------:R-:W-:Y:S05]  /*64f0*/  IMAD R0, R209, c[0x0][0x20c], R0 ;  /* 0x00008300d1007a24 */ /* 0x000fea00078e0200 */
[----:B------:R-:W-:Y:S05]  /*6500*/  IADD3 R0, R37, R0, RZ ;  /* 0x0000000025007210 */ /* 0x000fea0007ffe0ff */
[----:B------:R-:W-:Y:S01]  /*6510*/  IMAD R37, R0, 0x70, RZ ;  /* 0x0000007000257824 */ /* 0x000fe200078e02ff */
[----:B------:R-:W1:Y:S08]  /*6520*/  LDSM.16.M88.4 R8, [R196] ;  /* 0x00000000c408783b */ /* 0x000e700000000200 */
[----:B------:R-:W5:Y:S08]  /*6530*/  S2R R45, SR_TID.X ;  /* 0x00000000002d7919 */ /* 0x000f700000002100 */
[----:B------:R-:W5:Y:S08]  /*6540*/  LDSM.16.M88.4 R16, [R196+0x800] ;  /* 0x00080000c410783b */ /* 0x000f700000000200 */
[----:B------:R-:W5:Y:S08]  /*6550*/  LDSM.16.M88.4 R24, [R196+0x1000] ;  /* 0x00100000c418783b */ /* 0x000f700000000200 */
[----:B------:R-:W4:Y:S04]  /*6560*/  LDL R234, [R1+0x30] ;  /* 0x0000300001ea7983 */ /* 0x000f280000100800 */
[----:B------:R-:W5:Y:S01]  /*6570*/  LDSM.16.M88.4 R32, [R196+0x1800] ;  /* 0x00180000c420783b */ /* 0x000f620000000200 */
[C---:B-1----:R-:W-:Y:S03]  /*6580*/  HMMA.16816.F32 R4, R128.reuse, R8, RZ ;  /* 0x000000088004723c */ /* 0x042fe600000018ff */
[----:B-----5:R-:W-:Y:S04]  /*6590*/  SHF.R.S32.HI R44, RZ, 0x1f, R45 ;  /* 0x0000001fff2c7819 */ /* 0x020fe8000001142d */
[----:B------:R-:W1:Y:S01]  /*65a0*/  LDSM.16.M88.4 R40, [R196+0x2000] ;  /* 0x00200000c428783b */ /* 0x000e620000000200 */
[----:B------:R-:W-:Y:S04]  /*65b0*/  ISETP.GT.AND P2, PT, R45, 0x7f, PT ;  /* 0x0000007f2d00780c */ /* 0x000fe80003f44270 */
[-C--:B------:R-:W-:Y:S01]  /*65c0*/  LEA.HI R44, R44, R45.reuse, RZ, 0x3 ;  /* 0x0000002d2c2c7211 */ /* 0x080fe200078f18ff */
[C---:B------:R-:W-:Y:S03]  /*65d0*/  HMMA.16816.F32 R8, R128.reuse, R10, RZ ;  /* 0x0000000a8008723c */ /* 0x040fe600000018ff */
[----:B------:R-:W-:Y:S01]  /*65e0*/  LOP3.LUT R44, R44, 0xfffffff8, RZ, 0xc0, !PT ;  /* 0xfffffff82c2c7812 */ /* 0x000fe200078ec0ff */
[----:B------:R-:W5:Y:S04]  /*65f0*/  LDSM.16.M88.4 R48, [R196+0x2800] ;  /* 0x00280000c430783b */ /* 0x000f680000000200 */
[C---:B------:R-:W-:Y:S01]  /*6600*/  HMMA.16816.F32 R12, R128.reuse, R16, RZ ;  /* 0x00000010800c723c */ /* 0x040fe200000018ff */
[----:B------:R-:W-:Y:S03]  /*6610*/  IADD3 R44, -R44, R45, RZ ;  /* 0x0000002d2c2c7210 */ /* 0x000fe60007ffe1ff */
[----:B------:R-:W-:Y:S01]  /*6620*/  MOV R45, c[0x0][0x208] ;  /* 0x00008200002d7a02 */ /* 0x000fe20000000f00 */
[----:B------:R-:W1:Y:S01]  /*6630*/  LDSM.16.M88.4 R56, [R196+0x3000] ;  /* 0x00300000c438783b */ /* 0x000e620000000200 */
[----:B------:R-:W-:Y:S02]  /*6640*/  LOP3.LUT P3, RZ, R44, 0x2, RZ, 0xc0, !PT ;  /* 0x000000022cff7812 */ /* 0x000fe4000786c0ff */
[C---:B------:R-:W-:Y:S01]  /*6650*/  HMMA.16816.F32 R16, R128.reuse, R18, RZ ;  /* 0x000000128010723c */ /* 0x040fe200000018ff */
[----:B------:R-:W-:Y:S07]  /*6660*/  SHF.L.U32 R45, R45, 0x6, RZ ;  /* 0x000000062d2d7819 */ /* 0x000fee00000006ff */
[C---:B------:R-:W-:Y:S08]  /*6670*/  HMMA.16816.F32 R20, R128.reuse, R24, RZ ;  /* 0x000000188014723c */ /* 0x040ff000000018ff */
[C---:B------:R-:W-:Y:S08]  /*6680*/  HMMA.16816.F32 R24, R128.reuse, R26, RZ ;  /* 0x0000001a8018723c */ /* 0x040ff000000018ff */
[C---:B------:R-:W-:Y:S08]  /*6690*/  HMMA.16816.F32 R28, R128.reuse, R32, RZ ;  /* 0x00000020801c723c */ /* 0x040ff000000018ff */
[C---:B------:R-:W-:Y:S01]  /*66a0*/  HMMA.16816.F32 R32, R128.reuse, R34, RZ ;  /* 0x000000228020723c */ /* 0x040fe200000018ff */
[----:B--2---:R-:W-:Y:S05]  /*66b0*/  IMAD.WIDE.U32 R2, R36, 0x70, R2 ;  /* 0x0000007024027825 */ /* 0x004fea00078e0002 */
[C---:B------:R-:W-:Y:S02]  /*66c0*/  LEA R52, P0, R2.reuse, c[0x0][0x1f8], 0x1 ;  /* 0x00007e0002347a11 */ /* 0x040fe400078008ff */
[----:B------:R-:W-:Y:S04]  /*66d0*/  IADD3 R0, R3, R37, RZ ;  /* 0x0000002503007210 */ /* 0x000fe80007ffe0ff */
[----:B------:R-:W-:Y:S02]  /*66e0*/  LEA.HI.X R53, R2, c[0x0][0x1fc], R0, 0x1, P0 ;  /* 0x00007f0002357a11 */ /* 0x000fe400000f0c00 */
[C---:B------:R-:W-:Y:S02]  /*66f0*/  IADD3 R0, R196.reuse, 0x20, RZ ;  /* 0x00000020c4007810 */ /* 0x040fe40007ffe0ff */
[----:B------:R-:W-:Y:S02]  /*6700*/  @P3 IADD3 R0, R196, -0x20, RZ ;  /* 0xffffffe0c4003810 */ /* 0x000fe40007ffe0ff */
[----:B------:R-:W-:Y:S02]  /*6710*/  @!P2 IADD3 R3, P1, P0, R236, R38, R236 ;  /* 0x00000026ec03a210 */ /* 0x000fe4000783e0ec */
[----:B------:R-:W-:Y:S01]  /*6720*/  IADD3 R2, R37, R39, RZ ;  /* 0x0000002725027210 */ /* 0x000fe20007ffe0ff */
[----:B------:R-:W2:Y:S01]  /*6730*/  LDSM.16.M88.4 R136, [R0] ;  /* 0x000000000088783b */ /* 0x000ea20000000200 */
[C---:B-1----:R-:W-:Y:S02]  /*6740*/  HMMA.16816.F32 R36, R128.reuse, R40, RZ ;  /* 0x000000288024723c */ /* 0x042fe400000018ff */
[----:B------:R-:W-:Y:S02]  /*6750*/  @!P2 IADD3.X R44, R237, R2, R237, P1, P0 ;  /* 0x00000002ed2ca210 */ /* 0x000fe40000fe04ed */
[----:B---3--:R-:W-:Y:S02]  /*6760*/  @!P2 IADD3 R3, P0, R3, R54, RZ ;  /* 0x000000360303a210 */ /* 0x008fe40007f1e0ff */
[----:B------:R-:W-:Y:S01]  /*6770*/  IADD3 R2, P1, R52, R45, RZ ;  /* 0x0000002d34027210 */ /* 0x000fe20007f3e0ff */
[----:B------:R-:W1:Y:S01]  /*6780*/  LDSM.16.M88.4 R140, [R0+0x800] ;  /* 0x00080000008c783b */ /* 0x000e620000000200 */
[C---:B------:R-:W-:Y:S01]  /*6790*/  HMMA.16816.F32 R40, R128.reuse, R42, RZ ;  /* 0x0000002a8028723c */ /* 0x040fe200000018ff */
[----:B----4-:R-:W-:Y:S03]  /*67a0*/  @!P2 IADD3.X R44, R44, R47, RZ, P0, !PT ;  /* 0x0000002f2c2ca210 */ /* 0x010fe600007fe4ff */
[C---:B------:R-:W-:Y:S03]  /*67b0*/  @!P2 LEA R70, P0, R3.reuse, c[0x0][0x1f8], 0x1 ;  /* 0x00007e000346aa11 */ /* 0x040fe600078008ff */
[----:B------:R-:W3:Y:S01]  /*67c0*/  LDSM.16.M88.4 R144, [R0+0x1000] ;  /* 0x001000000090783b */ /* 0x000ee20000000200 */
[----:B------:R-:W-:Y:S04]  /*67d0*/  @!P2 LEA.HI.X R71, R3, c[0x0][0x1fc], R44, 0x1, P0 ;  /* 0x00007f000347aa11 */ /* 0x000fe800000f0c2c */
[-C--:B------:R-:W-:Y:S02]  /*67e0*/  IADD3.X R3, R53, R168.reuse, RZ, P1, !PT ;  /* 0x000000a835037210 */ /* 0x080fe40000ffe4ff */
[----:B------:R-:W-:Y:S01]  /*67f0*/  IADD3 R54, P0, R2, R45, RZ ;  /* 0x0000002d02367210 */ /* 0x000fe20007f1e0ff */
[----:B------:R-:W4:Y:S01]  /*6800*/  LDSM.16.M88.4 R148, [R0+0x1800] ;  /* 0x001800000094783b */ /* 0x000f220000000200 */
[C---:B-----5:R-:W-:Y:S02]  /*6810*/  HMMA.16816.F32 R44, R128.reuse, R48, RZ ;  /* 0x00000030802c723c */ /* 0x060fe400000018ff */
[----:B------:R-:W-:Y:S05]  /*6820*/  IADD3.X R55, R3, R168, RZ, P0, !PT ;  /* 0x000000a803377210 */ /* 0x000fea00007fe4ff */
[----:B------:R-:W5:Y:S01]  /*6830*/  LDSM.16.M88.4 R152, [R0+0x2000] ;  /* 0x002000000098783b */ /* 0x000f620000000200 */
[C---:B------:R-:W-:Y:S07]  /*6840*/  HMMA.16816.F32 R48, R128.reuse, R50, RZ ;  /* 0x000000328030723c */ /* 0x040fee00000018ff */
[----:B------:R-:W1:Y:S08]  /*6850*/  LDSM.16.M88.4 R156, [R0+0x2800] ;  /* 0x00280000009c783b */ /* 0x000e700000000200 */
[----:B------:R2:W1:Y:S01]  /*6860*/  LDSM.16.M88.4 R160, [R0+0x3000] ;  /* 0x0030000000a0783b */ /* 0x0004620000000200 */
[----:B------:R-:W-:Y:S07]  /*6870*/  ISETP.GT.AND P0, PT, R209, R234, PT ;  /* 0x000000ead100720c */ /* 0x000fee0003f04270 */
[----:B------:R-:W-:Y:S01]  /*6880*/  @!PT LDS RZ, [RZ] ;  /* 0x00000000fffff984 */ /* 0x000fe20000000800 */
[----:B------:R-:W-:Y:S01]  /*6890*/  @!PT LDS RZ, [RZ] ;  /* 0x00000000fffff984 */ /* 0x000fe20000000800 */
[----:B------:R-:W-:Y:S01]  /*68a0*/  @!PT LDS RZ, [RZ] ;  /* 0x00000000fffff984 */ /* 0x000fe20000000800 */
[----:B------:R1:W-:Y:S08]  /*68b0*/  LDGSTS.E.BYPASS.LTC128B.128 [R208+0x100], [R52.64], !P5 ;  /* 0x0010000034d07fae */ /* 0x0003f0000e901d46 */
[----:B------:R1:W-:Y:S01]  /*68c0*/  LDGSTS.E.BYPASS.LTC128B.128 [R208+0x3900], [R52.64+0x80], !P6 ;  /* 0x0390008034d07fae */ /* 0x0003e2000f101d46 */
[----:B------:R-:W-:Y:S02]  /*68d0*/  @P0 LOP3.LUT R229, R229, 0x4, RZ, 0xfc, !PT ;  /* 0x00000004e5e50812 */ /* 0x000fe400078efcff */
[C---:B--2---:R-:W-:Y:S05]  /*68e0*/  IADD3 R0, R196.reuse, 0x40, RZ ;  /* 0x00000040c4007810 */ /* 0x044fea0007ffe0ff */
[----:B------:R2:W-:Y:S01]  /*68f0*/  LDGSTS.E.BYPASS.LTC128B.128 [R208+0x1100], [R2.64], !P5 ;  /* 0x0110000002d07fae */ /* 0x0005e2000e901d46 */
[----:B------:R-:W-:Y:S07]  /*6900*/  @P4 IADD3 R0, R196, -0x40, RZ ;  /* 0xffffffc0c4004810 */ /* 0x000fee0007ffe0ff */
[----:B------:R2:W-:Y:S08]  /*6910*/  LDGSTS.E.BYPASS.LTC128B.128 [R208+0x4900], [R2.64+0x80], !P6 ;  /* 0x0490008002d07fae */ /* 0x0005f0000f101d46 */
[----:B------:R1:W-:Y:S08]  /*6920*/  LDGSTS.E.BYPASS.LTC128B.128 [R208+0x2100], [R54.64], !P5 ;  /* 0x0210000036d07fae */ /* 0x0003f0000e901d46 */
[----:B------:R1:W-:Y:S08]  /*6930*/  LDGSTS.E.BYPASS.LTC128B.128 [R208+0x5900], [R54.64+0x80], !P6 ;  /* 0x0590008036d07fae */ /* 0x0003f0000f101d46 */
[----:B------:R2:W-:Y:S08]  /*6940*/  @!P2 LDGSTS.E.BYPASS.LTC128B.128 [R208+0x3100], [R70.64], !P5 ;  /* 0x0310000046d0afae */ /* 0x0005f0000e901d46 */
[----:B------:R2:W-:Y:S08]  /*6950*/  @!P2 LDGSTS.E.BYPASS.LTC128B.128 [R208+0x6900], [R70.64+0x80], !P6 ;  /* 0x0690008046d0afae */ /* 0x0005f0000f101d46 */
[----:B------:R-:W2:Y:S01]  /*6960*/  LDSM.16.M88.4 R168, [R0] ;  /* 0x0000000000a8783b */ /* 0x000ea20000000200 */
[C---:B-1----:R-:W-:Y:S07]  /*6970*/  HMMA.16816.F32 R52, R128.reuse, R56, RZ ;  /* 0x000000388034723c */ /* 0x042fee00000018ff */
[----:B------:R-:W0:Y:S01]  /*6980*/  LDGDEPBAR ;  /* 0x00000000000079af */ /* 0x000e220000000000 */
[----:B------:R-:W-:Y:S07]  /*6990*/  HMMA.16816.F32 R56, R128, R58, RZ ;  /* 0x0000003a8038723c */ /* 0x000fee00000018ff */
[----:B------:R-:W-:Y:S01]  /*69a0*/  LDSM.16.M88.4 R176, [R197+0x3000] ;  /* 0x00300000c5b0783b */ /* 0x000fe20000000200 */
[C---:B------:R-:W-:Y:S08]  /*69b0*/  HMMA.16816.F32 R4, R132.reuse, R136, R4 ;  /* 0x000000888404723c */ /* 0x040ff00000001804 */
[C---:B------:R-:W-:Y:S01]  /*69c0*/  HMMA.16816.F32 R8, R132.reuse, R138, R8 ;  /* 0x0000008a8408723c */ /* 0x040fe20000001808 */
[----:B------:R-:W1:Y:S07]  /*69d0*/  LDSM.16.M88.4 R136, [R0+0x800] ;  /* 0x000800000088783b */ /* 0x000e6e0000000200 */
        /* <DEDUP_REMOVED lines=8> */
[----:B------:R-:W4:Y:S07]  /*6a60*/  LDSM.16.M88.4 R148, [R0+0x2000] ;  /* 0x002000000094783b */ /* 0x000f2e0000000200 */
[C---:B-----5:R-:W-:Y:S08]  /*6a70*/  HMMA.16816.F32 R36, R132.reuse, R152, R36 ;  /* 0x000000988424723c */ /* 0x060ff00000001824 */
[C---:B------:R-:W-:Y:S01]  /*6a80*/  HMMA.16816.F32 R40, R132.reuse, R154, R40 ;  /* 0x0000009a8428723c */ /* 0x040fe20000001828 */
[----:B------:R-:W5:Y:S07]  /*6a90*/  LDSM.16.M88.4 R152, [R0+0x2800] ;  /* 0x002800000098783b */ /* 0x000f6e0000000200 */
[C---:B------:R-:W-:Y:S08]  /*6aa0*/  HMMA.16816.F32 R44, R132.reuse, R156, R44 ;  /* 0x0000009c842c723c */ /* 0x040ff0000000182c */
[C---:B------:R-:W-:Y:S01]  /*6ab0*/  HMMA.16816.F32 R48, R132.reuse, R158, R48 ;  /* 0x0000009e8430723c */ /* 0x040fe20000001830 */
[----:B------:R-:W-:Y:S07]  /*6ac0*/  LDSM.16.M88.4 R156, [R197] ;  /* 0x00000000c59c783b */ /* 0x000fee0000000200 */
[C---:B------:R-:W-:Y:S08]  /*6ad0*/  HMMA.16816.F32 R52, R132.reuse, R160, R52 ;  /* 0x000000a08434723c */ /* 0x040ff00000001834 */
[----:B------:R-:W-:Y:S01]  /*6ae0*/  HMMA.16816.F32 R56, R132, R162, R56 ;  /* 0x000000a28438723c */ /* 0x000fe20000001838 */
[----:B------:R-:W-:Y:S07]  /*6af0*/  LDSM.16.M88.4 R160, [R197+0x2000] ;  /* 0x00200000c5a0783b */ /* 0x000fee0000000200 */
[C---:B--2---:R-:W-:Y:S08]  /*6b00*/  HMMA.16816.F32 R4, R164.reuse, R168, R4 ;  /* 0x000000a8a404723c */ /* 0x044ff00000001804 */
[C---:B------:R-:W-:Y:S01]  /*6b10*/  HMMA.16816.F32 R8, R164.reuse, R170, R8 ;  /* 0x000000aaa408723c */ /* 0x040fe20000001808 */
[----:B------:R-:W-:Y:S07]  /*6b20*/  LDSM.16.M88.4 R168, [R197+0x2800] ;  /* 0x00280000c5a8783b */ /* 0x000fee0000000200 */
[C---:B-1----:R-:W-:Y:S08]  /*6b30*/  HMMA.16816.F32 R12, R164.reuse, R136, R12 ;  /* 0x00000088a40c723c */ /* 0x042ff0000000180c */
[C---:B------:R-:W-:Y:S01]  /*6b40*/  HMMA.16816.F32 R16, R164.reuse, R138, R16 ;  /* 0x0000008aa410723c */ /* 0x040fe20000001810 */
[----:B------:R-:W1:Y:S07]  /*6b50*/  LDSM.16.M88.4 R136, [R0+0x3000] ;  /* 0x003000000088783b */ /* 0x000e6e0000000200 */
[C---:B------:R-:W-:Y:S08]  /*6b60*/  HMMA.16816.F32 R20, R164.reuse, R140, R20 ;  /* 0x0000008ca414723c */ /* 0x040ff00000001814 */
[C---:B------:R-:W-:Y:S01]  /*6b70*/  HMMA.16816.F32 R24, R164.reuse, R142, R24 ;  /* 0x0000008ea418723c */ /* 0x040fe20000001818 */
[----:B------:R-:W2:Y:S07]  /*6b80*/  LDSM.16.M88.4 R140, [R197+0x800] ;  /* 0x00080000c58c783b */ /* 0x000eae0000000200 */
        /* <DEDUP_REMOVED lines=8> */
[----:B------:R-:W-:Y:S07]  /*6c10*/  LDSM.16.M88.4 R152, [R196+0x4000] ;  /* 0x00400000c498783b */ /* 0x000fee0000000200 */
[C---:B-1----:R-:W-:Y:S08]  /*6c20*/  HMMA.16816.F32 R52, R164.reuse, R136, R52 ;  /* 0x00000088a434723c */ /* 0x042ff00000001834 */
[----:B------:R-:W-:Y:S01]  /*6c30*/  HMMA.16816.F32 R56, R164, R138, R56 ;  /* 0x0000008aa438723c */ /* 0x000fe20000001838 */
[----:B------:R-:W1:Y:S07]  /*6c40*/  LDSM.16.M88.4 R136, [R196+0x3800] ;  /* 0x00380000c488783b */ /* 0x000e6e0000000200 */
[C---:B------:R-:W-:Y:S08]  /*6c50*/  HMMA.16816.F32 R4, R172.reuse, R156, R4 ;  /* 0x0000009cac04723c */ /* 0x040ff00000001804 */
[C---:B------:R-:W-:Y:S01]  /*6c60*/  HMMA.16816.F32 R8, R172.reuse, R158, R8 ;  /* 0x0000009eac08723c */ /* 0x040fe20000001808 */
[----:B------:R-:W-:Y:S07]  /*6c70*/  LDSM.16.M88.4 R156, [R202+0x3800] ;  /* 0x00380000ca9c783b */ /* 0x000fee0000000200 */
[C---:B--2---:R-:W-:Y:S08]  /*6c80*/  HMMA.16816.F32 R12, R172.reuse, R140, R12 ;  /* 0x0000008cac0c723c */ /* 0x044ff0000000180c */
        /* <DEDUP_REMOVED lines=8> */
[C---:B------:R-:W-:Y:S08]  /*6d10*/  HMMA.16816.F32 R36, R172.reuse, R160, R36 ;  /* 0x000000a0ac24723c */ /* 0x040ff00000001824 */
[C---:B------:R-:W-:Y:S01]  /*6d20*/  HMMA.16816.F32 R40, R172.reuse, R162, R40 ;  /* 0x000000a2ac28723c */ /* 0x040fe20000001828 */
[----:B------:R-:W-:Y:S07]  /*6d30*/  LDSM.16.M88.4 R160, [R202+0x4000] ;  /* 0x00400000caa0783b */ /* 0x000fee0000000200 */
[C---:B------:R-:W-:Y:S08]  /*6d40*/  HMMA.16816.F32 R44, R172.reuse, R168, R44 ;  /* 0x000000a8ac2c723c */ /* 0x040ff0000000182c */
[C---:B------:R-:W-:Y:S01]  /*6d50*/  HMMA.16816.F32 R48, R172.reuse, R170, R48 ;  /* 0x000000aaac30723c */ /* 0x040fe20000001830 */
[----:B------:R-:W-:Y:S07]  /*6d60*/  LDSM.16.M88.4 R168, [R202+0x4800] ;  /* 0x00480000caa8783b */ /* 0x000fee0000000200 */
[C---:B------:R-:W-:Y:S08]  /*6d70*/  HMMA.16816.F32 R52, R172.reuse, R176, R52 ;  /* 0x000000b0ac34723c */ /* 0x040ff00000001834 */
[----:B------:R-:W-:Y:S01]  /*6d80*/  HMMA.16816.F32 R56, R172, R178, R56 ;  /* 0x000000b2ac38723c */ /* 0x000fe20000001838 */
[----:B------:R-:W-:Y:S07]  /*6d90*/  LDSM.16.M88.4 R176, [R202+0x6000] ;  /* 0x00600000cab0783b */ /* 0x000fee0000000200 */
[C---:B-1----:R-:W-:Y:S08]  /*6da0*/  HMMA.16816.F32 R4, R180.reuse, R136, R4 ;  /* 0x00000088b404723c */ /* 0x042ff00000001804 */
[C---:B------:R-:W-:Y:S01]  /*6db0*/  HMMA.16816.F32 R8, R180.reuse, R138, R8 ;  /* 0x0000008ab408723c */ /* 0x040fe20000001808 */
[----:B------:R-:W1:Y:S07]  /*6dc0*/  LDSM.16.M88.4 R136, [R196+0x6000] ;  /* 0x00600000c488783b */ /* 0x000e6e0000000200 */
[C---:B------:R-:W-:Y:S08]  /*6dd0*/  HMMA.16816.F32 R12, R180.reuse, R152, R12 ;  /* 0x00000098b40c723c */ /* 0x040ff0000000180c */
[C---:B------:R-:W-:Y:S01]  /*6de0*/  HMMA.16816.F32 R16, R180.reuse, R154, R16 ;  /* 0x0000009ab410723c */ /* 0x040fe20000001810 */
[----:B------:R-:W5:Y:S07]  /*6df0*/  LDSM.16.M88.4 R152, [R196+0x6800] ;  /* 0x00680000c498783b */ /* 0x000f6e0000000200 */
        /* <DEDUP_REMOVED lines=8> */
[----:B------:R-:W-:Y:S07]  /*6e80*/  LDSM.16.M88.4 R148, [R0+0x3800] ;  /* 0x003800000094783b */ /* 0x000fee0000000200 */
[C---:B-1----:R-:W-:Y:S08]  /*6e90*/  HMMA.16816.F32 R44, R180.reuse, R136, R44 ;  /* 0x00000088b42c723c */ /* 0x042ff0000000182c */
[C---:B------:R-:W-:Y:S01]  /*6ea0*/  HMMA.16816.F32 R48, R180.reuse, R138, R48 ;  /* 0x0000008ab430723c */ /* 0x040fe20000001830 */
[----:B------:R-:W1:Y:S07]  /*6eb0*/  LDSM.16.M88.4 R136, [R202+0x6800] ;  /* 0x00680000ca88783b */ /* 0x000e6e0000000200 */
[C---:B-----5:R-:W-:Y:S08]  /*6ec0*/  HMMA.16816.F32 R52, R180.reuse, R152, R52 ;  /* 0x00000098b434723c */ /* 0x060ff00000001834 */
[----:B------:R-:W-:Y:S01]  /*6ed0*/  HMMA.16816.F32 R56, R180, R154, R56 ;  /* 0x0000009ab438723c */ /* 0x000fe20000001838 */
[----:B------:R-:W-:Y:S07]  /*6ee0*/  LDSM.16.M88.4 R152, [R0+0x5000] ;  /* 0x005000000098783b */ /* 0x000fee0000000200 */
[C---:B------:R-:W-:Y:S08]  /*6ef0*/  HMMA.16816.F32 R4, R184.reuse, R156, R4 ;  /* 0x0000009cb804723c */ /* 0x040ff00000001804 */
[C---:B------:R-:W-:Y:S01]  /*6f00*/  HMMA.16816.F32 R8, R184.reuse, R158, R8 ;  /* 0x0000009eb808723c */ /* 0x040fe20000001808 */
[----:B------:R-:W-:Y:S07]  /*6f10*/  LDSM.16.M88.4 R156, [R0+0x5800] ;  /* 0x00580000009c783b */ /* 0x000fee0000000200 */
[C---:B------:R-:W-:Y:S08]  /*6f20*/  HMMA.16816.F32 R12, R184.reuse, R160, R12 ;  /* 0x000000a0b80c723c */ /* 0x040ff0000000180c */
[C---:B------:R-:W-:Y:S01]  /*6f30*/  HMMA.16816.F32 R16, R184.reuse, R162, R16 ;  /* 0x000000a2b810723c */ /* 0x040fe20000001810 */
[----:B------:R-:W-:Y:S07]  /*6f40*/  LDSM.16.M88.4 R160, [R0+0x6000] ;  /* 0x0060000000a0783b */ /* 0x000fee0000000200 */
        /* <DEDUP_REMOVED lines=9> */
[C---:B------:R-:W-:Y:S08]  /*6fe0*/  HMMA.16816.F32 R44, R184.reuse, R176, R44 ;  /* 0x000000b0b82c723c */ /* 0x040ff0000000182c */
[C---:B------:R-:W-:Y:S01]  /*6ff0*/  HMMA.16816.F32 R48, R184.reuse, R178, R48 ;  /* 0x000000b2b830723c */ /* 0x040fe20000001830 */
[----:B------:R-:W4:Y:S07]  /*7000*/  LDSM.16.M88.4 R176, [R197+0x3800] ;  /* 0x00380000c5b0783b */ /* 0x000f2e0000000200 */
[C---:B-1----:R-:W-:Y:S08]  /*7010*/  HMMA.16816.F32 R52, R184.reuse, R136, R52 ;  /* 0x00000088b834723c */ /* 0x042ff00000001834 */
[----:B------:R-:W-:Y:S01]  /*7020*/  HMMA.16816.F32 R56, R184, R138, R56 ;  /* 0x0000008ab838723c */ /* 0x000fe20000001838 */
[----:B------:R-:W1:Y:S07]  /*7030*/  LDSM.16.M88.4 R136, [R197+0x4000] ;  /* 0x00400000c588783b */ /* 0x000e6e0000000200 */
[C---:B------:R-:W-:Y:S08]  /*7040*/  HMMA.16816.F32 R4, R188.reuse, R148, R4 ;  /* 0x00000094bc04723c */ /* 0x040ff00000001804 */
[C---:B------:R-:W-:Y:S08]  /*7050*/  HMMA.16816.F32 R8, R188.reuse, R150, R8 ;  /* 0x00000096bc08723c */ /* 0x040ff00000001808 */
[C---:B--2---:R-:W-:Y:S08]  /*7060*/  HMMA.16816.F32 R12, R188.reuse, R140, R12 ;  /* 0x0000008cbc0c723c */ /* 0x044ff0000000180c */
        /* <DEDUP_REMOVED lines=13> */
[C---:B-1----:R-:W-:Y:S08]  /*7140*/  HMMA.16816.F32 R12, R192.reuse, R136, R12 ;  /* 0x00000088c00c723c */ /* 0x042ff0000000180c */
[----:B------:R-:W-:Y:S01]  /*7150*/  FMUL.FTZ R0, R4, c[0x0][0x320] ;  /* 0x0000c80004007a20 */ /* 0x000fe20000410000 */
[C---:B------:R-:W-:Y:S03]  /*7160*/  HMMA.16816.F32 R16, R192.reuse, R138, R16 ;  /* 0x0000008ac010723c */ /* 0x040fe60000001810 */
[----:B------:R1:W2:Y:S04]  /*7170*/  MUFU.TANH R144, R0 ;  /* 0x0000000000907308 */ /* 0x0002a80000002400 */
[----:B------:R-:W-:Y:S02]  /*7180*/  FMUL.FTZ R10, R10, c[0x0][0x320] ;  /* 0x0000c8000a0a7a20 */ /* 0x000fe40000410000 */
[----:B------:R-:W-:Y:S04]  /*7190*/  FMUL.FTZ R3, R11, c[0x0][0x320] ;  /* 0x0000c8000b037a20 */ /* 0x000fe80000410000 */
[----:B------:R-:W3:Y:S02]  /*71a0*/  MUFU.TANH R137, R10 ;  /* 0x0000000a00897308 */ /* 0x000ee40000002400 */
[----:B------:R-:W-:Y:S08]  /*71b0*/  FMUL.FTZ R2, R12, c[0x0][0x320] ;  /* 0x0000c8000c027a20 */ /* 0x000ff00000410000 */
[----:B------:R4:W2:Y:S01]  /*71c0*/  MUFU.TANH R138, R2 ;  /* 0x00000002008a7308 */ /* 0x0008a20000002400 */
[----:B-1----:R-:W-:Y:S09]  /*71d0*/  FMUL.FTZ R0, R5, c[0x0][0x320] ;  /* 0x0000c80005007a20 */ /* 0x002ff20000410000 */
[----:B------:R1:W1:Y:S10]  /*71e0*/  MUFU.TANH R143, R0 ;  /* 0x00000000008f7308 */ /* 0x0002740000002400 */
[----:B------:R-:W2:Y:S01]  /*71f0*/  MUFU.TANH R142, R3 ;  /* 0x00000003008e7308 */ /* 0x000ea20000002400 */
[----:B----4-:R-:W-:Y:S09]  /*7200*/  FMUL.FTZ R2, R19, c[0x0][0x320] ;  /* 0x0000c80013027a20 */ /* 0x010ff20000410000 */
[----:B------:R-:W4:Y:S01]  /*7210*/  MUFU.TANH R152, R2 ;  /* 0x0000000200987308 */ /* 0x000f220000002400 */
[----:B-1----:R-:W-:Y:S09]  /*7220*/  FMUL.FTZ R0, R6, c[0x0][0x320] ;  /* 0x0000c80006007a20 */ /* 0x002ff20000410000 */
[----:B------:R1:W1:Y:S02]  /*7230*/  MUFU.TANH R140, R0 ;  /* 0x00000000008c7308 */ /* 0x0002640000002400 */
[----:B-1----:R-:W-:Y:S02]  /*7240*/  FMUL.FTZ R0, R7, c[0x0][0x320] ;  /* 0x0000c80007007a20 */ /* 0x002fe40000410000 */
[----:B------:R-:W1:Y:S06]  /*7250*/  LDSM.16.M88.4 R4, [R197+0x4800] ;  /* 0x00480000c504783b */ /* 0x000e6c0000000200 */
[----:B------:R5:W1:Y:S02]  /*7260*/  MUFU.TANH R145, R0 ;  /* 0x0000000000917308 */ /* 0x000a640000002400 */
[----:B-----5:R-:W-:Y:S08]  /*7270*/  FMUL.FTZ R0, R8, c[0x0][0x320] ;  /* 0x0000c80008007a20 */ /* 0x020ff00000410000 */
[----:B------:R5:W2:Y:S01]  /*7280*/  MUFU.TANH R141, R0 ;  /* 0x00000000008d7308 */ /* 0x000aa20000002400 */
[C---:B-1----:R-:W-:Y:S08]  /*7290*/  HMMA.16816.F32 R20, R192.reuse, R4, R20 ;  /* 0x00000004c014723c */ /* 0x042ff00000001814 */
[C---:B------:R-:W-:Y:S01]  /*72a0*/  HMMA.16816.F32 R24, R192.reuse, R6, R24 ;  /* 0x00000006c018723c */ /* 0x040fe20000001818 */
[----:B------:R-:W-:Y:S03]  /*72b0*/  LDSM.16.M88.4 R4, [R197+0x5800] ;  /* 0x00580000c504783b */ /* 0x000fe60000000200 */
[----:B-----5:R-:W-:Y:S05]  /*72c0*/  FMUL.FTZ R0, R9, c[0x0][0x320] ;  /* 0x0000c80009007a20 */ /* 0x020fea0000410000 */
[----:B------:R-:W1:Y:S01]  /*72d0*/  LDSM.16.M88.4 R8, [R197+0x5000] ;  /* 0x00500000c508783b */ /* 0x000e620000000200 */
[----:B------:R5:W1:Y:S11]  /*72e0*/  MUFU.TANH R136, R0 ;  /* 0x0000000000887308 */ /* 0x000a760000002400 */
[----:B------:R-:W-:Y:S03]  /*72f0*/  @!UPT UIADD3 URZ, URZ, URZ, URZ ;  /* 0x0000003f3f3ff290 */ /* 0x000fe6000fffe03f */
[----:B------:R-:W-:Y:S04]  /*7300*/  FMUL.FTZ R2, R27, c[0x0][0x320] ;  /* 0x0000c8001b027a20 */ /* 0x000fe80000410000 */
[----:B------:R-:W2:Y:S01]  /*7310*/  MUFU.TANH R160, R2 ;  /* 0x0000000200a07308 */ /* 0x000ea20000002400 */
[----:B-----5:R-:W-:Y:S09]  /*7320*/  FMUL.FTZ R0, R13, c[0x0][0x320] ;  /* 0x0000c8000d007a20 */ /* 0x020ff20000410000 */
[----:B------:R5:W2:Y:S01]  /*7330*/  MUFU.TANH R139, R0 ;  /* 0x00000000008b7308 */ /* 0x000aa20000002400 */
[C---:B-1----:R-:W-:Y:S08]  /*7340*/  HMMA.16816.F32 R28, R192.reuse, R8, R28 ;  /* 0x00000008c01c723c */ /* 0x042ff0000000181c */
[C---:B------:R-:W-:Y:S01]  /*7350*/  HMMA.16816.F32 R32, R192.reuse, R10, R32 ;  /* 0x0000000ac020723c */ /* 0x040fe20000001820 */
[----:B------:R-:W1:Y:S03]  /*7360*/  LDSM.16.M88.4 R8, [R197+0x6000] ;  /* 0x00600000c508783b */ /* 0x000e660000000200 */
[----:B-----5:R-:W-:Y:S04]  /*7370*/  FMUL.FTZ R0, R14, c[0x0][0x320] ;  /* 0x0000c8000e007a20 */ /* 0x020fe80000410000 */
[C---:B------:R-:W-:Y:S01]  /*7380*/  HMMA.16816.F32 R36, R192.reuse, R4, R36 ;  /* 0x00000004c024723c */ /* 0x040fe20000001824 */
[----:B------:R5:W1:Y:S07]  /*7390*/  MUFU.TANH R146, R0 ;  /* 0x0000000000927308 */ /* 0x000a6e0000002400 */
[C---:B------:R-:W-:Y:S01]  /*73a0*/  HMMA.16816.F32 R40, R192.reuse, R6, R40 ;  /* 0x00000006c028723c */ /* 0x040fe20000001828 */
[----:B------:R-:W2:Y:S01]  /*73b0*/  LDSM.16.M88.4 R4, [R197+0x6800] ;  /* 0x00680000c504783b */ /* 0x000ea20000000200 */
[----:B------:R-:W-:Y:S06]  /*73c0*/  DEPBAR.LE SB0, 0x0 ;  /* 0x000080000000791a */ /* 0x000fec0000000000 */
[----:B------:R-:W-:Y:S04]  /*73d0*/  FMUL.FTZ R2, R35, c[0x0][0x320] ;  /* 0x0000c80023027a20 */ /* 0x000fe80000410000 */
[----:B------:R3:W2:Y:S01]  /*73e0*/  MUFU.TANH R176, R2 ;  /* 0x0000000200b07308 */ /* 0x0006a20000002400 */
[----:B------:R-:W-:Y:S01]  /*73f0*/  BAR.SYNC.DEFER_BLOCKING 0x0 ;  /* 0x0000000000007b1d */ /* 0x000fe20000010000 */
[----:B-----5:R-:W-:Y:S08]  /*7400*/  FMUL.FTZ R0, R15, c[0x0][0x320] ;  /* 0x0000c8000f007a20 */ /* 0x020ff00000410000 */
[----:B------:R5:W4:Y:S01]  /*7410*/  MUFU.TANH R148, R0 ;  /* 0x0000000000947308 */ /* 0x000b220000002400 */
[C---:B-1----:R-:W-:Y:S08]  /*7420*/  HMMA.16816.F32 R44, R192.reuse, R8, R44 ;  /* 0x00000008c02c723c */ /* 0x042ff0000000182c */
[C---:B------:R-:W-:Y:S04]  /*7430*/  HMMA.16816.F32 R48, R192.reuse, R10, R48 ;  /* 0x0000000ac030723c */ /* 0x040fe80000001830 */
[----:B---3--:R-:W-:Y:S04]  /*7440*/  FMUL.FTZ R2, R43, c[0x0][0x320] ;  /* 0x0000c8002b027a20 */ /* 0x008fe80000410000 */
[----:B------:R-:W1:Y:S01]  /*7450*/  MUFU.TANH R214, R2 ;  /* 0x0000000200d67308 */ /* 0x000e620000002400 */
[C---:B--2---:R-:W-:Y:S03]  /*7460*/  HMMA.16816.F32 R52, R192.reuse, R4, R52 ;  /* 0x00000004c034723c */ /* 0x044fe60000001834 */
[----:B-----5:R-:W-:Y:S04]  /*7470*/  FMUL.FTZ R0, R16, c[0x0][0x320] ;  /* 0x0000c80010007a20 */ /* 0x020fe80000410000 */
[----:B------:R-:W-:Y:S01]  /*7480*/  MOV R4, R69 ;  /* 0x0000004500047202 */ /* 0x000fe20000000f00 */
[----:B------:R-:W-:Y:S01]  /*7490*/  HMMA.16816.F32 R56, R192, R6, R56 ;  /* 0x00000006c038723c */ /* 0x000fe20000001838 */
[----:B------:R2:W3:Y:S03]  /*74a0*/  MUFU.TANH R149, R0 ;  /* 0x0000000000957308 */ /* 0x0004e60000002400 */
[----:B--2---:R-:W-:Y:S07]  /*74b0*/  FMUL.FTZ R0, R17, c[0x0][0x320] ;  /* 0x0000c80011007a20 */ /* 0x004fee0000410000 */
[----:B------:R2:W1:Y:S02]  /*74c0*/  MUFU.TANH R150, R0 ;  /* 0x0000000000967308 */ /* 0x0004640000002400 */
[----:B--2---:R-:W-:Y:S08]  /*74d0*/  FMUL.FTZ R0, R18, c[0x0][0x320] ;  /* 0x0000c80012007a20 */ /* 0x004ff00000410000 */
        /* <DEDUP_REMOVED lines=74> */
[----:B------:R2:W1:Y:S01]  /*7980*/  MUFU.TANH R71, R0 ;  /* 0x0000000000477308 */ /* 0x0004620000002400 */
[----:B------:R-:W-:-:S05]  /*7990*/  @!P0 BRA `(.L_x_143) ;  /* 0x000003b000008947 */ /* 0x000fca0003800000 */
[----:B---34-:R-:W-:Y:S01]  /*79a0*/  IADD3 R2, R209, -0x1, RZ ;  /* 0xffffffffd1027810 */ /* 0x018fe20007ffe0ff */
[----:B------:R-:W3:Y:S01]  /*79b0*/  S2R R235, SR_TID.X ;  /* 0x0000000000eb7919 */ /* 0x000ee20000002100 */
[----:B------:R-:W-:Y:S02]  /*79c0*/  P2R R13, PR, RZ, 0x10 ;  /* 0x00000010ff0d7803 */ /* 0x000fe40000000000 */
[----:B------:R-:W-:Y:S01]  /*79d0*/  SHF.R.S32.HI R3, RZ, 0x1f, R2 ;  /* 0x0000001fff037819 */ /* 0x000fe20000011402 */
[C---:B------:R-:W-:Y:S04]  /*79e0*/  IMAD.WIDE.U32 R6, R2.reuse, c[0x0][0x1e0], RZ ;  /* 0x0000780002067a25 */ /* 0x040fe800078e00ff */
[----:B------:R-:W-:Y:S04]  /*79f0*/  IMAD R3, R3, c[0x0][0x1e0], RZ ;  /* 0x0000780003037a24 */ /* 0x000fe800078e02ff */
[----:B------:R-:W-:Y:S04]  /*7a00*/  IMAD R2, R2, c[0x0][0x1e4], R3 ;  /* 0x0000790002027a24 */ /* 0x000fe800078e0203 */
[----:B------:R-:W-:Y:S02]  /*7a10*/  IMAD.IADD R5, R7, 0x1, R2 ;  /* 0x0000000107057824 */ /* 0x000fe400078e0202 */
[----:B------:R-:W-:Y:S04]  /*7a20*/  IMAD.WIDE.U32 R2, R6, 0x70, RZ ;  /* 0x0000007006027825 */ /* 0x000fe800078e00ff */
[----:B------:R-:W-:Y:S01]  /*7a30*/  IMAD R5, R5, 0x70, RZ ;  /* 0x0000007005057824 */ /* 0x000fe200078e02ff */
[----:B---3--:R-:W-:Y:S03]  /*7a40*/  SHF.R.S32.HI R234, RZ, 0x1f, R235 ;  /* 0x0000001fffea7819 */ /* 0x008fe600000114eb */
[----:B------:R-:W-:Y:S01]  /*7a50*/  IMAD.IADD R3, R3, 0x1, R5 ;  /* 0x0000000103037824 */ /* 0x000fe200078e0205 */
[----:B------:R-:W-:Y:S04]  /*7a60*/  LEA.HI R234, R234, R235, RZ, 0x3 ;  /* 0x000000ebeaea7211 */ /* 0x000fe800078f18ff */
[----:B------:R-:W-:Y:S04]  /*7a70*/  SHF.R.S32.HI R234, RZ, 0x3, R234 ;  /* 0x00000003ffea7819 */ /* 0x000fe800000114ea */
[----:B--2---:R-:W-:Y:S04]  /*7a80*/  IADD3 R0, -R234, 0x70, RZ ;  /* 0x00000070ea007810 */ /* 0x004fe80007ffe1ff */
[C---:B------:R-:W-:Y:S02]  /*7a90*/  ISETP.GE.AND P2, PT, R0.reuse, 0x21, PT ;  /* 0x000000210000780c */ /* 0x040fe40003f46270 */
[C---:B------:R-:W-:Y:S02]  /*7aa0*/  ISETP.GE.AND P1, PT, R0.reuse, 0x41, PT ;  /* 0x000000410000780c */ /* 0x040fe40003f26270 */
[----:B------:R-:W-:Y:S09]  /*7ab0*/  ISETP.GE.AND P3, PT, R0, 0x1, PT ;  /* 0x000000010000780c */ /* 0x000ff20003f66270 */
[----:B------:R-:W-:Y:S02]  /*7ac0*/  @P2 IMAD.MOV.U32 R6, RZ, RZ, c[0x0][0x1e0] ;  /* 0x00007800ff062624 */ /* 0x000fe400078e00ff */
[----:B------:R-:W-:Y:S02]  /*7ad0*/  @P2 IMAD.MOV.U32 R7, RZ, RZ, c[0x0][0x1e4] ;  /* 0x00007900ff072624 */ /* 0x000fe400078e00ff */
[----:B------:R-:W-:Y:S01]  /*7ae0*/  @P1 IMAD.MOV.U32 R5, RZ, RZ, c[0x0][0x1e0] ;  /* 0x00007800ff051624 */ /* 0x000fe200078e00ff */
[CC--:B------:R-:W-:Y:S04]  /*7af0*/  @P2 LEA R8, P0, R6.reuse, R2.reuse, 0x5 ;  /* 0x0000000206082211 */ /* 0x0c0fe800078028ff */
[-C--:B------:R-:W-:Y:S01]  /*7b00*/  @P2 LEA.HI.X R9, R6, R3.reuse, R7, 0x5, P0 ;  /* 0x0000000306092211 */ /* 0x080fe200000f2c07 */
[----:B------:R-:W-:Y:S01]  /*7b10*/  @P1 IMAD.MOV.U32 R6, RZ, RZ, c[0x0][0x1e4] ;  /* 0x00007900ff061624 */ /* 0x000fe200078e00ff */
[CC--:B------:R-:W-:Y:S04]  /*7b20*/  @P1 LEA R10, P0, R5.reuse, R2.reuse, 0x6 ;  /* 0x00000002050a1211 */ /* 0x0c0fe800078030ff */
[----:B------:R-:W-:Y:S02]  /*7b30*/  @P1 LEA.HI.X R11, R5, R3, R6, 0x6, P0 ;  /* 0x00000003050b1211 */ /* 0x000fe400000f3406 */
[----:B------:R-:W-:Y:S05]  /*7b40*/  @P3 IADD3 R5, P0, R232, R2, RZ ;  /* 0x00000002e8053210 */ /* 0x000fea0007f1e0ff */
[----:B------:R-:W-:Y:S01]  /*7b50*/  @P3 IMAD.X R7, R3, 0x1, R231, P0 ;  /* 0x0000000103073824 */ /* 0x000fe200000e06e7 */
[C---:B------:R-:W-:Y:S04]  /*7b60*/  @P3 LEA R6, P0, R5.reuse, c[0x0][0x1c8], 0x1 ;  /* 0x0000720005063a11 */ /* 0x040fe800078008ff */
[----:B------:R-:W-:Y:S02]  /*7b70*/  @P3 LEA.HI.X R7, R5, c[0x0][0x1cc], R7, 0x1, P0 ;  /* 0x0000730005073a11 */ /* 0x000fe400000f0c07 */
[-C--:B------:R-:W-:Y:S03]  /*7b80*/  @P2 IADD3 R5, P0, R8, R232.reuse, RZ ;  /* 0x000000e808052210 */ /* 0x080fe60007f1e0ff */
[----:B------:R-:W-:Y:S01]  /*7b90*/  @!PT LDS RZ, [RZ] ;  /* 0x00000000fffff984 */ /* 0x000fe20000000800 */
[----:B------:R-:W-:Y:S01]  /*7ba0*/  @!PT LDS RZ, [RZ] ;  /* 0x00000000fffff984 */ /* 0x000fe20000000800 */
[----:B------:R-:W-:Y:S01]  /*7bb0*/  @!PT LDS RZ, [RZ] ;  /* 0x00000000fffff984 */ /* 0x000fe20000000800 */
[----:B------:R2:W-:Y:S02]  /*7bc0*/  @P3 LDGSTS.E.BYPASS.LTC128B.128 [R208+0x8100], [R6.64], !P5 ;  /* 0x0810000006d03fae */ /* 0x0005e4000e901d46 */
[--C-:B------:R-:W-:Y:S01]  /*7bd0*/  @P2 IMAD.X R8, R9, 0x1, R231.reuse, P0 ;  /* 0x0000000109082824 */ /* 0x100fe200000e06e7 */
[----:B------:R-:W-:Y:S01]  /*7be0*/  @P1 IADD3 R9, P0, R10, R232, RZ ;  /* 0x000000e80a091210 */ /* 0x000fe20007f1e0ff */
[----:B------:R2:W-:Y:S04]  /*7bf0*/  @P3 LDGSTS.E.BYPASS.LTC128B.128 [R208+0xb900], [R6.64+0x80], !P6 ;  /* 0x0b90008006d03fae */ /* 0x0005e8000f101d46 */
[----:B------:R-:W-:Y:S01]  /*7c00*/  @P1 IMAD.X R12, R11, 0x1, R231, P0 ;  /* 0x000000010b0c1824 */ /* 0x000fe200000e06e7 */
[C---:B------:R-:W-:Y:S04]  /*7c10*/  @P2 LEA R10, P0, R5.reuse, c[0x0][0x1c8], 0x1 ;  /* 0x00007200050a2a11 */ /* 0x040fe800078008ff */
[----:B------:R-:W-:Y:S02]  /*7c20*/  @P2 LEA.HI.X R11, R5, c[0x0][0x1cc], R8, 0x1, P0 ;  /* 0x00007300050b2a11 */ /* 0x000fe400000f0c08 */
[C---:B------:R-:W-:Y:S03]  /*7c30*/  @P1 LEA R8, P0, R9.reuse, c[0x0][0x1c8], 0x1 ;  /* 0x0000720009081a11 */ /* 0x040fe600078008ff */
[----:B------:R2:W-:Y:S01]  /*7c40*/  @P2 LDGSTS.E.BYPASS.LTC128B.128 [R208+0x9100], [R10.64], !P5 ;  /* 0x091000000ad02fae */ /* 0x0005e2000e901d46 */
[----:B------:R-:W-:Y:S02]  /*7c50*/  @P1 LEA.HI.X R9, R9, c[0x0][0x1cc], R12, 0x1, P0 ;  /* 0x0000730009091a11 */ /* 0x000fe400000f0c0c */
[----:B------:R-:W-:Y:S01]  /*7c60*/  ISETP.GE.AND P0, PT, R0, 0x61, PT ;  /* 0x000000610000780c */ /* 0x000fe20003f06270 */
[----:B------:R2:W-:Y:S04]  /*7c70*/  @P2 LDGSTS.E.BYPASS.LTC128B.128 [R208+0xc900], [R10.64+0x80], !P6 ;  /* 0x0c9000800ad02fae */ /* 0x0005e8000f101d46 */
[----:B------:R2:W-:Y:S04]  /*7c80*/  @P1 LDGSTS.E.BYPASS.LTC128B.128 [R208+0xa100], [R8.64], !P5 ;  /* 0x0a10000008d01fae */ /* 0x0005e8000e901d46 */
[----:B------:R2:W-:Y:S04]  /*7c90*/  @P1 LDGSTS.E.BYPASS.LTC128B.128 [R208+0xd900], [R8.64+0x80], !P6 ;  /* 0x0d90008008d01fae */ /* 0x0005e8000f101d46 */
[----:B------:R-:W-:Y:S02]  /*7ca0*/  @P0 IMAD.MOV.U32 R5, RZ, RZ, c[0x0][0x1e0] ;  /* 0x00007800ff050624 */ /* 0x000fe400078e00ff */
[----:B------:R-:W-:Y:S02]  /*7cb0*/  @P0 IMAD.MOV.U32 R0, RZ, RZ, c[0x0][0x1e4] ;  /* 0x00007900ff000624 */ /* 0x000fe400078e00ff */
[----:B------:R-:W-:Y:S04]  /*7cc0*/  @P0 IMAD.WIDE.U32 R2, R5, 0x60, R2 ;  /* 0x0000006005020825 */ /* 0x000fe800078e0002 */
[----:B------:R-:W-:Y:S01]  /*7cd0*/  @P0 IMAD R5, R0, 0x60, RZ ;  /* 0x0000006000050824 */ /* 0x000fe200078e02ff */
[----:B------:R-:W-:Y:S04]  /*7ce0*/  @P0 IADD3 R0, P4, R232, R2, RZ ;  /* 0x00000002e8000210 */ /* 0x000fe80007f9e0ff */
[C---:B------:R-:W-:Y:S02]  /*7cf0*/  @P0 LEA R2, P3, R0.reuse, c[0x0][0x1c8], 0x1 ;  /* 0x0000720000020a11 */ /* 0x040fe400078608ff */
[----:B------:R-:W-:Y:S02]  /*7d00*/  @P0 IADD3.X R3, R231, R5, R3, P4, !PT ;  /* 0x00000005e7030210 */ /* 0x000fe400027fe403 */
[----:B------:R-:W-:Y:S02]  /*7d10*/  ISETP.NE.AND P4, PT, R13, RZ, PT ;  /* 0x000000ff0d00720c */ /* 0x000fe40003f85270 */
[----:B------:R-:W-:Y:S05]  /*7d20*/  @P0 LEA.HI.X R3, R0, c[0x0][0x1cc], R3, 0x1, P3 ;  /* 0x0000730000030a11 */ /* 0x000fea00018f0c03 */
[----:B------:R2:W-:Y:S04]  /*7d30*/  @P0 LDGSTS.E.BYPASS.LTC128B.128 [R208+0xb100], [R2.64], !P5 ;  /* 0x0b10000002d00fae */ /* 0x0005e8000e901d46 */
[----:B------:R2:W-:Y:S02]  /*7d40*/  @P0 LDGSTS.E.BYPASS.LTC128B.128 [R208+0xe900], [R2.64+0x80], !P6 ;  /* 0x0e90008002d00fae */ /* 0x0005e4000f101d46 */
.L_x_143:
[----:B---34-:R-:W-:Y:S05]  /*7d50*/  BSYNC B0 ;  /* 0x0000000000007941 */ /* 0x018fea0003800000 */
.L_x_142:
[----:B--2---:R-:W-:Y:S01]  /*7d60*/  FMNMX.FTZ R0, R144, R69, !PT ;  /* 0x0000004590007209 */ /* 0x004fe20007810000 */
[----:B------:R-:W-:Y:S01]  /*7d70*/  LDSM.16.MT88.4 R12, [R198] ;  /* 0x00000000c60c783b */ /* 0x000fe20000004200 */
[----:B------:R-:W-:Y:S02]  /*7d80*/  FMNMX.FTZ R2, R140, R68, !PT ;  /* 0x000000448c027209 */ /* 0x000fe40007810000 */
[----:B------:R-:W-:Y:S02]  /*7d90*/  FMNMX.FTZ R0, R143, R0, !PT ;  /* 0x000000008f007209 */ /* 0x000fe40007810000 */
[----:B------:R-:W-:Y:S02]  /*7da0*/  FMNMX.FTZ R2, R145, R2, !PT ;  /* 0x0000000291027209 */ /* 0x000fe40007810000 */
[----:B------:R-:W-:Y:S01]  /*7db0*/  FMNMX.FTZ R0, R141, R0, !PT ;  /* 0x000000008d007209 */ /* 0x000fe20007810000 */
        /* <DEDUP_REMOVED lines=11> */
[----:B-1----:R-:W-:Y:S02]  /*7e70*/  FMNMX.FTZ R2, R151, R2, !PT ;  /* 0x0000000297027209 */ /* 0x002fe40007810000 */
[----:B------:R-:W-:Y:S02]  /*7e80*/  FMNMX.FTZ R0, R150, R0, !PT ;  /* 0x0000000096007209 */ /* 0x000fe40007810000 */
[----:B------:R-:W-:Y:S02]  /*7e90*/  FMNMX.FTZ R2, R152, R2, !PT ;  /* 0x0000000298027209 */ /* 0x000fe40007810000 */
[----:B------:R-:W-:Y:S01]  /*7ea0*/  FMNMX.FTZ R0, R153, R0, !PT ;  /* 0x0000000099007209 */ /* 0x000fe20007810000 */
[----:B------:R-:W-:Y:S01]  /*7eb0*/  LDSM.16.MT88.4 R44, [R198+0x3800] ;  /* 0x00380000c62c783b */ /* 0x000fe20000004200 */
[----:B------:R-:W-:Y:S02]  /*7ec0*/  FMNMX.FTZ R2, R155, R2, !PT ;  /* 0x000000029b027209 */ /* 0x000fe40007810000 */
        /* <DEDUP_REMOVED lines=8> */
[----:B------:R-:W0:Y:S01]  /*7f50*/  LDGDEPBAR ;  /* 0x00000000000079af */ /* 0x000e220000000000 */
[----:B------:R-:W-:Y:S02]  /*7f60*/  FMNMX.FTZ R2, R163, R2, !PT ;  /* 0x00000002a3027209 */ /* 0x000fe40007810000 */
        /* <DEDUP_REMOVED lines=25> */
[----:B------:R-:W-:Y:S02]  /*8100*/  LOP3.LUT P0, RZ, R229, 0x4, RZ, 0xc0, !PT ;  /* 0x00000004e5ff7812 */ /* 0x000fe4000780c0ff */
[----:B------:R-:W-:Y:S02]  /*8110*/  FMNMX.FTZ R3, R227, R0, !PT ;  /* 0x00000000e3037209 */ /* 0x000fe40007810000 */
[----:B------:R-:W-:Y:S02]  /*8120*/  FMNMX.FTZ R0, R226, R2, !PT ;  /* 0x00000002e2007209 */ /* 0x000fe40007810000 */
[----:B------:R-:W-:Y:S02]  /*8130*/  FMNMX.FTZ R3, R228, R3, !PT ;  /* 0x00000003e4037209 */ /* 0x000fe40007810000 */
[----:B------:R-:W-:Y:S02]  /*8140*/  FMNMX.FTZ R0, R70, R0, !PT ;  /* 0x0000000046007209 */ /* 0x000fe40007810000 */
[----:B------:R-:W-:Y:S01]  /*8150*/  IADD3 R209, R209, -0x1, RZ ;  /* 0xffffffffd1d17810 */ /* 0x000fe20007ffe0ff */
[----:B------:R-:W-:Y:S01]  /*8160*/  SHFL.BFLY PT, R5, R3, 0x2, 0x1f ;  /* 0x0c401f0003057f89 */ /* 0x000fe200000e0000 */
[----:B------:R-:W-:Y:S07]  /*8170*/  FMNMX.FTZ R0, R71, R0, !PT ;  /* 0x0000000047007209 */ /* 0x000fee0007810000 */
[----:B------:R-:W1:Y:S02]  /*8180*/  SHFL.BFLY PT, R2, R0, 0x2, 0x1f ;  /* 0x0c401f0000027f89 */ /* 0x000e6400000e0000 */
[----:B-1----:R-:W-:Y:S02]  /*8190*/  FMNMX.FTZ R0, R0, R2, !PT ;  /* 0x0000000200007209 */ /* 0x002fe40007810000 */
[----:B------:R-:W-:Y:S04]  /*81a0*/  FMNMX.FTZ R5, R3, R5, !PT ;  /* 0x0000000503057209 */ /* 0x000fe80007810000 */
[----:B------:R-:W1:Y:S08]  /*81b0*/  SHFL.BFLY PT, R3, R0, 0x1, 0x1f ;  /* 0x0c201f0000037f89 */ /* 0x000e7000000e0000 */
[----:B------:R-:W2:Y:S01]  /*81c0*/  SHFL.BFLY PT, R6, R5, 0x1, 0x1f ;  /* 0x0c201f0005067f89 */ /* 0x000ea200000e0000 */
[----:B-1----:R-:W-:Y:S02]  /*81d0*/  FMNMX.FTZ R3, R0, R3, !PT ;  /* 0x0000000300037209 */ /* 0x002fe40007810000 */
[----:B--2---:R-:W-:Y:S05]  /*81e0*/  FMNMX.FTZ R69, R5, R6, !PT ;  /* 0x0000000605457209 */ /* 0x004fea0007810000 */
[C---:B------:R-:W-:Y:S02]  /*81f0*/  FMUL.FTZ R147, R69.reuse, c[0x0][0x2d0] ;  /* 0x0000b40045937a20 */ /* 0x040fe40000410000 */
[----:B------:R-:W-:Y:S02]  /*8200*/  FADD.FTZ R2, -R69, R4 ;  /* 0x0000000445027221 */ /* 0x000fe40000010100 */
[--C-:B------:R-:W-:Y:S02]  /*8210*/  FFMA.FTZ R4, R144, c[0x0][0x2d0], -R147.reuse ;  /* 0x0000b40090047a23 */ /* 0x100fe40000010893 */
[----:B------:R-:W-:Y:S02]  /*8220*/  FMUL.FTZ R0, R2, c[0x0][0x2d0] ;  /* 0x0000b40002007a20 */ /* 0x000fe40000410000 */
[----:B------:R1:W-:Y:S01]  /*8230*/  MUFU.EX2 R144, R4 ;  /* 0x0000000400907308 */ /* 0x0003e20000000800 */
[--C-:B------:R-:W-:Y:S02]  /*8240*/  FFMA.FTZ R32, R138, c[0x0][0x2d0], -R147.reuse ;  /* 0x0000b4008a207a23 */ /* 0x100fe40000010893 */
[--C-:B------:R-:W-:Y:S07]  /*8250*/  FFMA.FTZ R48, R149, c[0x0][0x2d0], -R147.reuse ;  /* 0x0000b40095307a23 */ /* 0x100fee0000010893 */
[----:B------:R2:W3:Y:S10]  /*8260*/  MUFU.EX2 R2, R0 ;  /* 0x0000000000027308 */ /* 0x0004f40000000800 */
[----:B------:R-:W-:Y:S01]  /*8270*/  MUFU.EX2 R250, R32 ;  /* 0x0000002000fa7308 */ /* 0x000fe20000000800 */
[--C-:B-1----:R-:W-:Y:S09]  /*8280*/  FFMA.FTZ R4, R143, c[0x0][0x2d0], -R147.reuse ;  /* 0x0000b4008f047a23 */ /* 0x102ff20000010893 */
[----:B------:R1:W-:Y:S01]  /*8290*/  MUFU.EX2 R56, R4 ;  /* 0x0000000400387308 */ /* 0x0003e20000000800 */
[C---:B--2---:R-:W-:Y:S02]  /*82a0*/  FADD.FTZ R0, -R3.reuse, R68 ;  /* 0x0000004403007221 */ /* 0x044fe40000010100 */
[----:B------:R-:W-:Y:S02]  /*82b0*/  FMUL.FTZ R68, R3, c[0x0][0x2d0] ;  /* 0x0000b40003447a20 */ /* 0x000fe40000410000 */
[----:B------:R-:W-:Y:S02]  /*82c0*/  FMUL.FTZ R0, R0, c[0x0][0x2d0] ;  /* 0x0000b40000007a20 */ /* 0x000fe40000410000 */
[--C-:B------:R-:W-:Y:S03]  /*82d0*/  FFMA.FTZ R6, R140, c[0x0][0x2d0], -R68.reuse ;  /* 0x0000b4008c067a23 */ /* 0x100fe60000010844 */
[----:B------:R2:W-:Y:S01]  /*82e0*/  MUFU.EX2 R246, R48 ;  /* 0x0000003000f67308 */ /* 0x0005e20000000800 */
[--C-:B------:R-:W-:Y:S02]  /*82f0*/  FFMA.FTZ R8, R145, c[0x0][0x2d0], -R68.reuse ;  /* 0x0000b40091087a23 */ /* 0x100fe40000010844 */
[C---:B---3--:R-:W-:Y:S02]  /*8300*/  FMUL.FTZ R5, R2.reuse, R73 ;  /* 0x0000004902057220 */ /* 0x048fe40000410000 */
[C---:B------:R-:W-:Y:S02]  /*8310*/  FMUL.FTZ R9, R2.reuse, R77 ;  /* 0x0000004d02097220 */ /* 0x040fe40000410000 */
[C---:B------:R-:W-:Y:S02]  /*8320*/  FMUL.FTZ R16, R2.reuse, R84 ;  /* 0x0000005402107220 */ /* 0x040fe40000410000 */
[C---:B------:R-:W-:Y:S01]  /*8330*/  FMUL.FTZ R17, R2.reuse, R85 ;  /* 0x0000005502117220 */ /* 0x040fe20000410000 */
[----:B------:R-:W3:Y:S01]  /*8340*/  MUFU.EX2 R0, R0 ;  /* 0x0000000000007308 */ /* 0x000ee20000000800 */
[C---:B------:R-:W-:Y:S02]  /*8350*/  FMUL.FTZ R25, R2.reuse, R93 ;  /* 0x0000005d02197220 */ /* 0x040fe40000410000 */
[--C-:B-1----:R-:W-:Y:S02]  /*8360*/  FFMA.FTZ R4, R141, c[0x0][0x2d0], -R147.reuse ;  /* 0x0000b4008d047a23 */ /* 0x102fe40000010893 */
[C---:B------:R-:W-:Y:S02]  /*8370*/  FMUL.FTZ R24, R2.reuse, R92 ;  /* 0x0000005c02187220 */ /* 0x040fe40000410000 */
[C---:B------:R-:W-:Y:S02]  /*8380*/  FMUL.FTZ R33, R2.reuse, R101 ;  /* 0x0000006502217220 */ /* 0x040fe40000410000 */
[----:B------:R-:W-:Y:S01]  /*8390*/  FMUL.FTZ R32, R2, R100 ;  /* 0x0000006402207220 */ /* 0x000fe20000410000 */
[----:B------:R1:W-:Y:S01]  /*83a0*/  MUFU.EX2 R50, R4 ;  /* 0x0000000400327308 */ /* 0x0003e20000000800 */
[--C-:B------:R-:W-:Y:S02]  /*83b0*/  FFMA.FTZ R40, R146, c[0x0][0x2d0], -R68.reuse ;  /* 0x0000b40092287a23 */ /* 0x100fe40000010844 */
[C---:B------:R-:W-:Y:S02]  /*83c0*/  FMUL.FTZ R41, R2.reuse, R109 ;  /* 0x0000006d02297220 */ /* 0x040fe40000410000 */
[C---:B--2---:R-:W-:Y:S02]  /*83d0*/  FMUL.FTZ R48, R2.reuse, R116 ;  /* 0x0000007402307220 */ /* 0x044fe40000410000 */
[C---:B------:R-:W-:Y:S02]  /*83e0*/  FMUL.FTZ R57, R2.reuse, R125 ;  /* 0x0000007d02397220 */ /* 0x040fe40000410000 */
[C---:B------:R-:W-:Y:S01]  /*83f0*/  FMUL.FTZ R60, R2.reuse, R60 ;  /* 0x0000003c023c7220 */ /* 0x040fe20000410000 */
[----:B------:R2:W4:Y:S01]  /*8400*/  MUFU.EX2 R59, R6 ;  /* 0x00000006003b7308 */ /* 0x0005220000000800 */
[C---:B------:R-:W-:Y:S01]  /*8410*/  FMUL.FTZ R61, R2.reuse, R61 ;  /* 0x0000003d023d7220 */ /* 0x040fe20000410000 */
[----:B------:R-:W5:Y:S01]  /*8420*/  LDL.LU R125, [R1+0x4] ;  /* 0x00000400017d7983 */ /* 0x000f620000300800 */
[----:B------:R-:W-:Y:S02]  /*8430*/  FMUL.FTZ R64, R2, R64 ;  /* 0x0000004002407220 */ /* 0x000fe40000410000 */
[C---:B---3--:R-:W-:Y:S02]  /*8440*/  FMUL.FTZ R7, R0.reuse, R75 ;  /* 0x0000004b00077220 */ /* 0x048fe40000410000 */
[C---:B------:R-:W-:Y:S02]  /*8450*/  FMUL.FTZ R10, R0.reuse, R78 ;  /* 0x0000004e000a7220 */ /* 0x040fe40000410000 */
[C---:B------:R-:W-:Y:S01]  /*8460*/  FMUL.FTZ R11, R0.reuse, R79 ;  /* 0x0000004f000b7220 */ /* 0x040fe20000410000 */
[----:B------:R-:W3:Y:S01]  /*8470*/  MUFU.EX2 R51, R8 ;  /* 0x0000000800337308 */ /* 0x000ee20000000800 */
[C---:B------:R-:W-:Y:S02]  /*8480*/  FMUL.FTZ R18, R0.reuse, R86 ;  /* 0x0000005600127220 */ /* 0x040fe40000410000 */
[----:B------:R-:W-:Y:S02]  /*8490*/  FMUL.FTZ R19, R0, R87 ;  /* 0x0000005700137220 */ /* 0x000fe40000410000 */
[--C-:B-1----:R-:W-:Y:S01]  /*84a0*/  FFMA.FTZ R4, R136, c[0x0][0x2d0], -R147.reuse ;  /* 0x0000b40088047a23 */ /* 0x102fe20000010893 */
[----:B------:R-:W-:Y:S01]  /*84b0*/  LDSM.16.MT88.4 R84, [R198+0x800] ;  /* 0x00080000c654783b */ /* 0x000fe20000004200 */
[C---:B------:R-:W-:Y:S02]  /*84c0*/  FMUL.FTZ R26, R0.reuse, R94 ;  /* 0x0000005e001a7220 */ /* 0x040fe40000410000 */
[C---:B------:R-:W-:Y:S01]  /*84d0*/  FMUL.FTZ R27, R0.reuse, R95 ;  /* 0x0000005f001b7220 */ /* 0x040fe20000410000 */
[----:B------:R1:W1:Y:S01]  /*84e0*/  MUFU.EX2 R49, R4 ;  /* 0x0000000400317308 */ /* 0x0002620000000800 */
[C---:B------:R-:W-:Y:S02]  /*84f0*/  FMUL.FTZ R34, R0.reuse, R102 ;  /* 0x0000006600227220 */ /* 0x040fe40000410000 */
[C---:B------:R-:W-:Y:S02]  /*8500*/  FMUL.FTZ R35, R0.reuse, R103 ;  /* 0x0000006700237220 */ /* 0x040fe40000410000 */
[C---:B--2---:R-:W-:Y:S02]  /*8510*/  FMUL.FTZ R6, R0.reuse, R74 ;  /* 0x0000004a00067220 */ /* 0x044fe40000410000 */
[C---:B------:R-:W-:Y:S02]  /*8520*/  FMUL.FTZ R42, R0.reuse, R110 ;  /* 0x0000006e002a7220 */ /* 0x040fe40000410000 */
[C---:B------:R-:W-:Y:S01]  /*8530*/  FMUL.FTZ R43, R0.reuse, R111 ;  /* 0x0000006f002b7220 */ /* 0x040fe20000410000 */
[----:B------:R2:W-:Y:S01]  /*8540*/  MUFU.EX2 R248, R40 ;  /* 0x0000002800f87308 */ /* 0x0005e20000000800 */
[C---:B------:R-:W-:Y:S01]  /*8550*/  FMUL.FTZ R58, R0.reuse, R126 ;  /* 0x0000007e003a7220 */ /* 0x040fe20000410000 */
[-C--:B----4-:R-:W-:Y:S01]  /*8560*/  MOV R126, R59.reuse ;  /* 0x0000003b007e7202 */ /* 0x090fe20000000f00 */
[----:B------:R-:W-:Y:S01]  /*8570*/  FMUL.FTZ R62, R0, R62 ;  /* 0x0000003e003e7220 */ /* 0x000fe20000410000 */
[----:B---3--:R-:W-:Y:S01]  /*8580*/  F2FP.PACK_AB R73, R51, R59 ;  /* 0x0000003b3349723e */ /* 0x008fe200000000ff */
[----:B------:R-:W-:Y:S02]  /*8590*/  FMUL.FTZ R8, R2, R76 ;  /* 0x0000004c02087220 */ /* 0x000fe40000410000 */
[----:B------:R-:W3:Y:S01]  /*85a0*/  LDSM.16.MT88.4 R76, [R199+0x3800] ;  /* 0x00380000c74c783b */ /* 0x000ee20000004200 */
[C---:B------:R-:W-:Y:S02]  /*85b0*/  FMUL.FTZ R59, R0.reuse, R127 ;  /* 0x0000007f003b7220 */ /* 0x040fe40000410000 */
[----:B------:R-:W-:Y:S02]  /*85c0*/  FMUL.FTZ R63, R0, R63 ;  /* 0x0000003f003f7220 */ /* 0x000fe40000410000 */
[----:B------:R-:W-:Y:S02]  /*85d0*/  FMUL.FTZ R65, R2, R65 ;  /* 0x0000004102417220 */ /* 0x000fe40000410000 */
[--C-:B-1----:R-:W-:Y:S01]  /*85e0*/  FFMA.FTZ R4, R137, c[0x0][0x2d0], -R68.reuse ;  /* 0x0000b40089047a23 */ /* 0x102fe20000010844 */
[----:B------:R-:W-:Y:S01]  /*85f0*/  F2FP.PACK_AB R74, R49, R50 ;  /* 0x00000032314a723e */ /* 0x000fe200000000ff */
[----:B------:R-:W-:Y:S01]  /*8600*/  FMUL.FTZ R66, R0, R66 ;  /* 0x0000004200427220 */ /* 0x000fe20000410000 */
[----:B------:R-:W-:Y:S01]  /*8610*/  MOV R116, R49 ;  /* 0x0000003100747202 */ /* 0x000fe20000000f00 */
[----:B------:R1:W-:Y:S01]  /*8620*/  MUFU.EX2 R252, R4 ;  /* 0x0000000400fc7308 */ /* 0x0003e20000000800 */
[----:B------:R-:W-:Y:S01]  /*8630*/  FMUL.FTZ R49, R2, R117 ;  /* 0x0000007502317220 */ /* 0x000fe20000410000 */
[----:B------:R-:W-:Y:S01]  /*8640*/  MOV R117, R50 ;  /* 0x0000003200757202 */ /* 0x000fe20000000f00 */
[C---:B------:R-:W-:Y:S01]  /*8650*/  FMUL.FTZ R50, R0.reuse, R118 ;  /* 0x0000007600327220 */ /* 0x040fe20000410000 */
[----:B------:R-:W-:Y:S01]  /*8660*/  MOV R118, R51 ;  /* 0x0000003300767202 */ /* 0x000fe20000000f00 */
[----:B------:R-:W-:Y:S01]  /*8670*/  FMUL.FTZ R51, R0, R119 ;  /* 0x0000007700337220 */ /* 0x000fe20000410000 */
[----:B------:R-:W-:Y:S01]  /*8680*/  MOV R119, R56 ;  /* 0x0000003800777202 */ /* 0x000fe20000000f00 */
[----:B--2---:R-:W-:Y:S01]  /*8690*/  FMUL.FTZ R40, R2, R108 ;  /* 0x0000006c02287220 */ /* 0x004fe20000410000 */
[----:B------:R-:W2:Y:S01]  /*86a0*/  LDL.LU R127, [R1] ;  /* 0x00000000017f7983 */ /* 0x000ea20000300800 */
[----:B------:R-:W-:Y:S02]  /*86b0*/  FMUL.FTZ R67, R0, R67 ;  /* 0x0000004300437220 */ /* 0x000fe40000410000 */
[--C-:B------:R-:W-:Y:S01]  /*86c0*/  FFMA.FTZ R92, R159, c[0x0][0x2d0], -R147.reuse ;  /* 0x0000b4009f5c7a23 */ /* 0x100fe20000010893 */
[----:B------:R-:W-:Y:S01]  /*86d0*/  LDSM.16.MT88.4 R108, [R201+0x3000] ;  /* 0x00300000c96c783b */ /* 0x000fe20000004200 */
[--C-:B------:R-:W-:Y:S02]  /*86e0*/  FFMA.FTZ R100, R170, c[0x0][0x2d0], -R147.reuse ;  /* 0x0000b400aa647a23 */ /* 0x100fe40000010893 */
[----:B------:R4:W-:Y:S01]  /*86f0*/  MUFU.EX2 R239, R92 ;  /* 0x0000005c00ef7308 */ /* 0x0009e20000000800 */
[--C-:B------:R-:W-:Y:S02]  /*8700*/  FFMA.FTZ R70, R70, c[0x0][0x2d0], -R68.reuse ;  /* 0x0000b40046467a23 */ /* 0x100fe40000010844 */
[--C-:B-1----:R-:W-:Y:S07]  /*8710*/  FFMA.FTZ R4, R142, c[0x0][0x2d0], -R68.reuse ;  /* 0x0000b4008e047a23 */ /* 0x102fee0000010844 */
[----:B------:R-:W-:Y:S10]  /*8720*/  MUFU.EX2 R70, R70 ;  /* 0x0000004600467308 */ /* 0x000ff40000000800 */
[----:B------:R1:W1:Y:S01]  /*8730*/  MUFU.EX2 R251, R4 ;  /* 0x0000000400fb7308 */ /* 0x0002620000000800 */
[----:B----4-:R-:W-:Y:S01]  /*8740*/  LDSM.16.MT88.4 R92, [R200+0x4800] ;  /* 0x00480000c85c783b */ /* 0x010fe20000004200 */
[----:B-1----:R-:W-:Y:S01]  /*8750*/  FMUL.FTZ R4, R2, R72 ;  /* 0x0000004802047220 */ /* 0x002fe20000410000 */
[----:B------:R-:W-:Y:S01]  /*8760*/  F2FP.PACK_AB R72, R56, R144 ;  /* 0x000000903848723e */ /* 0x000fe200000000ff */
[--C-:B------:R-:W-:Y:S01]  /*8770*/  FFMA.FTZ R56, R151, c[0x0][0x2d0], -R68.reuse ;  /* 0x0000b40097387a23 */ /* 0x100fe20000010844 */
[----:B------:R-:W-:Y:S05]  /*8780*/  F2FP.PACK_AB R75, R251, R252 ;  /* 0x000000fcfb4b723e */ /* 0x000fea00000000ff */
[----:B------:R1:W-:Y:S02]  /*8790*/  MUFU.EX2 R244, R56 ;  /* 0x0000003800f47308 */ /* 0x0003e40000000800 */
[C---:B------:R-:W-:Y:S07]  /*87a0*/  HMMA.16816.F32 R4, R72.reuse, R12, R4 ;  /* 0x0000000c4804723c */ /* 0x040fee0000001804 */
[C---:B------:R-:W-:Y:S01]  /*87b0*/  FMUL.FTZ R12, R2.reuse, R80 ;  /* 0x00000050020c7220 */ /* 0x040fe20000410000 */
[C---:B------:R-:W-:Y:S04]  /*87c0*/  HMMA.16816.F32 R8, R72.reuse, R14, R8 ;  /* 0x0000000e4808723c */ /* 0x040fe80000001808 */
[----:B------:R-:W-:Y:S03]  /*87d0*/  FMUL.FTZ R13, R2, R81 ;  /* 0x00000051020d7220 */ /* 0x000fe60000410000 */
[C---:B------:R-:W-:Y:S02]  /*87e0*/  FMUL.FTZ R14, R0.reuse, R82 ;  /* 0x00000052000e7220 */ /* 0x040fe40000410000 */
[----:B------:R-:W-:Y:S02]  /*87f0*/  FMUL.FTZ R15, R0, R83 ;  /* 0x00000053000f7220 */ /* 0x000fe40000410000 */
[----:B------:R-:W4:Y:S01]  /*8800*/  LDSM.16.MT88.4 R80, [R201+0x3800] ;  /* 0x00380000c950783b */ /* 0x000f220000004200 */
[C---:B-1----:R-:W-:Y:S04]  /*8810*/  FMUL.FTZ R56, R2.reuse, R124 ;  /* 0x0000007c02387220 */ /* 0x042fe80000410000 */
[C---:B------:R-:W-:Y:S07]  /*8820*/  HMMA.16816.F32 R12, R72.reuse, R20, R12 ;  /* 0x00000014480c723c */ /* 0x040fee000000180c */
[C---:B------:R-:W-:Y:S01]  /*8830*/  FMUL.FTZ R20, R2.reuse, R88 ;  /* 0x0000005802147220 */ /* 0x040fe20000410000 */
[C---:B------:R-:W-:Y:S04]  /*8840*/  HMMA.16816.F32 R16, R72.reuse, R22, R16 ;  /* 0x000000164810723c */ /* 0x040fe80000001810 */
[----:B------:R-:W-:Y:S03]  /*8850*/  FMUL.FTZ R21, R2, R89 ;  /* 0x0000005902157220 */ /* 0x000fe60000410000 */
[C---:B------:R-:W-:Y:S02]  /*8860*/  FMUL.FTZ R22, R0.reuse, R90 ;  /* 0x0000005a00167220 */ /* 0x040fe40000410000 */
[----:B------:R-:W-:Y:S02]  /*8870*/  FMUL.FTZ R23, R0, R91 ;  /* 0x0000005b00177220 */ /* 0x000fe40000410000 */
[----:B------:R-:W1:Y:S05]  /*8880*/  LDSM.16.MT88.4 R88, [R200+0x800] ;  /* 0x00080000c858783b */ /* 0x000e6a0000004200 */
[C---:B------:R-:W-:Y:S07]  /*8890*/  HMMA.16816.F32 R20, R72.reuse, R28, R20 ;  /* 0x0000001c4814723c */ /* 0x040fee0000001814 */
[C---:B------:R-:W-:Y:S01]  /*88a0*/  FMUL.FTZ R28, R2.reuse, R96 ;  /* 0x00000060021c7220 */ /* 0x040fe20000410000 */
[C---:B------:R-:W-:Y:S04]  /*88b0*/  HMMA.16816.F32 R24, R72.reuse, R30, R24 ;  /* 0x0000001e4818723c */ /* 0x040fe80000001818 */
[----:B------:R-:W-:Y:S03]  /*88c0*/  FMUL.FTZ R29, R2, R97 ;  /* 0x00000061021d7220 */ /* 0x000fe60000410000 */
[C---:B------:R-:W-:Y:S02]  /*88d0*/  FMUL.FTZ R30, R0.reuse, R98 ;  /* 0x00000062001e7220 */ /* 0x040fe40000410000 */
[----:B------:R-:W-:Y:S02]  /*88e0*/  FMUL.FTZ R31, R0, R99 ;  /* 0x00000063001f7220 */ /* 0x000fe40000410000 */
[----:B------:R-:W-:Y:S05]  /*88f0*/  LDSM.16.MT88.4 R96, [R199+0x4800] ;  /* 0x00480000c760783b */ /* 0x000fea0000004200 */
[C---:B------:R-:W-:Y:S07]  /*8900*/  HMMA.16816.F32 R28, R72.reuse, R36, R28 ;  /* 0x00000024481c723c */ /* 0x040fee000000181c */
[--C-:B------:R-:W-:Y:S01]  /*8910*/  FFMA.FTZ R36, R139, c[0x0][0x2d0], -R147.reuse ;  /* 0x0000b4008b247a23 */ /* 0x100fe20000010893 */
[C---:B------:R-:W-:Y:S03]  /*8920*/  HMMA.16816.F32 R32, R72.reuse, R38, R32 ;  /* 0x000000264820723c */ /* 0x040fe60000001820 */
[----:B------:R1:W-:Y:S01]  /*8930*/  MUFU.EX2 R249, R36 ;  /* 0x0000002400f97308 */ /* 0x0003e20000000800 */
[----:B------:R-:W-:Y:S03]  /*8940*/  FMUL.FTZ R37, R2, R105 ;  /* 0x0000006902257220 */ /* 0x000fe60000410000 */
[C---:B------:R-:W-:Y:S02]  /*8950*/  FMUL.FTZ R38, R0.reuse, R106 ;  /* 0x0000006a00267220 */ /* 0x040fe40000410000 */
[----:B------:R-:W-:Y:S03]  /*8960*/  FMUL.FTZ R39, R0, R107 ;  /* 0x0000006b00277220 */ /* 0x000fe60000410000 */
[----:B-1----:R-:W-:Y:S02]  /*8970*/  FMUL.FTZ R36, R2, R104 ;  /* 0x0000006802247220 */ /* 0x002fe40000410000 */
[----:B------:R-:W-:Y:S05]  /*8980*/  LDSM.16.MT88.4 R104, [R199+0x3000] ;  /* 0x00300000c768783b */ /* 0x000fea0000004200 */
[C---:B------:R-:W-:Y:S07]  /*8990*/  HMMA.16816.F32 R36, R72.reuse, R44, R36 ;  /* 0x0000002c4824723c */ /* 0x040fee0000001824 */
[----:B------:R-:W-:Y:S01]  /*89a0*/  FFMA.FTZ R44, R148, c[0x0][0x2d0], -R68 ;  /* 0x0000b400942c7a23 */ /* 0x000fe20000010844 */
[C---:B------:R-:W-:Y:S03]  /*89b0*/  HMMA.16816.F32 R40, R72.reuse, R46, R40 ;  /* 0x0000002e4828723c */ /* 0x040fe60000001828 */
[----:B------:R1:W1:Y:S01]  /*89c0*/  MUFU.EX2 R247, R44 ;  /* 0x0000002c00f77308 */ /* 0x0002620000000800 */
[----:B------:R-:W-:Y:S03]  /*89d0*/  FMUL.FTZ R45, R2, R113 ;  /* 0x00000071022d7220 */ /* 0x000fe60000410000 */
[C---:B------:R-:W-:Y:S02]  /*89e0*/  FMUL.FTZ R46, R0.reuse, R114 ;  /* 0x00000072002e7220 */ /* 0x040fe40000410000 */
[----:B------:R-:W-:Y:S03]  /*89f0*/  FMUL.FTZ R47, R0, R115 ;  /* 0x00000073002f7220 */ /* 0x000fe60000410000 */
[----:B-1----:R-:W-:Y:S07]  /*8a00*/  FMUL.FTZ R44, R2, R112 ;  /* 0x00000070022c7220 */ /* 0x002fee0000410000 */
[C---:B------:R-:W-:Y:S07]  /*8a10*/  HMMA.16816.F32 R44, R72.reuse, R52, R44 ;  /* 0x00000034482c723c */ /* 0x040fee000000182c */
[--C-:B------:R-:W-:Y:S01]  /*8a20*/  FFMA.FTZ R52, R150, c[0x0][0x2d0], -R147.reuse ;  /* 0x0000b40096347a23 */ /* 0x100fe20000010893 */
[C---:B------:R-:W-:Y:S03]  /*8a30*/  HMMA.16816.F32 R48, R72.reuse, R54, R48 ;  /* 0x000000364830723c */ /* 0x040fe60000001830 */
[----:B------:R1:W-:Y:S01]  /*8a40*/  MUFU.EX2 R245, R52 ;  /* 0x0000003400f57308 */ /* 0x0003e20000000800 */
[----:B------:R-:W-:Y:S03]  /*8a50*/  FMUL.FTZ R53, R2, R121 ;  /* 0x0000007902357220 */ /* 0x000fe60000410000 */
[C---:B------:R-:W-:Y:S02]  /*8a60*/  FMUL.FTZ R54, R0.reuse, R122 ;  /* 0x0000007a00367220 */ /* 0x040fe40000410000 */
[C---:B------:R-:W-:Y:S03]  /*8a70*/  FMUL.FTZ R55, R0.reuse, R123 ;  /* 0x0000007b00377220 */ /* 0x040fe60000410000 */
[----:B-----5:R-:W-:Y:S04]  /*8a80*/  FFMA.FTZ R0, R0, R125, R126 ;  /* 0x0000007d00007223 */ /* 0x020fe8000001007e */
[----:B------:R-:W-:Y:S02]  /*8a90*/  FADD.FTZ R0, R118, R0 ;  /* 0x0000000076007221 */ /* 0x000fe40000010000 */
[----:B-1----:R-:W-:Y:S02]  /*8aa0*/  FMUL.FTZ R52, R2, R120 ;  /* 0x0000007802347220 */ /* 0x002fe40000410000 */
[----:B------:R-:W-:Y:S04]  /*8ab0*/  FADD.FTZ R0, R252, R0 ;  /* 0x00000000fc007221 */ /* 0x000fe80000010000 */
[----:B------:R-:W-:Y:S01]  /*8ac0*/  FADD.FTZ R0, R251, R0 ;  /* 0x00000000fb007221 */ /* 0x000fe20000010000 */
[C---:B---3--:R-:W-:Y:S03]  /*8ad0*/  HMMA.16816.F32 R52, R72.reuse, R76, R52 ;  /* 0x0000004c4834723c */ /* 0x048fe60000001834 */
[----:B------:R-:W-:Y:S04]  /*8ae0*/  FADD.FTZ R0, R248, R0 ;  /* 0x00000000f8007221 */ /* 0x000fe80000010000 */
[----:B------:R-:W-:Y:S01]  /*8af0*/  FFMA.FTZ R76, R152, c[0x0][0x2d0], -R68 ;  /* 0x0000b400984c7a23 */ /* 0x000fe20000010844 */
[C---:B------:R-:W-:Y:S03]  /*8b00*/  HMMA.16816.F32 R56, R72.reuse, R78, R56 ;  /* 0x0000004e4838723c */ /* 0x040fe60000001838 */
[----:B------:R1:W3:Y:S01]  /*8b10*/  MUFU.EX2 R124, R76 ;  /* 0x0000004c007c7308 */ /* 0x0002e20000000800 */
[----:B------:R-:W-:Y:S04]  /*8b20*/  FADD.FTZ R0, R247, R0 ;  /* 0x00000000f7007221 */ /* 0x000fe80000010000 */
[C---:B----4-:R-:W-:Y:S04]  /*8b30*/  HMMA.16816.F32 R60, R72.reuse, R80, R60 ;  /* 0x00000050483c723c */ /* 0x050fe8000000183c */
[----:B------:R-:W-:Y:S04]  /*8b40*/  FADD.FTZ R0, R244, R0 ;  /* 0x00000000f4007221 */ /* 0x000fe80000010000 */
[----:B------:R-:W-:Y:S01]  /*8b50*/  HMMA.16816.F32 R64, R72, R82, R64 ;  /* 0x000000524840723c */ /* 0x000fe20000001840 */
[----:B------:R-:W-:Y:S06]  /*8b60*/  LDSM.16.MT88.4 R80, [R201+0x800] ;  /* 0x00080000c950783b */ /* 0x000fec0000004200 */
[----:B------:R-:W-:Y:S02]  /*8b70*/  F2FP.PACK_AB R72, R249, R250 ;  /* 0x000000faf948723e */ /* 0x000fe400000000ff */
[----:B------:R-:W-:Y:S01]  /*8b80*/  F2FP.PACK_AB R73, R247, R248 ;  /* 0x000000f8f749723e */ /* 0x000fe200000000ff */
[----:B-1----:R-:W1:Y:S02]  /*8b90*/  LDSM.16.MT88.4 R76, [R199+0x800] ;  /* 0x00080000c74c783b */ /* 0x002e640000004200 */
[C---:B---3--:R-:W-:Y:S01]  /*8ba0*/  F2FP.PACK_AB R75, R124.reuse, R244 ;  /* 0x000000f47c4b723e */ /* 0x048fe200000000ff */
[----:B------:R-:W-:Y:S01]  /*8bb0*/  FADD.FTZ R0, R124, R0 ;  /* 0x000000007c007221 */ /* 0x000fe20000010000 */
[----:B------:R-:W-:Y:S07]  /*8bc0*/  F2FP.PACK_AB R74, R245, R246 ;  /* 0x000000f6f54a723e */ /* 0x000fee00000000ff */
[C---:B------:R-:W-:Y:S08]  /*8bd0*/  HMMA.16816.F32 R4, R72.reuse, R84, R4 ;  /* 0x000000544804723c */ /* 0x040ff00000001804 */
[C---:B------:R-:W-:Y:S01]  /*8be0*/  HMMA.16816.F32 R8, R72.reuse, R86, R8 ;  /* 0x000000564808723c */ /* 0x040fe20000001808 */
[----:B------:R-:W3:Y:S07]  /*8bf0*/  LDSM.16.MT88.4 R84, [R198+0x4000] ;  /* 0x00400000c654783b */ /* 0x000eee0000004200 */
[C---:B------:R-:W-:Y:S07]  /*8c00*/  HMMA.16816.F32 R12, R72.reuse, R88, R12 ;  /* 0x00000058480c723c */ /* 0x040fee000000180c */
[--C-:B------:R-:W-:Y:S01]  /*8c10*/  FFMA.FTZ R88, R153, c[0x0][0x2d0], -R147.reuse ;  /* 0x0000b40099587a23 */ /* 0x100fe20000010893 */
[C---:B------:R-:W-:Y:S03]  /*8c20*/  HMMA.16816.F32 R16, R72.reuse, R90, R16 ;  /* 0x0000005a4810723c */ /* 0x040fe60000001810 */
[----:B------:R4:W-:Y:S05]  /*8c30*/  MUFU.EX2 R243, R88 ;  /* 0x0000005800f37308 */ /* 0x0009ea0000000800 */
[C---:B-1----:R-:W-:Y:S07]  /*8c40*/  HMMA.16816.F32 R20, R72.reuse, R76, R20 ;  /* 0x0000004c4814723c */ /* 0x042fee0000001814 */
[--C-:B------:R-:W-:Y:S01]  /*8c50*/  FFMA.FTZ R76, R154, c[0x0][0x2d0], -R147.reuse ;  /* 0x0000b4009a4c7a23 */ /* 0x100fe20000010893 */
[C---:B------:R-:W-:Y:S03]  /*8c60*/  HMMA.16816.F32 R24, R72.reuse, R78, R24 ;  /* 0x0000004e4818723c */ /* 0x040fe60000001818 */
[----:B------:R1:W-:Y:S05]  /*8c70*/  MUFU.EX2 R242, R76 ;  /* 0x0000004c00f27308 */ /* 0x0003ea0000000800 */
[C---:B------:R-:W-:Y:S01]  /*8c80*/  HMMA.16816.F32 R28, R72.reuse, R80, R28 ;  /* 0x00000050481c723c */ /* 0x040fe2000000181c */
[----:B----4-:R-:W4:Y:S06]  /*8c90*/  LDSM.16.MT88.4 R88, [R200+0x4000] ;  /* 0x00400000c858783b */ /* 0x010f2c0000004200 */
[--C-:B------:R-:W-:Y:S01]  /*8ca0*/  FFMA.FTZ R80, R156, c[0x0][0x2d0], -R68.reuse ;  /* 0x0000b4009c507a23 */ /* 0x100fe20000010844 */
[C---:B------:R-:W-:Y:S03]  /*8cb0*/  HMMA.16816.F32 R32, R72.reuse, R82, R32 ;  /* 0x000000524820723c */ /* 0x040fe60000001820 */
[----:B------:R5:W-:Y:S05]  /*8cc0*/  MUFU.EX2 R240, R80 ;  /* 0x0000005000f07308 */ /* 0x000bea0000000800 */
[C---:B---3--:R-:W-:Y:S04]  /*8cd0*/  HMMA.16816.F32 R36, R72.reuse, R84, R36 ;  /* 0x000000544824723c */ /* 0x048fe80000001824 */
[--C-:B-1----:R-:W-:Y:S03]  /*8ce0*/  FFMA.FTZ R76, R155, c[0x0][0x2d0], -R68.reuse ;  /* 0x0000b4009b4c7a23 */ /* 0x102fe60000010844 */
[--C-:B------:R-:W-:Y:S01]  /*8cf0*/  FFMA.FTZ R84, R157, c[0x0][0x2d0], -R147.reuse ;  /* 0x0000b4009d547a23 */ /* 0x100fe20000010893 */
[C---:B------:R-:W-:Y:S01]  /*8d00*/  HMMA.16816.F32 R40, R72.reuse, R86, R40 ;  /* 0x000000564828723c */ /* 0x040fe20000001828 */
[----:B------:R1:W3:Y:S10]  /*8d10*/  MUFU.EX2 R241, R76 ;  /* 0x0000004c00f17308 */ /* 0x0002f40000000800 */
[----:B------:R2:W-:Y:S01]  /*8d20*/  MUFU.EX2 R238, R84 ;  /* 0x0000005400ee7308 */ /* 0x0005e20000000800 */
[----:B-----5:R-:W-:Y:S01]  /*8d30*/  LDSM.16.MT88.4 R80, [R201+0x4000] ;  /* 0x00400000c950783b */ /* 0x020fe20000004200 */
[C---:B----4-:R-:W-:Y:S07]  /*8d40*/  HMMA.16816.F32 R44, R72.reuse, R88, R44 ;  /* 0x00000058482c723c */ /* 0x050fee000000182c */
[----:B-1----:R-:W1:Y:S01]  /*8d50*/  LDSM.16.MT88.4 R76, [R199+0x4000] ;  /* 0x00400000c74c783b */ /* 0x002e620000004200 */
[----:B------:R-:W-:Y:S01]  /*8d60*/  FFMA.FTZ R88, R160, c[0x0][0x2d0], -R68 ;  /* 0x0000b400a0587a23 */ /* 0x000fe20000010844 */
[C---:B------:R-:W-:Y:S03]  /*8d70*/  HMMA.16816.F32 R48, R72.reuse, R90, R48 ;  /* 0x0000005a4830723c */ /* 0x040fe60000001830 */
[----:B------:R4:W-:Y:S01]  /*8d80*/  MUFU.EX2 R234, R88 ;  /* 0x0000005800ea7308 */ /* 0x0009e20000000800 */
[----:B---3--:R-:W-:Y:S02]  /*8d90*/  FADD.FTZ R0, R241, R0 ;  /* 0x00000000f1007221 */ /* 0x008fe40000010000 */
[----:B--2---:R-:W-:Y:S02]  /*8da0*/  FFMA.FTZ R84, R158, c[0x0][0x2d0], -R68 ;  /* 0x0000b4009e547a23 */ /* 0x004fe40000010844 */
[----:B------:R-:W-:Y:S05]  /*8db0*/  FADD.FTZ R0, R240, R0 ;  /* 0x00000000f0007221 */ /* 0x000fea0000010000 */
[----:B------:R2:W3:Y:S01]  /*8dc0*/  MUFU.EX2 R235, R84 ;  /* 0x0000005400eb7308 */ /* 0x0004e20000000800 */
[----:B----4-:R-:W-:Y:S08]  /*8dd0*/  LDSM.16.MT88.4 R88, [R200+0x1000] ;  /* 0x00100000c858783b */ /* 0x010ff00000004200 */
[----:B--2---:R-:W2:Y:S01]  /*8de0*/  LDSM.16.MT88.4 R84, [R198+0x1000] ;  /* 0x00100000c654783b */ /* 0x004ea20000004200 */
[C---:B-1----:R-:W-:Y:S03]  /*8df0*/  HMMA.16816.F32 R52, R72.reuse, R76, R52 ;  /* 0x0000004c4834723c */ /* 0x042fe60000001834 */
[----:B---3--:R-:W-:Y:S04]  /*8e00*/  FADD.FTZ R0, R235, R0 ;  /* 0x00000000eb007221 */ /* 0x008fe80000010000 */
[--C-:B------:R-:W-:Y:S01]  /*8e10*/  FFMA.FTZ R76, R161, c[0x0][0x2d0], -R147.reuse ;  /* 0x0000b400a14c7a23 */ /* 0x100fe20000010893 */
[C---:B------:R-:W-:Y:S01]  /*8e20*/  HMMA.16816.F32 R56, R72.reuse, R78, R56 ;  /* 0x0000004e4838723c */ /* 0x040fe20000001838 */
[----:B------:R1:W-:Y:S03]  /*8e30*/  MUFU.EX2 R161, R100 ;  /* 0x0000006400a17308 */ /* 0x0003e60000000800 */
[----:B------:R-:W-:Y:S04]  /*8e40*/  FADD.FTZ R0, R234, R0 ;  /* 0x00000000ea007221 */ /* 0x000fe80000010000 */
[C---:B------:R-:W-:Y:S03]  /*8e50*/  HMMA.16816.F32 R60, R72.reuse, R80, R60 ;  /* 0x00000050483c723c */ /* 0x040fe6000000183c */
[----:B------:R3:W-:Y:S04]  /*8e60*/  MUFU.EX2 R115, R76 ;  /* 0x0000004c00737308 */ /* 0x0007e80000000800 */
[----:B------:R-:W-:Y:S01]  /*8e70*/  FFMA.FTZ R80, R162, c[0x0][0x2d0], -R147 ;  /* 0x0000b400a2507a23 */ /* 0x000fe20000010893 */
[----:B------:R-:W-:Y:S05]  /*8e80*/  HMMA.16816.F32 R64, R72, R82, R64 ;  /* 0x000000524840723c */ /* 0x000fea0000001840 */
[----:B------:R4:W-:Y:S02]  /*8e90*/  MUFU.EX2 R114, R80 ;  /* 0x0000005000727308 */ /* 0x0009e40000000800 */
[----:B------:R-:W-:Y:S02]  /*8ea0*/  F2FP.PACK_AB R72, R242, R243 ;  /* 0x000000f3f248723e */ /* 0x000fe400000000ff */
[----:B------:R-:W-:Y:S01]  /*8eb0*/  F2FP.PACK_AB R73, R240, R241 ;  /* 0x000000f1f049723e */ /* 0x000fe200000000ff */
[----:B-1----:R-:W-:Y:S02]  /*8ec0*/  LDSM.16.MT88.4 R100, [R200+0x2000] ;  /* 0x00200000c864783b */ /* 0x002fe40000004200 */
[----:B------:R-:W-:Y:S02]  /*8ed0*/  F2FP.PACK_AB R74, R238, R239 ;  /* 0x000000efee4a723e */ /* 0x000fe400000000ff */
[----:B------:R-:W-:Y:S04]  /*8ee0*/  F2FP.PACK_AB R75, R234, R235 ;  /* 0x000000ebea4b723e */ /* 0x000fe800000000ff */
[----:B---3--:R-:W1:Y:S03]  /*8ef0*/  LDSM.16.MT88.4 R76, [R199+0x1000] ;  /* 0x00100000c74c783b */ /* 0x008e660000004200 */
[C---:B--2---:R-:W-:Y:S07]  /*8f00*/  HMMA.16816.F32 R4, R72.reuse, R84, R4 ;  /* 0x000000544804723c */ /* 0x044fee0000001804 */
[----:B------:R-:W-:Y:S01]  /*8f10*/  FFMA.FTZ R84, R163, c[0x0][0x2d0], -R68 ;  /* 0x0000b400a3547a23 */ /* 0x000fe20000010844 */
[C---:B------:R-:W-:Y:S01]  /*8f20*/  HMMA.16816.F32 R8, R72.reuse, R86, R8 ;  /* 0x000000564808723c */ /* 0x040fe20000001808 */
[----:B----4-:R-:W2:Y:S02]  /*8f30*/  LDSM.16.MT88.4 R80, [R201+0x1000] ;  /* 0x00100000c950783b */ /* 0x010ea40000004200 */
[----:B------:R3:W4:Y:S01]  /*8f40*/  MUFU.EX2 R113, R84 ;  /* 0x0000005400717308 */ /* 0x0007220000000800 */
[----:B------:R-:W-:Y:S04]  /*8f50*/  MOV R163, R144 ;  /* 0x0000009000a37202 */ /* 0x000fe80000000f00 */
[C---:B------:R-:W-:Y:S04]  /*8f60*/  HMMA.16816.F32 R12, R72.reuse, R88, R12 ;  /* 0x00000058480c723c */ /* 0x040fe8000000180c */
[----:B------:R-:W-:Y:S02]  /*8f70*/  FFMA.FTZ R2, R2, R127, R163 ;  /* 0x0000007f02027223 */ /* 0x000fe400000100a3 */
[----:B------:R-:W-:Y:S01]  /*8f80*/  LDSM.16.MT88.4 R124, [R199+0x6800] ;  /* 0x00680000c77c783b */ /* 0x000fe20000004200 */
[--C-:B------:R-:W-:Y:S01]  /*8f90*/  FFMA.FTZ R88, R169, c[0x0][0x2d0], -R147.reuse ;  /* 0x0000b400a9587a23 */ /* 0x100fe20000010893 */
[C---:B------:R-:W-:Y:S03]  /*8fa0*/  HMMA.16816.F32 R16, R72.reuse, R90, R16 ;  /* 0x0000005a4810723c */ /* 0x040fe60000001810 */
[----:B------:R5:W-:Y:S01]  /*8fb0*/  MUFU.EX2 R162, R88 ;  /* 0x0000005800a27308 */ /* 0x000be20000000800 */
[----:B------:R-:W-:Y:S04]  /*8fc0*/  FADD.FTZ R2, R119, R2 ;  /* 0x0000000277027221 */ /* 0x000fe80000010000 */
[----:B------:R-:W-:Y:S04]  /*8fd0*/  FADD.FTZ R2, R117, R2 ;  /* 0x0000000275027221 */ /* 0x000fe80000010000 */
[----:B---3--:R-:W-:Y:S01]  /*8fe0*/  FFMA.FTZ R84, R168, c[0x0][0x2d0], -R68 ;  /* 0x0000b400a8547a23 */ /* 0x008fe20000010844 */
[C---:B-1----:R-:W-:Y:S03]  /*8ff0*/  HMMA.16816.F32 R20, R72.reuse, R76, R20 ;  /* 0x0000004c4814723c */ /* 0x042fe60000001814 */
[----:B------:R1:W3:Y:S01]  /*9000*/  MUFU.EX2 R112, R84 ;  /* 0x0000005400707308 */ /* 0x0002e20000000800 */
[----:B------:R-:W-:Y:S02]  /*9010*/  FADD.FTZ R2, R116, R2 ;  /* 0x0000000274027221 */ /* 0x000fe40000010000 */
[----:B------:R-:W-:Y:S01]  /*9020*/  LDSM.16.MT88.4 R116, [R200+0x6800] ;  /* 0x00680000c874783b */ /* 0x000fe20000004200 */
[----:B----4-:R-:W-:Y:S01]  /*9030*/  FADD.FTZ R0, R113, R0 ;  /* 0x0000000071007221 */ /* 0x010fe20000010000 */
[C---:B------:R-:W-:Y:S04]  /*9040*/  HMMA.16816.F32 R24, R72.reuse, R78, R24 ;  /* 0x0000004e4818723c */ /* 0x040fe80000001818 */
[----:B------:R-:W-:Y:S02]  /*9050*/  FFMA.FTZ R76, R171, c[0x0][0x2d0], -R68 ;  /* 0x0000b400ab4c7a23 */ /* 0x000fe40000010844 */
[----:B-----5:R-:W-:Y:S01]  /*9060*/  LDSM.16.MT88.4 R88, [R201+0x4800] ;  /* 0x00480000c958783b */ /* 0x020fe20000004200 */
[----:B------:R-:W-:Y:S01]  /*9070*/  FADD.FTZ R2, R250, R2 ;  /* 0x00000002fa027221 */ /* 0x000fe20000010000 */
[C---:B--2---:R-:W-:Y:S01]  /*9080*/  HMMA.16816.F32 R28, R72.reuse, R80, R28 ;  /* 0x00000050481c723c */ /* 0x044fe2000000181c */
[----:B------:R2:W4:Y:S03]  /*9090*/  MUFU.EX2 R160, R76 ;  /* 0x0000004c00a07308 */ /* 0x0005260000000800 */
[----:B------:R-:W-:Y:S03]  /*90a0*/  FADD.FTZ R2, R249, R2 ;  /* 0x00000002f9027221 */ /* 0x000fe60000010000 */
[----:B------:R-:W-:Y:S01]  /*90b0*/  FFMA.FTZ R80, R176, c[0x0][0x2d0], -R68 ;  /* 0x0000b400b0507a23 */ /* 0x000fe20000010844 */
[C---:B------:R-:W-:Y:S01]  /*90c0*/  HMMA.16816.F32 R32, R72.reuse, R82, R32 ;  /* 0x000000524820723c */ /* 0x040fe20000001820 */
[----:B-1----:R-:W1:Y:S02]  /*90d0*/  LDSM.16.MT88.4 R84, [R198+0x4800] ;  /* 0x00480000c654783b */ /* 0x002e640000004200 */
[----:B------:R5:W5:Y:S01]  /*90e0*/  MUFU.EX2 R159, R80 ;  /* 0x00000050009f7308 */ /* 0x000b620000000800 */
[----:B---3--:R-:W-:Y:S02]  /*90f0*/  FADD.FTZ R0, R112, R0 ;  /* 0x0000000070007221 */ /* 0x008fe40000010000 */
[----:B------:R-:W-:Y:S06]  /*9100*/  FADD.FTZ R2, R246, R2 ;  /* 0x00000002f6027221 */ /* 0x000fec0000010000 */
[----:B------:R-:W-:Y:S04]  /*9110*/  FADD.FTZ R2, R245, R2 ;  /* 0x00000002f5027221 */ /* 0x000fe80000010000 */
[----:B------:R-:W-:Y:S01]  /*9120*/  FADD.FTZ R2, R243, R2 ;  /* 0x00000002f3027221 */ /* 0x000fe20000010000 */
[----:B--2---:R-:W2:Y:S01]  /*9130*/  LDSM.16.MT88.4 R76, [R198+0x1800] ;  /* 0x00180000c64c783b */ /* 0x004ea20000004200 */
[----:B----4-:R-:W-:Y:S02]  /*9140*/  FADD.FTZ R0, R160, R0 ;  /* 0x00000000a0007221 */ /* 0x010fe40000010000 */
[----:B------:R-:W-:Y:S04]  /*9150*/  FADD.FTZ R2, R242, R2 ;  /* 0x00000002f2027221 */ /* 0x000fe80000010000 */
[----:B------:R-:W-:Y:S01]  /*9160*/  FADD.FTZ R2, R239, R2 ;  /* 0x00000002ef027221 */ /* 0x000fe20000010000 */
[----:B-----5:R-:W3:Y:S01]  /*9170*/  LDSM.16.MT88.4 R80, [R200+0x1800] ;  /* 0x00180000c850783b */ /* 0x020ee20000004200 */
[----:B------:R-:W-:Y:S02]  /*9180*/  FADD.FTZ R0, R159, R0 ;  /* 0x000000009f007221 */ /* 0x000fe40000010000 */
[----:B------:R-:W-:Y:S04]  /*9190*/  FADD.FTZ R2, R238, R2 ;  /* 0x00000002ee027221 */ /* 0x000fe80000010000 */
[----:B------:R-:W-:Y:S04]  /*91a0*/  FADD.FTZ R2, R115, R2 ;  /* 0x0000000273027221 */ /* 0x000fe80000010000 */
[----:B------:R-:W-:Y:S01]  /*91b0*/  FADD.FTZ R2, R114, R2 ;  /* 0x0000000272027221 */ /* 0x000fe20000010000 */
[C---:B-1----:R-:W-:Y:S03]  /*91c0*/  HMMA.16816.F32 R36, R72.reuse, R84, R36 ;  /* 0x000000544824723c */ /* 0x042fe60000001824 */
[----:B------:R-:W-:Y:S04]  /*91d0*/  FADD.FTZ R2, R162, R2 ;  /* 0x00000002a2027221 */ /* 0x000fe80000010000 */
[----:B------:R-:W-:Y:S01]  /*91e0*/  FADD.FTZ R2, R161, R2 ;  /* 0x00000002a1027221 */ /* 0x000fe20000010000 */
[C---:B------:R-:W-:Y:S01]  /*91f0*/  HMMA.16816.F32 R40, R72.reuse, R86, R40 ;  /* 0x000000564828723c */ /* 0x040fe20000001828 */
[----:B------:R-:W1:Y:S07]  /*9200*/  LDSM.16.MT88.4 R84, [R199+0x1800] ;  /* 0x00180000c754783b */ /* 0x000e6e0000004200 */
[C---:B------:R-:W-:Y:S07]  /*9210*/  HMMA.16816.F32 R44, R72.reuse, R92, R44 ;  /* 0x0000005c482c723c */ /* 0x040fee000000182c */
[--C-:B------:R-:W-:Y:S01]  /*9220*/  FFMA.FTZ R92, R211, c[0x0][0x2d0], -R147.reuse ;  /* 0x0000b400d35c7a23 */ /* 0x100fe20000010893 */
[C---:B------:R-:W-:Y:S03]  /*9230*/  HMMA.16816.F32 R48, R72.reuse, R94, R48 ;  /* 0x0000005e4830723c */ /* 0x040fe60000001830 */
[----:B------:R4:W-:Y:S05]  /*9240*/  MUFU.EX2 R158, R92 ;  /* 0x0000005c009e7308 */ /* 0x0009ea0000000800 */
[C---:B------:R-:W-:Y:S08]  /*9250*/  HMMA.16816.F32 R52, R72.reuse, R96, R52 ;  /* 0x000000604834723c */ /* 0x040ff00000001834 */
[C---:B------:R-:W-:Y:S01]  /*9260*/  HMMA.16816.F32 R56, R72.reuse, R98, R56 ;  /* 0x000000624838723c */ /* 0x040fe20000001838 */
[----:B------:R-:W-:Y:S07]  /*9270*/  LDSM.16.MT88.4 R96, [R201+0x5000] ;  /* 0x00500000c960783b */ /* 0x000fee0000004200 */
[C---:B------:R-:W-:Y:S01]  /*9280*/  HMMA.16816.F32 R60, R72.reuse, R88, R60 ;  /* 0x00000058483c723c */ /* 0x040fe2000000183c */
[----:B----4-:R-:W-:Y:S06]  /*9290*/  LDSM.16.MT88.4 R92, [R199+0x5000] ;  /* 0x00500000c75c783b */ /* 0x010fec0000004200 */
[--C-:B------:R-:W-:Y:S01]  /*92a0*/  FFMA.FTZ R88, R177, c[0x0][0x2d0], -R147.reuse ;  /* 0x0000b400b1587a23 */ /* 0x100fe20000010893 */
[----:B------:R-:W-:Y:S03]  /*92b0*/  HMMA.16816.F32 R64, R72, R90, R64 ;  /* 0x0000005a4840723c */ /* 0x000fe60000001840 */
[----:B------:R4:W5:Y:S04]  /*92c0*/  MUFU.EX2 R123, R88 ;  /* 0x00000058007b7308 */ /* 0x0009680000000800 */
[----:B------:R-:W-:Y:S02]  /*92d0*/  F2FP.PACK_AB R72, R114, R115 ;  /* 0x000000737248723e */ /* 0x000fe400000000ff */
[----:B------:R-:W-:Y:S03]  /*92e0*/  F2FP.PACK_AB R73, R112, R113 ;  /* 0x000000717049723e */ /* 0x000fe600000000ff */
[----:B------:R-:W-:Y:S02]  /*92f0*/  F2FP.PACK_AB R74, R161, R162 ;  /* 0x000000a2a14a723e */ /* 0x000fe400000000ff */
[----:B------:R-:W-:Y:S07]  /*9300*/  F2FP.PACK_AB R75, R159, R160 ;  /* 0x000000a09f4b723e */ /* 0x000fee00000000ff */
[C---:B--2---:R-:W-:Y:S01]  /*9310*/  HMMA.16816.F32 R4, R72.reuse, R76, R4 ;  /* 0x0000004c4804723c */ /* 0x044fe20000001804 */
[----:B----4-:R-:W2:Y:S06]  /*9320*/  LDSM.16.MT88.4 R88, [R201+0x1800] ;  /* 0x00180000c958783b */ /* 0x010eac0000004200 */
[--C-:B------:R-:W-:Y:S01]  /*9330*/  FFMA.FTZ R76, R178, c[0x0][0x2d0], -R147.reuse ;  /* 0x0000b400b24c7a23 */ /* 0x100fe20000010893 */
[C---:B------:R-:W-:Y:S03]  /*9340*/  HMMA.16816.F32 R8, R72.reuse, R78, R8 ;  /* 0x0000004e4808723c */ /* 0x040fe60000001808 */
[----:B------:R4:W4:Y:S01]  /*9350*/  MUFU.EX2 R122, R76 ;  /* 0x0000004c007a7308 */ /* 0x0009220000000800 */
[----:B-----5:R-:W-:Y:S04]  /*9360*/  FADD.FTZ R2, R123, R2 ;  /* 0x000000027b027221 */ /* 0x020fe80000010000 */
[C---:B---3--:R-:W-:Y:S07]  /*9370*/  HMMA.16816.F32 R12, R72.reuse, R80, R12 ;  /* 0x00000050480c723c */ /* 0x048fee000000180c */
[--C-:B------:R-:W-:Y:S01]  /*9380*/  FFMA.FTZ R80, R210, c[0x0][0x2d0], -R68.reuse ;  /* 0x0000b400d2507a23 */ /* 0x100fe20000010844 */
[C---:B------:R-:W-:Y:S03]  /*9390*/  HMMA.16816.F32 R16, R72.reuse, R82, R16 ;  /* 0x000000524810723c */ /* 0x040fe60000001810 */
[----:B------:R3:W-:Y:S05]  /*93a0*/  MUFU.EX2 R120, R80 ;  /* 0x0000005000787308 */ /* 0x0007ea0000000800 */
[C---:B-1----:R-:W-:Y:S04]  /*93b0*/  HMMA.16816.F32 R20, R72.reuse, R84, R20 ;  /* 0x000000544814723c */ /* 0x042fe80000001814 */
[----:B----4-:R-:W-:Y:S02]  /*93c0*/  FFMA.FTZ R76, R179, c[0x0][0x2d0], -R68 ;  /* 0x0000b400b34c7a23 */ /* 0x010fe40000010844 */
[----:B------:R-:W-:Y:S02]  /*93d0*/  FADD.FTZ R2, R122, R2 ;  /* 0x000000027a027221 */ /* 0x000fe40000010000 */
[C---:B------:R-:W-:Y:S01]  /*93e0*/  HMMA.16816.F32 R24, R72.reuse, R86, R24 ;  /* 0x000000564818723c */ /* 0x040fe20000001818 */
[----:B------:R1:W4:Y:S03]  /*93f0*/  MUFU.EX2 R121, R76 ;  /* 0x0000004c00797308 */ /* 0x0003260000000800 */
[--C-:B------:R-:W-:Y:S02]  /*9400*/  FFMA.FTZ R84, R212, c[0x0][0x2d0], -R147.reuse ;  /* 0x0000b400d4547a23 */ /* 0x100fe40000010893 */
[----:B------:R-:W-:Y:S02]  /*9410*/  FADD.FTZ R2, R158, R2 ;  /* 0x000000029e027221 */ /* 0x000fe40000010000 */
[C---:B--2---:R-:W-:Y:S01]  /*9420*/  HMMA.16816.F32 R28, R72.reuse, R88, R28 ;  /* 0x00000058481c723c */ /* 0x044fe2000000181c */
[----:B---3--:R-:W-:Y:S02]  /*9430*/  LDSM.16.MT88.4 R80, [R200+0x5000] ;  /* 0x00500000c850783b */ /* 0x008fe40000004200 */
[----:B------:R2:W3:Y:S04]  /*9440*/  MUFU.EX2 R157, R84 ;  /* 0x00000054009d7308 */ /* 0x0004e80000000800 */
[----:B------:R-:W-:Y:S01]  /*9450*/  FFMA.FTZ R88, R214, c[0x0][0x2d0], -R68 ;  /* 0x0000b400d6587a23 */ /* 0x000fe20000010844 */
[C---:B------:R-:W-:Y:S05]  /*9460*/  HMMA.16816.F32 R32, R72.reuse, R90, R32 ;  /* 0x0000005a4820723c */ /* 0x040fea0000001820 */
[----:B------:R5:W-:Y:S01]  /*9470*/  MUFU.EX2 R155, R88 ;  /* 0x00000058009b7308 */ /* 0x000be20000000800 */
[----:B-1----:R-:W1:Y:S01]  /*9480*/  LDSM.16.MT88.4 R76, [R198+0x5000] ;  /* 0x00500000c64c783b */ /* 0x002e620000004200 */
[----:B----4-:R-:W-:Y:S05]  /*9490*/  FADD.FTZ R0, R121, R0 ;  /* 0x0000000079007221 */ /* 0x010fea0000010000 */
[----:B------:R-:W-:Y:S02]  /*94a0*/  FADD.FTZ R0, R120, R0 ;  /* 0x0000000078007221 */ /* 0x000fe40000010000 */
[----:B--2---:R-:W-:Y:S02]  /*94b0*/  FFMA.FTZ R84, R213, c[0x0][0x2d0], -R68 ;  /* 0x0000b400d5547a23 */ /* 0x004fe40000010844 */
[----:B---3--:R-:W-:Y:S02]  /*94c0*/  FADD.FTZ R2, R157, R2 ;  /* 0x000000029d027221 */ /* 0x008fe40000010000 */
[----:B------:R2:W3:Y:S01]  /*94d0*/  MUFU.EX2 R156, R84 ;  /* 0x00000054009c7308 */ /* 0x0004e20000000800 */
[----:B-----5:R-:W-:Y:S08]  /*94e0*/  LDSM.16.MT88.4 R88, [R199+0x2000] ;  /* 0x00200000c758783b */ /* 0x020ff00000004200 */
[----:B--2---:R-:W2:Y:S01]  /*94f0*/  LDSM.16.MT88.4 R84, [R198+0x2000] ;  /* 0x00200000c654783b */ /* 0x004ea20000004200 */
[C---:B-1----:R-:W-:Y:S03]  /*9500*/  HMMA.16816.F32 R36, R72.reuse, R76, R36 ;  /* 0x0000004c4824723c */ /* 0x042fe60000001824 */
[----:B---3--:R-:W-:Y:S04]  /*9510*/  FADD.FTZ R0, R156, R0 ;  /* 0x000000009c007221 */ /* 0x008fe80000010000 */
[----:B------:R-:W-:Y:S01]  /*9520*/  FADD.FTZ R0, R155, R0 ;  /* 0x000000009b007221 */ /* 0x000fe20000010000 */
[C---:B------:R-:W-:Y:S01]  /*9530*/  HMMA.16816.F32 R40, R72.reuse, R78, R40 ;  /* 0x0000004e4828723c */ /* 0x040fe20000001828 */
[----:B------:R-:W1:Y:S07]  /*9540*/  LDSM.16.MT88.4 R76, [R201+0x2000] ;  /* 0x00200000c94c783b */ /* 0x000e6e0000004200 */
[C---:B------:R-:W-:Y:S08]  /*9550*/  HMMA.16816.F32 R44, R72.reuse, R80, R44 ;  /* 0x00000050482c723c */ /* 0x040ff0000000182c */
[C---:B------:R-:W-:Y:S01]  /*9560*/  HMMA.16816.F32 R48, R72.reuse, R82, R48 ;  /* 0x000000524830723c */ /* 0x040fe20000001830 */
[----:B------:R-:W3:Y:S07]  /*9570*/  LDSM.16.MT88.4 R80, [R198+0x5800] ;  /* 0x00580000c650783b */ /* 0x000eee0000004200 */
[C---:B------:R-:W-:Y:S07]  /*9580*/  HMMA.16816.F32 R52, R72.reuse, R92, R52 ;  /* 0x0000005c4834723c */ /* 0x040fee0000001834 */
[--C-:B------:R-:W-:Y:S01]  /*9590*/  FFMA.FTZ R92, R219, c[0x0][0x2d0], -R147.reuse ;  /* 0x0000b400db5c7a23 */ /* 0x100fe20000010893 */
[C---:B------:R-:W-:Y:S03]  /*95a0*/  HMMA.16816.F32 R56, R72.reuse, R94, R56 ;  /* 0x0000005e4838723c */ /* 0x040fe60000001838 */
[----:B------:R4:W-:Y:S05]  /*95b0*/  MUFU.EX2 R150, R92 ;  /* 0x0000005c00967308 */ /* 0x0009ea0000000800 */
[C---:B------:R-:W-:Y:S08]  /*95c0*/  HMMA.16816.F32 R60, R72.reuse, R96, R60 ;  /* 0x00000060483c723c */ /* 0x040ff0000000183c */
[----:B------:R-:W-:Y:S01]  /*95d0*/  HMMA.16816.F32 R64, R72, R98, R64 ;  /* 0x000000624840723c */ /* 0x000fe20000001840 */
[----:B------:R-:W-:Y:S06]  /*95e0*/  LDSM.16.MT88.4 R96, [R199+0x6000] ;  /* 0x00600000c760783b */ /* 0x000fec0000004200 */
[----:B------:R-:W-:Y:S02]  /*95f0*/  F2FP.PACK_AB R72, R122, R123 ;  /* 0x0000007b7a48723e */ /* 0x000fe400000000ff */
[----:B------:R-:W-:Y:S01]  /*9600*/  F2FP.PACK_AB R73, R120, R121 ;  /* 0x000000797849723e */ /* 0x000fe200000000ff */
[----:B----4-:R-:W-:Y:S02]  /*9610*/  LDSM.16.MT88.4 R92, [R200+0x6000] ;  /* 0x00600000c85c783b */ /* 0x010fe40000004200 */
[----:B------:R-:W-:Y:S02]  /*9620*/  F2FP.PACK_AB R74, R157, R158 ;  /* 0x0000009e9d4a723e */ /* 0x000fe400000000ff */
[----:B------:R-:W-:Y:S07]  /*9630*/  F2FP.PACK_AB R75, R155, R156 ;  /* 0x0000009c9b4b723e */ /* 0x000fee00000000ff */
[C---:B--2---:R-:W-:Y:S07]  /*9640*/  HMMA.16816.F32 R4, R72.reuse, R84, R4 ;  /* 0x000000544804723c */ /* 0x044fee0000001804 */
[--C-:B------:R-:W-:Y:S01]  /*9650*/  FFMA.FTZ R84, R215, c[0x0][0x2d0], -R147.reuse ;  /* 0x0000b400d7547a23 */ /* 0x100fe20000010893 */
[C---:B------:R-:W-:Y:S03]  /*9660*/  HMMA.16816.F32 R8, R72.reuse, R86, R8 ;  /* 0x000000564808723c */ /* 0x040fe60000001808 */
[----:B------:R2:W4:Y:S05]  /*9670*/  MUFU.EX2 R154, R84 ;  /* 0x00000054009a7308 */ /* 0x00052a0000000800 */
[C---:B------:R-:W-:Y:S07]  /*9680*/  HMMA.16816.F32 R12, R72.reuse, R100, R12 ;  /* 0x00000064480c723c */ /* 0x040fee000000180c */
[--C-:B------:R-:W-:Y:S01]  /*9690*/  FFMA.FTZ R100, R228, c[0x0][0x2d0], -R147.reuse ;  /* 0x0000b400e4647a23 */ /* 0x100fe20000010893 */
[C---:B------:R-:W-:Y:S03]  /*96a0*/  HMMA.16816.F32 R16, R72.reuse, R102, R16 ;  /* 0x000000664810723c */ /* 0x040fe60000001810 */
[----:B------:R5:W-:Y:S05]  /*96b0*/  MUFU.EX2 R140, R100 ;  /* 0x00000064008c7308 */ /* 0x000bea0000000800 */
[C---:B------:R-:W-:Y:S01]  /*96c0*/  HMMA.16816.F32 R20, R72.reuse, R88, R20 ;  /* 0x000000584814723c */ /* 0x040fe20000001814 */
[----:B--2---:R-:W2:Y:S03]  /*96d0*/  LDSM.16.MT88.4 R84, [R200+0x5800] ;  /* 0x00580000c854783b */ /* 0x004ea60000004200 */
[----:B----4-:R-:W-:Y:S03]  /*96e0*/  FADD.FTZ R2, R154, R2 ;  /* 0x000000029a027221 */ /* 0x010fe60000010000 */
[--C-:B------:R-:W-:Y:S01]  /*96f0*/  FFMA.FTZ R88, R216, c[0x0][0x2d0], -R147.reuse ;  /* 0x0000b400d8587a23 */ /* 0x100fe20000010893 */
[C---:B------:R-:W-:Y:S03]  /*9700*/  HMMA.16816.F32 R24, R72.reuse, R90, R24 ;  /* 0x0000005a4818723c */ /* 0x040fe60000001818 */
[----:B------:R4:W4:Y:S05]  /*9710*/  MUFU.EX2 R153, R88 ;  /* 0x0000005800997308 */ /* 0x00092a0000000800 */
[C---:B-1----:R-:W-:Y:S01]  /*9720*/  HMMA.16816.F32 R28, R72.reuse, R76, R28 ;  /* 0x0000004c481c723c */ /* 0x042fe2000000181c */
[----:B-----5:R-:W-:Y:S06]  /*9730*/  LDSM.16.MT88.4 R100, [R200+0x3000] ;  /* 0x00300000c864783b */ /* 0x020fec0000004200 */
[--C-:B------:R-:W-:Y:S01]  /*9740*/  FFMA.FTZ R76, R218, c[0x0][0x2d0], -R68.reuse ;  /* 0x0000b400da4c7a23 */ /* 0x100fe20000010844 */
[C---:B------:R-:W-:Y:S03]  /*9750*/  HMMA.16816.F32 R32, R72.reuse, R78, R32 ;  /* 0x0000004e4820723c */ /* 0x040fe60000001820 */
[----:B------:R1:W-:Y:S05]  /*9760*/  MUFU.EX2 R151, R76 ;  /* 0x0000004c00977308 */ /* 0x0003ea0000000800 */
[C---:B---3--:R-:W-:Y:S04]  /*9770*/  HMMA.16816.F32 R36, R72.reuse, R80, R36 ;  /* 0x000000504824723c */ /* 0x048fe80000001824 */
[----:B----4-:R-:W-:Y:S02]  /*9780*/  FFMA.FTZ R88, R217, c[0x0][0x2d0], -R68 ;  /* 0x0000b400d9587a23 */ /* 0x010fe40000010844 */
[----:B------:R-:W-:Y:S02]  /*9790*/  FADD.FTZ R2, R153, R2 ;  /* 0x0000000299027221 */ /* 0x000fe40000010000 */
[C---:B------:R-:W-:Y:S01]  /*97a0*/  HMMA.16816.F32 R40, R72.reuse, R82, R40 ;  /* 0x000000524828723c */ /* 0x040fe20000001828 */
[----:B------:R3:W4:Y:S03]  /*97b0*/  MUFU.EX2 R152, R88 ;  /* 0x0000005800987308 */ /* 0x0007260000000800 */
[--C-:B------:R-:W-:Y:S02]  /*97c0*/  FFMA.FTZ R80, R220, c[0x0][0x2d0], -R147.reuse ;  /* 0x0000b400dc507a23 */ /* 0x100fe40000010893 */
[----:B------:R-:W-:Y:S02]  /*97d0*/  FADD.FTZ R2, R150, R2 ;  /* 0x0000000296027221 */ /* 0x000fe40000010000 */
[C---:B--2---:R-:W-:Y:S03]  /*97e0*/  HMMA.16816.F32 R44, R72.reuse, R84, R44 ;  /* 0x00000054482c723c */ /* 0x044fe6000000182c */
[----:B------:R2:W-:Y:S01]  /*97f0*/  MUFU.EX2 R149, R80 ;  /* 0x0000005000957308 */ /* 0x0005e20000000800 */
[----:B-1----:R-:W-:Y:S03]  /*9800*/  LDSM.16.MT88.4 R76, [R201+0x5800] ;  /* 0x00580000c94c783b */ /* 0x002fe60000004200 */
[----:B------:R-:W-:Y:S01]  /*9810*/  FFMA.FTZ R84, R222, c[0x0][0x2d0], -R68 ;  /* 0x0000b400de547a23 */ /* 0x000fe20000010844 */
[C---:B------:R-:W-:Y:S05]  /*9820*/  HMMA.16816.F32 R48, R72.reuse, R86, R48 ;  /* 0x000000564830723c */ /* 0x040fea0000001830 */
[----:B------:R1:W-:Y:S01]  /*9830*/  MUFU.EX2 R146, R84 ;  /* 0x0000005400927308 */ /* 0x0003e20000000800 */
[----:B---3--:R-:W3:Y:S01]  /*9840*/  LDSM.16.MT88.4 R88, [R199+0x5800] ;  /* 0x00580000c758783b */ /* 0x008ee20000004200 */
[----:B----4-:R-:W-:Y:S05]  /*9850*/  FADD.FTZ R0, R152, R0 ;  /* 0x0000000098007221 */ /* 0x010fea0000010000 */
[----:B------:R-:W-:Y:S02]  /*9860*/  FADD.FTZ R0, R151, R0 ;  /* 0x0000000097007221 */ /* 0x000fe40000010000 */
[----:B--2---:R-:W-:Y:S04]  /*9870*/  FFMA.FTZ R80, R221, c[0x0][0x2d0], -R68 ;  /* 0x0000b400dd507a23 */ /* 0x004fe80000010844 */
[----:B------:R2:W4:Y:S01]  /*9880*/  MUFU.EX2 R148, R80 ;  /* 0x0000005000947308 */ /* 0x0005220000000800 */
[----:B-1----:R-:W-:Y:S08]  /*9890*/  LDSM.16.MT88.4 R84, [R200+0x2800] ;  /* 0x00280000c854783b */ /* 0x002ff00000004200 */
[----:B--2---:R-:W1:Y:S01]  /*98a0*/  LDSM.16.MT88.4 R80, [R198+0x2800] ;  /* 0x00280000c650783b */ /* 0x004e620000004200 */
[----:B----4-:R-:W-:Y:S01]  /*98b0*/  FADD.FTZ R0, R148, R0 ;  /* 0x0000000094007221 */ /* 0x010fe20000010000 */
[C---:B---3--:R-:W-:Y:S08]  /*98c0*/  HMMA.16816.F32 R52, R72.reuse, R88, R52 ;  /* 0x000000584834723c */ /* 0x048ff00000001834 */
[C---:B------:R-:W-:Y:S01]  /*98d0*/  HMMA.16816.F32 R56, R72.reuse, R90, R56 ;  /* 0x0000005a4838723c */ /* 0x040fe20000001838 */
[----:B------:R-:W2:Y:S07]  /*98e0*/  LDSM.16.MT88.4 R88, [R199+0x2800] ;  /* 0x00280000c758783b */ /* 0x000eae0000004200 */
[C---:B------:R-:W-:Y:S07]  /*98f0*/  HMMA.16816.F32 R60, R72.reuse, R76, R60 ;  /* 0x0000004c483c723c */ /* 0x040fee000000183c */
[--C-:B------:R-:W-:Y:S01]  /*9900*/  FFMA.FTZ R76, R223, c[0x0][0x2d0], -R147.reuse ;  /* 0x0000b400df4c7a23 */ /* 0x100fe20000010893 */
[----:B------:R-:W-:Y:S03]  /*9910*/  HMMA.16816.F32 R64, R72, R78, R64 ;  /* 0x0000004e4840723c */ /* 0x000fe60000001840 */
[----:B------:R3:W-:Y:S04]  /*9920*/  MUFU.EX2 R145, R76 ;  /* 0x0000004c00917308 */ /* 0x0007e80000000800 */
[----:B------:R-:W-:Y:S02]  /*9930*/  F2FP.PACK_AB R72, R153, R154 ;  /* 0x0000009a9948723e */ /* 0x000fe400000000ff */
[----:B------:R-:W-:Y:S03]  /*9940*/  F2FP.PACK_AB R73, R151, R152 ;  /* 0x000000989749723e */ /* 0x000fe600000000ff */
[----:B------:R-:W-:Y:S02]  /*9950*/  F2FP.PACK_AB R74, R149, R150 ;  /* 0x00000096954a723e */ /* 0x000fe400000000ff */
[----:B------:R-:W-:Y:S07]  /*9960*/  F2FP.PACK_AB R75, R146, R148 ;  /* 0x00000094924b723e */ /* 0x000fee00000000ff */
[C---:B-1----:R-:W-:Y:S03]  /*9970*/  HMMA.16816.F32 R4, R72.reuse, R80, R4 ;  /* 0x000000504804723c */ /* 0x042fe60000001804 */
[--C-:B---3--:R-:W-:Y:S05]  /*9980*/  FFMA.FTZ R76, R224, c[0x0][0x2d0], -R147.reuse ;  /* 0x0000b400e04c7a23 */ /* 0x108fea0000010893 */
[C---:B------:R-:W-:Y:S01]  /*9990*/  HMMA.16816.F32 R8, R72.reuse, R82, R8 ;  /* 0x000000524808723c */ /* 0x040fe20000001808 */
[----:B------:R1:W3:Y:S03]  /*99a0*/  MUFU.EX2 R144, R76 ;  /* 0x0000004c00907308 */ /* 0x0002e60000000800 */
[--C-:B------:R-:W-:Y:S04]  /*99b0*/  FFMA.FTZ R80, R225, c[0x0][0x2d0], -R68.reuse ;  /* 0x0000b400e1507a23 */ /* 0x100fe80000010844 */
[C---:B------:R-:W-:Y:S03]  /*99c0*/  HMMA.16816.F32 R12, R72.reuse, R84, R12 ;  /* 0x00000054480c723c */ /* 0x040fe6000000180c */
[----:B------:R4:W-:Y:S04]  /*99d0*/  MUFU.EX2 R143, R80 ;  /* 0x00000050008f7308 */ /* 0x0009e80000000800 */
[----:B------:R-:W-:Y:S01]  /*99e0*/  FFMA.FTZ R84, R227, c[0x0][0x2d0], -R147 ;  /* 0x0000b400e3547a23 */ /* 0x000fe20000010893 */
[C---:B------:R-:W-:Y:S05]  /*99f0*/  HMMA.16816.F32 R16, R72.reuse, R86, R16 ;  /* 0x000000564810723c */ /* 0x040fea0000001810 */
[----:B------:R5:W5:Y:S03]  /*9a00*/  MUFU.EX2 R141, R84 ;  /* 0x00000054008d7308 */ /* 0x000b660000000800 */
[C---:B--2---:R-:W-:Y:S01]  /*9a10*/  HMMA.16816.F32 R20, R72.reuse, R88, R20 ;  /* 0x000000584814723c */ /* 0x044fe20000001814 */
[----:B-1----:R-:W1:Y:S03]  /*9a20*/  LDSM.16.MT88.4 R76, [R201+0x2800] ;  /* 0x00280000c94c783b */ /* 0x002e660000004200 */
[----:B---3--:R-:W-:Y:S04]  /*9a30*/  F2FP.PACK_AB R136, R144, R145 ;  /* 0x000000919088723e */ /* 0x008fe800000000ff */
[C---:B------:R-:W-:Y:S01]  /*9a40*/  HMMA.16816.F32 R24, R72.reuse, R90, R24 ;  /* 0x0000005a4818723c */ /* 0x040fe20000001818 */
[----:B------:R-:W-:Y:S03]  /*9a50*/  LDSM.16.MT88.4 R88, [R198+0x3000] ;  /* 0x00300000c658783b */ /* 0x000fe60000004200 */
[--C-:B----4-:R-:W-:Y:S02]  /*9a60*/  FFMA.FTZ R80, R226, c[0x0][0x2d0], -R68.reuse ;  /* 0x0000b400e2507a23 */ /* 0x110fe40000010844 */
[----:B------:R-:W-:Y:S02]  /*9a70*/  FFMA.FTZ R68, R71, c[0x0][0x2d0], -R68 ;  /* 0x0000b40047447a23 */ /* 0x000fe40000010844 */
[----:B------:R2:W3:Y:S01]  /*9a80*/  MUFU.EX2 R142, R80 ;  /* 0x00000050008e7308 */ /* 0x0004e20000000800 */
[----:B-----5:R-:W-:Y:S03]  /*9a90*/  LDSM.16.MT88.4 R84, [R201+0x6000] ;  /* 0x00600000c954783b */ /* 0x020fe60000004200 */
[----:B------:R-:W-:Y:S06]  /*9aa0*/  F2FP.PACK_AB R138, R140, R141 ;  /* 0x0000008d8c8a723e */ /* 0x000fec00000000ff */
[----:B------:R-:W4:Y:S01]  /*9ab0*/  MUFU.EX2 R68, R68 ;  /* 0x0000004400447308 */ /* 0x000f220000000800 */
[----:B--2---:R-:W2:Y:S01]  /*9ac0*/  LDSM.16.MT88.4 R80, [R198+0x6000] ;  /* 0x00600000c650783b */ /* 0x004ea20000004200 */
[----:B---3--:R-:W-:Y:S01]  /*9ad0*/  F2FP.PACK_AB R137, R142, R143 ;  /* 0x0000008f8e89723e */ /* 0x008fe200000000ff */
[C---:B-1----:R-:W-:Y:S08]  /*9ae0*/  HMMA.16816.F32 R28, R72.reuse, R76, R28 ;  /* 0x0000004c481c723c */ /* 0x042ff0000000181c */
[C---:B------:R-:W-:Y:S04]  /*9af0*/  HMMA.16816.F32 R32, R72.reuse, R78, R32 ;  /* 0x0000004e4820723c */ /* 0x040fe80000001820 */
[----:B----4-:R-:W-:Y:S04]  /*9b00*/  F2FP.PACK_AB R139, R68, R70 ;  /* 0x00000046448b723e */ /* 0x010fe800000000ff */
[C---:B--2---:R-:W-:Y:S08]  /*9b10*/  HMMA.16816.F32 R36, R72.reuse, R80, R36 ;  /* 0x000000504824723c */ /* 0x044ff00000001824 */
[C---:B------:R-:W-:Y:S08]  /*9b20*/  HMMA.16816.F32 R40, R72.reuse, R82, R40 ;  /* 0x000000524828723c */ /* 0x040ff00000001828 */
[C---:B------:R-:W-:Y:S08]  /*9b30*/  HMMA.16816.F32 R44, R72.reuse, R92, R44 ;  /* 0x0000005c482c723c */ /* 0x040ff0000000182c */
[C---:B------:R-:W-:Y:S08]  /*9b40*/  HMMA.16816.F32 R48, R72.reuse, R94, R48 ;  /* 0x0000005e4830723c */ /* 0x040ff00000001830 */
[C---:B------:R-:W-:Y:S08]  /*9b50*/  HMMA.16816.F32 R52, R72.reuse, R96, R52 ;  /* 0x000000604834723c */ /* 0x040ff00000001834 */
[C---:B------:R-:W-:Y:S08]  /*9b60*/  HMMA.16816.F32 R56, R72.reuse, R98, R56 ;  /* 0x000000624838723c */ /* 0x040ff00000001838 */
[C---:B------:R-:W-:Y:S08]  /*9b70*/  HMMA.16816.F32 R60, R72.reuse, R84, R60 ;  /* 0x00000054483c723c */ /* 0x040ff0000000183c */
[----:B------:R-:W-:Y:S08]  /*9b80*/  HMMA.16816.F32 R64, R72, R86, R64 ;  /* 0x000000564840723c */ /* 0x000ff00000001840 */
[C---:B------:R-:W-:Y:S01]  /*9b90*/  HMMA.16816.F32 R72, R136.reuse, R88, R4 ;  /* 0x000000588848723c */ /* 0x040fe20000001804 */
[----:B------:R-:W1:Y:S07]  /*9ba0*/  LDSM.16.MT88.4 R4, [R198+0x6800] ;  /* 0x00680000c604783b */ /* 0x000e6e0000004200 */
[C---:B------:R-:W-:Y:S08]  /*9bb0*/  HMMA.16816.F32 R76, R136.reuse, R90, R8 ;  /* 0x0000005a884c723c */ /* 0x040ff00000001808 */
[C---:B------:R-:W-:Y:S08]  /*9bc0*/  HMMA.16816.F32 R80, R136.reuse, R100, R12 ;  /* 0x000000648850723c */ /* 0x040ff0000000180c */
[C---:B------:R-:W-:Y:S08]  /*9bd0*/  HMMA.16816.F32 R84, R136.reuse, R102, R16 ;  /* 0x000000668854723c */ /* 0x040ff00000001810 */
[C---:B------:R-:W-:Y:S08]  /*9be0*/  HMMA.16816.F32 R88, R136.reuse, R104, R20 ;  /* 0x000000688858723c */ /* 0x040ff00000001814 */
[C---:B------:R-:W-:Y:S08]  /*9bf0*/  HMMA.16816.F32 R92, R136.reuse, R106, R24 ;  /* 0x0000006a885c723c */ /* 0x040ff00000001818 */
[C---:B------:R-:W-:Y:S08]  /*9c00*/  HMMA.16816.F32 R96, R136.reuse, R108, R28 ;  /* 0x0000006c8860723c */ /* 0x040ff0000000181c */
[C---:B------:R-:W-:Y:S08]  /*9c10*/  HMMA.16816.F32 R100, R136.reuse, R110, R32 ;  /* 0x0000006e8864723c */ /* 0x040ff00000001820 */
[C---:B-1----:R-:W-:Y:S08]  /*9c20*/  HMMA.16816.F32 R104, R136.reuse, R4, R36 ;  /* 0x000000048868723c */ /* 0x042ff00000001824 */
[C---:B------:R-:W-:Y:S01]  /*9c30*/  HMMA.16816.F32 R108, R136.reuse, R6, R40 ;  /* 0x00000006886c723c */ /* 0x040fe20000001828 */
[----:B------:R-:W1:Y:S07]  /*9c40*/  LDSM.16.MT88.4 R4, [R201+0x6800] ;  /* 0x00680000c904783b */ /* 0x000e6e0000004200 */
[C---:B------:R-:W-:Y:S08]  /*9c50*/  HMMA.16816.F32 R112, R136.reuse, R116, R44 ;  /* 0x000000748870723c */ /* 0x040ff0000000182c */
[C---:B------:R-:W-:Y:S08]  /*9c60*/  HMMA.16816.F32 R116, R136.reuse, R118, R48 ;  /* 0x000000768874723c */ /* 0x040ff00000001830 */
[C---:B------:R-:W-:Y:S08]  /*9c70*/  HMMA.16816.F32 R120, R136.reuse, R124, R52 ;  /* 0x0000007c8878723c */ /* 0x040ff00000001834 */
[C---:B------:R-:W-:Y:S08]  /*9c80*/  HMMA.16816.F32 R124, R136.reuse, R126, R56 ;  /* 0x0000007e887c723c */ /* 0x040ff00000001838 */
[C---:B-1----:R-:W-:Y:S07]  /*9c90*/  HMMA.16816.F32 R60, R136.reuse, R4, R60 ;  /* 0x00000004883c723c */ /* 0x042fee000000183c */
        /* <DEDUP_REMOVED lines=10> */
[----:B------:R-:W-:Y:S01]  /*9d40*/  FADD.FTZ R0, R68, R0 ;  /* 0x0000000044007221 */ /* 0x000fe20000010000 */
[----:B------:R-:W-:Y:S02]  /*9d50*/  MOV R68, R3 ;  /* 0x0000000300447202 */ /* 0x000fe40000000f00 */
[----:B------:R1:W-:Y:S04]  /*9d60*/  STL [R1], R2 ;  /* 0x0000000201007387 */ /* 0x0003e80000100800 */
[----:B------:R1:W-:Y:S01]  /*9d70*/  STL [R1+0x4], R0 ;  /* 0x0000040001007387 */ /* 0x0003e20000100800 */
[----:B------:R-:W-:-:S05]  /*9d80*/  @P0 BRA `(.L_x_144) ;  /* 0xffffc67000000947 */ /* 0x000fca000383ffff */
.L_x_141:
[----:B------:R-:W-:Y:S05]  /*9d90*/  BRA.DIV ~URZ, `(.L_x_145) ;  /* 0x000043127f007947 */ /* 0x000fea000b800000 */
[----:B-12---:R-:W2:Y:S04]  /*9da0*/  LDL.LU R2, [R1] ;  /* 0x0000000001027983 */ /* 0x006ea80000300800 */
[----:B------:R-:W3:Y:S04]  /*9db0*/  LDL.LU R5, [R1+0x4] ;  /* 0x0000040001057983 */ /* 0x000ee80000300800 */
[----:B--2---:R-:W1:Y:S04]  /*9dc0*/  SHFL.BFLY PT, R0, R2, 0x2, 0x1f ;  /* 0x0c401f0002007f89 */ /* 0x004e6800000e0000 */
[----:B---3--:R-:W2:Y:S01]  /*9dd0*/  SHFL.BFLY PT, R3, R5, 0x2, 0x1f ;  /* 0x0c401f0005037f89 */ /* 0x008ea200000e0000 */
[----:B-1----:R-:W-:-:S02]  /*9de0*/  FADD.FTZ R0, R0, R2 ;  /* 0x0000000200007221 */ /* 0x002fc40000010000 */
[----:B--2---:R-:W-:-:S03]  /*9df0*/  FADD.FTZ R3, R3, R5 ;  /* 0x0000000503037221 */ /* 0x004fc60000010000 */
[----:B------:R-:W1:Y:S04]  /*9e00*/  SHFL.BFLY PT, R2, R0, 0x1, 0x1f ;  /* 0x0c201f0000027f89 */ /* 0x000e6800000e0000 */
[----:B------:R2:W3:Y:S01]  /*9e10*/  SHFL.BFLY PT, R4, R3, 0x1, 0x1f ;  /* 0x0c201f0003047f89 */ /* 0x0004e200000e0000 */
[----:B-1----:R-:W-:-:S05]  /*9e20*/  FADD.FTZ R0, R0, R2 ;  /* 0x0000000200007221 */ /* 0x002fca0000010000 */
.L_x_208:
[----:B------:R-:W-:Y:S01]  /*9e30*/  FSETP.NE.FTZ.AND P1, PT, R0, RZ, PT ;  /* 0x000000ff0000720b */ /* 0x000fe20003f35000 */
[----:B--23--:R-:W-:Y:S01]  /*9e40*/  FADD.FTZ R3, R4, R3 ;  /* 0x0000000304037221 */ /* 0x00cfe20000010000 */
[----:B------:R-:W-:Y:S02]  /*9e50*/  MOV R2, RZ ;  /* 0x000000ff00027202 */ /* 0x000fe40000000f00 */
[----:B------:R-:W-:Y:S02]  /*9e60*/  MOV R21, 0xff800000 ;  /* 0xff80000000157802 */ /* 0x000fe40000000f00 */
[----:B------:R-:W-:-:S02]  /*9e70*/  FSETP.NE.FTZ.AND P0, PT, R3, RZ, PT ;  /* 0x000000ff0300720b */ /* 0x000fc40003f15000 */
        /* <DEDUP_REMOVED lines=80> */
.L_x_138:
[----:B--2---:R2:W5:Y:S04]  /*a380*/  LDL R6, [R1+0x28] ;  /* 0x0000280001067983 */ /* 0x0045680000100800 */
[----:B------:R-:W3:Y:S01]  /*a390*/  S2R R2, SR_TID.X ;  /* 0x0000000000027919 */ /* 0x000ee20000002100 */
[----:B------:R-:W-:Y:S01]  /*a3a0*/  BSSY B0, `(.L_x_146) ;  /* 0x0000011000007945 */ /* 0x000fe20003800000 */
[----:B---3--:R-:W-:-:S13]  /*a3b0*/  LOP3.LUT P0, RZ, R2, 0xff, RZ, 0xc0, !PT ;  /* 0x000000ff02ff7812 */ /* 0x008fda000780c0ff */
[----:B------:R-:W-:Y:S05]  /*a3c0*/  @P0 BRA `(.L_x_147) ;  /* 0x000000e000000947 */ /* 0x000fea0003800000 */
[----:B--2---:R-:W2:Y:S01]  /*a3d0*/  S2R R4, SR_LANEID ;  /* 0x0000000000047919 */ /* 0x004ea20000000000 */
[----:B------:R-:W-:Y:S01]  /*a3e0*/  VOTEU.ANY UR4, UPT, PT ;  /* 0x0000000000047886 */ /* 0x000fe200038e0100 */
[----:B-1----:R-:W-:Y:S01]  /*a3f0*/  IMAD.MOV.U32 R5, RZ, RZ, c[0x0][0x564] ;  /* 0x00015900ff057624 */ /* 0x002fe200078e00ff */
[----:B------:R-:W2:Y:S08]  /*a400*/  FLO.U32 R3, UR4 ;  /* 0x0000000400037d00 */ /* 0x000eb000080e0000 */
[----:B------:R-:W1:Y:S01]  /*a410*/  POPC R2, UR4 ;  /* 0x0000000400027d09 */ /* 0x000e620008000000 */
[----:B--2---:R-:W-:Y:S01]  /*a420*/  ISETP.EQ.U32.AND P0, PT, R3, R4, PT ;  /* 0x000000040300720c */ /* 0x004fe20003f02070 */
[----:B------:R-:W-:-:S12]  /*a430*/  IMAD.MOV.U32 R4, RZ, RZ, c[0x0][0x560] ;  /* 0x00015800ff047624 */ /* 0x000fd800078e00ff */
[----:B-1----:R1:W2:Y:S04]  /*a440*/  @P0 ATOMG.E.ADD.STRONG.GPU PT, R2, [R4.64], R2 ;  /* 0x00000002040209a8 */ /* 0x0022a800081ee1c6 */
[----:B-1----:R-:W1:Y:S04]  /*a450*/  S2R R4, SR_LTMASK ;  /* 0x0000000000047919 */ /* 0x002e680000003900 */
[----:B--2---:R1:W2:Y:S02]  /*a460*/  SHFL.IDX PT, R3, R2, R3, 0x1f ;  /* 0x00001f0302037589 */ /* 0x0042a400000e0000 */
[----:B-1----:R-:W-:-:S06]  /*a470*/  LOP3.LUT R2, R4, UR4, RZ, 0xc0, !PT ;  /* 0x0000000404027c12 */ /* 0x002fcc000f8ec0ff */
[----:B------:R-:W2:Y:S02]  /*a480*/  POPC R2, R2 ;  /* 0x0000000200027309 */ /* 0x000ea40000000000 */
[----:B--2--5:R-:W-:-:S05]  /*a490*/  IADD3 R6, R3, c[0x0][0xc], R2 ;  /* 0x0000030003067a10 */ /* 0x024fca0007ffe002 */
[----:B------:R1:W-:Y:S02]  /*a4a0*/  STL [R1+0x28], R6 ;  /* 0x0000280601007387 */ /* 0x0003e40000100800 */
.L_x_147:
[----:B--2---:R-:W-:Y:S05]  /*a4b0*/  BSYNC B0 ;  /* 0x0000000000007941 */ /* 0x004fea0003800000 */
.L_x_146:
[----:B-1----:R-:W2:Y:S04]  /*a4c0*/  LDL.64 R4, [R1+0x8] ;  /* 0x0000080001047983 */ /* 0x002ea80000100a00 */
[----:B------:R-:W3:Y:S04]  /*a4d0*/  LDL R2, [R1+0x10] ;  /* 0x0000100001027983 */ /* 0x000ee80000100800 */
[----:B------:R-:W4:Y:S01]  /*a4e0*/  LDL R8, [R1+0x20] ;  /* 0x0000200001087983 */ /* 0x000f220000100800 */
[----:B------:R-:W-:Y:S01]  /*a4f0*/  PRMT R0, R0, 0x9910, RZ ;  /* 0x0000991000007816 */ /* 0x000fe200000000ff */
[----:B------:R-:W-:Y:S01]  /*a500*/  BSSY B1, `(.L_x_148) ;  /* 0x00002b9000017945 */ /* 0x000fe20003800000 */
[----:B-----5:R-:W-:-:S02]  /*a510*/  IMAD.MOV.U32 R66, RZ, RZ, R6 ;  /* 0x000000ffff427224 */ /* 0x020fc400078e0006 */
[----:B------:R-:W-:Y:S02]  /*a520*/  ISETP.NE.AND P0, PT, R0, RZ, PT ;  /* 0x000000ff0000720c */ /* 0x000fe40003f05270 */
[----:B--2---:R-:W-:Y:S02]  /*a530*/  SHF.R.S32.HI R40, RZ, 0x1f, R4 ;  /* 0x0000001fff287819 */ /* 0x004fe40000011404 */
[----:B---3--:R-:W-:Y:S02]  /*a540*/  SHF.R.S32.HI R41, RZ, 0x1f, R2 ;  /* 0x0000001fff297819 */ /* 0x008fe40000011402 */
[----:B----4-:R-:W-:-:S07]  /*a550*/  SHF.R.S32.HI R7, RZ, 0x1f, R8 ;  /* 0x0000001fff077819 */ /* 0x010fce0000011408 */
[----:B------:R-:W-:Y:S05]  /*a560*/  @!P0 BRA `(.L_x_149) ;  /* 0x00001ee000008947 */ /* 0x000fea0003800000 */
[----:B------:R-:W2:Y:S04]  /*a570*/  LDL R14, [R1+0x58] ;  /* 0x00005800010e7983 */ /* 0x000ea80000100800 */
[----:B------:R-:W3:Y:S04]  /*a580*/  LDL R13, [R1+0x5c] ;  /* 0x00005c00010d7983 */ /* 0x000ee80000100800 */
[----:B------:R-:W4:Y:S04]  /*a590*/  LDL R9, [R1+0x64] ;  /* 0x0000640001097983 */ /* 0x000f280000100800 */
[----:B------:R-:W4:Y:S04]  /*a5a0*/  LDL R12, [R1+0x60] ;  /* 0x00006000010c7983 */ /* 0x000f280000100800 */
[----:B------:R-:W4:Y:S04]  /*a5b0*/  LDL R11, [R1+0x74] ;  /* 0x00007400010b7983 */ /* 0x000f280000100800 */
[----:B------:R-:W4:Y:S04]  /*a5c0*/  LDL R6, [R1+0x6c] ;  /* 0x00006c0001067983 */ /* 0x000f280000100800 */
[----:B------:R-:W4:Y:S04]  /*a5d0*/  LDL R5, [R1+0x70] ;  /* 0x0000700001057983 */ /* 0x000f280000100800 */
[----:B------:R-:W4:Y:S01]  /*a5e0*/  LDL R10, [R1+0x68] ;  /* 0x00006800010a7983 */ /* 0x000f220000100800 */
[----:B------:R-:W-:Y:S01]  /*a5f0*/  WARPSYNC 0xffffffff ;  /* 0xffffffff00007948 */ /* 0x000fe20003800000 */
[----:B------:R-:W-:-:S02]  /*a600*/  F2FP.PACK_AB R0, R129, R128 ;  /* 0x000000808100723e */ /* 0x000fc400000000ff */
[----:B------:R-:W-:Y:S01]  /*a610*/  BAR.SYNC.DEFER_BLOCKING 0x1, 0x100 ;  /* 0x0044000000007b1d */ /* 0x000fe20000010000 */
[----:B------:R-:W-:Y:S02]  /*a620*/  F2FP.PACK_AB R2, R101, R100 ;  /* 0x000000646502723e */ /* 0x000fe400000000ff */
[----:B------:R-:W-:Y:S02]  /*a630*/  F2FP.PACK_AB R3, R49, R48 ;  /* 0x000000303103723e */ /* 0x000fe400000000ff */
[----:B------:R-:W-:Y:S02]  /*a640*/  F2FP.PACK_AB R4, R71, R70 ;  /* 0x000000464704723e */ /* 0x000fe400000000ff */
[----:B------:R-:W-:-:S04]  /*a650*/  ISETP.NE.U32.AND P1, PT, RZ, c[0x0][0x500], PT ;  /* 0x00014000ff007a0c */ /* 0x000fc80003f25070 */
[----:B------:R-:W-:Y:S01]  /*a660*/  ISETP.NE.AND.EX P1, PT, RZ, c[0x0][0x504], PT, P1 ;  /* 0x00014100ff007a0c */ /* 0x000fe20003f25310 */
[----:B--2---:R1:W-:Y:S04]  /*a670*/  STS [R14], R0 ;  /* 0x000000000e007388 */ /* 0x0043e80000000800 */
[----:B------:R2:W-:Y:S04]  /*a680*/  STS [R14+0x400], R2 ;  /* 0x000400020e007388 */ /* 0x0005e80000000800 */
[----:B---3--:R3:W-:Y:S01]  /*a690*/  STS [R13], R3 ;  /* 0x000000030d007388 */ /* 0x0087e20000000800 */
[----:B-1----:R-:W-:-:S02]  /*a6a0*/  F2FP.PACK_AB R0, R79, R78 ;  /* 0x0000004e4f00723e */ /* 0x002fc400000000ff */
[----:B--2---:R-:W-:-:S03]  /*a6b0*/  F2FP.PACK_AB R2, R51, R50 ;  /* 0x000000323302723e */ /* 0x004fc600000000ff */
[----:B------:R1:W-:Y:S01]  /*a6c0*/  STS [R13+0x400], R0 ;  /* 0x000400000d007388 */ /* 0x0003e20000000800 */
[----:B---3--:R-:W-:-:S03]  /*a6d0*/  F2FP.PACK_AB R3, R65, R64 ;  /* 0x000000404103723e */ /* 0x008fc600000000ff */
[----:B----4-:R2:W-:Y:S04]  /*a6e0*/  STS [R9], R2 ;  /* 0x0000000209007388 */ /* 0x0105e80000000800 */
[----:B------:R3:W-:Y:S01]  /*a6f0*/  STS [R9+0x400], R3 ;  /* 0x0004000309007388 */ /* 0x0007e20000000800 */
[----:B-1----:R-:W-:Y:S02]  /*a700*/  F2FP.PACK_AB R0, R53, R52 ;  /* 0x000000343500723e */ /* 0x002fe400000000ff */
[----:B--2---:R-:W-:-:S03]  /*a710*/  F2FP.PACK_AB R2, R113, R112 ;  /* 0x000000707102723e */ /* 0x004fc600000000ff */
[----:B------:R1:W-:Y:S01]  /*a720*/  STS [R12], R0 ;  /* 0x000000000c007388 */ /* 0x0003e20000000800 */
[----:B---3--:R-:W-:-:S03]  /*a730*/  F2FP.PACK_AB R3, R55, R54 ;  /* 0x000000363703723e */ /* 0x008fc600000000ff */
[----:B------:R2:W-:Y:S04]  /*a740*/  STS [R12+0x400], R2 ;  /* 0x000400020c007388 */ /* 0x0005e80000000800 */
[----:B------:R3:W-:Y:S01]  /*a750*/  STS [R11], R3 ;  /* 0x000000030b007388 */ /* 0x0007e20000000800 */
[----:B-1----:R-:W-:Y:S02]  /*a760*/  F2FP.PACK_AB R0, R109, R108 ;  /* 0x0000006c6d00723e */ /* 0x002fe400000000ff */
[----:B--2---:R-:W-:-:S03]  /*a770*/  F2FP.PACK_AB R2, R57, R56 ;  /* 0x000000383902723e */ /* 0x004fc600000000ff */
[----:B------:R1:W-:Y:S01]  /*a780*/  STS [R11+0x400], R0 ;  /* 0x000400000b007388 */ /* 0x0003e20000000800 */
[----:B---3--:R-:W-:-:S03]  /*a790*/  F2FP.PACK_AB R3, R105, R104 ;  /* 0x000000686903723e */ /* 0x008fc600000000ff */
[----:B------:R2:W-:Y:S04]  /*a7a0*/  STS [R6], R2 ;  /* 0x0000000206007388 */ /* 0x0005e80000000800 */
        /* <DEDUP_REMOVED lines=11> */
[----:B------:R2:W-:Y:S04]  /*a860*/  STS [R14+0x4000], R3 ;  /* 0x004000030e007388 */ /* 0x0005e80000000800 */
[----:B------:R3:W-:Y:S04]  /*a870*/  STS [R14+0x4400], R4 ;  /* 0x004400040e007388 */ /* 0x0007e80000000800 */
[----:B------:R4:W-:Y:S01]  /*a880*/  STS [R13+0x4000], R2 ;  /* 0x004000020d007388 */ /* 0x0009e20000000800 */
[----:B-1----:R-:W-:Y:S02]  /*a890*/  F2FP.PACK_AB R0, R103, R102 ;  /* 0x000000666700723e */ /* 0x002fe400000000ff */
[----:B--2---:R-:W-:-:S03]  /*a8a0*/  F2FP.PACK_AB R3, R99, R98 ;  /* 0x000000626303723e */ /* 0x004fc600000000ff */
[----:B------:R1:W-:Y:S01]  /*a8b0*/  STS [R13+0x4400], R0 ;  /* 0x004400000d007388 */ /* 0x0003e20000000800 */
[----:B---3--:R-:W-:Y:S02]  /*a8c0*/  F2FP.PACK_AB R4, R77, R76 ;  /* 0x0000004c4d04723e */ /* 0x008fe400000000ff */
[----:B----4-:R-:W-:-:S03]  /*a8d0*/  F2FP.PACK_AB R2, R81, R80 ;  /* 0x000000505102723e */ /* 0x010fc600000000ff */
[----:B------:R-:W-:Y:S04]  /*a8e0*/  STS [R9+0x4000], R4 ;  /* 0x0040000409007388 */ /* 0x000fe80000000800 */
[----:B------:R2:W-:Y:S04]  /*a8f0*/  STS [R9+0x4400], R3 ;  /* 0x0044000309007388 */ /* 0x0005e80000000800 */
[----:B------:R3:W-:Y:S01]  /*a900*/  STS [R12+0x4000], R2 ;  /* 0x004000020c007388 */ /* 0x0007e20000000800 */
[----:B-1----:R-:W-:-:S05]  /*a910*/  F2FP.PACK_AB R0, R95, R94 ;  /* 0x0000005e5f00723e */ /* 0x002fca00000000ff */
[----:B------:R1:W-:Y:S01]  /*a920*/  STS [R12+0x4400], R0 ;  /* 0x004400000c007388 */ /* 0x0003e20000000800 */
[----:B--2---:R-:W-:Y:S01]  /*a930*/  F2FP.PACK_AB R3, R97, R96 ;  /* 0x000000606103723e */ /* 0x004fe200000000ff */
[----:B------:R-:W-:Y:S02]  /*a940*/  IMAD.MOV.U32 R4, RZ, RZ, 0x4 ;  /* 0x00000004ff047424 */ /* 0x000fe400078e00ff */
[----:B------:R-:W2:Y:S01]  /*a950*/  LDL.LU R9, [R1+0x50] ;  /* 0x0000500001097983 */ /* 0x000ea20000300800 */
[----:B------:R-:W-:Y:S01]  /*a960*/  ISETP.NE.U32.AND P2, PT, RZ, c[0x0][0x508], PT ;  /* 0x00014200ff007a0c */ /* 0x000fe20003f45070 */
[----:B------:R-:W-:Y:S01]  /*a970*/  IMAD.MOV.U32 R14, RZ, RZ, c[0x0][0x388] ;  /* 0x0000e200ff0e7624 */ /* 0x000fe200078e00ff */
[----:B---3--:R-:W-:Y:S01]  /*a980*/  F2FP.PACK_AB R2, R87, R86 ;  /* 0x000000565702723e */ /* 0x008fe200000000ff */
[----:B------:R3:W-:Y:S01]  /*a990*/  STS [R11+0x4000], R3 ;  /* 0x004000030b007388 */ /* 0x0007e20000000800 */
[----:B------:R-:W-:-:S03]  /*a9a0*/  ISETP.NE.AND.EX P2, PT, RZ, c[0x0][0x50c], PT, P2 ;  /* 0x00014300ff007a0c */ /* 0x000fc60003f45320 */
[----:B------:R4:W-:Y:S01]  /*a9b0*/  STS [R11+0x4400], R2 ;  /* 0x004400020b007388 */ /* 0x0009e20000000800 */
[----:B-1----:R-:W-:-:S05]  /*a9c0*/  F2FP.PACK_AB R0, R93, R92 ;  /* 0x0000005c5d00723e */ /* 0x002fca00000000ff */
[----:B------:R1:W-:Y:S01]  /*a9d0*/  STS [R6+0x4000], R0 ;  /* 0x0040000006007388 */ /* 0x0003e20000000800 */
[----:B---3--:R-:W-:Y:S02]  /*a9e0*/  F2FP.PACK_AB R3, R75, R74 ;  /* 0x0000004a4b03723e */ /* 0x008fe400000000ff */
[----:B----4-:R-:W-:-:S03]  /*a9f0*/  F2FP.PACK_AB R2, R85, R84 ;  /* 0x000000545502723e */ /* 0x010fc600000000ff */
[----:B------:R3:W-:Y:S04]  /*aa00*/  STS [R6+0x4400], R3 ;  /* 0x0044000306007388 */ /* 0x0007e80000000800 */
[----:B------:R4:W-:Y:S01]  /*aa10*/  STS [R5+0x4000], R2 ;  /* 0x0040000205007388 */ /* 0x0009e20000000800 */
[----:B-1----:R-:W-:-:S05]  /*aa20*/  F2FP.PACK_AB R0, R63, R62 ;  /* 0x0000003e3f00723e */ /* 0x002fca00000000ff */
[----:B------:R1:W-:Y:S01]  /*aa30*/  STS [R5+0x4400], R0 ;  /* 0x0044000005007388 */ /* 0x0003e20000000800 */
[----:B---3--:R-:W-:Y:S02]  /*aa40*/  F2FP.PACK_AB R3, R45, R44 ;  /* 0x0000002c2d03723e */ /* 0x008fe400000000ff */
[----:B------:R-:W-:Y:S02]  /*aa50*/  F2FP.PACK_AB R6, R47, R46 ;  /* 0x0000002e2f06723e */ /* 0x000fe400000000ff */
[----:B----4-:R-:W-:Y:S01]  /*aa60*/  @P2 LEA R2, P0, R8, c[0x0][0x508], 0x2 ;  /* 0x0001420008022a11 */ /* 0x010fe200078010ff */
[----:B------:R3:W-:Y:S04]  /*aa70*/  STS [R10+0x4000], R3 ;  /* 0x004000030a007388 */ /* 0x0007e80000000800 */
[----:B------:R4:W-:Y:S01]  /*aa80*/  STS [R10+0x4400], R6 ;  /* 0x004400060a007388 */ /* 0x0009e20000000800 */
[----:B-1----:R-:W-:-:S02]  /*aa90*/  IMAD.MOV.U32 R0, RZ, RZ, RZ ;  /* 0x000000ffff007224 */ /* 0x002fc400078e00ff */
[C---:B------:R-:W-:Y:S01]  /*aaa0*/  IMAD.WIDE R4, R8.reuse, R4, c[0x0][0x500] ;  /* 0x0001400008047625 */ /* 0x040fe200078e0204 */
[----:B------:R-:W-:Y:S01]  /*aab0*/  BAR.SYNC.DEFER_BLOCKING 0x1, 0x100 ;  /* 0x0044000000007b1d */ /* 0x000fe20000010000 */
[----:B---3--:R-:W-:-:S05]  /*aac0*/  @P2 LEA.HI.X R3, R8, c[0x0][0x50c], R7, 0x2, P0 ;  /* 0x0001430008032a11 */ /* 0x008fca00000f1407 */
[----:B------:R4:W5:Y:S04]  /*aad0*/  @P1 LDG.E R0, [R4.64] ;  /* 0x0000000604001981 */ /* 0x000968000c1e1900 */
[----:B------:R1:W5:Y:S01]  /*aae0*/  @P2 LDG.E R14, [R2.64] ;  /* 0x00000006020e2981 */ /* 0x000362000c1e1900 */
[----:B--2---:R-:W-:-:S04]  /*aaf0*/  ISETP.NE.AND P0, PT, R9, RZ, PT ;  /* 0x000000ff0900720c */ /* 0x004fc80003f05270 */
[----:B-1----:R-:W-:Y:S01]  /*ab00*/  SEL R3, R9, c[0x0][0x3d4], P0 ;  /* 0x0000f50009037a07 */ /* 0x002fe20000000000 */
[----:B------:R-:W-:Y:S05]  /*ab10*/  @P2 BRA `(.L_x_150) ;  /* 0x0000004000002947 */ /* 0x000fea0003800000 */
[----:B----4-:R-:W-:Y:S05]  /*ab20*/  @!P1 BRA `(.L_x_150) ;  /* 0x0000003000009947 */ /* 0x010fea0003800000 */
[----:B------:R1:W2:Y:S04]  /*ab30*/  LDG.E R2, [R4.64] ;  /* 0x0000000604027981 */ /* 0x0002a8000c1e1900 */
[----:B-1----:R-:W2:Y:S02]  /*ab40*/  LDG.E R4, [R4.64+0x4] ;  /* 0x0000040604047981 */ /* 0x002ea4000c1e1900 */
[----:B--2--5:R-:W-:Y:S02]  /*ab50*/  IADD3 R14, -R2, R4, RZ ;  /* 0x00000004020e7210 */ /* 0x024fe40007ffe1ff */
.L_x_150:
[----:B----4-:R-:W2:Y:S04]  /*ab60*/  LDL R6, [R1+0x80] ;  /* 0x0000800001067983 */ /* 0x010ea80000100800 */
[----:B------:R-:W2:Y:S04]  /*ab70*/  LDL R42, [R1+0x2c] ;  /* 0x00002c00012a7983 */ /* 0x000ea80000100800 */
[----:B------:R-:W3:Y:S04]  /*ab80*/  LDL R15, [R1+0x4c] ;  /* 0x00004c00010f7983 */ /* 0x000ee80000100800 */
[----:B------:R-:W4:Y:S04]  /*ab90*/  LDL R22, [R1+0x54] ;  /* 0x0000540001167983 */ /* 0x000f280000100800 */
[----:B------:R-:W4:Y:S01]  /*aba0*/  LDL R23, [R1+0x7c] ;  /* 0x00007c0001177983 */ /* 0x000f220000100800 */
[----:B------:R-:W-:Y:S01]  /*abb0*/  IMAD.MOV.U32 R9, RZ, RZ, 0x368 ;  /* 0x00000368ff097424 */ /* 0x000fe200078e00ff */
[----:B------:R-:W-:-:S04]  /*abc0*/  ISETP.GT.AND P3, PT, R3, 0x1, PT ;  /* 0x000000010300780c */ /* 0x000fc80003f64270 */
[----:B------:R-:W-:-:S04]  /*abd0*/  SEL R9, R9, 0x328, P3 ;  /* 0x0000032809097807 */ /* 0x000fc80001800000 */
[----:B------:R-:W1:Y:S08]  /*abe0*/  LDC.64 R4, c[0x0][R9+0x170] ;  /* 0x00005c0009047b82 */ /* 0x000e700000000a00 */
[----:B------:R2:W3:Y:S08]  /*abf0*/  LDC.64 R12, c[0x0][R9+0x168] ;  /* 0x00005a00090c7b82 */ /* 0x0004f00000000a00 */
[----:B------:R2:W2:Y:S08]  /*ac00*/  LDC.64 R16, c[0x0][R9+0x178] ;  /* 0x00005e0009107b82 */ /* 0x0004b00000000a00 */
[----:B------:R2:W2:Y:S01]  /*ac10*/  LDC.64 R18, c[0x0][R9+0x160] ;  /* 0x0000580009127b82 */ /* 0x0004a20000000a00 */
[----:B------:R-:W-:Y:S01]  /*ac20*/  ISETP.NE.U32.AND P0, PT, RZ, c[0x0][0x500], PT ;  /* 0x00014000ff007a0c */ /* 0x000fe20003f05070 */
[----:B------:R-:W-:-:S03]  /*ac30*/  IMAD.MOV.U32 R2, RZ, RZ, c[0x0][0x4e8] ;  /* 0x00013a00ff027624 */ /* 0x000fc600078e00ff */
[----:B------:R-:W-:Y:S02]  /*ac40*/  ISETP.NE.AND.EX P0, PT, RZ, c[0x0][0x504], PT, P0 ;  /* 0x00014100ff007a0c */ /* 0x000fe40003f05300 */
[----:B------:R-:W-:Y:S02]  /*ac50*/  ISETP.NE.AND P2, PT, R2, 0x1, PT ;  /* 0x000000010200780c */ /* 0x000fe40003f45270 */
[----:B------:R-:W-:Y:S02]  /*ac60*/  SEL R8, R8, RZ, !P0 ;  /* 0x000000ff08087207 */ /* 0x000fe40004000000 */
[----:B------:R-:W-:Y:S01]  /*ac70*/  SEL R3, R7, RZ, !P0 ;  /* 0x000000ff07037207 */ /* 0x000fe20004000000 */
[----:B------:R-:W2:Y:S02]  /*ac80*/  S2R R24, SR_TID.X ;  /* 0x0000000000187919 */ /* 0x000ea40000002100 */
[----:B-1----:R-:W-:-:S04]  /*ac90*/  IMAD R2, R5, R8, RZ ;  /* 0x0000000805027224 */ /* 0x002fc800078e02ff */
[C---:B------:R-:W-:Y:S02]  /*aca0*/  IMAD R11, R4.reuse, R3, R2 ;  /* 0x00000003040b7224 */ /* 0x040fe400078e0202 */
[----:B------:R-:W-:-:S04]  /*acb0*/  IMAD.WIDE.U32 R4, R4, R8, RZ ;  /* 0x0000000804047225 */ /* 0x000fc800078e00ff */
[----:B--2---:R-:W-:-:S04]  /*acc0*/  IMAD R9, R42, 0x80, R6 ;  /* 0x000000802a097824 */ /* 0x004fc800078e0206 */
[----:B------:R-:W-:-:S04]  /*acd0*/  @P2 IMAD.HI.U32 R3, R9, c[0x0][0x4ec], RZ ;  /* 0x00013b0009032a27 */ /* 0x000fc800078e00ff */
[----:B---3--:R-:W-:-:S04]  /*ace0*/  IMAD.WIDE.U32 R6, R12, R15, RZ ;  /* 0x0000000f0c067225 */ /* 0x008fc800078e00ff */
[----:B------:R-:W-:Y:S01]  /*acf0*/  IMAD.MOV.U32 R2, RZ, RZ, R9 ;  /* 0x000000ffff027224 */ /* 0x000fe200078e0009 */
[----:B------:R-:W-:Y:S01]  /*ad00*/  @P2 SHF.R.U32.HI R2, RZ, c[0x0][0x4f0], R3 ;  /* 0x00013c00ff022a19 */ /* 0x000fe20000011603 */
[----:B------:R-:W-:Y:S01]  /*ad10*/  IMAD R10, R13, R15, RZ ;  /* 0x0000000f0d0a7224 */ /* 0x000fe200078e02ff */
[----:B----4-:R-:W-:Y:S02]  /*ad20*/  SEL R3, R22, RZ, P3 ;  /* 0x000000ff16037207 */ /* 0x010fe40001800000 */
[----:B-----5:R-:W-:Y:S01]  /*ad30*/  IADD3 R13, P1, P0, R4, R6, R0 ;  /* 0x00000006040d7210 */ /* 0x020fe2000783e000 */
[----:B------:R-:W-:Y:S01]  /*ad40*/  IMAD.IADD R6, R7, 0x1, R10 ;  /* 0x0000000107067824 */ /* 0x000fe200078e020a */
[----:B------:R-:W-:Y:S01]  /*ad50*/  SHF.R.S32.HI R10, RZ, 0x1f, R0 ;  /* 0x0000001fff0a7819 */ /* 0x000fe20000011400 */
[----:B------:R-:W-:Y:S02]  /*ad60*/  IMAD.IADD R12, R5, 0x1, R11 ;  /* 0x00000001050c7824 */ /* 0x000fe400078e020b */
[----:B------:R-:W-:-:S02]  /*ad70*/  IMAD.MOV R7, RZ, RZ, -R2 ;  /* 0x000000ffff077224 */ /* 0x000fc400078e0a02 */
[-C--:B------:R-:W-:Y:S02]  /*ad80*/  IMAD R11, R17, R3.reuse, RZ ;  /* 0x00000003110b7224 */ /* 0x080fe400078e02ff */
[----:B------:R-:W-:Y:S01]  /*ad90*/  IMAD.WIDE.U32 R4, R16, R3, RZ ;  /* 0x0000000310047225 */ /* 0x000fe200078e00ff */
[----:B------:R-:W-:-:S03]  /*ada0*/  IADD3.X R12, R12, R6, R10, P1, P0 ;  /* 0x000000060c0c7210 */ /* 0x000fc60000fe040a */
[----:B------:R-:W-:Y:S01]  /*adb0*/  IMAD R3, R7, c[0x0][0x4e8], R9 ;  /* 0x00013a0007037a24 */ /* 0x000fe200078e0209 */
[----:B------:R-:W-:Y:S01]  /*adc0*/  IADD3 R4, P1, P0, R2, R13, R4 ;  /* 0x0000000d02047210 */ /* 0x000fe2000783e004 */
[----:B------:R-:W-:Y:S01]  /*add0*/  IMAD.IADD R11, R5, 0x1, R11 ;  /* 0x00000001050b7824 */ /* 0x000fe200078e020b */
[----:B------:R-:W-:Y:S01]  /*ade0*/  SHF.R.S32.HI R5, RZ, 0x1f, R2 ;  /* 0x0000001fff057819 */ /* 0x000fe20000011402 */
[----:B------:R-:W-:Y:S01]  /*adf0*/  IMAD R2, R19, R3, RZ ;  /* 0x0000000313027224 */ /* 0x000fe200078e02ff */
[----:B------:R-:W-:Y:S02]  /*ae00*/  SHF.R.S32.HI R6, RZ, 0x1f, R3 ;  /* 0x0000001fff067819 */ /* 0x000fe40000011403 */
[----:B------:R-:W-:Y:S01]  /*ae10*/  IADD3.X R5, R5, R12, R11, P1, P0 ;  /* 0x0000000c05057210 */ /* 0x000fe20000fe040b */
[----:B------:R-:W-:Y:S02]  /*ae20*/  IMAD.MOV.U32 R7, RZ, RZ, c[0x0][0x4a8] ;  /* 0x00012a00ff077624 */ /* 0x000fe400078e00ff */
[----:B------:R-:W-:-:S02]  /*ae30*/  IMAD R6, R18, R6, R2 ;  /* 0x0000000612067224 */ /* 0x000fc400078e0202 */
[----:B------:R-:W-:Y:S01]  /*ae40*/  IMAD.WIDE.U32 R2, R18, R3, R4 ;  /* 0x0000000312027225 */ /* 0x000fe200078e0004 */
[----:B------:R-:W-:-:S03]  /*ae50*/  SEL R4, R7, c[0x0][0x450], P3 ;  /* 0x0001140007047a07 */ /* 0x000fc60001800000 */
[----:B------:R-:W-:Y:S01]  /*ae60*/  IMAD.MOV.U32 R5, RZ, RZ, c[0x0][0x4ac] ;  /* 0x00012b00ff057624 */ /* 0x000fe200078e00ff */
[----:B------:R-:W-:Y:S01]  /*ae70*/  SHF.R.S32.HI R22, RZ, 0x1f, R24 ;  /* 0x0000001fff167819 */ /* 0x000fe20000011418 */
[----:B------:R-:W-:Y:S01]  /*ae80*/  IMAD.IADD R3, R3, 0x1, R6 ;  /* 0x0000000103037824 */ /* 0x000fe200078e0206 */
[----:B------:R-:W-:Y:S02]  /*ae90*/  LEA R4, P0, R2, R4, 0x2 ;  /* 0x0000000402047211 */ /* 0x000fe400078010ff */
[----:B------:R-:W-:Y:S02]  /*aea0*/  SEL R5, R5, c[0x0][0x454], P3 ;  /* 0x0001150005057a07 */ /* 0x000fe40001800000 */
[----:B------:R-:W-:Y:S02]  /*aeb0*/  LEA.HI R22, R22, R24, RZ, 0x5 ;  /* 0x0000001816167211 */ /* 0x000fe400078f28ff */
[----:B------:R-:W-:Y:S02]  /*aec0*/  LEA.HI.X R2, R2, R5, R3, 0x2, P0 ;  /* 0x0000000502027211 */ /* 0x000fe400000f1403 */
[----:B------:R-:W-:Y:S01]  /*aed0*/  LOP3.LUT R22, R22, 0xffffffe0, RZ, 0xc0, !PT ;  /* 0xffffffe016167812 */ /* 0x000fe200078ec0ff */
[----:B------:R-:W-:Y:S04]  /*aee0*/  SHFL.IDX PT, R6, R4, RZ, 0x1c1f ;  /* 0x001c1fff04067589 */ /* 0x000fe800000e0000 */
[----:B------:R-:W1:Y:S01]  /*aef0*/  SHFL.IDX PT, R7, R2, RZ, 0x1c1f ;  /* 0x001c1fff02077589 */ /* 0x000e6200000e0000 */
[----:B------:R-:W-:-:S03]  /*af00*/  IMAD.IADD R22, R24, 0x1, -R22 ;  /* 0x0000000118167824 */ /* 0x000fc600078e0a16 */
[----:B------:R-:W-:Y:S04]  /*af10*/  SHFL.IDX PT, R4, R4, 0x1, 0x1c1f ;  /* 0x003c1f0004047f89 */ /* 0x000fe800000e0000 */
[----:B------:R2:W3:Y:S01]  /*af20*/  SHFL.IDX PT, R5, R2, 0x1, 0x1c1f ;  /* 0x003c1f0002057f89 */ /* 0x0004e200000e0000 */
[----:B------:R-:W-:Y:S01]  /*af30*/  IMAD R11, R14, c[0x0][0x4e8], RZ ;  /* 0x00013a000e0b7a24 */ /* 0x000fe200078e02ff */
[----:B------:R-:W-:Y:S01]  /*af40*/  LOP3.LUT P0, RZ, R22, 0x3, RZ, 0xc0, !PT ;  /* 0x0000000316ff7812 */ /* 0x000fe2000780c0ff */
[----:B--2---:R-:W-:-:S05]  /*af50*/  IMAD R2, R42, 0x80, R23 ;  /* 0x000000802a027824 */ /* 0x004fca00078e0217 */
[C---:B------:R-:W-:Y:S02]  /*af60*/  IADD3 R3, R2.reuse, 0x8, RZ ;  /* 0x0000000802037810 */ /* 0x040fe40007ffe0ff */
[-C--:B------:R-:W-:Y:S02]  /*af70*/  ISETP.GE.OR P1, PT, R2, R11.reuse, P0 ;  /* 0x0000000b0200720c */ /* 0x080fe40000726670 */
[----:B------:R-:W-:-:S11]  /*af80*/  ISETP.GE.OR P0, PT, R3, R11, P0 ;  /* 0x0000000b0300720c */ /* 0x000fd60000706670 */
[----:B-1----:R1:W-:Y:S01]  /*af90*/  @!P1 ST.E [R6.64], R21 ;  /* 0x0000001506009985 */ /* 0x0023e2000c101906 */
[----:B------:R-:W-:-:S03]  /*afa0*/  ISETP.GE.AND P1, PT, R2, R11, PT ;  /* 0x0000000b0200720c */ /* 0x000fc60003f26270 */
[----:B---3--:R1:W-:Y:S01]  /*afb0*/  @!P0 ST.E [R4.64], R20 ;  /* 0x0000001404008985 */ /* 0x0083e2000c101906 */
[----:B------:R-:W-:Y:S01]  /*afc0*/  ISETP.GE.AND P0, PT, R3, R11, PT ;  /* 0x0000000b0300720c */ /* 0x000fe20003f06270 */
[----:B------:R-:W-:Y:S05]  /*afd0*/  @P3 BRA `(.L_x_151) ;  /* 0x0000078000003947 */ /* 0x000fea0003800000 */
[----:B------:R-:W2:Y:S01]  /*afe0*/  S2R R23, SR_TID.X ;  /* 0x0000000000177919 */ /* 0x000ea20000002100 */
[----:B------:R-:W-:Y:S01]  /*aff0*/  IMAD R10, R10, c[0x0][0x3a0], RZ ;  /* 0x0000e8000a0a7a24 */ /* 0x000fe200078e02ff */
[----:B-1----:R-:W-:Y:S01]  /*b000*/  SHF.R.S32.HI R5, RZ, 0x1f, R8 ;  /* 0x0000001fff057819 */ /* 0x002fe20000011408 */
[C---:B------:R-:W-:Y:S01]  /*b010*/  IMAD.WIDE.U32 R2, R0.reuse, c[0x0][0x3a0], RZ ;  /* 0x0000e80000027a25 */ /* 0x040fe200078e00ff */
[----:B------:R1:W3:Y:S03]  /*b020*/  LDS.128 R16, [R208+0x80] ;  /* 0x00008000d0107984 */ /* 0x0002e60000000c00 */
[----:B------:R-:W-:Y:S01]  /*b030*/  IMAD R0, R0, c[0x0][0x3a4], R10 ;  /* 0x0000e90000007a24 */ /* 0x000fe200078e020a */
[----:B------:R1:W4:Y:S01]  /*b040*/  LDS.128 R24, [R208+0x1080] ;  /* 0x00108000d0187984 */ /* 0x0003220000000c00 */
[----:B------:R-:W-:-:S02]  /*b050*/  IMAD R5, R5, c[0x0][0x3f0], RZ ;  /* 0x0000fc0005057a24 */ /* 0x000fc400078e02ff */
[----:B------:R-:W-:Y:S01]  /*b060*/  IMAD.IADD R3, R3, 0x1, R0 ;  /* 0x0000000103037824 */ /* 0x000fe200078e0200 */
[----:B------:R1:W1:Y:S01]  /*b070*/  LDS.128 R32, [R208+0x2080] ;  /* 0x00208000d0207984 */ /* 0x0002620000000c00 */
[C---:B------:R-:W-:Y:S02]  /*b080*/  IMAD R7, R8.reuse, c[0x0][0x3f4], R5 ;  /* 0x0000fd0008077a24 */ /* 0x040fe400078e0205 */
[C---:B------:R-:W-:Y:S01]  /*b090*/  IMAD.WIDE.U32 R2, R15.reuse, c[0x0][0x3e8], R2 ;  /* 0x0000fa000f027a25 */ /* 0x040fe200078e0002 */
[----:B------:R1:W1:Y:S03]  /*b0a0*/  LDS.128 R36, [R208+0x3080] ;  /* 0x00308000d0247984 */ /* 0x0002660000000c00 */
[----:B------:R-:W-:Y:S01]  /*b0b0*/  IMAD R3, R15, c[0x0][0x3ec], R3 ;  /* 0x0000fb000f037a24 */ /* 0x000fe200078e0203 */
[----:B------:R1:W1:Y:S03]  /*b0c0*/  LDS.128 R28, [R208+0x6080] ;  /* 0x00608000d01c7984 */ /* 0x0002660000000c00 */
[----:B------:R-:W-:Y:S01]  /*b0d0*/  IMAD.WIDE.U32 R2, R8, c[0x0][0x3f0], R2 ;  /* 0x0000fc0008027a25 */ /* 0x000fe200078e0002 */
[--C-:B--2---:R-:W-:Y:S01]  /*b0e0*/  SHF.R.S32.HI R22, RZ, 0x1f, R23.reuse ;  /* 0x0000001fff167819 */ /* 0x104fe20000011417 */
[----:B------:R2:W1:Y:S01]  /*b0f0*/  LDS.128 R12, [R208+0x4080] ;  /* 0x00408000d00c7984 */ /* 0x0004620000000c00 */
[----:B------:R-:W-:-:S02]  /*b100*/  SHF.R.S32.HI R43, RZ, 0x1f, R23 ;  /* 0x0000001fff2b7819 */ /* 0x000fc40000011417 */
[-C--:B------:R-:W-:Y:S01]  /*b110*/  LEA.HI R22, R22, R23.reuse, RZ, 0x3 ;  /* 0x0000001716167211 */ /* 0x080fe200078f18ff */
[----:B------:R2:W1:Y:S01]  /*b120*/  LDS.128 R44, [R208+0x7080] ;  /* 0x00708000d02c7984 */ /* 0x0004620000000c00 */
[-C--:B------:R-:W-:Y:S02]  /*b130*/  LEA.HI R43, R43, R23.reuse, RZ, 0x3 ;  /* 0x000000172b2b7211 */ /* 0x080fe400078f18ff */
[----:B------:R-:W-:Y:S02]  /*b140*/  LOP3.LUT R22, R22, 0xfffffff8, RZ, 0xc0, !PT ;  /* 0xfffffff816167812 */ /* 0x000fe400078ec0ff */
[----:B------:R-:W-:Y:S02]  /*b150*/  SHF.R.S32.HI R43, RZ, 0x3, R43 ;  /* 0x00000003ff2b7819 */ /* 0x000fe4000001142b */
[----:B------:R-:W-:Y:S02]  /*b160*/  IADD3 R22, -R22, R23, RZ ;  /* 0x0000001716167210 */ /* 0x000fe40007ffe1ff */
[----:B------:R-:W-:-:S02]  /*b170*/  IADD3 R3, R3, R7, RZ ;  /* 0x0000000703037210 */ /* 0x000fc40007ffe0ff */
[----:B------:R-:W-:Y:S02]  /*b180*/  LEA R4, R22, R43, 0x5 ;  /* 0x0000002b16047211 */ /* 0x000fe400078e28ff */
[----:B------:R2:W1:Y:S02]  /*b190*/  LDS.128 R20, [R208+0x5080] ;  /* 0x00508000d0147984 */ /* 0x0004640000000c00 */
[----:B------:R-:W-:-:S05]  /*b1a0*/  LEA R4, R42, R4, 0x7 ;  /* 0x000000042a047211 */ /* 0x000fca00078e38ff */
[----:B------:R-:W-:-:S04]  /*b1b0*/  @P2 IMAD.HI.U32 R6, R4, c[0x0][0x4ec], RZ ;  /* 0x00013b0004062a27 */ /* 0x000fc800078e00ff */
[----:B------:R-:W-:Y:S01]  /*b1c0*/  IMAD.MOV.U32 R0, RZ, RZ, R4 ;  /* 0x000000ffff007224 */ /* 0x000fe200078e0004 */
[----:B------:R-:W-:-:S04]  /*b1d0*/  @P2 SHF.R.U32.HI R0, RZ, c[0x0][0x4f0], R6 ;  /* 0x00013c00ff002a19 */ /* 0x000fc80000011606 */
[----:B------:R-:W-:Y:S01]  /*b1e0*/  SHF.R.S32.HI R6, RZ, 0x1f, R0 ;  /* 0x0000001fff067819 */ /* 0x000fe20000011400 */
[C---:B------:R-:W-:Y:S01]  /*b1f0*/  IMAD.WIDE.U32 R2, R0.reuse, c[0x0][0x3e0], R2 ;  /* 0x0000f80000027a25 */ /* 0x040fe200078e0002 */
[----:B------:R-:W-:-:S03]  /*b200*/  IADD3 R5, -R0, RZ, RZ ;  /* 0x000000ff00057210 */ /* 0x000fc60007ffe1ff */
[----:B------:R-:W-:Y:S02]  /*b210*/  IMAD R6, R6, c[0x0][0x3e0], RZ ;  /* 0x0000f80006067a24 */ /* 0x000fe400078e02ff */
[----:B------:R-:W-:Y:S02]  /*b220*/  IMAD R4, R5, c[0x0][0x4e8], R4 ;  /* 0x00013a0005047a24 */ /* 0x000fe400078e0204 */
[----:B------:R-:W-:Y:S01]  /*b230*/  IMAD R5, R0, c[0x0][0x3e4], R6 ;  /* 0x0000f90000057a24 */ /* 0x000fe200078e0206 */
[----:B------:R-:W-:Y:S02]  /*b240*/  LEA R6, R42, R43, 0x7 ;  /* 0x0000002b2a067211 */ /* 0x000fe400078e38ff */
[----:B------:R-:W-:Y:S01]  /*b250*/  SHF.R.S32.HI R0, RZ, 0x1f, R4 ;  /* 0x0000001fff007819 */ /* 0x000fe20000011404 */
[----:B------:R-:W-:-:S04]  /*b260*/  IMAD.IADD R3, R3, 0x1, R5 ;  /* 0x0000000103037824 */ /* 0x000fc800078e0205 */
[----:B------:R-:W-:Y:S02]  /*b270*/  IMAD R0, R0, c[0x0][0x3d8], RZ ;  /* 0x0000f60000007a24 */ /* 0x000fe400078e02ff */
[----:B------:R-:W-:-:S04]  /*b280*/  IMAD.WIDE.U32 R2, R4, c[0x0][0x3d8], R2 ;  /* 0x0000f60004027a25 */ /* 0x000fc800078e0002 */
[----:B------:R-:W-:Y:S01]  /*b290*/  IMAD R0, R4, c[0x0][0x3dc], R0 ;  /* 0x0000f70004007a24 */ /* 0x000fe200078e0200 */
[----:B------:R-:W-:-:S04]  /*b2a0*/  LEA R8, P0, R2, c[0x0][0x380], 0x1 ;  /* 0x0000e00002087a11 */ /* 0x000fc800078008ff */
[----:B------:R-:W-:-:S04]  /*b2b0*/  IADD3 R0, R3, R0, RZ ;  /* 0x0000000003007210 */ /* 0x000fc80007ffe0ff */
[----:B------:R-:W-:Y:S01]  /*b2c0*/  LEA.HI.X R7, R2, c[0x0][0x384], R0, 0x1, P0 ;  /* 0x0000e10002077a11 */ /* 0x000fe200000f0c00 */
[----:B------:R-:W-:Y:S05]  /*b2d0*/  BRA.DIV ~URZ, `(.L_x_152) ;  /* 0x00002f627f007947 */ /* 0x000fea000b800000 */
[----:B-1234-:R1:W2:Y:S02]  /*b2e0*/  SHFL.IDX PT, R9, R7, RZ, 0x181f ;  /* 0x00181fff07097589 */ /* 0x01e2a400000e0000 */
.L_x_209:
[----:B------:R-:W-:Y:S05]  /*b2f0*/  BRA.DIV ~URZ, `(.L_x_153) ;  /* 0x00002fb27f007947 */ /* 0x000fea000b800000 */
[----:B------:R3:W4:Y:S02]  /*b300*/  SHFL.IDX PT, R0, R8, RZ, 0x181f ;  /* 0x00181fff08007589 */ /* 0x00072400000e0000 */
.L_x_210:
[----:B------:R-:W-:Y:S01]  /*b310*/  ISETP.GE.AND P0, PT, R6, R11, PT ;  /* 0x0000000b0600720c */ /* 0x000fe20003f06270 */
[----:B------:R-:W-:-:S12]  /*b320*/  BSSY B0, `(.L_x_154) ;  /* 0x000000c000007945 */ /* 0x000fd80003800000 */
[----:B------:R-:W-:Y:S05]  /*b330*/  @P0 BRA `(.L_x_155) ;  /* 0x000000a000000947 */ /* 0x000fea0003800000 */
[----:B------:R-:W5:Y:S04]  /*b340*/  LDL.64 R42, [R1+0x8] ;  /* 0x00000800012a7983 */ /* 0x000f680000100a00 */
[----:B---3--:R-:W3:Y:S01]  /*b350*/  LDL R10, [R1+0x10] ;  /* 0x00001000010a7983 */ /* 0x008ee20000100800 */
[----:B-----5:R-:W-:Y:S02]  /*b360*/  ISETP.GE.AND P3, PT, R42, c[0x0][0x3c8], PT ;  /* 0x0000f2002a007a0c */ /* 0x020fe40003f66270 */
[----:B---3--:R-:W-:-:S11]  /*b370*/  ISETP.GE.AND P2, PT, R10, c[0x0][0x3c8], PT ;  /* 0x0000f2000a007a0c */ /* 0x008fd60003f46270 */
[-C--:B----4-:R-:W-:Y:S02]  /*b380*/  @!P3 LEA R4, P1, R42, R0.reuse, 0x1 ;  /* 0x000000002a04b211 */ /* 0x090fe400078208ff */
[----:B------:R-:W-:Y:S02]  /*b390*/  @!P2 LEA R2, P0, R10, R0, 0x1 ;  /* 0x000000000a02a211 */ /* 0x000fe400078008ff */
[-C--:B--2---:R-:W-:Y:S02]  /*b3a0*/  @!P3 LEA.HI.X R5, R42, R9.reuse, R40, 0x1, P1 ;  /* 0x000000092a05b211 */ /* 0x084fe400008f0c28 */
[----:B------:R-:W-:-:S03]  /*b3b0*/  @!P2 LEA.HI.X R3, R10, R9, R41, 0x1, P0 ;  /* 0x000000090a03a211 */ /* 0x000fc600000f0c29 */
[----:B------:R2:W-:Y:S04]  /*b3c0*/  @!P3 ST.E.128 [R4.64], R16 ;  /* 0x000000100400b985 */ /* 0x0005e8000c101d06 */
[----:B------:R2:W-:Y:S02]  /*b3d0*/  @!P2 ST.E.128 [R2.64], R12 ;  /* 0x0000000c0200a985 */ /* 0x0005e4000c101d06 */
.L_x_155:
[----:B------:R-:W-:Y:S05]  /*b3e0*/  BSYNC B0 ;  /* 0x0000000000007941 */ /* 0x000fea0003800000 */
.L_x_154:
[----:B------:R-:W-:Y:S05]  /*b3f0*/  BRA.DIV ~URZ, `(.L_x_156) ;  /* 0x00002f127f007947 */ /* 0x000fea000b800000 */
[----:B--2---:R2:W1:Y:S04]  /*b400*/  SHFL.IDX PT, R9, R7, 0x1, 0x181f ;  /* 0x00381f0007097f89 */ /* 0x00446800000e0000 */
[----:B----4-:R2:W4:Y:S02]  /*b410*/  SHFL.IDX PT, R0, R8, 0x1, 0x181f ;  /* 0x00381f0008007f89 */ /* 0x01052400000e0000 */
.L_x_211:
[----:B------:R-:W-:Y:S01]  /*b420*/  IADD3 R2, R6, 0x20, RZ ;  /* 0x0000002006027810 */ /* 0x000fe20007ffe0ff */
[----:B------:R-:W-:Y:S03]  /*b430*/  BSSY B0, `(.L_x_157) ;  /* 0x000000d000007945 */ /* 0x000fe60003800000 */
[----:B------:R-:W-:-:S13]  /*b440*/  ISETP.GE.AND P0, PT, R2, R11, PT ;  /* 0x0000000b0200720c */ /* 0x000fda0003f06270 */
[----:B------:R-:W-:Y:S05]  /*b450*/  @P0 BRA `(.L_x_158) ;  /* 0x000000a000000947 */ /* 0x000fea0003800000 */
[----:B------:R-:W5:Y:S04]  /*b460*/  LDL.64 R12, [R1+0x8] ;  /* 0x00000800010c7983 */ /* 0x000f680000100a00 */
[----:B--2---:R-:W2:Y:S01]  /*b470*/  LDL R10, [R1+0x10] ;  /* 0x00001000010a7983 */ /* 0x004ea20000100800 */
[----:B-----5:R-:W-:Y:S02]  /*b480*/  ISETP.GE.AND P1, PT, R12, c[0x0][0x3c8], PT ;  /* 0x0000f2000c007a0c */ /* 0x020fe40003f26270 */
[----:B--2---:R-:W-:-:S11]  /*b490*/  ISETP.GE.AND P0, PT, R10, c[0x0][0x3c8], PT ;  /* 0x0000f2000a007a0c */ /* 0x004fd60003f06270 */
[-C--:B----4-:R-:W-:Y:S02]  /*b4a0*/  @!P1 LEA R4, P3, R12, R0.reuse, 0x1 ;  /* 0x000000000c049211 */ /* 0x090fe400078608ff */
[----:B------:R-:W-:Y:S02]  /*b4b0*/  @!P0 LEA R2, P2, R10, R0, 0x1 ;  /* 0x000000000a028211 */ /* 0x000fe400078408ff */
[-C--:B-1----:R-:W-:Y:S02]  /*b4c0*/  @!P1 LEA.HI.X R5, R12, R9.reuse, R40, 0x1, P3 ;  /* 0x000000090c059211 */ /* 0x082fe400018f0c28 */
[----:B------:R-:W-:-:S03]  /*b4d0*/  @!P0 LEA.HI.X R3, R10, R9, R41, 0x1, P2 ;  /* 0x000000090a038211 */ /* 0x000fc600010f0c29 */
[----:B------:R1:W-:Y:S04]  /*b4e0*/  @!P1 ST.E.128 [R4.64], R24 ;  /* 0x0000001804009985 */ /* 0x0003e8000c101d06 */
[----:B------:R1:W-:Y:S02]  /*b4f0*/  @!P0 ST.E.128 [R2.64], R20 ;  /* 0x0000001402008985 */ /* 0x0003e4000c101d06 */
.L_x_158:
[----:B------:R-:W-:Y:S05]  /*b500*/  BSYNC B0 ;  /* 0x0000000000007941 */ /* 0x000fea0003800000 */
.L_x_157:
[----:B------:R-:W-:Y:S05]  /*b510*/  BRA.DIV ~URZ, `(.L_x_159) ;  /* 0x00002eb27f007947 */ /* 0x000fea000b800000 */
[----:B-1----:R1:W2:Y:S02]  /*b520*/  SHFL.IDX PT, R9, R7, 0x2, 0x181f ;  /* 0x00581f0007097f89 */ /* 0x0022a400000e0000 */
.L_x_212:
[----:B------:R-:W-:Y:S05]  /*b530*/  BRA.DIV ~URZ, `(.L_x_160) ;  /* 0x00002f027f007947 */ /* 0x000fea000b800000 */
[----:B----4-:R4:W1:Y:S02]  /*b540*/  SHFL.IDX PT, R0, R8, 0x2, 0x181f ;  /* 0x00581f0008007f89 */ /* 0x01086400000e0000 */
.L_x_213:
[----:B------:R-:W-:Y:S01]  /*b550*/  IADD3 R2, R6, 0x40, RZ ;  /* 0x0000004006027810 */ /* 0x000fe20007ffe0ff */
[----:B------:R-:W-:Y:S03]  /*b560*/  BSSY B0, `(.L_x_161) ;  /* 0x000000d000007945 */ /* 0x000fe60003800000 */
[----:B------:R-:W-:-:S13]  /*b570*/  ISETP.GE.AND P0, PT, R2, R11, PT ;  /* 0x0000000b0200720c */ /* 0x000fda0003f06270 */
[----:B------:R-:W-:Y:S05]  /*b580*/  @P0 BRA `(.L_x_162) ;  /* 0x000000a000000947 */ /* 0x000fea0003800000 */
[----:B------:R-:W5:Y:S04]  /*b590*/  LDL.64 R12, [R1+0x8] ;  /* 0x00000800010c7983 */ /* 0x000f680000100a00 */
[----:B---3--:R-:W3:Y:S01]  /*b5a0*/  LDL R10, [R1+0x10] ;  /* 0x00001000010a7983 */ /* 0x008ee20000100800 */
[----:B-----5:R-:W-:Y:S02]  /*b5b0*/  ISETP.GE.AND P1, PT, R12, c[0x0][0x3c8], PT ;  /* 0x0000f2000c007a0c */ /* 0x020fe40003f26270 */
[----:B---3--:R-:W-:-:S11]  /*b5c0*/  ISETP.GE.AND P0, PT, R10, c[0x0][0x3c8], PT ;  /* 0x0000f2000a007a0c */ /* 0x008fd60003f06270 */
[-C--:B-1----:R-:W-:Y:S02]  /*b5d0*/  @!P1 LEA R4, P3, R12, R0.reuse, 0x1 ;  /* 0x000000000c049211 */ /* 0x082fe400078608ff */
[----:B------:R-:W-:Y:S02]  /*b5e0*/  @!P0 LEA R2, P2, R10, R0, 0x1 ;  /* 0x000000000a028211 */ /* 0x000fe400078408ff */
[-C--:B--2---:R-:W-:Y:S02]  /*b5f0*/  @!P1 LEA.HI.X R5, R12, R9.reuse, R40, 0x1, P3 ;  /* 0x000000090c059211 */ /* 0x084fe400018f0c28 */
[----:B------:R-:W-:-:S03]  /*b600*/  @!P0 LEA.HI.X R3, R10, R9, R41, 0x1, P2 ;  /* 0x000000090a038211 */ /* 0x000fc600010f0c29 */
[----:B------:R1:W-:Y:S04]  /*b610*/  @!P1 ST.E.128 [R4.64], R32 ;  /* 0x0000002004009985 */ /* 0x0003e8000c101d06 */
[----:B------:R1:W-:Y:S02]  /*b620*/  @!P0 ST.E.128 [R2.64], R28 ;  /* 0x0000001c02008985 */ /* 0x0003e4000c101d06 */
.L_x_162:
[----:B------:R-:W-:Y:S05]  /*b630*/  BSYNC B0 ;  /* 0x0000000000007941 */ /* 0x000fea0003800000 */
.L_x_161:
[----:B------:R-:W-:Y:S05]  /*b640*/  BRA.DIV ~URZ, `(.L_x_163) ;  /* 0x00002e527f007947 */ /* 0x000fea000b800000 */
[----:B-12---:R-:W1:Y:S04]  /*b650*/  SHFL.IDX PT, R7, R7, 0x3, 0x181f ;  /* 0x00781f0007077f89 */ /* 0x006e6800000e0000 */
[----:B------:R2:W3:Y:S02]  /*b660*/  SHFL.IDX PT, R0, R8, 0x3, 0x181f ;  /* 0x00781f0008007f89 */ /* 0x0004e400000e0000 */
.L_x_214:
[----:B------:R-:W-:-:S04]  /*b670*/  IADD3 R2, R6, 0x60, RZ ;  /* 0x0000006006027810 */ /* 0x000fc80007ffe0ff */
[----:B------:R-:W-:-:S13]  /*b680*/  ISETP.GE.AND P0, PT, R2, R11, PT ;  /* 0x0000000b0200720c */ /* 0x000fda0003f06270 */
[----:B------:R-:W-:Y:S05]  /*b690*/  @P0 BRA `(.L_x_164) ;  /* 0x000019f000000947 */ /* 0x000fea0003800000 */
[----:B--234-:R-:W2:Y:S04]  /*b6a0*/  LDL.64 R8, [R1+0x8] ;  /* 0x0000080001087983 */ /* 0x01cea80000100a00 */
[----:B------:R-:W3:Y:S01]  /*b6b0*/  LDL R4, [R1+0x10] ;  /* 0x0000100001047983 */ /* 0x000ee20000100800 */
[----:B--2---:R-:W-:-:S13]  /*b6c0*/  ISETP.GE.AND P0, PT, R8, c[0x0][0x3c8], PT ;  /* 0x0000f20008007a0c */ /* 0x004fda0003f06270 */
[----:B------:R-:W-:-:S04]  /*b6d0*/  @!P0 LEA R2, P1, R8, R0, 0x1 ;  /* 0x0000000008028211 */ /* 0x000fc800078208ff */
[----:B-1----:R-:W-:-:S05]  /*b6e0*/  @!P0 LEA.HI.X R3, R8, R7, R40, 0x1, P1 ;  /* 0x0000000708038211 */ /* 0x002fca00008f0c28 */
[----:B------:R1:W-:Y:S01]  /*b6f0*/  @!P0 ST.E.128 [R2.64], R36 ;  /* 0x0000002402008985 */ /* 0x0003e2000c101d06 */
[----:B---3--:R-:W-:-:S13]  /*b700*/  ISETP.GE.AND P0, PT, R4, c[0x0][0x3c8], PT ;  /* 0x0000f20004007a0c */ /* 0x008fda0003f06270 */
[----:B------:R-:W-:Y:S05]  /*b710*/  @P0 BRA `(.L_x_164) ;  /* 0x0000197000000947 */ /* 0x000fea0003800000 */
[----:B-1----:R-:W-:-:S04]  /*b720*/  LEA R2, P0, R4, R0, 0x1 ;  /* 0x0000000004027211 */ /* 0x002fc800078008ff */
[----:B------:R-:W-:-:S05]  /*b730*/  LEA.HI.X R3, R4, R7, R41, 0x1, P0 ;  /* 0x0000000704037211 */ /* 0x000fca00000f0c29 */
[----:B------:R1:W-:Y:S01]  /*b740*/  ST.E.128 [R2.64], R44 ;  /* 0x0000002c02007985 */ /* 0x0003e2000c101d06 */
[----:B------:R-:W-:Y:S05]  /*b750*/  BRA `(.L_x_164) ;  /* 0x0000193000007947 */ /* 0x000fea0003800000 */
.L_x_151:
[----:B-1----:R-:W2:Y:S04]  /*b760*/  LDL.LU R4, [R1+0x4c] ;  /* 0x00004c0001047983 */ /* 0x002ea80000300800 */
[----:B------:R-:W3:Y:S01]  /*b770*/  LDL.LU R6, [R1+0x54] ;  /* 0x0000540001067983 */ /* 0x000ee20000300800 */
[----:B------:R-:W-:Y:S02]  /*b780*/  IMAD R10, R10, c[0x0][0x408], RZ ;  /* 0x000102000a0a7a24 */ /* 0x000fe400078e02ff */
[----:B------:R-:W-:-:S04]  /*b790*/  IMAD.WIDE.U32 R2, R0, c[0x0][0x408], RZ ;  /* 0x0001020000027a25 */ /* 0x000fc800078e00ff */
[----:B------:R-:W-:Y:S02]  /*b7a0*/  IMAD R0, R0, c[0x0][0x40c], R10 ;  /* 0x0001030000007a24 */ /* 0x000fe400078e020a */
[----:B------:R-:W-:-:S03]  /*b7b0*/  @P2 IMAD.HI.U32 R5, R9, c[0x0][0x4ec], RZ ;  /* 0x00013b0009052a27 */ /* 0x000fc600078e00ff */
[----:B------:R-:W-:Y:S02]  /*b7c0*/  IADD3 R3, R3, R0, RZ ;  /* 0x0000000003037210 */ /* 0x000fe40007ffe0ff */
[----:B------:R-:W-:-:S05]  /*b7d0*/  SHF.R.S32.HI R0, RZ, 0x1f, R8 ;  /* 0x0000001fff007819 */ /* 0x000fca0000011408 */
[----:B------:R-:W-:Y:S02]  /*b7e0*/  IMAD R0, R0, c[0x0][0x440], RZ ;  /* 0x0001100000007a24 */ /* 0x000fe400078e02ff */
[----:B--2---:R-:W-:-:S04]  /*b7f0*/  IMAD.WIDE.U32 R2, R4, c[0x0][0x438], R2 ;  /* 0x00010e0004027a25 */ /* 0x004fc800078e0002 */
[----:B------:R-:W-:Y:S02]  /*b800*/  IMAD R3, R4, c[0x0][0x43c], R3 ;  /* 0x00010f0004037a24 */ /* 0x000fe400078e0203 */
[C---:B------:R-:W-:Y:S01]  /*b810*/  IMAD R4, R8.reuse, c[0x0][0x444], R0 ;  /* 0x0001110008047a24 */ /* 0x040fe200078e0200 */
[----:B------:R-:W-:Y:S01]  /*b820*/  MOV R0, R9 ;  /* 0x0000000900007202 */ /* 0x000fe20000000f00 */
[----:B------:R-:W-:Y:S01]  /*b830*/  IMAD.WIDE.U32 R2, R8, c[0x0][0x440], R2 ;  /* 0x0001100008027a25 */ /* 0x000fe200078e0002 */
[----:B------:R-:W-:-:S04]  /*b840*/  @P2 SHF.R.U32.HI R0, RZ, c[0x0][0x4f0], R5 ;  /* 0x00013c00ff002a19 */ /* 0x000fc80000011605 */
[----:B------:R-:W-:Y:S02]  /*b850*/  IADD3 R3, R3, R4, RZ ;  /* 0x0000000403037210 */ /* 0x000fe40007ffe0ff */
[----:B------:R-:W-:Y:S02]  /*b860*/  SHF.R.S32.HI R5, RZ, 0x1f, R0 ;  /* 0x0000001fff057819 */ /* 0x000fe40000011400 */
[----:B------:R-:W-:Y:S01]  /*b870*/  IADD3 R4, -R0, RZ, RZ ;  /* 0x000000ff00047210 */ /* 0x000fe20007ffe1ff */
[----:B---3--:R-:W-:-:S04]  /*b880*/  IMAD.WIDE.U32 R2, R6, c[0x0][0x448], R2 ;  /* 0x0001120006027a25 */ /* 0x008fc800078e0002 */
[----:B------:R-:W-:Y:S02]  /*b890*/  IMAD R5, R5, c[0x0][0x430], RZ ;  /* 0x00010c0005057a24 */ /* 0x000fe400078e02ff */
[----:B------:R-:W-:Y:S02]  /*b8a0*/  IMAD R3, R6, c[0x0][0x44c], R3 ;  /* 0x0001130006037a24 */ /* 0x000fe400078e0203 */
[----:B------:R-:W-:Y:S02]  /*b8b0*/  IMAD R4, R4, c[0x0][0x4e8], R9 ;  /* 0x00013a0004047a24 */ /* 0x000fe400078e0209 */
[C---:B------:R-:W-:Y:S02]  /*b8c0*/  IMAD R5, R0.reuse, c[0x0][0x434], R5 ;  /* 0x00010d0000057a24 */ /* 0x040fe400078e0205 */
[----:B------:R-:W-:Y:S01]  /*b8d0*/  IMAD.WIDE.U32 R2, R0, c[0x0][0x430], R2 ;  /* 0x00010c0000027a25 */ /* 0x000fe200078e0002 */
[----:B------:R-:W-:-:S04]  /*b8e0*/  SHF.R.S32.HI R0, RZ, 0x1f, R4 ;  /* 0x0000001fff007819 */ /* 0x000fc80000011404 */
[----:B------:R-:W-:Y:S01]  /*b8f0*/  IADD3 R3, R3, R5, RZ ;  /* 0x0000000503037210 */ /* 0x000fe20007ffe0ff */
[----:B------:R-:W-:-:S04]  /*b900*/  IMAD R0, R0, c[0x0][0x428], RZ ;  /* 0x00010a0000007a24 */ /* 0x000fc800078e02ff */
[----:B------:R-:W-:-:S04]  /*b910*/  IMAD.WIDE.U32 R2, R4, c[0x0][0x428], R2 ;  /* 0x00010a0004027a25 */ /* 0x000fc800078e0002 */
[----:B------:R-:W-:Y:S01]  /*b920*/  IMAD R4, R4, c[0x0][0x42c], R0 ;  /* 0x00010b0004047a24 */ /* 0x000fe200078e0200 */
[----:B------:R-:W-:-:S04]  /*b930*/  LEA R28, P2, R2, c[0x0][0x400], 0x2 ;  /* 0x00010000021c7a11 */ /* 0x000fc800078410ff */
[----:B------:R-:W-:-:S04]  /*b940*/  IADD3 R4, R3, R4, RZ ;  /* 0x0000000403047210 */ /* 0x000fc80007ffe0ff */
[----:B------:R-:W-:Y:S01]  /*b950*/  LEA.HI.X R14, R2, c[0x0][0x404], R4, 0x2, P2 ;  /* 0x00010100020e7a11 */ /* 0x000fe200010f1404 */
[----:B------:R-:W-:Y:S05]  /*b960*/  BRA.DIV ~URZ, `(.L_x_165) ;  /* 0x00002bf27f007947 */ /* 0x000fea000b800000 */
[----:B------:R1:W2:Y:S02]  /*b970*/  SHFL.IDX PT, R4, R14, RZ, 0x1c1f ;  /* 0x001c1fff0e047589 */ /* 0x0002a400000e0000 */
.L_x_215:
[----:B------:R-:W-:Y:S05]  /*b980*/  BRA.DIV ~URZ, `(.L_x_166) ;  /* 0x00002c427f007947 */ /* 0x000fea000b800000 */
[----:B------:R3:W4:Y:S02]  /*b990*/  SHFL.IDX PT, R0, R28, RZ, 0x1c1f ;  /* 0x001c1fff1c007589 */ /* 0x00072400000e0000 */
.L_x_216:
[----:B------:R-:W5:Y:S01]  /*b9a0*/  LDL R5, [R1+0x48] ;  /* 0x0000480001057983 */ /* 0x000f620000100800 */
[----:B------:R-:W-:Y:S01]  /*b9b0*/  BSSY B0, `(.L_x_167) ;  /* 0x0000061000007945 */ /* 0x000fe20003800000 */
[C---:B-----5:R-:W-:Y:S02]  /*b9c0*/  IADD3 R15, R5.reuse, 0x18, RZ ;  /* 0x00000018050f7810 */ /* 0x060fe40007ffe0ff */
[C---:B------:R-:W-:Y:S02]  /*b9d0*/  IADD3 R17, R5.reuse, 0x20, RZ ;  /* 0x0000002005117810 */ /* 0x040fe40007ffe0ff */
[C---:B------:R-:W-:Y:S02]  /*b9e0*/  IADD3 R16, R5.reuse, 0x28, RZ ;  /* 0x0000002805107810 */ /* 0x040fe40007ffe0ff */
[C---:B------:R-:W-:Y:S02]  /*b9f0*/  IADD3 R18, R5.reuse, 0x30, RZ ;  /* 0x0000003005127810 */ /* 0x040fe40007ffe0ff */
[----:B------:R-:W-:-:S02]  /*ba00*/  IADD3 R19, R5, 0x38, RZ ;  /* 0x0000003805137810 */ /* 0x000fc40007ffe0ff */
[C---:B------:R-:W-:Y:S02]  /*ba10*/  IADD3 R20, R5.reuse, 0x40, RZ ;  /* 0x0000004005147810 */ /* 0x040fe40007ffe0ff */
[C---:B------:R-:W-:Y:S02]  /*ba20*/  IADD3 R21, R5.reuse, 0x48, RZ ;  /* 0x0000004805157810 */ /* 0x040fe40007ffe0ff */
[C---:B------:R-:W-:Y:S02]  /*ba30*/  IADD3 R23, R5.reuse, 0x50, RZ ;  /* 0x0000005005177810 */ /* 0x040fe40007ffe0ff */
[C---:B------:R-:W-:Y:S02]  /*ba40*/  IADD3 R22, R5.reuse, 0x58, RZ ;  /* 0x0000005805167810 */ /* 0x040fe40007ffe0ff */
[C---:B------:R-:W-:Y:S02]  /*ba50*/  IADD3 R24, R5.reuse, 0x60, RZ ;  /* 0x0000006005187810 */ /* 0x040fe40007ffe0ff */
[----:B------:R-:W-:-:S02]  /*ba60*/  IADD3 R25, R5, 0x68, RZ ;  /* 0x0000006805197810 */ /* 0x000fc40007ffe0ff */
[C---:B------:R-:W-:Y:S02]  /*ba70*/  IADD3 R26, R5.reuse, 0x70, RZ ;  /* 0x00000070051a7810 */ /* 0x040fe40007ffe0ff */
[C---:B------:R-:W-:Y:S02]  /*ba80*/  IADD3 R27, R5.reuse, 0x78, RZ ;  /* 0x00000078051b7810 */ /* 0x040fe40007ffe0ff */
        /* <DEDUP_REMOVED lines=16> */
[----:B------:R-:W-:Y:S01]  /*bb90*/  SHF.R.S32.HI R29, RZ, 0x1f, R13 ;  /* 0x0000001fff1d7819 */ /* 0x000fe2000001140d */
[----:B------:R-:W-:Y:S05]  /*bba0*/  @P1 BRA `(.L_x_168) ;  /* 0x0000041000001947 */ /* 0x000fea0003800000 */
[----:B------:R-:W-:Y:S02]  /*bbb0*/  ISETP.GE.AND P4, PT, R5, c[0x0][0x3c8], PT ;  /* 0x0000f20005007a0c */ /* 0x000fe40003f86270 */
[----:B------:R-:W-:Y:S02]  /*bbc0*/  ISETP.GE.AND P2, PT, R13, c[0x0][0x3c8], PT ;  /* 0x0000f2000d007a0c */ /* 0x000fe40003f46270 */
[----:B------:R-:W-:Y:S02]  /*bbd0*/  ISETP.GE.AND P5, PT, R12, c[0x0][0x3c8], PT ;  /* 0x0000f2000c007a0c */ /* 0x000fe40003fa6270 */
[----:B------:R-:W-:Y:S02]  /*bbe0*/  ISETP.GE.AND P1, PT, R15, c[0x0][0x3c8], PT ;  /* 0x0000f2000f007a0c */ /* 0x000fe40003f26270 */
[----:B------:R-:W-:-:S05]  /*bbf0*/  ISETP.GE.AND P6, PT, R17, c[0x0][0x3c8], PT ;  /* 0x0000f20011007a0c */ /* 0x000fca0003fc6270 */
[----:B----4-:R-:W-:Y:S02]  /*bc00*/  @!P4 IMAD.MOV.U32 R6, RZ, RZ, R0 ;  /* 0x000000ffff06c224 */ /* 0x010fe400078e0000 */
[----:B--2---:R-:W-:Y:S01]  /*bc10*/  @!P4 IMAD.MOV.U32 R7, RZ, RZ, R4 ;  /* 0x000000ffff07c224 */ /* 0x004fe200078e0004 */
[----:B------:R-:W-:-:S03]  /*bc20*/  @!P2 LEA R2, P3, R13, R0, 0x2 ;  /* 0x000000000d02a211 */ /* 0x000fc600078610ff */
[----:B------:R-:W-:Y:S01]  /*bc30*/  @!P4 IMAD.WIDE R6, R5, 0x4, R6 ;  /* 0x000000040506c825 */ /* 0x000fe200078e0206 */
[----:B------:R-:W-:-:S04]  /*bc40*/  @!P2 LEA.HI.X R3, R13, R4, R29, 0x2, P3 ;  /* 0x000000040d03a211 */ /* 0x000fc800018f141d */
[----:B------:R2:W-:Y:S04]  /*bc50*/  @!P4 ST.E.64 [R6.64], R128 ;  /* 0x000000800600c985 */ /* 0x0005e8000c101b06 */
[----:B------:R4:W-:Y:S01]  /*bc60*/  @!P2 ST.E.64 [R2.64], R48 ;  /* 0x000000300200a985 */ /* 0x0009e2000c101b06 */
[----:B------:R-:W-:Y:S02]  /*bc70*/  ISETP.GE.AND P2, PT, R16, c[0x0][0x3c8], PT ;  /* 0x0000f20010007a0c */ /* 0x000fe40003f46270 */
[CC--:B--2---:R-:W-:Y:S02]  /*bc80*/  @!P5 LEA R6, P4, R12.reuse, R0.reuse, 0x2 ;  /* 0x000000000c06d211 */ /* 0x0c4fe400078810ff */
[----:B----4-:R-:W-:Y:S02]  /*bc90*/  @!P1 LEA R2, P3, R15, R0, 0x2 ;  /* 0x000000000f029211 */ /* 0x010fe400078610ff */
[----:B------:R-:W-:-:S02]  /*bca0*/  @!P5 LEA.HI.X R7, R12, R4, R30, 0x2, P4 ;  /* 0x000000040c07d211 */ /* 0x000fc400020f141e */
[----:B------:R-:W-:-:S03]  /*bcb0*/  @!P1 LEA.HI.X R3, R15, R4, R31, 0x2, P3 ;  /* 0x000000040f039211 */ /* 0x000fc600018f141f */
[----:B------:R2:W-:Y:S01]  /*bcc0*/  @!P5 ST.E.64 [R6.64], R50 ;  /* 0x000000320600d985 */ /* 0x0005e2000c101b06 */
[----:B------:R-:W-:-:S03]  /*bcd0*/  ISETP.GE.AND P5, PT, R18, c[0x0][0x3c8], PT ;  /* 0x0000f20012007a0c */ /* 0x000fc60003fa6270 */
[----:B------:R4:W-:Y:S01]  /*bce0*/  @!P1 ST.E.64 [R2.64], R52 ;  /* 0x0000003402009985 */ /* 0x0009e2000c101b06 */
[----:B------:R-:W-:Y:S02]  /*bcf0*/  ISETP.GE.AND P1, PT, R19, c[0x0][0x3c8], PT ;  /* 0x0000f20013007a0c */ /* 0x000fe40003f26270 */
[CC--:B--2---:R-:W-:Y:S02]  /*bd00*/  @!P6 LEA R6, P4, R17.reuse, R0.reuse, 0x2 ;  /* 0x000000001106e211 */ /* 0x0c4fe400078810ff */
[C---:B----4-:R-:W-:Y:S02]  /*bd10*/  @!P2 LEA R2, P3, R16.reuse, R0, 0x2 ;  /* 0x000000001002a211 */ /* 0x050fe400078610ff */
[-C--:B------:R-:W-:Y:S02]  /*bd20*/  @!P6 LEA.HI.X R7, R17, R4.reuse, R33, 0x2, P4 ;  /* 0x000000041107e211 */ /* 0x080fe400020f1421 */
[----:B------:R-:W-:Y:S02]  /*bd30*/  @!P2 LEA.HI.X R3, R16, R4, R32, 0x2, P3 ;  /* 0x000000041003a211 */ /* 0x000fe400018f1420 */
[----:B------:R-:W-:Y:S01]  /*bd40*/  ISETP.GE.AND P4, PT, R21, c[0x0][0x3c8], PT ;  /* 0x0000f20015007a0c */ /* 0x000fe20003f86270 */
[----:B------:R2:W-:Y:S01]  /*bd50*/  @!P6 ST.E.64 [R6.64], R54 ;  /* 0x000000360600e985 */ /* 0x0005e2000c101b06 */
[----:B------:R-:W-:-:S03]  /*bd60*/  ISETP.GE.AND P6, PT, R20, c[0x0][0x3c8], PT ;  /* 0x0000f20014007a0c */ /* 0x000fc60003fc6270 */
[----:B------:R4:W-:Y:S01]  /*bd70*/  @!P2 ST.E.64 [R2.64], R56 ;  /* 0x000000380200a985 */ /* 0x0009e2000c101b06 */
[CC--:B--2---:R-:W-:Y:S02]  /*bd80*/  @!P5 LEA R6, P3, R18.reuse, R0.reuse, 0x2 ;  /* 0x000000001206d211 */ /* 0x0c4fe400078610ff */
[----:B----4-:R-:W-:Y:S02]  /*bd90*/  @!P1 LEA R2, P2, R19, R0, 0x2 ;  /* 0x0000000013029211 */ /* 0x010fe400078410ff */
[-C--:B------:R-:W-:Y:S02]  /*bda0*/  @!P5 LEA.HI.X R7, R18, R4.reuse, R34, 0x2, P3 ;  /* 0x000000041207d211 */ /* 0x080fe400018f1422 */
[----:B------:R-:W-:Y:S02]  /*bdb0*/  ISETP.GE.AND P3, PT, R23, c[0x0][0x3c8], PT ;  /* 0x0000f20017007a0c */ /* 0x000fe40003f66270 */
[----:B------:R-:W-:Y:S01]  /*bdc0*/  @!P1 LEA.HI.X R3, R19, R4, R35, 0x2, P2 ;  /* 0x0000000413039211 */ /* 0x000fe200010f1423 */
[----:B------:R2:W-:Y:S01]  /*bdd0*/  @!P5 ST.E.64 [R6.64], R58 ;  /* 0x0000003a0600d985 */ /* 0x0005e2000c101b06 */
[----:B------:R-:W-:-:S03]  /*bde0*/  @!P6 LEA R8, P2, R20, R0, 0x2 ;  /* 0x000000001408e211 */ /* 0x000fc600078410ff */
[----:B------:R4:W-:Y:S01]  /*bdf0*/  @!P1 ST.E.64 [R2.64], R70 ;  /* 0x0000004602009985 */ /* 0x0009e2000c101b06 */
[----:B------:R-:W-:Y:S02]  /*be00*/  ISETP.GE.AND P1, PT, R22, c[0x0][0x3c8], PT ;  /* 0x0000f20016007a0c */ /* 0x000fe40003f26270 */
[----:B------:R-:W-:-:S05]  /*be10*/  @!P6 LEA.HI.X R9, R20, R4, R36, 0x2, P2 ;  /* 0x000000041409e211 */ /* 0x000fca00010f1424 */
[----:B------:R-:W-:Y:S01]  /*be20*/  @!P6 ST.E.64 [R8.64], R88 ;  /* 0x000000580800e985 */ /* 0x000fe2000c101b06 */
[----:B------:R-:W-:Y:S02]  /*be30*/  ISETP.GE.AND P6, PT, R24, c[0x0][0x3c8], PT ;  /* 0x0000f20018007a0c */ /* 0x000fe40003fc6270 */
[-C--:B--2---:R-:W-:Y:S02]  /*be40*/  @!P3 LEA R6, P2, R23, R0.reuse, 0x2 ;  /* 0x000000001706b211 */ /* 0x084fe400078410ff */
[----:B----4-:R-:W-:Y:S02]  /*be50*/  @!P4 LEA R2, P5, R21, R0, 0x2 ;  /* 0x000000001502c211 */ /* 0x010fe400078a10ff */
[-C--:B------:R-:W-:Y:S02]  /*be60*/  @!P3 LEA.HI.X R7, R23, R4.reuse, R39, 0x2, P2 ;  /* 0x000000041707b211 */ /* 0x080fe400010f1427 */
[----:B------:R-:W-:Y:S02]  /*be70*/  @!P4 LEA.HI.X R3, R21, R4, R37, 0x2, P5 ;  /* 0x000000041503c211 */ /* 0x000fe400028f1425 */
[----:B------:R-:W-:-:S03]  /*be80*/  ISETP.GE.AND P5, PT, R25, c[0x0][0x3c8], PT ;  /* 0x0000f20019007a0c */ /* 0x000fc60003fa6270 */
[----:B------:R2:W-:Y:S01]  /*be90*/  @!P4 ST.E.64 [R2.64], R72 ;  /* 0x000000480200c985 */ /* 0x0005e2000c101b06 */
[----:B------:R-:W-:-:S03]  /*bea0*/  ISETP.GE.AND P4, PT, R26, c[0x0][0x3c8], PT ;  /* 0x0000f2001a007a0c */ /* 0x000fc60003f86270 */
[----:B------:R4:W-:Y:S01]  /*beb0*/  @!P3 ST.E.64 [R6.64], R76 ;  /* 0x0000004c0600b985 */ /* 0x0009e2000c101b06 */
[----:B------:R-:W-:Y:S02]  /*bec0*/  ISETP.GE.AND P3, PT, R27, c[0x0][0x3c8], PT ;  /* 0x0000f2001b007a0c */ /* 0x000fe40003f66270 */
[----:B--2---:R-:W-:-:S04]  /*bed0*/  @!P1 LEA R2, P2, R22, R0, 0x2 ;  /* 0x0000000016029211 */ /* 0x004fc800078410ff */
[----:B------:R-:W-:Y:S02]  /*bee0*/  @!P1 LEA.HI.X R3, R22, R4, R38, 0x2, P2 ;  /* 0x0000000416039211 */ /* 0x000fe400010f1426 */
[----:B------:R-:W-:-:S03]  /*bef0*/  @!P6 LEA R10, P2, R24, R0, 0x2 ;  /* 0x00000000180ae211 */ /* 0x000fc600078410ff */
[----:B------:R2:W-:Y:S01]  /*bf00*/  @!P1 ST.E.64 [R2.64], R80 ;  /* 0x0000005002009985 */ /* 0x0005e2000c101b06 */
[C---:B------:R-:W-:Y:S02]  /*bf10*/  @!P5 LEA R8, P1, R25.reuse, R0, 0x2 ;  /* 0x000000001908d211 */ /* 0x040fe400078210ff */
[----:B------:R-:W-:Y:S02]  /*bf20*/  @!P6 LEA.HI.X R11, R24, R4, R40, 0x2, P2 ;  /* 0x00000004180be211 */ /* 0x000fe400010f1428 */
[C---:B----4-:R-:W-:Y:S02]  /*bf30*/  @!P4 LEA R6, P2, R26.reuse, R0, 0x2 ;  /* 0x000000001a06c211 */ /* 0x050fe400078410ff */
[-C--:B------:R-:W-:Y:S01]  /*bf40*/  @!P5 LEA.HI.X R9, R25, R4.reuse, R41, 0x2, P1 ;  /* 0x000000041909d211 */ /* 0x080fe200008f1429 */
[----:B------:R4:W-:Y:S01]  /*bf50*/  @!P6 ST.E.64 [R10.64], R96 ;  /* 0x000000600a00e985 */ /* 0x0009e2000c101b06 */
[----:B------:R-:W-:-:S03]  /*bf60*/  @!P4 LEA.HI.X R7, R26, R4, R42, 0x2, P2 ;  /* 0x000000041a07c211 */ /* 0x000fc600010f142a */
[----:B------:R4:W-:Y:S04]  /*bf70*/  @!P5 ST.E.64 [R8.64], R92 ;  /* 0x0000005c0800d985 */ /* 0x0009e8000c101b06 */
[----:B------:R4:W-:Y:S01]  /*bf80*/  @!P4 ST.E.64 [R6.64], R84 ;  /* 0x000000540600c985 */ /* 0x0009e2000c101b06 */
[----:B--2---:R-:W-:-:S04]  /*bf90*/  @!P3 LEA R2, P1, R27, R0, 0x2 ;  /* 0x000000001b02b211 */ /* 0x004fc800078210ff */
[----:B------:R-:W-:-:S05]  /*bfa0*/  @!P3 LEA.HI.X R3, R27, R4, R43, 0x2, P1 ;  /* 0x000000041b03b211 */ /* 0x000fca00008f142b */
[----:B------:R4:W-:Y:S04]  /*bfb0*/  @!P3 ST.E.64 [R2.64], R44 ;  /* 0x0000002c0200b985 */ /* 0x0009e8000c101b06 */
.L_x_168:
[----:B------:R-:W-:Y:S05]  /*bfc0*/  BSYNC B0 ;  /* 0x0000000000007941 */ /* 0x000fea0003800000 */
.L_x_167:
[----:B------:R-:W-:Y:S05]  /*bfd0*/  BRA.DIV ~URZ, `(.L_x_169) ;  /* 0x000026527f007947 */ /* 0x000fea000b800000 */
[----:B--2---:R2:W1:Y:S04]  /*bfe0*/  SHFL.IDX PT, R4, R14, 0x1, 0x1c1f ;  /* 0x003c1f000e047f89 */ /* 0x00446800000e0000 */
[----:B----4-:R2:W4:Y:S02]  /*bff0*/  SHFL.IDX PT, R0, R28, 0x1, 0x1c1f ;  /* 0x003c1f001c007f89 */ /* 0x01052400000e0000 */
.L_x_217:
[----:B------:R-:W-:Y:S05]  /*c000*/  @P0 BRA `(.L_x_164) ;  /* 0x0000108000000947 */ /* 0x000fea0003800000 */
[----:B------:R-:W5:Y:S01]  /*c010*/  LDL R5, [R1+0x48] ;  /* 0x0000480001057983 */ /* 0x000f620000100800 */
[----:B------:R-:W-:Y:S02]  /*c020*/  ISETP.GE.AND P1, PT, R13, c[0x0][0x3c8], PT ;  /* 0x0000f2000d007a0c */ /* 0x000fe40003f26270 */
[----:B------:R-:W-:Y:S02]  /*c030*/  ISETP.GE.AND P0, PT, R12, c[0x0][0x3c8], PT ;  /* 0x0000f2000c007a0c */ /* 0x000fe40003f06270 */
[----:B------:R-:W-:Y:S02]  /*c040*/  ISETP.GE.AND P5, PT, R15, c[0x0][0x3c8], PT ;  /* 0x0000f2000f007a0c */ /* 0x000fe40003fa6270 */
[----:B------:R-:W-:-:S07]  /*c050*/  ISETP.GE.AND P4, PT, R17, c[0x0][0x3c8], PT ;  /* 0x0000f20011007a0c */ /* 0x000fce0003f86270 */
[CC--:B----4-:R-:W-:Y:S02]  /*c060*/  @!P1 LEA R6, P3, R13.reuse, R0.reuse, 0x2 ;  /* 0x000000000d069211 */ /* 0x0d0fe400078610ff */
[----:B------:R-:W-:Y:S02]  /*c070*/  @!P0 LEA R2, P6, R12, R0, 0x2 ;  /* 0x000000000c028211 */ /* 0x000fe400078c10ff */
[-C--:B-1----:R-:W-:Y:S02]  /*c080*/  @!P1 LEA.HI.X R7, R13, R4.reuse, R29, 0x2, P3 ;  /* 0x000000040d079211 */ /* 0x082fe400018f141d */
[----:B------:R-:W-:Y:S02]  /*c090*/  ISETP.GE.AND P3, PT, R16, c[0x0][0x3c8], PT ;  /* 0x0000f20010007a0c */ /* 0x000fe40003f66270 */
[----:B------:R-:W-:Y:S02]  /*c0a0*/  @!P0 LEA.HI.X R3, R12, R4, R30, 0x2, P6 ;  /* 0x000000040c038211 */ /* 0x000fe400030f141e */
[----:B--2---:R-:W-:-:S04]  /*c0b0*/  @!P5 LEA R14, P6, R15, R0, 0x2 ;  /* 0x000000000f0ed211 */ /* 0x004fc800078c10ff */
[----:B------:R-:W-:-:S05]  /*c0c0*/  @!P5 LEA.HI.X R15, R15, R4, R31, 0x2, P6 ;  /* 0x000000040f0fd211 */ /* 0x000fca00030f141f */
[----:B------:R-:W-:-:S04]  /*c0d0*/  @!P3 LEA R10, P6, R16, R0, 0x2 ;  /* 0x00000000100ab211 */ /* 0x000fc800078c10ff */
[----:B------:R-:W-:Y:S02]  /*c0e0*/  @!P3 LEA.HI.X R11, R16, R4, R32, 0x2, P6 ;  /* 0x00000004100bb211 */ /* 0x000fe400030f1420 */
[----:B-----5:R-:W-:-:S13]  /*c0f0*/  ISETP.GE.AND P2, PT, R5, c[0x0][0x3c8], PT ;  /* 0x0000f20005007a0c */ /* 0x020fda0003f46270 */
[----:B------:R-:W-:Y:S02]  /*c100*/  @!P2 IMAD.MOV.U32 R8, RZ, RZ, R0 ;  /* 0x000000ffff08a224 */ /* 0x000fe400078e0000 */
[----:B------:R-:W-:-:S04]  /*c110*/  @!P2 IMAD.MOV.U32 R9, RZ, RZ, R4 ;  /* 0x000000ffff09a224 */ /* 0x000fc800078e0004 */
[----:B------:R-:W-:-:S05]  /*c120*/  @!P2 IMAD.WIDE R8, R5, 0x4, R8 ;  /* 0x000000040508a825 */ /* 0x000fca00078e0208 */
[----:B------:R1:W-:Y:S01]  /*c130*/  @!P2 ST.E.64 [R8.64], R100 ;  /* 0x000000640800a985 */ /* 0x0003e2000c101b06 */
[----:B------:R-:W-:-:S03]  /*c140*/  ISETP.GE.AND P2, PT, R18, c[0x0][0x3c8], PT ;  /* 0x0000f20012007a0c */ /* 0x000fc60003f46270 */
[----:B------:R2:W-:Y:S01]  /*c150*/  @!P1 ST.E.64 [R6.64], R78 ;  /* 0x0000004e06009985 */ /* 0x0005e2000c101b06 */
[----:B------:R-:W-:-:S03]  /*c160*/  ISETP.GE.AND P1, PT, R19, c[0x0][0x3c8], PT ;  /* 0x0000f20013007a0c */ /* 0x000fc60003f26270 */
[----:B------:R4:W-:Y:S01]  /*c170*/  @!P0 ST.E.64 [R2.64], R64 ;  /* 0x0000004002008985 */ /* 0x0009e2000c101b06 */
[----:B------:R-:W-:-:S03]  /*c180*/  @!P4 LEA R12, P0, R17, R0, 0x2 ;  /* 0x00000000110cc211 */ /* 0x000fc600078010ff */
[----:B------:R5:W-:Y:S01]  /*c190*/  @!P5 ST.E.64 [R14.64], R112 ;  /* 0x000000700e00d985 */ /* 0x000be2000c101b06 */
[----:B------:R-:W-:Y:S02]  /*c1a0*/  @!P4 LEA.HI.X R13, R17, R4, R33, 0x2, P0 ;  /* 0x00000004110dc211 */ /* 0x000fe400000f1421 */
[----:B------:R-:W-:Y:S02]  /*c1b0*/  ISETP.GE.AND P0, PT, R20, c[0x0][0x3c8], PT ;  /* 0x0000f20014007a0c */ /* 0x000fe40003f06270 */
[----:B------:R-:W-:Y:S01]  /*c1c0*/  ISETP.GE.AND P5, PT, R21, c[0x0][0x3c8], PT ;  /* 0x0000f20015007a0c */ /* 0x000fe20003fa6270 */
[----:B------:R3:W-:Y:S01]  /*c1d0*/  @!P4 ST.E.64 [R12.64], R108 ;  /* 0x0000006c0c00c985 */ /* 0x0007e2000c101b06 */
        /* <DEDUP_REMOVED lines=8> */
[----:B----4-:R-:W-:Y:S02]  /*c260*/  @!P0 LEA R2, P6, R20, R0, 0x2 ;  /* 0x0000000014028211 */ /* 0x010fe400078c10ff */
[----:B------:R-:W-:Y:S01]  /*c270*/  ISETP.GE.AND P2, PT, R24, c[0x0][0x3c8], PT ;  /* 0x0000f20018007a0c */ /* 0x000fe20003f46270 */
[----:B------:R2:W-:Y:S01]  /*c280*/  @!P1 ST.E.64 [R6.64], R82 ;  /* 0x0000005206009985 */ /* 0x0005e2000c101b06 */
[----:B------:R-:W-:Y:S02]  /*c290*/  @!P0 LEA.HI.X R3, R20, R4, R36, 0x2, P6 ;  /* 0x0000000414038211 */ /* 0x000fe400030f1424 */
[-C--:B-----5:R-:W-:Y:S02]  /*c2a0*/  @!P5 LEA R14, P6, R21, R0.reuse, 0x2 ;  /* 0x00000000150ed211 */ /* 0x0a0fe400078c10ff */
[----:B------:R-:W-:Y:S01]  /*c2b0*/  ISETP.GE.AND P1, PT, R25, c[0x0][0x3c8], PT ;  /* 0x0000f20019007a0c */ /* 0x000fe20003f26270 */
[----:B------:R4:W-:Y:S01]  /*c2c0*/  @!P0 ST.E.64 [R2.64], R60 ;  /* 0x0000003c02008985 */ /* 0x0009e2000c101b06 */
[----:B---3--:R-:W-:-:S02]  /*c2d0*/  @!P4 LEA R12, P0, R23, R0, 0x2 ;  /* 0x00000000170cc211 */ /* 0x008fc400078010ff */
[----:B------:R-:W-:Y:S02]  /*c2e0*/  @!P5 LEA.HI.X R15, R21, R4, R37, 0x2, P6 ;  /* 0x00000004150fd211 */ /* 0x000fe400030f1425 */
[----:B------:R-:W-:Y:S02]  /*c2f0*/  @!P3 LEA R10, P6, R22, R0, 0x2 ;  /* 0x00000000160ab211 */ /* 0x000fe400078c10ff */
[-C--:B------:R-:W-:Y:S01]  /*c300*/  @!P4 LEA.HI.X R13, R23, R4.reuse, R39, 0x2, P0 ;  /* 0x00000004170dc211 */ /* 0x080fe200000f1427 */
[----:B------:R3:W-:Y:S01]  /*c310*/  @!P5 ST.E.64 [R14.64], R102 ;  /* 0x000000660e00d985 */ /* 0x0007e2000c101b06 */
[----:B------:R-:W-:Y:S02]  /*c320*/  ISETP.GE.AND P0, PT, R26, c[0x0][0x3c8], PT ;  /* 0x0000f2001a007a0c */ /* 0x000fe40003f06270 */
[----:B------:R-:W-:Y:S01]  /*c330*/  @!P3 LEA.HI.X R11, R22, R4, R38, 0x2, P6 ;  /* 0x00000004160bb211 */ /* 0x000fe200030f1426 */
[----:B------:R3:W-:Y:S04]  /*c340*/  @!P4 ST.E.64 [R12.64], R98 ;  /* 0x000000620c00c985 */ /* 0x0007e8000c101b06 */
[----:B------:R3:W-:Y:S01]  /*c350*/  @!P3 ST.E.64 [R10.64], R94 ;  /* 0x0000005e0a00b985 */ /* 0x0007e2000c101b06 */
[----:B-1----:R-:W-:-:S04]  /*c360*/  @!P2 LEA R8, P6, R24, R0, 0x2 ;  /* 0x000000001808a211 */ /* 0x002fc800078c10ff */
[----:B------:R-:W-:Y:S02]  /*c370*/  @!P2 LEA.HI.X R9, R24, R4, R40, 0x2, P6 ;  /* 0x000000041809a211 */ /* 0x000fe400030f1428 */
[----:B--2---:R-:W-:-:S03]  /*c380*/  @!P1 LEA R6, P6, R25, R0, 0x2 ;  /* 0x0000000019069211 */ /* 0x004fc600078c10ff */
[----:B------:R3:W-:Y:S01]  /*c390*/  @!P2 ST.E.64 [R8.64], R86 ;  /* 0x000000560800a985 */ /* 0x0007e2000c101b06 */
[----:B------:R-:W-:Y:S02]  /*c3a0*/  @!P1 LEA.HI.X R7, R25, R4, R41, 0x2, P6 ;  /* 0x0000000419079211 */ /* 0x000fe400030f1429 */
[----:B----4-:R-:W-:-:S03]  /*c3b0*/  @!P0 LEA R2, P6, R26, R0, 0x2 ;  /* 0x000000001a028211 */ /* 0x010fc600078c10ff */
[----:B------:R3:W-:Y:S01]  /*c3c0*/  @!P1 ST.E.64 [R6.64], R74 ;  /* 0x0000004a06009985 */ /* 0x0007e2000c101b06 */
[----:B------:R-:W-:-:S05]  /*c3d0*/  @!P0 LEA.HI.X R3, R26, R4, R42, 0x2, P6 ;  /* 0x000000041a038211 */ /* 0x000fca00030f142a */
[----:B------:R3:W-:Y:S01]  /*c3e0*/  @!P0 ST.E.64 [R2.64], R62 ;  /* 0x0000003e02008985 */ /* 0x0007e2000c101b06 */
[----:B------:R-:W-:-:S13]  /*c3f0*/  ISETP.GE.AND P0, PT, R27, c[0x0][0x3c8], PT ;  /* 0x0000f2001b007a0c */ /* 0x000fda0003f06270 */
[----:B------:R-:W-:Y:S05]  /*c400*/  @P0 BRA `(.L_x_164) ;  /* 0x00000c8000000947 */ /* 0x000fea0003800000 */
[----:B---3--:R-:W-:-:S04]  /*c410*/  LEA R2, P0, R27, R0, 0x2 ;  /* 0x000000001b027211 */ /* 0x008fc800078010ff */
[----:B------:R-:W-:-:S05]  /*c420*/  LEA.HI.X R3, R27, R4, R43, 0x2, P0 ;  /* 0x000000041b037211 */ /* 0x000fca00000f142b */
[----:B------:R1:W-:Y:S01]  /*c430*/  ST.E.64 [R2.64], R46 ;  /* 0x0000002e02007985 */ /* 0x0003e2000c101b06 */
[----:B------:R-:W-:Y:S05]  /*c440*/  BRA `(.L_x_164) ;  /* 0x00000c4000007947 */ /* 0x000fea0003800000 */
.L_x_149:
[----:B------:R-:W2:Y:S04]  /*c450*/  LDL.LU R0, [R1+0x50] ;  /* 0x0000500001007983 */ /* 0x000ea80000300800 */
[----:B------:R-:W3:Y:S01]  /*c460*/  LDL R6, [R1+0x20] ;  /* 0x0000200001067983 */ /* 0x000ee20000100800 */
[----:B------:R-:W-:Y:S01]  /*c470*/  ISETP.NE.U32.AND P1, PT, RZ, c[0x0][0x508], PT ;  /* 0x00014200ff007a0c */ /* 0x000fe20003f25070 */
[----:B------:R-:W-:Y:S01]  /*c480*/  IMAD.MOV.U32 R4, RZ, RZ, 0x4 ;  /* 0x00000004ff047424 */ /* 0x000fe200078e00ff */
[----:B------:R-:W-:Y:S01]  /*c490*/  ISETP.NE.U32.AND P2, PT, RZ, c[0x0][0x500], PT ;  /* 0x00014000ff007a0c */ /* 0x000fe20003f45070 */
[----:B------:R-:W-:Y:S01]  /*c4a0*/  IMAD.MOV.U32 R8, RZ, RZ, RZ ;  /* 0x000000ffff087224 */ /* 0x000fe200078e00ff */
[----:B------:R-:W-:Y:S01]  /*c4b0*/  ISETP.NE.AND.EX P1, PT, RZ, c[0x0][0x50c], PT, P1 ;  /* 0x00014300ff007a0c */ /* 0x000fe20003f25310 */
[----:B------:R-:W-:Y:S01]  /*c4c0*/  IMAD.MOV.U32 R19, RZ, RZ, c[0x0][0x388] ;  /* 0x0000e200ff137624 */ /* 0x000fe200078e00ff */
[----:B------:R-:W-:-:S11]  /*c4d0*/  ISETP.NE.AND.EX P2, PT, RZ, c[0x0][0x504], PT, P2 ;  /* 0x00014100ff007a0c */ /* 0x000fd60003f45320 */
[C---:B---3--:R-:W-:Y:S01]  /*c4e0*/  @P1 LEA R2, P0, R6.reuse, c[0x0][0x508], 0x2 ;  /* 0x0001420006021a11 */ /* 0x048fe200078010ff */
[----:B------:R-:W-:-:S03]  /*c4f0*/  IMAD.WIDE R4, R6, R4, c[0x0][0x500] ;  /* 0x0001400006047625 */ /* 0x000fc600078e0204 */
[----:B------:R-:W-:Y:S02]  /*c500*/  @P1 LEA.HI.X R3, R6, c[0x0][0x50c], R7, 0x2, P0 ;  /* 0x0001430006031a11 */ /* 0x000fe400000f1407 */
[----:B------:R1:W5:Y:S04]  /*c510*/  @P2 LDG.E R8, [R4.64] ;  /* 0x0000000604082981 */ /* 0x000368000c1e1900 */
[----:B------:R1:W5:Y:S01]  /*c520*/  @P1 LDG.E R19, [R2.64] ;  /* 0x0000000602131981 */ /* 0x000362000c1e1900 */
[----:B--2---:R-:W-:-:S04]  /*c530*/  ISETP.NE.AND P0, PT, R0, RZ, PT ;  /* 0x000000ff0000720c */ /* 0x004fc80003f05270 */
[----:B------:R-:W-:Y:S01]  /*c540*/  SEL R18, R0, c[0x0][0x3d4], P0 ;  /* 0x0000f50000127a07 */ /* 0x000fe20000000000 */
[----:B------:R-:W-:Y:S05]  /*c550*/  @P1 BRA `(.L_x_170) ;  /* 0x0000004000001947 */ /* 0x000fea0003800000 */
[----:B------:R-:W-:Y:S05]  /*c560*/  @!P2 BRA `(.L_x_170) ;  /* 0x000000300000a947 */ /* 0x000fea0003800000 */
[----:B------:R2:W3:Y:S04]  /*c570*/  LDG.E R0, [R4.64] ;  /* 0x0000000604007981 */ /* 0x0004e8000c1e1900 */
[----:B-12---:R-:W3:Y:S02]  /*c580*/  LDG.E R4, [R4.64+0x4] ;  /* 0x0000040604047981 */ /* 0x006ee4000c1e1900 */
[----:B---3-5:R-:W-:Y:S02]  /*c590*/  IADD3 R19, -R0, R4, RZ ;  /* 0x0000000400137210 */ /* 0x028fe40007ffe1ff */
.L_x_170:
[----:B-1----:R-:W1:Y:S01]  /*c5a0*/  S2R R3, SR_TID.X ;  /* 0x0000000000037919 */ /* 0x002e620000002100 */
[----:B------:R-:W-:Y:S01]  /*c5b0*/  BSSY B0, `(.L_x_171) ;  /* 0x0000038000007945 */ /* 0x000fe20003800000 */
[----:B------:R-:W-:Y:S02]  /*c5c0*/  SEL R14, R6, RZ, !P2 ;  /* 0x000000ff060e7207 */ /* 0x000fe40005000000 */
[----:B------:R-:W-:-:S02]  /*c5d0*/  SEL R20, R7, RZ, !P2 ;  /* 0x000000ff07147207 */ /* 0x000fc40005000000 */
[----:B-----5:R-:W-:Y:S02]  /*c5e0*/  SHF.R.S32.HI R17, RZ, 0x1f, R8 ;  /* 0x0000001fff117819 */ /* 0x020fe40000011408 */
[----:B-1----:R-:W-:-:S13]  /*c5f0*/  ISETP.GT.AND P0, PT, R3, 0x7f, PT ;  /* 0x0000007f0300780c */ /* 0x002fda0003f04270 */
[----:B------:R-:W-:Y:S05]  /*c600*/  @P0 BRA `(.L_x_172) ;  /* 0x0000032000000947 */ /* 0x000fea0003800000 */
[----:B------:R-:W2:Y:S01]  /*c610*/  LDL R2, [R1+0x2c] ;  /* 0x00002c0001027983 */ /* 0x000ea20000100800 */
[----:B------:R-:W-:Y:S01]  /*c620*/  IMAD R0, R19, c[0x0][0x4e8], RZ ;  /* 0x00013a0013007a24 */ /* 0x000fe200078e02ff */
[----:B--2---:R-:W-:-:S04]  /*c630*/  LEA R9, R2, R3, 0x7 ;  /* 0x0000000302097211 */ /* 0x004fc800078e38ff */
[----:B------:R-:W-:-:S13]  /*c640*/  ISETP.GE.AND P0, PT, R9, R0, PT ;  /* 0x000000000900720c */ /* 0x000fda0003f06270 */
[----:B------:R-:W-:Y:S05]  /*c650*/  @P0 BRA `(.L_x_172) ;  /* 0x000002d000000947 */ /* 0x000fea0003800000 */
[----:B------:R-:W2:Y:S04]  /*c660*/  LDL R2, [R1+0x4c] ;  /* 0x00004c0001027983 */ /* 0x000ea80000100800 */
[----:B------:R-:W3:Y:S01]  /*c670*/  LDL.LU R21, [R1+0x54] ;  /* 0x0000540001157983 */ /* 0x000ee20000300800 */
[----:B------:R-:W-:Y:S01]  /*c680*/  IMAD.MOV.U32 R0, RZ, RZ, 0x368 ;  /* 0x00000368ff007424 */ /* 0x000fe200078e00ff */
[----:B------:R-:W-:-:S04]  /*c690*/  ISETP.GT.AND P2, PT, R18, 0x1, PT ;  /* 0x000000011200780c */ /* 0x000fc80003f44270 */
[----:B------:R-:W-:-:S04]  /*c6a0*/  SEL R0, R0, 0x328, P2 ;  /* 0x0000032800007807 */ /* 0x000fc80001000000 */
[----:B------:R1:W4:Y:S08]  /*c6b0*/  LDC.64 R6, c[0x0][R0+0x170] ;  /* 0x00005c0000067b82 */ /* 0x0003300000000a00 */
[----:B------:R1:W2:Y:S08]  /*c6c0*/  LDC.64 R4, c[0x0][R0+0x168] ;  /* 0x00005a0000047b82 */ /* 0x0002b00000000a00 */
[----:B------:R1:W5:Y:S08]  /*c6d0*/  LDC.64 R12, c[0x0][R0+0x178] ;  /* 0x00005e00000c7b82 */ /* 0x0003700000000a00 */
[----:B------:R1:W2:Y:S02]  /*c6e0*/  LDC.64 R10, c[0x0][R0+0x160] ;  /* 0x00005800000a7b82 */ /* 0x0002a40000000a00 */
[----:B-1----:R-:W-:-:S02]  /*c6f0*/  IMAD.MOV.U32 R0, RZ, RZ, c[0x0][0x4e8] ;  /* 0x00013a00ff007624 */ /* 0x002fc400078e00ff */
[----:B----4-:R-:W-:-:S03]  /*c700*/  IMAD R7, R7, R14, RZ ;  /* 0x0000000e07077224 */ /* 0x010fc600078e02ff */
[----:B------:R-:W-:Y:S01]  /*c710*/  ISETP.NE.AND P0, PT, R0, 0x1, PT ;  /* 0x000000010000780c */ /* 0x000fe20003f05270 */
[----:B------:R-:W-:Y:S01]  /*c720*/  IMAD R7, R6, R20, R7 ;  /* 0x0000001406077224 */ /* 0x000fe200078e0207 */
[----:B------:R-:W-:-:S11]  /*c730*/  MOV R0, R9 ;  /* 0x0000000900007202 */ /* 0x000fd60000000f00 */
[----:B------:R-:W-:-:S05]  /*c740*/  @P0 IMAD.HI.U32 R16, R9, c[0x0][0x4ec], RZ ;  /* 0x00013b0009100a27 */ /* 0x000fca00078e00ff */
[----:B------:R-:W-:Y:S01]  /*c750*/  @P0 SHF.R.U32.HI R0, RZ, c[0x0][0x4f0], R16 ;  /* 0x00013c00ff000a19 */ /* 0x000fe20000011610 */
[-C--:B--2---:R-:W-:Y:S02]  /*c760*/  IMAD R15, R5, R2.reuse, RZ ;  /* 0x00000002050f7224 */ /* 0x084fe400078e02ff */
[----:B------:R-:W-:-:S04]  /*c770*/  IMAD.WIDE.U32 R4, R4, R2, RZ ;  /* 0x0000000204047225 */ /* 0x000fc800078e00ff */
[----:B------:R-:W-:Y:S01]  /*c780*/  IMAD.WIDE.U32 R2, R6, R14, RZ ;  /* 0x0000000e06027225 */ /* 0x000fe200078e00ff */
[----:B---3--:R-:W-:-:S03]  /*c790*/  SEL R6, R21, RZ, P2 ;  /* 0x000000ff15067207 */ /* 0x008fc60001000000 */
[----:B------:R-:W-:Y:S01]  /*c7a0*/  IMAD.IADD R15, R5, 0x1, R15 ;  /* 0x00000001050f7824 */ /* 0x000fe200078e020f */
[----:B------:R-:W-:Y:S01]  /*c7b0*/  IADD3 R16, P1, P0, R2, R4, R8 ;  /* 0x0000000402107210 */ /* 0x000fe2000783e008 */
[----:B------:R-:W-:Y:S01]  /*c7c0*/  IMAD.MOV R2, RZ, RZ, -R0 ;  /* 0x000000ffff027224 */ /* 0x000fe200078e0a00 */
[----:B------:R-:W-:Y:S01]  /*c7d0*/  IADD3 R3, R3, R7, RZ ;  /* 0x0000000703037210 */ /* 0x000fe20007ffe0ff */
[-C--:B-----5:R-:W-:Y:S02]  /*c7e0*/  IMAD R7, R13, R6.reuse, RZ ;  /* 0x000000060d077224 */ /* 0x0a0fe400078e02ff */
[----:B------:R-:W-:-:S04]  /*c7f0*/  IMAD.WIDE.U32 R4, R12, R6, RZ ;  /* 0x000000060c047225 */ /* 0x000fc800078e00ff */
[----:B------:R-:W-:Y:S01]  /*c800*/  IMAD R2, R2, c[0x0][0x4e8], R9 ;  /* 0x00013a0002027a24 */ /* 0x000fe200078e0209 */
[----:B------:R-:W-:Y:S02]  /*c810*/  IADD3.X R9, R3, R15, R17, P1, P0 ;  /* 0x0000000f03097210 */ /* 0x000fe40000fe0411 */
[----:B------:R-:W-:Y:S01]  /*c820*/  IADD3 R5, R5, R7, RZ ;  /* 0x0000000705057210 */ /* 0x000fe20007ffe0ff */
[----:B------:R-:W-:Y:S01]  /*c830*/  IMAD.MOV.U32 R7, RZ, RZ, c[0x0][0x4a8] ;  /* 0x00012a00ff077624 */ /* 0x000fe200078e00ff */
[----:B------:R-:W-:Y:S02]  /*c840*/  IADD3 R4, P1, P0, R0, R16, R4 ;  /* 0x0000001000047210 */ /* 0x000fe4000783e004 */
[----:B------:R-:W-:Y:S01]  /*c850*/  SHF.R.S32.HI R3, RZ, 0x1f, R0 ;  /* 0x0000001fff037819 */ /* 0x000fe20000011400 */
[----:B------:R-:W-:Y:S01]  /*c860*/  IMAD R0, R11, R2, RZ ;  /* 0x000000020b007224 */ /* 0x000fe200078e02ff */
[----:B------:R-:W-:Y:S02]  /*c870*/  SHF.R.S32.HI R6, RZ, 0x1f, R2 ;  /* 0x0000001fff067819 */ /* 0x000fe40000011402 */
[----:B------:R-:W-:-:S03]  /*c880*/  IADD3.X R5, R3, R9, R5, P1, P0 ;  /* 0x0000000903057210 */ /* 0x000fc60000fe0405 */
[C---:B------:R-:W-:Y:S02]  /*c890*/  IMAD R0, R10.reuse, R6, R0 ;  /* 0x000000060a007224 */ /* 0x040fe400078e0200 */
[----:B------:R-:W-:Y:S01]  /*c8a0*/  IMAD.WIDE.U32 R2, R10, R2, R4 ;  /* 0x000000020a027225 */ /* 0x000fe200078e0004 */
[----:B------:R-:W-:Y:S02]  /*c8b0*/  MOV R5, c[0x0][0x4ac] ;  /* 0x00012b0000057a02 */ /* 0x000fe40000000f00 */
[----:B------:R-:W-:Y:S01]  /*c8c0*/  SEL R4, R7, c[0x0][0x450], P2 ;  /* 0x0001140007047a07 */ /* 0x000fe20001000000 */
[----:B------:R-:W-:Y:S01]  /*c8d0*/  IMAD.IADD R0, R3, 0x1, R0 ;  /* 0x0000000103007824 */ /* 0x000fe200078e0200 */
[----:B------:R-:W-:Y:S02]  /*c8e0*/  SEL R5, R5, c[0x0][0x454], P2 ;  /* 0x0001150005057a07 */ /* 0x000fe40001000000 */
[----:B------:R-:W-:-:S04]  /*c8f0*/  LEA R4, P0, R2, R4, 0x2 ;  /* 0x0000000402047211 */ /* 0x000fc800078010ff */
[----:B------:R-:W-:Y:S02]  /*c900*/  LEA.HI.X R5, R2, R5, R0, 0x2, P0 ;  /* 0x0000000502057211 */ /* 0x000fe400000f1400 */
[----:B------:R-:W-:-:S05]  /*c910*/  MOV R0, 0xff800000 ;  /* 0xff80000000007802 */ /* 0x000fca0000000f00 */
[----:B------:R1:W-:Y:S02]  /*c920*/  STG.E [R4.64], R0 ;  /* 0x0000000004007986 */ /* 0x0003e4000c101906 */
.L_x_172:
[----:B------:R-:W-:Y:S05]  /*c930*/  BSYNC B0 ;  /* 0x0000000000007941 */ /* 0x000fea0003800000 */
.L_x_171:
[----:B------:R-:W-:-:S13]  /*c940*/  ISETP.GT.AND P0, PT, R18, 0x1, PT ;  /* 0x000000011200780c */ /* 0x000fda0003f04270 */
[----:B------:R-:W-:Y:S05]  /*c950*/  @P0 BRA `(.L_x_164) ;  /* 0x0000073000000947 */ /* 0x000fea0003800000 */
[----:B-1----:R-:W2:Y:S04]  /*c960*/  LDL.LU R0, [R1+0x2c] ;  /* 0x00002c0001007983 */ /* 0x002ea80000300800 */
[----:B------:R-:W3:Y:S01]  /*c970*/  LDL.LU R7, [R1+0x4c] ;  /* 0x00004c0001077983 */ /* 0x000ee20000300800 */
[----:B------:R-:W-:Y:S01]  /*c980*/  MOV R2, c[0x0][0x4e8] ;  /* 0x00013a0000027a02 */ /* 0x000fe20000000f00 */
[----:B------:R-:W-:Y:S02]  /*c990*/  IMAD R5, R20, c[0x0][0x3f0], RZ ;  /* 0x0000fc0014057a24 */ /* 0x000fe400078e02ff */
[----:B------:R-:W1:Y:S01]  /*c9a0*/  S2R R3, SR_TID.X ;  /* 0x0000000000037919 */ /* 0x000e620000002100 */
[----:B------:R-:W-:Y:S02]  /*c9b0*/  ISETP.NE.AND P0, PT, R2, 0x1, PT ;  /* 0x000000010200780c */ /* 0x000fe40003f05270 */
[----:B-1----:R-:W-:-:S02]  /*c9c0*/  SHF.R.S32.HI R4, RZ, 0x1f, R3 ;  /* 0x0000001fff047819 */ /* 0x002fc40000011403 */
[----:B------:R-:W-:Y:S02]  /*c9d0*/  SHF.R.S32.HI R11, RZ, 0x1f, R3 ;  /* 0x0000001fff0b7819 */ /* 0x000fe40000011403 */
[-C--:B------:R-:W-:Y:S02]  /*c9e0*/  LEA.HI R4, R4, R3.reuse, RZ, 0x3 ;  /* 0x0000000304047211 */ /* 0x080fe400078f18ff */
[----:B------:R-:W-:Y:S02]  /*c9f0*/  LEA.HI R11, R11, R3, RZ, 0x3 ;  /* 0x000000030b0b7211 */ /* 0x000fe400078f18ff */
[----:B------:R-:W-:Y:S02]  /*ca00*/  LOP3.LUT R4, R4, 0xfffffff8, RZ, 0xc0, !PT ;  /* 0xfffffff804047812 */ /* 0x000fe400078ec0ff */
[----:B------:R-:W-:-:S03]  /*ca10*/  SHF.R.S32.HI R11, RZ, 0x3, R11 ;  /* 0x00000003ff0b7819 */ /* 0x000fc6000001140b */
[----:B------:R-:W-:Y:S02]  /*ca20*/  IMAD.IADD R4, R3, 0x1, -R4 ;  /* 0x0000000103047824 */ /* 0x000fe400078e0a04 */
[----:B------:R-:W-:-:S03]  /*ca30*/  IMAD.WIDE.U32 R2, R8, c[0x0][0x3a0], RZ ;  /* 0x0000e80008027a25 */ /* 0x000fc600078e00ff */
[----:B------:R-:W-:Y:S02]  /*ca40*/  LEA R4, R4, R11, 0x5 ;  /* 0x0000000b04047211 */ /* 0x000fe400078e28ff */
[----:B--2---:R-:W-:Y:S01]  /*ca50*/  MOV R10, R0 ;  /* 0x00000000000a7202 */ /* 0x004fe20000000f00 */
[----:B------:R-:W-:-:S04]  /*ca60*/  IMAD R0, R17, c[0x0][0x3a0], RZ ;  /* 0x0000e80011007a24 */ /* 0x000fc800078e02ff */
[----:B------:R-:W-:Y:S02]  /*ca70*/  IMAD R8, R8, c[0x0][0x3a4], R0 ;  /* 0x0000e90008087a24 */ /* 0x000fe400078e0200 */
[----:B------:R-:W-:-:S03]  /*ca80*/  IMAD R4, R10, 0x80, R4 ;  /* 0x000000800a047824 */ /* 0x000fc600078e0204 */
[----:B------:R-:W-:Y:S01]  /*ca90*/  IADD3 R3, R3, R8, RZ ;  /* 0x0000000803037210 */ /* 0x000fe20007ffe0ff */
[----:B------:R-:W-:Y:S01]  /*caa0*/  @P0 IMAD.HI.U32 R6, R4, c[0x0][0x4ec], RZ ;  /* 0x00013b0004060a27 */ /* 0x000fe200078e00ff */
[----:B------:R-:W-:-:S03]  /*cab0*/  LEA R8, R10, R11, 0x7 ;  /* 0x0000000b0a087211 */ /* 0x000fc600078e38ff */
[----:B---3--:R-:W-:-:S04]  /*cac0*/  IMAD.WIDE.U32 R2, R7, c[0x0][0x3e8], R2 ;  /* 0x0000fa0007027a25 */ /* 0x008fc800078e0002 */
[----:B------:R-:W-:Y:S01]  /*cad0*/  IMAD.MOV.U32 R0, RZ, RZ, R4 ;  /* 0x000000ffff007224 */ /* 0x000fe200078e0004 */
[----:B------:R-:W-:Y:S01]  /*cae0*/  @P0 SHF.R.U32.HI R0, RZ, c[0x0][0x4f0], R6 ;  /* 0x00013c00ff000a19 */ /* 0x000fe20000011606 */
[----:B------:R-:W-:Y:S02]  /*caf0*/  IMAD R3, R7, c[0x0][0x3ec], R3 ;  /* 0x0000fb0007037a24 */ /* 0x000fe400078e0203 */
[C---:B------:R-:W-:Y:S01]  /*cb00*/  IMAD R7, R14.reuse, c[0x0][0x3f4], R5 ;  /* 0x0000fd000e077a24 */ /* 0x040fe200078e0205 */
[----:B------:R-:W-:Y:S01]  /*cb10*/  SHF.R.S32.HI R6, RZ, 0x1f, R0 ;  /* 0x0000001fff067819 */ /* 0x000fe20000011400 */
[----:B------:R-:W-:Y:S01]  /*cb20*/  IMAD.WIDE.U32 R2, R14, c[0x0][0x3f0], R2 ;  /* 0x0000fc000e027a25 */ /* 0x000fe200078e0002 */
[----:B------:R-:W-:-:S03]  /*cb30*/  IADD3 R5, -R0, RZ, RZ ;  /* 0x000000ff00057210 */ /* 0x000fc60007ffe1ff */
[----:B------:R-:W-:Y:S01]  /*cb40*/  IMAD R6, R6, c[0x0][0x3e0], RZ ;  /* 0x0000f80006067a24 */ /* 0x000fe200078e02ff */
[----:B------:R-:W-:Y:S01]  /*cb50*/  IADD3 R3, R3, R7, RZ ;  /* 0x0000000703037210 */ /* 0x000fe20007ffe0ff */
[----:B------:R-:W-:Y:S02]  /*cb60*/  IMAD R4, R5, c[0x0][0x4e8], R4 ;  /* 0x00013a0005047a24 */ /* 0x000fe400078e0204 */
[C---:B------:R-:W-:Y:S02]  /*cb70*/  IMAD R6, R0.reuse, c[0x0][0x3e4], R6 ;  /* 0x0000f90000067a24 */ /* 0x040fe400078e0206 */
[----:B------:R-:W-:Y:S01]  /*cb80*/  IMAD.WIDE.U32 R2, R0, c[0x0][0x3e0], R2 ;  /* 0x0000f80000027a25 */ /* 0x000fe200078e0002 */
[----:B------:R-:W-:-:S03]  /*cb90*/  SHF.R.S32.HI R0, RZ, 0x1f, R4 ;  /* 0x0000001fff007819 */ /* 0x000fc60000011404 */
[----:B------:R-:W-:Y:S02]  /*cba0*/  IMAD.IADD R3, R3, 0x1, R6 ;  /* 0x0000000103037824 */ /* 0x000fe400078e0206 */
[----:B------:R-:W-:Y:S02]  /*cbb0*/  IMAD R0, R0, c[0x0][0x3d8], RZ ;  /* 0x0000f60000007a24 */ /* 0x000fe400078e02ff */
[----:B------:R-:W-:-:S04]  /*cbc0*/  IMAD.WIDE.U32 R2, R4, c[0x0][0x3d8], R2 ;  /* 0x0000f60004027a25 */ /* 0x000fc800078e0002 */
[----:B------:R-:W-:Y:S01]  /*cbd0*/  IMAD R4, R4, c[0x0][0x3dc], R0 ;  /* 0x0000f70004047a24 */ /* 0x000fe200078e0200 */
[----:B------:R-:W-:-:S04]  /*cbe0*/  LEA R9, P0, R2, c[0x0][0x380], 0x1 ;  /* 0x0000e00002097a11 */ /* 0x000fc800078008ff */
[----:B------:R-:W-:-:S04]  /*cbf0*/  IADD3 R4, R3, R4, RZ ;  /* 0x0000000403047210 */ /* 0x000fc80007ffe0ff */
[----:B------:R-:W-:Y:S01]  /*cc00*/  LEA.HI.X R6, R2, c[0x0][0x384], R4, 0x1, P0 ;  /* 0x0000e10002067a11 */ /* 0x000fe200000f0c04 */
[----:B------:R-:W-:Y:S05]  /*cc10*/  BRA.DIV ~URZ, `(.L_x_173) ;  /* 0x00001ad27f007947 */ /* 0x000fea000b800000 */
[----:B------:R1:W2:Y:S02]  /*cc20*/  SHFL.IDX PT, R10, R6, RZ, 0x181f ;  /* 0x00181fff060a7589 */ /* 0x0002a400000e0000 */
.L_x_218:
[----:B------:R-:W-:Y:S05]  /*cc30*/  BRA.DIV ~URZ, `(.L_x_174) ;  /* 0x00001b227f007947 */ /* 0x000fea000b800000 */
[----:B------:R3:W4:Y:S02]  /*cc40*/  SHFL.IDX PT, R0, R9, RZ, 0x181f ;  /* 0x00181fff09007589 */ /* 0x00072400000e0000 */
.L_x_219:
[----:B------:R-:W-:Y:S01]  /*cc50*/  IMAD R7, R19, c[0x0][0x4e8], RZ ;  /* 0x00013a0013077a24 */ /* 0x000fe200078e02ff */
[----:B------:R-:W-:Y:S04]  /*cc60*/  BSSY B0, `(.L_x_175) ;  /* 0x000000d000007945 */ /* 0x000fe80003800000 */
[----:B------:R-:W-:-:S13]  /*cc70*/  ISETP.GE.AND P0, PT, R8, R7, PT ;  /* 0x000000070800720c */ /* 0x000fda0003f06270 */
[----:B------:R-:W-:Y:S05]  /*cc80*/  @P0 BRA `(.L_x_176) ;  /* 0x000000a000000947 */ /* 0x000fea0003800000 */
[----:B------:R-:W5:Y:S04]  /*cc90*/  LDL.64 R12, [R1+0x8] ;  /* 0x00000800010c7983 */ /* 0x000f680000100a00 */
[----:B---3--:R-:W3:Y:S01]  /*cca0*/  LDL R11, [R1+0x10] ;  /* 0x00001000010b7983 */ /* 0x008ee20000100800 */
[----:B-----5:R-:W-:Y:S02]  /*ccb0*/  ISETP.GE.AND P1, PT, R12, c[0x0][0x3c8], PT ;  /* 0x0000f2000c007a0c */ /* 0x020fe40003f26270 */
[----:B---3--:R-:W-:-:S11]  /*ccc0*/  ISETP.GE.AND P0, PT, R11, c[0x0][0x3c8], PT ;  /* 0x0000f2000b007a0c */ /* 0x008fd60003f06270 */
[CC--:B----4-:R-:W-:Y:S02]  /*ccd0*/  @!P1 LEA R4, P3, R12.reuse, R0.reuse, 0x1 ;  /* 0x000000000c049211 */ /* 0x0d0fe400078608ff */
[C---:B------:R-:W-:Y:S02]  /*cce0*/  @!P0 LEA R2, P2, R11.reuse, R0, 0x1 ;  /* 0x000000000b028211 */ /* 0x040fe400078408ff */
[-C--:B--2---:R-:W-:Y:S02]  /*ccf0*/  @!P1 LEA.HI.X R5, R12, R10.reuse, R40, 0x1, P3 ;  /* 0x0000000a0c059211 */ /* 0x084fe400018f0c28 */
[----:B------:R-:W-:-:S03]  /*cd00*/  @!P0 LEA.HI.X R3, R11, R10, R41, 0x1, P2 ;  /* 0x0000000a0b038211 */ /* 0x000fc600010f0c29 */
[----:B------:R2:W-:Y:S04]  /*cd10*/  @!P1 ST.E.128 [R4.64], RZ ;  /* 0x000000ff04009985 */ /* 0x0005e8000c101d06 */
[----:B------:R2:W-:Y:S02]  /*cd20*/  @!P0 ST.E.128 [R2.64], RZ ;  /* 0x000000ff02008985 */ /* 0x0005e4000c101d06 */
.L_x_176:
[----:B------:R-:W-:Y:S05]  /*cd30*/  BSYNC B0 ;  /* 0x0000000000007941 */ /* 0x000fea0003800000 */
.L_x_175:
[----:B------:R-:W-:Y:S05]  /*cd40*/  BRA.DIV ~URZ, `(.L_x_177) ;  /* 0x00001a727f007947 */ /* 0x000fea000b800000 */
[----:B--2---:R2:W1:Y:S04]  /*cd50*/  SHFL.IDX PT, R10, R6, 0x1, 0x181f ;  /* 0x00381f00060a7f89 */ /* 0x00446800000e0000 */
[----:B----4-:R2:W4:Y:S02]  /*cd60*/  SHFL.IDX PT, R0, R9, 0x1, 0x181f ;  /* 0x00381f0009007f89 */ /* 0x01052400000e0000 */
.L_x_220:
        /* <DEDUP_REMOVED lines=8> */
[CC--:B----4-:R-:W-:Y:S02]  /*cdf0*/  @!P1 LEA R4, P3, R12.reuse, R0.reuse, 0x1 ;  /* 0x000000000c049211 */ /* 0x0d0fe400078608ff */
[C---:B------:R-:W-:Y:S02]  /*ce00*/  @!P0 LEA R2, P2, R11.reuse, R0, 0x1 ;  /* 0x000000000b028211 */ /* 0x040fe400078408ff */
[-C--:B-1----:R-:W-:Y:S02]  /*ce10*/  @!P1 LEA.HI.X R5, R12, R10.reuse, R40, 0x1, P3 ;  /* 0x0000000a0c059211 */ /* 0x082fe400018f0c28 */
[----:B------:R-:W-:-:S03]  /*ce20*/  @!P0 LEA.HI.X R3, R11, R10, R41, 0x1, P2 ;  /* 0x0000000a0b038211 */ /* 0x000fc600010f0c29 */
[----:B------:R1:W-:Y:S04]  /*ce30*/  @!P1 ST.E.128 [R4.64], RZ ;  /* 0x000000ff04009985 */ /* 0x0003e8000c101d06 */
[----:B------:R1:W-:Y:S02]  /*ce40*/  @!P0 ST.E.128 [R2.64], RZ ;  /* 0x000000ff02008985 */ /* 0x0003e4000c101d06 */
.L_x_179:
[----:B------:R-:W-:Y:S05]  /*ce50*/  BSYNC B0 ;  /* 0x0000000000007941 */ /* 0x000fea0003800000 */
.L_x_178:
[----:B------:R-:W-:Y:S05]  /*ce60*/  BRA.DIV ~URZ, `(.L_x_180) ;  /* 0x00001a127f007947 */ /* 0x000fea000b800000 */
[----:B-1----:R1:W2:Y:S02]  /*ce70*/  SHFL.IDX PT, R10, R6, 0x2, 0x181f ;  /* 0x00581f00060a7f89 */ /* 0x0022a400000e0000 */
.L_x_221:
[----:B------:R-:W-:Y:S05]  /*ce80*/  BRA.DIV ~URZ, `(.L_x_181) ;  /* 0x00001a627f007947 */ /* 0x000fea000b800000 */
[----:B----4-:R4:W1:Y:S02]  /*ce90*/  SHFL.IDX PT, R0, R9, 0x2, 0x181f ;  /* 0x00581f0009007f89 */ /* 0x01086400000e0000 */
.L_x_222:
        /* <DEDUP_REMOVED lines=8> */
[CC--:B-1----:R-:W-:Y:S02]  /*cf20*/  @!P1 LEA R4, P3, R12.reuse, R0.reuse, 0x1 ;  /* 0x000000000c049211 */ /* 0x0c2fe400078608ff */
[C---:B------:R-:W-:Y:S02]  /*cf30*/  @!P0 LEA R2, P2, R11.reuse, R0, 0x1 ;  /* 0x000000000b028211 */ /* 0x040fe400078408ff */
[-C--:B--2---:R-:W-:Y:S02]  /*cf40*/  @!P1 LEA.HI.X R5, R12, R10.reuse, R40, 0x1, P3 ;  /* 0x0000000a0c059211 */ /* 0x084fe400018f0c28 */
[----:B------:R-:W-:-:S03]  /*cf50*/  @!P0 LEA.HI.X R3, R11, R10, R41, 0x1, P2 ;  /* 0x0000000a0b038211 */ /* 0x000fc600010f0c29 */
[----:B------:R1:W-:Y:S04]  /*cf60*/  @!P1 ST.E.128 [R4.64], RZ ;  /* 0x000000ff04009985 */ /* 0x0003e8000c101d06 */
[----:B------:R1:W-:Y:S02]  /*cf70*/  @!P0 ST.E.128 [R2.64], RZ ;  /* 0x000000ff02008985 */ /* 0x0003e4000c101d06 */
.L_x_183:
[----:B------:R-:W-:Y:S05]  /*cf80*/  BSYNC B0 ;  /* 0x0000000000007941 */ /* 0x000fea0003800000 */
.L_x_182:
[----:B------:R-:W-:Y:S05]  /*cf90*/  BRA.DIV ~URZ, `(.L_x_184) ;  /* 0x000019b27f007947 */ /* 0x000fea000b800000 */
[----:B-12---:R-:W1:Y:S04]  /*cfa0*/  SHFL.IDX PT, R6, R6, 0x3, 0x181f ;  /* 0x00781f0006067f89 */ /* 0x006e6800000e0000 */
[----:B------:R2:W3:Y:S02]  /*cfb0*/  SHFL.IDX PT, R0, R9, 0x3, 0x181f ;  /* 0x00781f0009007f89 */ /* 0x0004e400000e0000 */
.L_x_223:
[----:B------:R-:W-:-:S04]  /*cfc0*/  IADD3 R2, R8, 0x60, RZ ;  /* 0x0000006008027810 */ /* 0x000fc80007ffe0ff */
[----:B------:R-:W-:-:S13]  /*cfd0*/  ISETP.GE.AND P0, PT, R2, R7, PT ;  /* 0x000000070200720c */ /* 0x000fda0003f06270 */
[----:B------:R-:W-:Y:S05]  /*cfe0*/  @P0 BRA `(.L_x_164) ;  /* 0x000000a000000947 */ /* 0x000fea0003800000 */
[----:B------:R-:W5:Y:S04]  /*cff0*/  LDL.64 R10, [R1+0x8] ;  /* 0x00000800010a7983 */ /* 0x000f680000100a00 */
[----:B--234-:R-:W2:Y:S01]  /*d000*/  LDL R9, [R1+0x10] ;  /* 0x0000100001097983 */ /* 0x01cea20000100800 */
[----:B-----5:R-:W-:Y:S02]  /*d010*/  ISETP.GE.AND P1, PT, R10, c[0x0][0x3c8], PT ;  /* 0x0000f2000a007a0c */ /* 0x020fe40003f26270 */
[----:B--2---:R-:W-:-:S11]  /*d020*/  ISETP.GE.AND P0, PT, R9, c[0x0][0x3c8], PT ;  /* 0x0000f20009007a0c */ /* 0x004fd60003f06270 */
[CC--:B------:R-:W-:Y:S02]  /*d030*/  @!P1 LEA R4, P3, R10.reuse, R0.reuse, 0x1 ;  /* 0x000000000a049211 */ /* 0x0c0fe400078608ff */
[C---:B------:R-:W-:Y:S02]  /*d040*/  @!P0 LEA R2, P2, R9.reuse, R0, 0x1 ;  /* 0x0000000009028211 */ /* 0x040fe400078408ff */
[-C--:B-1----:R-:W-:Y:S02]  /*d050*/  @!P1 LEA.HI.X R5, R10, R6.reuse, R40, 0x1, P3 ;  /* 0x000000060a059211 */ /* 0x082fe400018f0c28 */
[----:B------:R-:W-:-:S03]  /*d060*/  @!P0 LEA.HI.X R3, R9, R6, R41, 0x1, P2 ;  /* 0x0000000609038211 */ /* 0x000fc600010f0c29 */
[----:B------:R1:W-:Y:S04]  /*d070*/  @!P1 ST.E.128 [R4.64], RZ ;  /* 0x000000ff04009985 */ /* 0x0003e8000c101d06 */
[----:B------:R1:W-:Y:S02]  /*d080*/  @!P0 ST.E.128 [R2.64], RZ ;  /* 0x000000ff02008985 */ /* 0x0003e4000c101d06 */
.L_x_164:
[----:B------:R-:W-:Y:S05]  /*d090*/  BSYNC B1 ;  /* 0x0000000000017941 */ /* 0x000fea0003800000 */
.L_x_148:
[----:B-1-34-:R-:W3:Y:S02]  /*d0a0*/  LDL R0, [R1+0x78] ;  /* 0x0000780001007983 */ /* 0x01aee40000100800 */
[----:B---3--:R-:W-:-:S13]  /*d0b0*/  ISETP.NE.AND P0, PT, R0, RZ, PT ;  /* 0x000000ff0000720c */ /* 0x008fda0003f05270 */
[----:B------:R-:W-:Y:S01]  /*d0c0*/  @P0 WARPSYNC 0xffffffff ;  /* 0xffffffff00000948 */ /* 0x000fe20003800000 */
[----:B------:R-:W-:Y:S06]  /*d0d0*/  @P0 BAR.SYNC.DEFER_BLOCKING 0x5, 0x100 ;  /* 0x0144000000000b1d */ /* 0x000fec0000010000 */
[----:B------:R-:W1:Y:S04]  /*d0e0*/  @P0 LDS.128 R4, [0xf100] ;  /* 0x00f10000ff040984 */ /* 0x000e680000000c00 */
[----:B-1----:R1:W-:Y:S04]  /*d0f0*/  @P0 STL.64 [R1+0x28], R4 ;  /* 0x0000280401000387 */ /* 0x0023e80000100a00 */
[----:B------:R1:W-:Y:S04]  /*d100*/  @P0 STL.64 [R1+0x30], R6 ;  /* 0x0000300601000387 */ /* 0x0003e80000100a00 */
[----:B------:R-:W-:Y:S06]  /*d110*/  @P0 BAR.ARV 0x4, 0x100 ;  /* 0x0104000000000b1d */ /* 0x000fec0000002000 */
[----:B------:R-:W-:Y:S05]  /*d120*/  @P0 BRA `(.L_x_185) ;  /* 0x00000b9000000947 */ /* 0x000fea0003800000 */
[----:B------:R-:W3:Y:S01]  /*d130*/  S2R R0, SR_TID.X ;  /* 0x0000000000007919 */ /* 0x000ee20000002100 */
[----:B-1----:R-:W-:Y:S01]  /*d140*/  IMAD.MOV.U32 R7, RZ, RZ, RZ ;  /* 0x000000ffff077224 */ /* 0x002fe200078e00ff */
[----:B---3--:R-:W-:-:S04]  /*d150*/  LOP3.LUT R13, R0, 0x1f, RZ, 0xc0, !PT ;  /* 0x0000001f000d7812 */ /* 0x008fc800078ec0ff */
[----:B------:R-:W-:Y:S01]  /*d160*/  ISETP.NE.AND P5, PT, R13, 0x1f, PT ;  /* 0x0000001f0d00780c */ /* 0x000fe20003fa5270 */
[----:B------:R-:W-:Y:S10]  /*d170*/  BRA.DIV ~URZ, `(.L_x_186) ;  /* 0x000018927f007947 */ /* 0x000ff4000b800000 */
[----:B--2---:R1:W2:Y:S02]  /*d180*/  SHFL.IDX PT, R9, R66, RZ, 0x1f ;  /* 0x00001fff42097589 */ /* 0x0042a400000e0000 */
.L_x_224:
[----:B------:R-:W-:Y:S05]  /*d190*/  BRA.DIV ~URZ, `(.L_x_187) ;  /* 0x000018e27f007947 */ /* 0x000fea000b800000 */
[----:B------:R3:W4:Y:S02]  /*d1a0*/  SHFL.IDX PT, R8, R66, 0x1, 0x1f ;  /* 0x00201f0042087f89 */ /* 0x00072400000e0000 */
.L_x_225:
[----:B------:R-:W5:Y:S01]  /*d1b0*/  LDL R0, [R1+0x34] ;  /* 0x0000340001007983 */ /* 0x000f620000100800 */
[----:B------:R-:W-:Y:S02]  /*d1c0*/  IMAD.MOV.U32 R6, RZ, RZ, RZ ;  /* 0x000000ffff067224 */ /* 0x000fe400078e00ff */
[----:B-----5:R-:W-:-:S05]  /*d1d0*/  IMAD.IADD R0, R0, 0x1, R13 ;  /* 0x0000000100007824 */ /* 0x020fca00078e020d */
[----:B------:R-:W-:-:S13]  /*d1e0*/  ISETP.GE.OR P0, PT, R0, c[0x0][0x53c], !P5 ;  /* 0x00014f0000007a0c */ /* 0x000fda0006f06670 */
[----:B------:R-:W-:Y:S01]  /*d1f0*/  @!P0 IMAD.MOV.U32 R2, RZ, RZ, 0x4 ;  /* 0x00000004ff028424 */ /* 0x000fe200078e00ff */
[----:B------:R-:W-:-:S03]  /*d200*/  @!P0 MOV R3, 0x4 ;  /* 0x0000000400038802 */ /* 0x000fc60000000f00 */
[----:B------:R-:W-:-:S04]  /*d210*/  @!P0 IMAD.WIDE R4, R0, R2, c[0x0][0x580] ;  /* 0x0001600000048625 */ /* 0x000fc800078e0202 */
[----:B------:R-:W-:Y:S01]  /*d220*/  @!P0 IMAD.WIDE R2, R0, R3, c[0x0][0x578] ;  /* 0x00015e0000028625 */ /* 0x000fe200078e0203 */
[----:B------:R-:W5:Y:S04]  /*d230*/  @!P0 LDG.E R6, [R4.64] ;  /* 0x0000000604068981 */ /* 0x000f68000c1e1900 */
[----:B------:R-:W5:Y:S01]  /*d240*/  @!P0 LDG.E R7, [R2.64] ;  /* 0x0000000602078981 */ /* 0x000f62000c1e1900 */
[C---:B------:R-:W-:Y:S02]  /*d250*/  ISETP.GE.U32.AND P4, PT, R13.reuse, 0x10, PT ;  /* 0x000000100d00780c */ /* 0x040fe40003f86070 */
[C---:B------:R-:W-:Y:S02]  /*d260*/  ISETP.GE.U32.AND P3, PT, R13.reuse, 0x8, PT ;  /* 0x000000080d00780c */ /* 0x040fe40003f66070 */
[----:B------:R-:W-:-:S02]  /*d270*/  ISETP.GE.U32.AND P2, PT, R13, 0x4, PT ;  /* 0x000000040d00780c */ /* 0x000fc40003f46070 */
[C---:B------:R-:W-:Y:S02]  /*d280*/  ISETP.GE.U32.AND P1, PT, R13.reuse, 0x2, PT ;  /* 0x000000020d00780c */ /* 0x040fe40003f26070 */
[----:B------:R-:W-:Y:S02]  /*d290*/  ISETP.NE.AND P0, PT, R13, RZ, PT ;  /* 0x000000ff0d00720c */ /* 0x000fe40003f05270 */
[----:B------:R-:W-:Y:S01]  /*d2a0*/  MOV R11, RZ ;  /* 0x000000ff000b7202 */ /* 0x000fe20000000f00 */
[----:B-----5:R-:W-:Y:S01]  /*d2b0*/  IMAD R0, R7, R6, RZ ;  /* 0x0000000607007224 */ /* 0x020fe200078e02ff */
[----:B------:R-:W-:Y:S07]  /*d2c0*/  BRA.DIV ~URZ, `(.L_x_188) ;  /* 0x000018227f007947 */ /* 0x000fee000b800000 */
[----:B------:R1:W3:Y:S02]  /*d2d0*/  SHFL.UP PT, R4, R0, 0x1, RZ ;  /* 0x0420000000047989 */ /* 0x0002e400000e00ff */
.L_x_226:
[----:B---3--:R-:W-:-:S04]  /*d2e0*/  SEL R4, R4, RZ, P0 ;  /* 0x000000ff04047207 */ /* 0x008fc80000000000 */
        /* <DEDUP_REMOVED lines=14> */
[----:B------:R1:W3:Y:S02]  /*d3d0*/  SHFL.IDX PT, R0, R4, 0x1f, 0x1f ;  /* 0x03e01f0004007f89 */ /* 0x0002e400000e0000 */
.L_x_227:
[----:B---3--:R-:W-:Y:S01]  /*d3e0*/  IMAD R0, R0, c[0x0][0x538], RZ ;  /* 0x00014e0000007a24 */ /* 0x008fe200078e02ff */
[----:B------:R-:W-:Y:S04]  /*d3f0*/  BSSY B1, `(.L_x_190) ;  /* 0x0000083000017945 */ /* 0x000fe80003800000 */
[----:B----4-:R-:W-:-:S04]  /*d400*/  IADD3 R8, R0, R8, RZ ;  /* 0x0000000800087210 */ /* 0x010fc80007ffe0ff */
[----:B--2---:R-:W-:-:S13]  /*d410*/  ISETP.GT.AND P6, PT, R8, R9, PT ;  /* 0x000000090800720c */ /* 0x004fda0003fc4270 */
[----:B------:R-:W-:Y:S05]  /*d420*/  @P6 BRA `(.L_x_191) ;  /* 0x0000025000006947 */ /* 0x000fea0003800000 */
.L_x_195:
[----:B------:R-:W2:Y:S02]  /*d430*/  LDL.LU R0, [R1+0x34] ;  /* 0x0000340001007983 */ /* 0x000ea40000300800 */
[----:B--2---:R-:W-:-:S04]  /*d440*/  IADD3 R0, R0, 0x1f, RZ ;  /* 0x0000001f00007810 */ /* 0x004fc80007ffe0ff */
[----:B------:R-:W-:-:S13]  /*d450*/  ISETP.GE.AND P6, PT, R0, c[0x0][0x53c], PT ;  /* 0x00014f0000007a0c */ /* 0x000fda0003fc6270 */
[----:B------:R-:W-:Y:S05]  /*d460*/  @P6 BRA `(.L_x_192) ;  /* 0x0000076000006947 */ /* 0x000fea0003800000 */
[----:B------:R2:W-:Y:S01]  /*d470*/  STL [R1+0x34], R0 ;  /* 0x0000340001007387 */ /* 0x0005e20000100800 */
[----:B------:R-:W-:Y:S01]  /*d480*/  CS2R R6, SRZ ;  /* 0x0000000000067805 */ /* 0x000fe2000001ff00 */
[----:B--2---:R-:W-:-:S04]  /*d490*/  IADD3 R0, R0, R13, RZ ;  /* 0x0000000d00007210 */ /* 0x004fc80007ffe0ff */
[----:B------:R-:W-:-:S13]  /*d4a0*/  ISETP.GE.OR P6, PT, R0, c[0x0][0x53c], !P5 ;  /* 0x00014f0000007a0c */ /* 0x000fda0006fc6670 */
[----:B------:R-:W-:Y:S02]  /*d4b0*/  @!P6 MOV R2, 0x4 ;  /* 0x000000040002e802 */ /* 0x000fe40000000f00 */
[----:B------:R-:W-:-:S03]  /*d4c0*/  @!P6 MOV R3, 0x4 ;  /* 0x000000040003e802 */ /* 0x000fc60000000f00 */
[----:B-1----:R-:W-:-:S04]  /*d4d0*/  @!P6 IMAD.WIDE R4, R0, R2, c[0x0][0x580] ;  /* 0x000160000004e625 */ /* 0x002fc800078e0202 */
[----:B------:R-:W-:Y:S01]  /*d4e0*/  @!P6 IMAD.WIDE R2, R0, R3, c[0x0][0x578] ;  /* 0x00015e000002e625 */ /* 0x000fe200078e0203 */
[----:B------:R-:W2:Y:S04]  /*d4f0*/  @!P6 LDG.E R6, [R4.64] ;  /* 0x000000060406e981 */ /* 0x000ea8000c1e1900 */
[----:B------:R-:W2:Y:S02]  /*d500*/  @!P6 LDG.E R7, [R2.64] ;  /* 0x000000060207e981 */ /* 0x000ea4000c1e1900 */
[----:B--2---:R-:W-:Y:S01]  /*d510*/  IMAD R0, R7, R6, RZ ;  /* 0x0000000607007224 */ /* 0x004fe200078e02ff */
[----:B------:R-:W-:Y:S05]  /*d520*/  BRA.DIV ~URZ, `(.L_x_193) ;  /* 0x000017a27f007947 */ /* 0x000fea000b800000 */
[----:B------:R1:W2:Y:S02]  /*d530*/  SHFL.UP PT, R2, R0, 0x1, RZ ;  /* 0x0420000000027989 */ /* 0x0002a400000e00ff */
.L_x_228:
        /* <DEDUP_REMOVED lines=16> */
.L_x_229:
[----:B--2---:R-:W-:-:S05]  /*d640*/  IMAD R0, R0, c[0x0][0x538], RZ ;  /* 0x00014e0000007a24 */ /* 0x004fca00078e02ff */
[----:B------:R-:W-:-:S04]  /*d650*/  IADD3 R8, R0, R8, RZ ;  /* 0x0000000800087210 */ /* 0x000fc80007ffe0ff */
[----:B------:R-:W-:-:S13]  /*d660*/  ISETP.GT.AND P6, PT, R8, R9, PT ;  /* 0x000000090800720c */ /* 0x000fda0003fc4270 */
[----:B-1----:R-:W-:Y:S05]  /*d670*/  @!P6 BRA `(.L_x_195) ;  /* 0xfffffdb00000e947 */ /* 0x002fea000383ffff */
.L_x_191:
[----:B------:R-:W-:-:S05]  /*d680*/  IADD3 R10, -R0, R8, RZ ;  /* 0x00000008000a7210 */ /* 0x000fca0007ffe1ff */
[----:B------:R-:W-:-:S05]  /*d690*/  IMAD R0, R4, c[0x0][0x538], R10 ;  /* 0x00014e0004007a24 */ /* 0x000fca00078e020a */
[----:B------:R-:W-:Y:S01]  /*d6a0*/  ISETP.GT.AND P0, PT, R0, R9, PT ;  /* 0x000000090000720c */ /* 0x000fe20003f04270 */
[----:B------:R-:W-:-:S12]  /*d6b0*/  BRA.DIV ~URZ, `(.L_x_196) ;  /* 0x000018027f007947 */ /* 0x000fd8000b800000 */
[----:B------:R-:W-:-:S04]  /*d6c0*/  VOTE.ANY R8, PT, !P0 ;  /* 0x0000000000087806 */ /* 0x000fc800040e0100 */
.L_x_230:
[----:B------:R2:W3:Y:S01]  /*d6d0*/  POPC R12, R8 ;  /* 0x00000008000c7309 */ /* 0x0004e20000000000 */
[----:B------:R-:W-:Y:S05]  /*d6e0*/  BRA.DIV ~URZ, `(.L_x_197) ;  /* 0x000018227f007947 */ /* 0x000fea000b800000 */
[----:B---3--:R3:W4:Y:S04]  /*d6f0*/  SHFL.IDX PT, R6, R6, R12, 0x1f ;  /* 0x00001f0c06067589 */ /* 0x00872800000e0000 */
[----:B------:R3:W1:Y:S02]  /*d700*/  SHFL.IDX PT, R7, R7, R12, 0x1f ;  /* 0x00001f0c07077589 */ /* 0x00066400000e0000 */
.L_x_231:
[----:B------:R-:W-:Y:S01]  /*d710*/  ISETP.NE.AND P0, PT, R8, RZ, PT ;  /* 0x000000ff0800720c */ /* 0x000fe20003f05270 */
[----:B------:R-:W-:-:S12]  /*d720*/  BSSY B0, `(.L_x_198) ;  /* 0x0000005000007945 */ /* 0x000fd80003800000 */
[----:B------:R-:W-:Y:S05]  /*d730*/  @!P0 BRA `(.L_x_199) ;  /* 0x0000003000008947 */ /* 0x000fea0003800000 */
[----:B------:R-:W-:Y:S01]  /*d740*/  IADD3 R3, R12, -0x1, RZ ;  /* 0xffffffff0c037810 */ /* 0x000fe20007ffe0ff */
[----:B------:R-:W-:Y:S05]  /*d750*/  BRA.DIV ~URZ, `(.L_x_200) ;  /* 0x000018827f007947 */ /* 0x000fea000b800000 */
[----:B------:R2:W3:Y:S02]  /*d760*/  SHFL.IDX PT, R11, R4, R3, 0x1f ;  /* 0x00001f03040b7589 */ /* 0x0004e400000e0000 */
.L_x_199:
[----:B------:R-:W-:Y:S05]  /*d770*/  BSYNC B0 ;  /* 0x0000000000007941 */ /* 0x000fea0003800000 */
.L_x_198:
[----:B---3--:R-:W-:Y:S01]  /*d780*/  IMAD R5, R11, c[0x0][0x538], R10 ;  /* 0x00014e000b057a24 */ /* 0x008fe200078e020a */
[----:B-12-4-:R-:W-:Y:S02]  /*d790*/  IABS R4, R6 ;  /* 0x0000000600047213 */ /* 0x016fe40000000000 */
[----:B------:R-:W-:Y:S01]  /*d7a0*/  IABS R0, R7 ;  /* 0x0000000700007213 */ /* 0x000fe20000000000 */
[----:B------:R-:W-:Y:S01]  /*d7b0*/  IMAD.IADD R10, R9, 0x1, -R5 ;  /* 0x00000001090a7824 */ /* 0x000fe200078e0a05 */
[----:B------:R1:W-:Y:S01]  /*d7c0*/  STL [R1+0x28], R5 ;  /* 0x0000280501007387 */ /* 0x0003e20000100800 */
[----:B------:R-:W2:Y:S03]  /*d7d0*/  I2F.RP R2, R4 ;  /* 0x0000000400027306 */ /* 0x000ea60000209400 */
[----:B------:R-:W3:Y:S05]  /*d7e0*/  LDL.LU R14, [R1+0x34] ;  /* 0x00003400010e7983 */ /* 0x000eea0000300800 */
[----:B--2---:R-:W2:Y:S02]  /*d7f0*/  MUFU.RCP R2, R2 ;  /* 0x0000000200027308 */ /* 0x004ea40000001000 */
[----:B--2---:R-:W-:-:S06]  /*d800*/  IADD3 R2, R2, 0xffffffe, RZ ;  /* 0x0ffffffe02027810 */ /* 0x004fcc0007ffe0ff */
[----:B------:R-:W2:Y:S01]  /*d810*/  F2I.FTZ.U32.TRUNC.NTZ R3, R2 ;  /* 0x0000000200037305 */ /* 0x000ea2000021f000 */
[----:B-1----:R-:W-:Y:S01]  /*d820*/  IMAD.MOV.U32 R5, RZ, RZ, R0 ;  /* 0x000000ffff057224 */ /* 0x002fe200078e0000 */
[----:B------:R-:W-:Y:S02]  /*d830*/  IABS R0, R6 ;  /* 0x0000000600007213 */ /* 0x000fe40000000000 */
[----:B------:R-:W-:-:S04]  /*d840*/  IABS R9, R10 ;  /* 0x0000000a00097213 */ /* 0x000fc80000000000 */
[----:B------:R-:W1:Y:S01]  /*d850*/  I2F.RP R11, R5 ;  /* 0x00000005000b7306 */ /* 0x000e620000209400 */
[----:B--2---:R-:W-:-:S04]  /*d860*/  IMAD.MOV R2, RZ, RZ, -R3 ;  /* 0x000000ffff027224 */ /* 0x004fc800078e0a03 */
[----:B------:R-:W-:Y:S01]  /*d870*/  IMAD R8, R2, R4, RZ ;  /* 0x0000000402087224 */ /* 0x000fe200078e02ff */
[----:B------:R-:W-:Y:S01]  /*d880*/  MOV R2, RZ ;  /* 0x000000ff00027202 */ /* 0x000fe20000000f00 */
[----:B------:R-:W-:-:S04]  /*d890*/  IMAD.MOV R0, RZ, RZ, -R0 ;  /* 0x000000ffff007224 */ /* 0x000fc800078e0a00 */
[----:B------:R-:W-:-:S04]  /*d8a0*/  IMAD.HI.U32 R8, R3, R8, R2 ;  /* 0x0000000803087227 */ /* 0x000fc800078e0002 */
[----:B------:R-:W-:Y:S02]  /*d8b0*/  IMAD.MOV.U32 R2, RZ, RZ, R9 ;  /* 0x000000ffff027224 */ /* 0x000fe400078e0009 */
[----:B------:R-:W-:Y:S02]  /*d8c0*/  IMAD.MOV.U32 R3, RZ, RZ, R0 ;  /* 0x000000ffff037224 */ /* 0x000fe400078e0000 */
[----:B------:R-:W-:-:S04]  /*d8d0*/  IMAD.HI.U32 R0, R8, R2, RZ ;  /* 0x0000000208007227 */ /* 0x000fc800078e00ff */
[----:B------:R-:W-:Y:S02]  /*d8e0*/  IMAD R2, R0, R3, R2 ;  /* 0x0000000300027224 */ /* 0x000fe400078e0202 */
[----:B-1----:R-:W1:Y:S03]  /*d8f0*/  MUFU.RCP R3, R11 ;  /* 0x0000000b00037308 */ /* 0x002e660000001000 */
[----:B------:R-:W-:Y:S02]  /*d900*/  ISETP.GT.U32.AND P1, PT, R4, R2, PT ;  /* 0x000000020400720c */ /* 0x000fe40003f24070 */
[----:B-1----:R-:W-:-:S11]  /*d910*/  IADD3 R3, R3, 0xffffffe, RZ ;  /* 0x0ffffffe03037810 */ /* 0x002fd60007ffe0ff */
[-C--:B------:R-:W-:Y:S01]  /*d920*/  @!P1 IADD3 R2, R2, -R4.reuse, RZ ;  /* 0x8000000402029210 */ /* 0x080fe20007ffe0ff */
[----:B------:R-:W1:Y:S03]  /*d930*/  F2I.FTZ.U32.TRUNC.NTZ R3, R3 ;  /* 0x0000000300037305 */ /* 0x000e66000021f000 */
[----:B------:R-:W-:Y:S02]  /*d940*/  ISETP.GE.U32.AND P2, PT, R2, R4, PT ;  /* 0x000000040200720c */ /* 0x000fe40003f46070 */
[----:B------:R-:W-:Y:S02]  /*d950*/  LOP3.LUT R2, R10, R6, RZ, 0x3c, !PT ;  /* 0x000000060a027212 */ /* 0x000fe400078e3cff */
[----:B------:R-:W-:Y:S02]  /*d960*/  @!P1 IADD3 R0, R0, 0x1, RZ ;  /* 0x0000000100009810 */ /* 0x000fe40007ffe0ff */
[----:B------:R-:W-:-:S02]  /*d970*/  ISETP.GE.AND P0, PT, R2, RZ, PT ;  /* 0x000000ff0200720c */ /* 0x000fc40003f06270 */
[----:B------:R-:W-:-:S05]  /*d980*/  ISETP.NE.AND P1, PT, R6, RZ, PT ;  /* 0x000000ff0600720c */ /* 0x000fca0003f25270 */
[----:B------:R-:W-:Y:S01]  /*d990*/  @P2 IADD3 R0, R0, 0x1, RZ ;  /* 0x0000000100002810 */ /* 0x000fe20007ffe0ff */
[----:B-1----:R-:W-:-:S04]  /*d9a0*/  IMAD.MOV R2, RZ, RZ, -R3 ;  /* 0x000000ffff027224 */ /* 0x002fc800078e0a03 */
[----:B------:R-:W-:Y:S01]  /*d9b0*/  IMAD.MOV.U32 R4, RZ, RZ, R2 ;  /* 0x000000ffff047224 */ /* 0x000fe200078e0002 */
[----:B------:R-:W-:Y:S01]  /*d9c0*/  IABS R2, R7 ;  /* 0x0000000700027213 */ /* 0x000fe20000000000 */
[----:B------:R-:W-:Y:S01]  /*d9d0*/  @!P0 IMAD.MOV R0, RZ, RZ, -R0 ;  /* 0x000000ffff008224 */ /* 0x000fe200078e0a00 */
[----:B------:R-:W-:Y:S01]  /*d9e0*/  @!P1 LOP3.LUT R0, RZ, R6, RZ, 0x33, !PT ;  /* 0x00000006ff009212 */ /* 0x000fe200078e33ff */
[----:B------:R-:W-:Y:S01]  /*d9f0*/  IMAD R4, R4, R5, RZ ;  /* 0x0000000504047224 */ /* 0x000fe200078e02ff */
[----:B------:R-:W-:Y:S01]  /*da00*/  IADD3 R8, RZ, -R2, RZ ;  /* 0x80000002ff087210 */ /* 0x000fe20007ffe0ff */
[----:B------:R-:W-:Y:S01]  /*da10*/  IMAD.MOV.U32 R2, RZ, RZ, RZ ;  /* 0x000000ffff027224 */ /* 0x000fe200078e00ff */
[----:B------:R-:W-:-:S03]  /*da20*/  IABS R9, R0 ;  /* 0x0000000000097213 */ /* 0x000fc60000000000 */
[----:B------:R-:W-:Y:S01]  /*da30*/  IMAD.HI.U32 R2, R3, R4, R2 ;  /* 0x0000000403027227 */ /* 0x000fe200078e0002 */
[----:B------:R-:W-:-:S03]  /*da40*/  MOV R4, R8 ;  /* 0x0000000800047202 */ /* 0x000fc60000000f00 */
[----:B------:R-:W-:-:S04]  /*da50*/  IMAD.MOV.U32 R3, RZ, RZ, R9 ;  /* 0x000000ffff037224 */ /* 0x000fc800078e0009 */
[----:B------:R-:W-:-:S04]  /*da60*/  IMAD.HI.U32 R2, R2, R3, RZ ;  /* 0x0000000302027227 */ /* 0x000fc800078e00ff */
[----:B------:R-:W-:-:S05]  /*da70*/  IMAD R3, R2, R4, R3 ;  /* 0x0000000402037224 */ /* 0x000fca00078e0203 */
[----:B------:R-:W-:-:S13]  /*da80*/  ISETP.GT.U32.AND P1, PT, R5, R3, PT ;  /* 0x000000030500720c */ /* 0x000fda0003f24070 */
[----:B------:R-:W-:-:S05]  /*da90*/  @!P1 IMAD.IADD R3, R3, 0x1, -R5 ;  /* 0x0000000103039824 */ /* 0x000fca00078e0a05 */
[----:B------:R-:W-:Y:S02]  /*daa0*/  ISETP.GE.U32.AND P2, PT, R3, R5, PT ;  /* 0x000000050300720c */ /* 0x000fe40003f46070 */
[----:B------:R-:W-:Y:S02]  /*dab0*/  LOP3.LUT R3, R0, R7, RZ, 0x3c, !PT ;  /* 0x0000000700037212 */ /* 0x000fe400078e3cff */
[----:B------:R-:W-:Y:S02]  /*dac0*/  @!P1 IADD3 R2, R2, 0x1, RZ ;  /* 0x0000000102029810 */ /* 0x000fe40007ffe0ff */
[----:B------:R-:W-:Y:S02]  /*dad0*/  ISETP.GE.AND P0, PT, R3, RZ, PT ;  /* 0x000000ff0300720c */ /* 0x000fe40003f06270 */
[----:B------:R-:W-:-:S05]  /*dae0*/  ISETP.NE.AND P1, PT, R7, RZ, PT ;  /* 0x000000ff0700720c */ /* 0x000fca0003f25270 */
[----:B------:R-:W-:-:S06]  /*daf0*/  @P2 IADD3 R2, R2, 0x1, RZ ;  /* 0x0000000102022810 */ /* 0x000fcc0007ffe0ff */
[----:B------:R-:W-:Y:S02]  /*db00*/  @!P0 IMAD.MOV R2, RZ, RZ, -R2 ;  /* 0x000000ffff028224 */ /* 0x000fe400078e0a02 */
[----:B------:R-:W-:-:S04]  /*db10*/  @!P1 LOP3.LUT R2, RZ, R7, RZ, 0x33, !PT ;  /* 0x00000007ff029212 */ /* 0x000fc800078e33ff */
[----:B------:R-:W-:Y:S01]  /*db20*/  IADD3 R3, -R2, RZ, RZ ;  /* 0x000000ff02037210 */ /* 0x000fe20007ffe1ff */
[----:B------:R-:W-:Y:S02]  /*db30*/  IMAD R6, R0, R6, RZ ;  /* 0x0000000600067224 */ /* 0x000fe400078e02ff */
[C---:B------:R-:W-:Y:S02]  /*db40*/  IMAD R2, R7.reuse, 0x1000000, R2 ;  /* 0x0100000007027824 */ /* 0x040fe400078e0202 */
[----:B------:R-:W-:Y:S01]  /*db50*/  IMAD R0, R7, R3, R0 ;  /* 0x0000000307007224 */ /* 0x000fe200078e0200 */
[----:B------:R-:W-:-:S03]  /*db60*/  IADD3 R3, R10, -R6, RZ ;  /* 0x800000060a037210 */ /* 0x000fc60007ffe0ff */
[----:B------:R-:W-:-:S05]  /*db70*/  IMAD R0, R0, 0x10000, R2 ;  /* 0x0001000000007824 */ /* 0x000fca00078e0202 */
[----:B------:R1:W-:Y:S01]  /*db80*/  STL [R1+0x30], R0 ;  /* 0x0000300001007387 */ /* 0x0003e20000100800 */
[----:B---3--:R-:W-:-:S05]  /*db90*/  IMAD.IADD R14, R12, 0x1, R14 ;  /* 0x000000010c0e7824 */ /* 0x008fca00078e020e */
[----:B------:R1:W-:Y:S04]  /*dba0*/  STL [R1+0x34], R14 ;  /* 0x0000340e01007387 */ /* 0x0003e80000100800 */
[----:B------:R1:W-:Y:S01]  /*dbb0*/  STL [R1+0x2c], R3 ;  /* 0x00002c0301007387 */ /* 0x0003e20000100800 */
[----:B------:R-:W-:Y:S05]  /*dbc0*/  BRA `(.L_x_201) ;  /* 0x0000005000007947 */ /* 0x000fea0003800000 */
.L_x_192:
[----:B------:R-:W-:Y:S01]  /*dbd0*/  MOV R0, c[0x0][0x53c] ;  /* 0x00014f0000007a02 */ /* 0x000fe20000000f00 */
[----:B------:R2:W-:Y:S04]  /*dbe0*/  STL [R1+0x28], R9 ;  /* 0x0000280901007387 */ /* 0x0005e80000100800 */
[----:B------:R2:W-:Y:S04]  /*dbf0*/  STL [R1+0x2c], RZ ;  /* 0x00002cff01007387 */ /* 0x0005e80000100800 */
[----:B------:R2:W-:Y:S04]  /*dc00*/  STL [R1+0x30], RZ ;  /* 0x000030ff01007387 */ /* 0x0005e80000100800 */
[----:B------:R2:W-:Y:S02]  /*dc10*/  STL [R1+0x34], R0 ;  /* 0x0000340001007387 */ /* 0x0005e40000100800 */
.L_x_201:
[----:B------:R-:W-:Y:S05]  /*dc20*/  BSYNC B1 ;  /* 0x0000000000017941 */ /* 0x000fea0003800000 */
.L_x_190:
[----:B-1----:R-:W3:Y:S04]  /*dc30*/  LDL R4, [R1+0x28] ;  /* 0x0000280001047983 */ /* 0x002ee80000100800 */
[----:B------:R-:W3:Y:S04]  /*dc40*/  LDL R5, [R1+0x2c] ;  /* 0x00002c0001057983 */ /* 0x000ee80000100800 */
[----:B------:R-:W3:Y:S04]  /*dc50*/  LDL R6, [R1+0x30] ;  /* 0x0000300001067983 */ /* 0x000ee80000100800 */
[----:B------:R-:W3:Y:S01]  /*dc60*/  LDL R7, [R1+0x34] ;  /* 0x0000340001077983 */ /* 0x000ee20000100800 */
[----:B------:R-:W-:Y:S03]  /*dc70*/  WARPSYNC 0xffffffff ;  /* 0xffffffff00007948 */ /* 0x000fe60003800000 */
[----:B------:R-:W-:Y:S01]  /*dc80*/  BAR.SYNC.DEFER_BLOCKING 0x4, 0x100 ;  /* 0x0104000000007b1d */ /* 0x000fe20000010000 */
[----:B------:R-:W-:-:S13]  /*dc90*/  ISETP.NE.AND P0, PT, R13, RZ, PT ;  /* 0x000000ff0d00720c */ /* 0x000fda0003f05270 */
[----:B---3--:R1:W-:Y:S04]  /*dca0*/  @!P0 STS.128 [0xf100], R4 ;  /* 0x00f10004ff008388 */ /* 0x0083e80000000c00 */
[----:B------:R-:W-:Y:S06]  /*dcb0*/  BAR.ARV 0x5, 0x100 ;  /* 0x0144000000007b1d */ /* 0x000fec0000002000 */
.L_x_185:
[----:B--2---:R-:W2:Y:S02]  /*dcc0*/  LDL R0, [R1+0x34] ;  /* 0x0000340001007983 */ /* 0x004ea40000100800 */
[----:B--2---:R-:W-:-:S13]  /*dcd0*/  ISETP.GE.AND P0, PT, R0, c[0x0][0x53c], PT ;  /* 0x00014f0000007a0c */ /* 0x004fda0003f06270 */
[----:B-1----:R-:W-:Y:S01]  /*dce0*/  @P0 CALL.REL.NOINC `(.L_x_202) ;  /* 0x0000001000000944 */ /* 0x002fe20003c00000 */
[----:B------:R-:W-:Y:S05]  /*dcf0*/  BRA `(.L_x_203) ;  /* 0xffff36b000007947 */ /* 0x000fea000383ffff */
.L_x_202:
[----:B------:R-:W-:Y:S05]  /*dd00*/  EXIT ;  /* 0x000000000000794d */ /* 0x000fea0003800000 */
.L_x_124:
[----:B------:R-:W-:Y:S01]  /*dd10*/  IMAD.MOV.U32 R0, RZ, RZ, R5 ;  /* 0x000000ffff007224 */ /* 0x000fe200078e0005 */
[----:B------:R-:W-:Y:S02]  /*dd20*/  MOV R2, 0x1 ;  /* 0x0000000100027802 */ /* 0x000fe40000000f00 */
[----:B------:R-:W-:Y:S02]  /*dd30*/  MOV R3, 0xdd50 ;  /* 0x0000dd5000037802 */ /* 0x000fe40000000f00 */
[----:B------:R-:W-:Y:S05]  /*dd40*/  CALL.REL.NOINC `($__internal_4_$__cuda_sm70_shflsync_up_p) ;  /* 0x0000138000007944 */ /* 0x000fea0003c00000 */
[----:B------:R-:W-:Y:S01]  /*dd50*/  MOV R0, R4 ;  /* 0x0000000400007202 */ /* 0x000fe20000000f00 */
[----:B------:R-:W-:Y:S05]  /*dd60*/  BRA `(.L_x_204) ;  /* 0xffff270000007947 */ /* 0x000fea000383ffff */
.L_x_125:
[----:B------:R-:W-:Y:S01]  /*dd70*/  IMAD.MOV.U32 R0, RZ, RZ, R5 ;  /* 0x000000ffff007224 */ /* 0x000fe200078e0005 */
[----:B------:R-:W-:Y:S02]  /*dd80*/  MOV R2, 0x2 ;  /* 0x0000000200027802 */ /* 0x000fe40000000f00 */
[----:B------:R-:W-:Y:S02]  /*dd90*/  MOV R3, 0xddb0 ;  /* 0x0000ddb000037802 */ /* 0x000fe40000000f00 */
[----:B------:R-:W-:Y:S05]  /*dda0*/  CALL.REL.NOINC `($__internal_4_$__cuda_sm70_shflsync_up_p) ;  /* 0x0000132000007944 */ /* 0x000fea0003c00000 */
[----:B------:R-:W-:Y:S01]  /*ddb0*/  SEL R0, R4, RZ, P4 ;  /* 0x000000ff04007207 */ /* 0x000fe20002000000 */
[----:B------:R-:W-:Y:S01]  /*ddc0*/  IMAD.MOV.U32 R2, RZ, RZ, 0x4 ;  /* 0x00000004ff027424 */ /* 0x000fe200078e00ff */
[----:B------:R-:W-:-:S03]  /*ddd0*/  MOV R3, 0xde00 ;  /* 0x0000de0000037802 */ /* 0x000fc60000000f00 */
[----:B------:R-:W-:Y:S02]  /*dde0*/  IMAD.IADD R0, R5, 0x1, R0 ;  /* 0x0000000105007824 */ /* 0x000fe400078e0200 */
        /* <DEDUP_REMOVED lines=14> */
[----:B------:R-:W-:Y:S01]  /*ded0*/  IMAD.IADD R4, R0, 0x1, R4 ;  /* 0x0000000100047824 */ /* 0x000fe200078e0204 */
[----:B------:R-:W-:-:S03]  /*dee0*/  MOV R0, 0x1f ;  /* 0x0000001f00007802 */ /* 0x000fc60000000f00 */
[----:B------:R-:W-:Y:S02]  /*def0*/  IMAD.MOV.U32 R5, RZ, RZ, R4 ;  /* 0x000000ffff057224 */ /* 0x000fe400078e0004 */
[----:B------:R-:W-:Y:S05]  /*df00*/  CALL.REL.NOINC `($__internal_3_$__cuda_sm70_shflsync_idx_p) ;  /* 0x0000117000007944 */ /* 0x000fea0003c00000 */
[----:B------:R-:W-:Y:S05]  /*df10*/  BRA `(.L_x_205) ;  /* 0xffff265000007947 */ /* 0x000fea000383ffff */
.L_x_127:
[----:B------:R-:W-:Y:S02]  /*df20*/  SEL R0, RZ, 0x1, P0 ;  /* 0x00000001ff007807 */ /* 0x000fe40000000000 */
[----:B------:R-:W-:Y:S02]  /*df30*/  MOV R2, 0xdf50 ;  /* 0x0000df5000027802 */ /* 0x000fe40000000f00 */
[----:B------:R-:W-:Y:S05]  /*df40*/  CALL.REL.NOINC `($__internal_5_$__cuda_sm70_votesync_ballot) ;  /* 0x000011f000007944 */ /* 0x000fea0003c00000 */
[----:B------:R-:W-:Y:S01]  /*df50*/  MOV R6, R0 ;  /* 0x0000000000067202 */ /* 0x000fe20000000f00 */
[----:B------:R-:W-:Y:S05]  /*df60*/  BRA `(.L_x_206) ;  /* 0xffff269000007947 */ /* 0x000fea000383ffff */
.L_x_128:
[----:B------:R-:W-:Y:S01]  /*df70*/  IMAD.MOV.U32 R5, RZ, RZ, R8 ;  /* 0x000000ffff057224 */ /* 0x000fe200078e0008 */
[----:B--2---:R-:W-:Y:S01]  /*df80*/  MOV R3, R13 ;  /* 0x0000000d00037202 */ /* 0x004fe20000000f00 */
[----:B------:R-:W-:Y:S01]  /*df90*/  IMAD.MOV.U32 R0, RZ, RZ, 0x1f ;  /* 0x0000001fff007424 */ /* 0x000fe200078e00ff */
[----:B------:R-:W-:Y:S02]  /*dfa0*/  MOV R2, 0xdfc0 ;  /* 0x0000dfc000027802 */ /* 0x000fe40000000f00 */
[----:B-1----:R-:W-:Y:S05]  /*dfb0*/  CALL.REL.NOINC `($__internal_3_$__cuda_sm70_shflsync_idx_p) ;  /* 0x000010c000007944 */ /* 0x002fea0003c00000 */
[----:B------:R-:W-:Y:S01]  /*dfc0*/  IMAD.MOV.U32 R11, RZ, RZ, R0 ;  /* 0x000000ffff0b7224 */ /* 0x000fe200078e0000 */
[----:B------:R-:W-:Y:S01]  /*dfd0*/  MOV R5, R7 ;  /* 0x0000000700057202 */ /* 0x000fe20000000f00 */
[----:B------:R-:W-:Y:S01]  /*dfe0*/  IMAD.MOV.U32 R7, RZ, RZ, RZ ;  /* 0x000000ffff077224 */ /* 0x000fe200078e00ff */
[----:B------:R-:W-:Y:S01]  /*dff0*/  MOV R3, R13 ;  /* 0x0000000d00037202 */ /* 0x000fe20000000f00 */
[----:B------:R-:W-:Y:S01]  /*e000*/  IMAD.MOV.U32 R0, RZ, RZ, 0x1f ;  /* 0x0000001fff007424 */ /* 0x000fe200078e00ff */
[----:B------:R-:W-:-:S02]  /*e010*/  MOV R2, 0xe030 ;  /* 0x0000e03000027802 */ /* 0x000fc40000000f00 */
[----:B------:R-:W-:Y:S05]  /*e020*/  CALL.REL.NOINC `($__internal_3_$__cuda_sm70_shflsync_idx_p) ;  /* 0x0000105000007944 */ /* 0x000fea0003c00000 */
[----:B------:R-:W-:Y:S01]  /*e030*/  MOV R10, R0 ;  /* 0x00000000000a7202 */ /* 0x000fe20000000f00 */
[----:B------:R-:W-:Y:S05]  /*e040*/  BRA `(.L_x_207) ;  /* 0xffff260000007947 */ /* 0x000fea000383ffff */
.L_x_131:
[----:B------:R-:W-:Y:S01]  /*e050*/  IMAD.MOV.U32 R5, RZ, RZ, R4 ;  /* 0x000000ffff057224 */ /* 0x000fe200078e0004 */
[----:B------:R-:W-:-:S02]  /*e060*/  MOV R0, 0x1f ;  /* 0x0000001f00007802 */ /* 0x000fc40000000f00 */
[----:B------:R-:W-:Y:S02]  /*e070*/  MOV R2, 0xe090 ;  /* 0x0000e09000027802 */ /* 0x000fe40000000f00 */
[----:B-1----:R-:W-:Y:S05]  /*e080*/  CALL.REL.NOINC `($__internal_3_$__cuda_sm70_shflsync_idx_p) ;  /* 0x00000ff000007944 */ /* 0x002fea0003c00000 */
[----:B------:R-:W-:Y:S01]  /*e090*/  MOV R7, R0 ;  /* 0x0000000000077202 */ /* 0x000fe20000000f00 */
[----:B------:R-:W-:Y:S05]  /*e0a0*/  BRA `(.L_x_130) ;  /* 0xffff260000007947 */ /* 0x000fea000383ffff */
.L_x_145:
[----:B-12---:R1:W5:Y:S01]  /*e0b0*/  LDL R2, [R1] ;  /* 0x0000000001027983 */ /* 0x0063620000100800 */
[----:B------:R-:W-:Y:S01]  /*e0c0*/  IMAD.MOV.U32 R5, RZ, RZ, 0x2 ;  /* 0x00000002ff057424 */ /* 0x000fe200078e00ff */
[----:B------:R-:W-:Y:S01]  /*e0d0*/  MOV R7, 0x1f ;  /* 0x0000001f00077802 */ /* 0x000fe20000000f00 */
[----:B------:R-:W-:Y:S01]  /*e0e0*/  IMAD.MOV.U32 R6, RZ, RZ, -0x1 ;  /* 0xffffffffff067424 */ /* 0x000fe200078e00ff */
[----:B------:R-:W-:Y:S02]  /*e0f0*/  MOV R4, 0xe110 ;  /* 0x0000e11000047802 */ /* 0x000fe40000000f00 */
[----:B-1---5:R-:W-:Y:S05]  /*e100*/  CALL.REL.NOINC `($__internal_2_$__cuda_sm70_shflsync_bfly_p) ;  /* 0x00000f3000007944 */ /* 0x022fea0003c00000 */
[----:B------:R-:W2:Y:S01]  /*e110*/  LDL.LU R0, [R1] ;  /* 0x0000000001007983 */ /* 0x000ea20000300800 */
[----:B------:R-:W-:Y:S02]  /*e120*/  MOV R5, 0x1 ;  /* 0x0000000100057802 */ /* 0x000fe40000000f00 */
[----:B------:R-:W-:Y:S01]  /*e130*/  MOV R4, 0xe170 ;  /* 0x0000e17000047802 */ /* 0x000fe20000000f00 */
[----:B--2---:R-:W-:-:S05]  /*e140*/  FADD.FTZ R3, R0, R2 ;  /* 0x0000000200037221 */ /* 0x004fca0000010000 */
[----:B------:R-:W-:Y:S02]  /*e150*/  MOV R2, R3 ;  /* 0x0000000300027202 */ /* 0x000fe40000000f00 */
[----:B------:R-:W-:Y:S05]  /*e160*/  CALL.REL.NOINC `($__internal_2_$__cuda_sm70_shflsync_bfly_p) ;  /* 0x00000ed000007944 */ /* 0x000fea0003c00000 */
[----:B------:R-:W-:Y:S02]  /*e170*/  FADD.FTZ R0, R3, R2 ;  /* 0x0000000203007221 */ /* 0x000fe40000010000 */
[----:B------:R1:W5:Y:S01]  /*e180*/  LDL R2, [R1+0x4] ;  /* 0x0000040001027983 */ /* 0x0003620000100800 */
[----:B------:R-:W-:Y:S02]  /*e190*/  MOV R5, 0x2 ;  /* 0x0000000200057802 */ /* 0x000fe40000000f00 */
[----:B------:R-:W-:Y:S02]  /*e1a0*/  MOV R4, 0xe1c0 ;  /* 0x0000e1c000047802 */ /* 0x000fe40000000f00 */
[----:B-1---5:R-:W-:Y:S05]  /*e1b0*/  CALL.REL.NOINC `($__internal_2_$__cuda_sm70_shflsync_bfly_p) ;  /* 0x00000e8000007944 */ /* 0x022fea0003c00000 */
[----:B------:R-:W2:Y:S01]  /*e1c0*/  LDL.LU R3, [R1+0x4] ;  /* 0x0000040001037983 */ /* 0x000ea20000300800 */
[----:B------:R-:W-:Y:S02]  /*e1d0*/  MOV R5, 0x1 ;  /* 0x0000000100057802 */ /* 0x000fe40000000f00 */
[----:B------:R-:W-:Y:S01]  /*e1e0*/  MOV R4, 0xe220 ;  /* 0x0000e22000047802 */ /* 0x000fe20000000f00 */
[----:B--2---:R-:W-:-:S05]  /*e1f0*/  FADD.FTZ R3, R3, R2 ;  /* 0x0000000203037221 */ /* 0x004fca0000010000 */
[----:B------:R-:W-:Y:S02]  /*e200*/  MOV R2, R3 ;  /* 0x0000000300027202 */ /* 0x000fe40000000f00 */
[----:B------:R-:W-:Y:S05]  /*e210*/  CALL.REL.NOINC `($__internal_2_$__cuda_sm70_shflsync_bfly_p) ;  /* 0x00000e2000007944 */ /* 0x000fea0003c00000 */
[----:B------:R-:W-:Y:S01]  /*e220*/  MOV R4, R2 ;  /* 0x0000000200047202 */ /* 0x000fe20000000f00 */
[----:B------:R-:W-:Y:S05]  /*e230*/  BRA `(.L_x_208) ;  /* 0xffffbbf000007947 */ /* 0x000fea000383ffff */
.L_x_152:
[----:B-1234-:R-:W-:Y:S01]  /*e240*/  IMAD.MOV.U32 R5, RZ, RZ, R7 ;  /* 0x000000ffff057224 */ /* 0x01efe200078e0007 */
[----:B------:R-:W-:Y:S01]  /*e250*/  MOV R3, RZ ;  /* 0x000000ff00037202 */ /* 0x000fe20000000f00 */
[----:B------:R-:W-:Y:S01]  /*e260*/  IMAD.MOV.U32 R0, RZ, RZ, 0x181f ;  /* 0x0000181fff007424 */ /* 0x000fe200078e00ff */
[----:B------:R-:W-:Y:S02]  /*e270*/  MOV R2, 0xe290 ;  /* 0x0000e29000027802 */ /* 0x000fe40000000f00 */
[----:B------:R-:W-:Y:S05]  /*e280*/  CALL.REL.NOINC `($__internal_3_$__cuda_sm70_shflsync_idx_p) ;  /* 0x00000df000007944 */ /* 0x000fea0003c00000 */
[----:B------:R-:W-:Y:S01]  /*e290*/  MOV R9, R0 ;  /* 0x0000000000097202 */ /* 0x000fe20000000f00 */
[----:B------:R-:W-:Y:S05]  /*e2a0*/  BRA `(.L_x_209) ;  /* 0xffffd04000007947 */ /* 0x000fea000383ffff */
.L_x_153:
[----:B------:R-:W-:Y:S01]  /*e2b0*/  IMAD.MOV.U32 R5, RZ, RZ, R8 ;  /* 0x000000ffff057224 */ /* 0x000fe200078e0008 */
[----:B------:R-:W-:Y:S01]  /*e2c0*/  MOV R3, RZ ;  /* 0x000000ff00037202 */ /* 0x000fe20000000f00 */
[----:B------:R-:W-:Y:S01]  /*e2d0*/  IMAD.MOV.U32 R0, RZ, RZ, 0x181f ;  /* 0x0000181fff007424 */ /* 0x000fe200078e00ff */
[----:B------:R-:W-:Y:S02]  /*e2e0*/  MOV R2, 0xe300 ;  /* 0x0000e30000027802 */ /* 0x000fe40000000f00 */
[----:B-12---:R-:W-:Y:S05]  /*e2f0*/  CALL.REL.NOINC `($__internal_3_$__cuda_sm70_shflsync_idx_p) ;  /* 0x00000d8000007944 */ /* 0x006fea0003c00000 */
[----:B------:R-:W-:Y:S05]  /*e300*/  BRA `(.L_x_210) ;  /* 0xffffd00000007947 */ /* 0x000fea000383ffff */
.L_x_156:
[----:B--2---:R-:W-:Y:S01]  /*e310*/  IMAD.MOV.U32 R5, RZ, RZ, R7 ;  /* 0x000000ffff057224 */ /* 0x004fe200078e0007 */
[----:B------:R-:W-:Y:S01]  /*e320*/  MOV R3, 0x1 ;  /* 0x0000000100037802 */ /* 0x000fe20000000f00 */
[----:B----4-:R-:W-:Y:S01]  /*e330*/  IMAD.MOV.U32 R0, RZ, RZ, 0x181f ;  /* 0x0000181fff007424 */ /* 0x010fe200078e00ff */
[----:B------:R-:W-:-:S02]  /*e340*/  MOV R2, 0xe360 ;  /* 0x0000e36000027802 */ /* 0x000fc40000000f00 */
[----:B-1-3--:R-:W-:Y:S05]  /*e350*/  CALL.REL.NOINC `($__internal_3_$__cuda_sm70_shflsync_idx_p) ;  /* 0x00000d2000007944 */ /* 0x00afea0003c00000 */
[----:B------:R-:W-:Y:S01]  /*e360*/  IMAD.MOV.U32 R9, RZ, RZ, R0 ;  /* 0x000000ffff097224 */ /* 0x000fe200078e0000 */
[----:B------:R-:W-:Y:S01]  /*e370*/  MOV R3, 0x1 ;  /* 0x0000000100037802 */ /* 0x000fe20000000f00 */
[----:B------:R-:W-:Y:S01]  /*e380*/  IMAD.MOV.U32 R5, RZ, RZ, R8 ;  /* 0x000000ffff057224 */ /* 0x000fe200078e0008 */
[----:B------:R-:W-:-:S02]  /*e390*/  MOV R0, 0x181f ;  /* 0x0000181f00007802 */ /* 0x000fc40000000f00 */
[----:B------:R-:W-:Y:S02]  /*e3a0*/  MOV R2, 0xe3c0 ;  /* 0x0000e3c000027802 */ /* 0x000fe40000000f00 */
[----:B------:R-:W-:Y:S05]  /*e3b0*/  CALL.REL.NOINC `($__internal_3_$__cuda_sm70_shflsync_idx_p) ;  /* 0x00000cc000007944 */ /* 0x000fea0003c00000 */
[----:B------:R-:W-:Y:S05]  /*e3c0*/  BRA `(.L_x_211) ;  /* 0xffffd05000007947 */ /* 0x000fea000383ffff */
.L_x_159:
[----:B-1----:R-:W-:Y:S01]  /*e3d0*/  IMAD.MOV.U32 R5, RZ, RZ, R7 ;  /* 0x000000ffff057224 */ /* 0x002fe200078e0007 */
[----:B------:R-:W-:Y:S01]  /*e3e0*/  MOV R3, 0x2 ;  /* 0x0000000200037802 */ /* 0x000fe20000000f00 */
[----:B----4-:R-:W-:Y:S01]  /*e3f0*/  IMAD.MOV.U32 R0, RZ, RZ, 0x181f ;  /* 0x0000181fff007424 */ /* 0x010fe200078e00ff */
[----:B------:R-:W-:Y:S02]  /*e400*/  MOV R2, 0xe420 ;  /* 0x0000e42000027802 */ /* 0x000fe40000000f00 */
[----:B--23--:R-:W-:Y:S05]  /*e410*/  CALL.REL.NOINC `($__internal_3_$__cuda_sm70_shflsync_idx_p) ;  /* 0x00000c6000007944 */ /* 0x00cfea0003c00000 */
[----:B------:R-:W-:Y:S01]  /*e420*/  MOV R9, R0 ;  /* 0x0000000000097202 */ /* 0x000fe20000000f00 */
[----:B------:R-:W-:Y:S05]  /*e430*/  BRA `(.L_x_212) ;  /* 0xffffd0f000007947 */ /* 0x000fea000383ffff */
.L_x_160:
[----:B------:R-:W-:Y:S01]  /*e440*/  IMAD.MOV.U32 R5, RZ, RZ, R8 ;  /* 0x000000ffff057224 */ /* 0x000fe200078e0008 */
[----:B------:R-:W-:Y:S01]  /*e450*/  MOV R3, 0x2 ;  /* 0x0000000200037802 */ /* 0x000fe20000000f00 */
[----:B----4-:R-:W-:Y:S01]  /*e460*/  IMAD.MOV.U32 R0, RZ, RZ, 0x181f ;  /* 0x0000181fff007424 */ /* 0x010fe200078e00ff */
[----:B------:R-:W-:Y:S02]  /*e470*/  MOV R2, 0xe490 ;  /* 0x0000e49000027802 */ /* 0x000fe40000000f00 */
[----:B-123--:R-:W-:Y:S05]  /*e480*/  CALL.REL.NOINC `($__internal_3_$__cuda_sm70_shflsync_idx_p) ;  /* 0x00000bf000007944 */ /* 0x00efea0003c00000 */
[----:B------:R-:W-:Y:S05]  /*e490*/  BRA `(.L_x_213) ;  /* 0xffffd0b000007947 */ /* 0x000fea000383ffff */
.L_x_163:
[----:B-1----:R-:W-:Y:S01]  /*e4a0*/  IMAD.MOV.U32 R5, RZ, RZ, R7 ;  /* 0x000000ffff057224 */ /* 0x002fe200078e0007 */
[----:B------:R-:W-:Y:S01]  /*e4b0*/  MOV R3, 0x3 ;  /* 0x0000000300037802 */ /* 0x000fe20000000f00 */
[----:B------:R-:W-:Y:S01]  /*e4c0*/  IMAD.MOV.U32 R0, RZ, RZ, 0x181f ;  /* 0x0000181fff007424 */ /* 0x000fe200078e00ff */
[----:B------:R-:W-:-:S02]  /*e4d0*/  MOV R2, 0xe4f0 ;  /* 0x0000e4f000027802 */ /* 0x000fc40000000f00 */
[----:B--234-:R-:W-:Y:S05]  /*e4e0*/  CALL.REL.NOINC `($__internal_3_$__cuda_sm70_shflsync_idx_p) ;  /* 0x00000b9000007944 */ /* 0x01cfea0003c00000 */
[----:B------:R-:W-:Y:S01]  /*e4f0*/  IMAD.MOV.U32 R7, RZ, RZ, R0 ;  /* 0x000000ffff077224 */ /* 0x000fe200078e0000 */
[----:B------:R-:W-:Y:S01]  /*e500*/  MOV R3, 0x3 ;  /* 0x0000000300037802 */ /* 0x000fe20000000f00 */
[----:B------:R-:W-:Y:S01]  /*e510*/  IMAD.MOV.U32 R5, RZ, RZ, R8 ;  /* 0x000000ffff057224 */ /* 0x000fe200078e0008 */
[----:B------:R-:W-:-:S02]  /*e520*/  MOV R0, 0x181f ;  /* 0x0000181f00007802 */ /* 0x000fc40000000f00 */
[----:B------:R-:W-:Y:S02]  /*e530*/  MOV R2, 0xe550 ;  /* 0x0000e55000027802 */ /* 0x000fe40000000f00 */
[----:B------:R-:W-:Y:S05]  /*e540*/  CALL.REL.NOINC `($__internal_3_$__cuda_sm70_shflsync_idx_p) ;  /* 0x00000b3000007944 */ /* 0x000fea0003c00000 */
[----:B------:R-:W-:Y:S05]  /*e550*/  BRA `(.L_x_214) ;  /* 0xffffd11000007947 */ /* 0x000fea000383ffff */
.L_x_165:
[----:B------:R-:W-:Y:S01]  /*e560*/  IMAD.MOV.U32 R5, RZ, RZ, R14 ;  /* 0x000000ffff057224 */ /* 0x000fe200078e000e */
[----:B------:R-:W-:Y:S01]  /*e570*/  MOV R3, RZ ;  /* 0x000000ff00037202 */ /* 0x000fe20000000f00 */
[----:B------:R-:W-:Y:S01]  /*e580*/  IMAD.MOV.U32 R0, RZ, RZ, 0x1c1f ;  /* 0x00001c1fff007424 */ /* 0x000fe200078e00ff */
[----:B------:R-:W-:Y:S02]  /*e590*/  MOV R2, 0xe5b0 ;  /* 0x0000e5b000027802 */ /* 0x000fe40000000f00 */
[----:B------:R-:W-:Y:S05]  /*e5a0*/  CALL.REL.NOINC `($__internal_3_$__cuda_sm70_shflsync_idx_p) ;  /* 0x00000ad000007944 */ /* 0x000fea0003c00000 */
[----:B------:R-:W-:Y:S01]  /*e5b0*/  MOV R4, R0 ;  /* 0x0000000000047202 */ /* 0x000fe20000000f00 */
[----:B------:R-:W-:Y:S05]  /*e5c0*/  BRA `(.L_x_215) ;  /* 0xffffd3b000007947 */ /* 0x000fea000383ffff */
.L_x_166:
[----:B------:R-:W-:Y:S01]  /*e5d0*/  IMAD.MOV.U32 R5, RZ, RZ, R28 ;  /* 0x000000ffff057224 */ /* 0x000fe200078e001c */
[----:B------:R-:W-:Y:S01]  /*e5e0*/  MOV R3, RZ ;  /* 0x000000ff00037202 */ /* 0x000fe20000000f00 */
[----:B------:R-:W-:Y:S01]  /*e5f0*/  IMAD.MOV.U32 R0, RZ, RZ, 0x1c1f ;  /* 0x00001c1fff007424 */ /* 0x000fe200078e00ff */
[----:B------:R-:W-:Y:S02]  /*e600*/  MOV R2, 0xe620 ;  /* 0x0000e62000027802 */ /* 0x000fe40000000f00 */
[----:B-12---:R-:W-:Y:S05]  /*e610*/  CALL.REL.NOINC `($__internal_3_$__cuda_sm70_shflsync_idx_p) ;  /* 0x00000a6000007944 */ /* 0x006fea0003c00000 */
[----:B------:R-:W-:Y:S05]  /*e620*/  BRA `(.L_x_216) ;  /* 0xffffd37000007947 */ /* 0x000fea000383ffff */
.L_x_169:
[----:B------:R-:W-:Y:S01]  /*e630*/  IMAD.MOV.U32 R5, RZ, RZ, R14 ;  /* 0x000000ffff057224 */ /* 0x000fe200078e000e */
[----:B----4-:R-:W-:Y:S01]  /*e640*/  MOV R3, 0x1 ;  /* 0x0000000100037802 */ /* 0x010fe20000000f00 */
[----:B------:R-:W-:Y:S01]  /*e650*/  IMAD.MOV.U32 R0, RZ, RZ, 0x1c1f ;  /* 0x00001c1fff007424 */ /* 0x000fe200078e00ff */
[----:B------:R-:W-:-:S02]  /*e660*/  MOV R2, 0xe680 ;  /* 0x0000e68000027802 */ /* 0x000fc40000000f00 */
[----:B-123--:R-:W-:Y:S05]  /*e670*/  CALL.REL.NOINC `($__internal_3_$__cuda_sm70_shflsync_idx_p) ;  /* 0x00000a0000007944 */ /* 0x00efea0003c00000 */
[----:B------:R-:W-:Y:S01]  /*e680*/  IMAD.MOV.U32 R4, RZ, RZ, R0 ;  /* 0x000000ffff047224 */ /* 0x000fe200078e0000 */
[----:B------:R-:W-:Y:S01]  /*e690*/  MOV R3, 0x1 ;  /* 0x0000000100037802 */ /* 0x000fe20000000f00 */
[----:B------:R-:W-:Y:S01]  /*e6a0*/  IMAD.MOV.U32 R5, RZ, RZ, R28 ;  /* 0x000000ffff057224 */ /* 0x000fe200078e001c */
[----:B------:R-:W-:-:S02]  /*e6b0*/  MOV R0, 0x1c1f ;  /* 0x00001c1f00007802 */ /* 0x000fc40000000f00 */
[----:B------:R-:W-:Y:S02]  /*e6c0*/  MOV R2, 0xe6e0 ;  /* 0x0000e6e000027802 */ /* 0x000fe40000000f00 */
[----:B------:R-:W-:Y:S05]  /*e6d0*/  CALL.REL.NOINC `($__internal_3_$__cuda_sm70_shflsync_idx_p) ;  /* 0x000009a000007944 */ /* 0x000fea0003c00000 */
[----:B------:R-:W-:Y:S05]  /*e6e0*/  BRA `(.L_x_217) ;  /* 0xffffd91000007947 */ /* 0x000fea000383ffff */
.L_x_173:
[----:B------:R-:W-:Y:S01]  /*e6f0*/  IMAD.MOV.U32 R5, RZ, RZ, R6 ;  /* 0x000000ffff057224 */ /* 0x000fe200078e0006 */
[----:B------:R-:W-:Y:S01]  /*e700*/  MOV R3, RZ ;  /* 0x000000ff00037202 */ /* 0x000fe20000000f00 */
[----:B------:R-:W-:Y:S01]  /*e710*/  IMAD.MOV.U32 R0, RZ, RZ, 0x181f ;  /* 0x0000181fff007424 */ /* 0x000fe200078e00ff */
[----:B------:R-:W-:Y:S02]  /*e720*/  MOV R2, 0xe740 ;  /* 0x0000e74000027802 */ /* 0x000fe40000000f00 */
[----:B------:R-:W-:Y:S05]  /*e730*/  CALL.REL.NOINC `($__internal_3_$__cuda_sm70_shflsync_idx_p) ;  /* 0x0000094000007944 */ /* 0x000fea0003c00000 */
[----:B------:R-:W-:Y:S01]  /*e740*/  MOV R10, R0 ;  /* 0x00000000000a7202 */ /* 0x000fe20000000f00 */
[----:B------:R-:W-:Y:S05]  /*e750*/  BRA `(.L_x_218) ;  /* 0xffffe4d000007947 */ /* 0x000fea000383ffff */
.L_x_174:
[----:B------:R-:W-:Y:S01]  /*e760*/  IMAD.MOV.U32 R5, RZ, RZ, R9 ;  /* 0x000000ffff057224 */ /* 0x000fe200078e0009 */
[----:B------:R-:W-:Y:S01]  /*e770*/  MOV R3, RZ ;  /* 0x000000ff00037202 */ /* 0x000fe20000000f00 */
[----:B------:R-:W-:Y:S01]  /*e780*/  IMAD.MOV.U32 R0, RZ, RZ, 0x181f ;  /* 0x0000181fff007424 */ /* 0x000fe200078e00ff */
[----:B------:R-:W-:Y:S02]  /*e790*/  MOV R2, 0xe7b0 ;  /* 0x0000e7b000027802 */ /* 0x000fe40000000f00 */
[----:B-12---:R-:W-:Y:S05]  /*e7a0*/  CALL.REL.NOINC `($__internal_3_$__cuda_sm70_shflsync_idx_p) ;  /* 0x000008d000007944 */ /* 0x006fea0003c00000 */
[----:B------:R-:W-:Y:S05]  /*e7b0*/  BRA `(.L_x_219) ;  /* 0xffffe49000007947 */ /* 0x000fea000383ffff */
.L_x_177:
        /* <DEDUP_REMOVED lines=12> */
.L_x_180:
[----:B-1----:R-:W-:Y:S01]  /*e880*/  IMAD.MOV.U32 R5, RZ, RZ, R6 ;  /* 0x000000ffff057224 */ /* 0x002fe200078e0006 */
[----:B------:R-:W-:Y:S01]  /*e890*/  MOV R3, 0x2 ;  /* 0x0000000200037802 */ /* 0x000fe20000000f00 */
[----:B----4-:R-:W-:Y:S01]  /*e8a0*/  IMAD.MOV.U32 R0, RZ, RZ, 0x181f ;  /* 0x0000181fff007424 */ /* 0x010fe200078e00ff */
[----:B------:R-:W-:Y:S02]  /*e8b0*/  MOV R2, 0xe8d0 ;  /* 0x0000e8d000027802 */ /* 0x000fe40000000f00 */
[----:B--23--:R-:W-:Y:S05]  /*e8c0*/  CALL.REL.NOINC `($__internal_3_$__cuda_sm70_shflsync_idx_p) ;  /* 0x000007b000007944 */ /* 0x00cfea0003c00000 */
[----:B------:R-:W-:Y:S01]  /*e8d0*/  MOV R10, R0 ;  /* 0x00000000000a7202 */ /* 0x000fe20000000f00 */
[----:B------:R-:W-:Y:S05]  /*e8e0*/  BRA `(.L_x_221) ;  /* 0xffffe59000007947 */ /* 0x000fea000383ffff */
.L_x_181:
[----:B------:R-:W-:Y:S01]  /*e8f0*/  IMAD.MOV.U32 R5, RZ, RZ, R9 ;  /* 0x000000ffff057224 */ /* 0x000fe200078e0009 */
[----:B------:R-:W-:Y:S01]  /*e900*/  MOV R3, 0x2 ;  /* 0x0000000200037802 */ /* 0x000fe20000000f00 */
[----:B----4-:R-:W-:Y:S01]  /*e910*/  IMAD.MOV.U32 R0, RZ, RZ, 0x181f ;  /* 0x0000181fff007424 */ /* 0x010fe200078e00ff */
[----:B------:R-:W-:Y:S02]  /*e920*/  MOV R2, 0xe940 ;  /* 0x0000e94000027802 */ /* 0x000fe40000000f00 */
[----:B-123--:R-:W-:Y:S05]  /*e930*/  CALL.REL.NOINC `($__internal_3_$__cuda_sm70_shflsync_idx_p) ;  /* 0x0000074000007944 */ /* 0x00efea0003c00000 */
[----:B------:R-:W-:Y:S05]  /*e940*/  BRA `(.L_x_222) ;  /* 0xffffe55000007947 */ /* 0x000fea000383ffff */
.L_x_184:
        /* <DEDUP_REMOVED lines=12> */
.L_x_186:
[----:B------:R-:W-:Y:S01]  /*ea10*/  IMAD.MOV.U32 R5, RZ, RZ, R66 ;  /* 0x000000ffff057224 */ /* 0x000fe200078e0042 */
[----:B------:R-:W-:Y:S01]  /*ea20*/  MOV R3, RZ ;  /* 0x000000ff00037202 */ /* 0x000fe20000000f00 */
[----:B------:R-:W-:Y:S01]  /*ea30*/  IMAD.MOV.U32 R0, RZ, RZ, 0x1f ;  /* 0x0000001fff007424 */ /* 0x000fe200078e00ff */
[----:B------:R-:W-:Y:S02]  /*ea40*/  MOV R2, 0xea60 ;  /* 0x0000ea6000027802 */ /* 0x000fe40000000f00 */
[----:B--2---:R-:W-:Y:S05]  /*ea50*/  CALL.REL.NOINC `($__internal_3_$__cuda_sm70_shflsync_idx_p) ;  /* 0x0000062000007944 */ /* 0x004fea0003c00000 */
[----:B------:R-:W-:Y:S01]  /*ea60*/  MOV R9, R0 ;  /* 0x0000000000097202 */ /* 0x000fe20000000f00 */
[----:B------:R-:W-:Y:S05]  /*ea70*/  BRA `(.L_x_224) ;  /* 0xffffe71000007947 */ /* 0x000fea000383ffff */
.L_x_187:
[----:B------:R-:W-:Y:S01]  /*ea80*/  IMAD.MOV.U32 R5, RZ, RZ, R66 ;  /* 0x000000ffff057224 */ /* 0x000fe200078e0042 */
[----:B------:R-:W-:Y:S01]  /*ea90*/  MOV R3, 0x1 ;  /* 0x0000000100037802 */ /* 0x000fe20000000f00 */
[----:B------:R-:W-:Y:S01]  /*eaa0*/  IMAD.MOV.U32 R0, RZ, RZ, 0x1f ;  /* 0x0000001fff007424 */ /* 0x000fe200078e00ff */
[----:B------:R-:W-:Y:S02]  /*eab0*/  MOV R2, 0xead0 ;  /* 0x0000ead000027802 */ /* 0x000fe40000000f00 */
[----:B-12---:R-:W-:Y:S05]  /*eac0*/  CALL.REL.NOINC `($__internal_3_$__cuda_sm70_shflsync_idx_p) ;  /* 0x000005b000007944 */ /* 0x006fea0003c00000 */
[----:B------:R-:W-:Y:S01]  /*ead0*/  MOV R8, R0 ;  /* 0x0000000000087202 */ /* 0x000fe20000000f00 */
[----:B------:R-:W-:Y:S05]  /*eae0*/  BRA `(.L_x_225) ;  /* 0xffffe6c000007947 */ /* 0x000fea000383ffff */
.L_x_188:
[----:B------:R-:W-:Y:S02]  /*eaf0*/  MOV R2, 0x1 ;  /* 0x0000000100027802 */ /* 0x000fe40000000f00 */
[----:B------:R-:W-:-:S02]  /*eb00*/  MOV R3, 0xeb20 ;  /* 0x0000eb2000037802 */ /* 0x000fc40000000f00 */
[----:B-1234-:R-:W-:Y:S05]  /*eb10*/  CALL.REL.NOINC `($__internal_4_$__cuda_sm70_shflsync_up_p) ;  /* 0x000005b000007944 */ /* 0x01efea0003c00000 */
[----:B------:R-:W-:Y:S05]  /*eb20*/  BRA `(.L_x_226) ;  /* 0xffffe7b000007947 */ /* 0x000fea000383ffff */
.L_x_189:
[----:B------:R-:W-:Y:S02]  /*eb30*/  MOV R2, 0x2 ;  /* 0x0000000200027802 */ /* 0x000fe40000000f00 */
[----:B------:R-:W-:-:S02]  /*eb40*/  MOV R3, 0xeb60 ;  /* 0x0000eb6000037802 */ /* 0x000fc40000000f00 */
[----:B--2-4-:R-:W-:Y:S05]  /*eb50*/  CALL.REL.NOINC `($__internal_4_$__cuda_sm70_shflsync_up_p) ;  /* 0x0000057000007944 */ /* 0x014fea0003c00000 */
        /* <DEDUP_REMOVED lines=23> */
.L_x_193:
[----:B------:R-:W-:Y:S02]  /*ecd0*/  MOV R2, 0x1 ;  /* 0x0000000100027802 */ /* 0x000fe40000000f00 */
[----:B------:R-:W-:Y:S02]  /*ece0*/  MOV R3, 0xed00 ;  /* 0x0000ed0000037802 */ /* 0x000fe40000000f00 */
[----:B------:R-:W-:Y:S05]  /*ecf0*/  CALL.REL.NOINC `($__internal_4_$__cuda_sm70_shflsync_up_p) ;  /* 0x000003d000007944 */ /* 0x000fea0003c00000 */
[----:B------:R-:W-:Y:S01]  /*ed00*/  MOV R2, R4 ;  /* 0x0000000400027202 */ /* 0x000fe20000000f00 */
[----:B------:R-:W-:Y:S05]  /*ed10*/  BRA `(.L_x_228) ;  /* 0xffffe82000007947 */ /* 0x000fea000383ffff */
.L_x_194:
        /* <DEDUP_REMOVED lines=26> */
.L_x_196:
[----:B------:R-:W-:Y:S02]  /*eec0*/  SEL R0, RZ, 0x1, P0 ;  /* 0x00000001ff007807 */ /* 0x000fe40000000000 */
[----:B------:R-:W-:Y:S02]  /*eed0*/  MOV R2, 0xeef0 ;  /* 0x0000eef000027802 */ /* 0x000fe40000000f00 */
[----:B-1----:R-:W-:Y:S05]  /*eee0*/  CALL.REL.NOINC `($__internal_5_$__cuda_sm70_votesync_ballot) ;  /* 0x0000025000007944 */ /* 0x002fea0003c00000 */
[----:B------:R-:W-:Y:S01]  /*eef0*/  MOV R8, R0 ;  /* 0x0000000000087202 */ /* 0x000fe20000000f00 */
[----:B------:R-:W-:Y:S05]  /*ef00*/  BRA `(.L_x_230) ;  /* 0xffffe7c000007947 */ /* 0x000fea000383ffff */
.L_x_197:
[----:B------:R-:W-:Y:S01]  /*ef10*/  IMAD.MOV.U32 R5, RZ, RZ, R6 ;  /* 0x000000ffff057224 */ /* 0x000fe200078e0006 */
[----:B---3--:R-:W-:Y:S01]  /*ef20*/  MOV R3, R12 ;  /* 0x0000000c00037202 */ /* 0x008fe20000000f00 */
[----:B------:R-:W-:Y:S01]  /*ef30*/  IMAD.MOV.U32 R0, RZ, RZ, 0x1f ;  /* 0x0000001fff007424 */ /* 0x000fe200078e00ff */
[----:B------:R-:W-:Y:S02]  /*ef40*/  MOV R2, 0xef60 ;  /* 0x0000ef6000027802 */ /* 0x000fe40000000f00 */
[----:B-12---:R-:W-:Y:S05]  /*ef50*/  CALL.REL.NOINC `($__internal_3_$__cuda_sm70_shflsync_idx_p) ;  /* 0x0000012000007944 */ /* 0x006fea0003c00000 */
[----:B------:R-:W-:Y:S01]  /*ef60*/  IMAD.MOV.U32 R6, RZ, RZ, R0 ;  /* 0x000000ffff067224 */ /* 0x000fe200078e0000 */
[----:B------:R-:W-:Y:S01]  /*ef70*/  MOV R3, R12 ;  /* 0x0000000c00037202 */ /* 0x000fe20000000f00 */
[----:B------:R-:W-:Y:S01]  /*ef80*/  IMAD.MOV.U32 R5, RZ, RZ, R7 ;  /* 0x000000ffff057224 */ /* 0x000fe200078e0007 */
[----:B------:R-:W-:Y:S02]  /*ef90*/  MOV R0, 0x1f ;  /* 0x0000001f00007802 */ /* 0x000fe40000000f00 */
[----:B------:R-:W-:-:S02]  /*efa0*/  MOV R2, 0xefc0 ;  /* 0x0000efc000027802 */ /* 0x000fc40000000f00 */
[----:B------:R-:W-:Y:S05]  /*efb0*/  CALL.REL.NOINC `($__internal_3_$__cuda_sm70_shflsync_idx_p) ;  /* 0x000000c000007944 */ /* 0x000fea0003c00000 */
[----:B------:R-:W-:Y:S01]  /*efc0*/  MOV R7, R0 ;  /* 0x0000000000077202 */ /* 0x000fe20000000f00 */
[----:B------:R-:W-:Y:S05]  /*efd0*/  BRA `(.L_x_231) ;  /* 0xffffe73000007947 */ /* 0x000fea000383ffff */
.L_x_200:
[----:B------:R-:W-:Y:S01]  /*efe0*/  IMAD.MOV.U32 R5, RZ, RZ, R4 ;  /* 0x000000ffff057224 */ /* 0x000fe200078e0004 */
[----:B------:R-:W-:-:S02]  /*eff0*/  MOV R0, 0x1f ;  /* 0x0000001f00007802 */ /* 0x000fc40000000f00 */
[----:B------:R-:W-:Y:S02]  /*f000*/  MOV R2, 0xf020 ;  /* 0x0000f02000027802 */ /* 0x000fe40000000f00 */
[----:B-1234-:R-:W-:Y:S05]  /*f010*/  CALL.REL.NOINC `($__internal_3_$__cuda_sm70_shflsync_idx_p) ;  /* 0x0000006000007944 */ /* 0x01efea0003c00000 */
[----:B------:R-:W-:Y:S01]  /*f020*/  MOV R11, R0 ;  /* 0x00000000000b7202 */ /* 0x000fe20000000f00 */
[----:B------:R-:W-:Y:S05]  /*f030*/  BRA `(.L_x_199) ;  /* 0xffffe73000007947 */ /* 0x000fea000383ffff */
        .weak           $__internal_2_$__cuda_sm70_shflsync_bfly_p
        .type           $__internal_2_$__cuda_sm70_shflsync_bfly_p,@function
        .size           $__internal_2_$__cuda_sm70_shflsync_bfly_p,($__internal_3_$__cuda_sm70_shflsync_idx_p - $__internal_2_$__cuda_sm70_shflsync_bfly_p)
$__internal_2_$__cuda_sm70_shflsync_bfly_p:
[----:B------:R-:W-:Y:S04]  /*f040*/  WARPSYNC R6 ;  /* 0x0000000600007348 */ /* 0x000fe80003800000 */
[----:B------:R1:W2:Y:S02]  /*f050*/  SHFL.BFLY PT, R2, R2, R5, R7 ;  /* 0x0c00000502027389 */ /* 0x0002a400000e0007 */
[----:B-1----:R-:W-:-:S04]  /*f060*/  MOV R5, 0x0 ;  /* 0x0000000000057802 */ /* 0x002fc80000000f00 */
[----:B--2---:R-:W-:Y:S05]  /*f070*/  RET.REL.NODEC R4 `(_ZN7cutlass13device_kernelIN5flash19enable_sm80_to_sm89INS1_16FlashAttnFwdSm80INS1_25CollectiveMainloopFwdSm80ILi8ELi1ELb1EN4cute5tupleIJNS5_1CILi128EEENS7_ILi112EEES8_EEELi128ENS_6half_tEfNS_4arch4Sm80ELb0ELb0ELb1ELb1ELb0ELb0ELb1ELb1EEENS1_21CollectiveEpilogueFwdINS6_IJS8_S8_S9_EEENS6_IJNS7_ILi1EEESH_SH_EEESB_SD_Li256ELb1ELb1ELb1ELb0EEENS1_36VarlenDynamicPersistentTileSchedulerILi128ELi112ELi256ELi256ELb1ELb1ELb0ELb0ELb1ELb1EEEEEEEEEvNT_6ParamsE) ;  /* 0xffff0f8004007950 */ /* 0x004fea0003c3ffff */
        .weak           $__internal_3_$__cuda_sm70_shflsync_idx_p
        .type           $__internal_3_$__cuda_sm70_shflsync_idx_p,@function
        .size           $__internal_3_$__cuda_sm70_shflsync_idx_p,($__internal_4_$__cuda_sm70_shflsync_up_p - $__internal_3_$__cuda_sm70_shflsync_idx_p)
$__internal_3_$__cuda_sm70_shflsync_idx_p:
[----:B------:R-:W-:-:S04]  /*f080*/  MOV R67, 0xffffffff ;  /* 0xffffffff00437802 */ /* 0x000fc80000000f00 */
[----:B------:R-:W-:Y:S04]  /*f090*/  WARPSYNC R67 ;  /* 0x0000004300007348 */ /* 0x000fe80003800000 */
[----:B------:R1:W2:Y:S02]  /*f0a0*/  SHFL.IDX PT, R0, R5, R3, R0 ;  /* 0x0000000305007389 */ /* 0x0002a400000e0000 */
[----:B-1----:R-:W-:-:S04]  /*f0b0*/  MOV R3, 0x0 ;  /* 0x0000000000037802 */ /* 0x002fc80000000f00 */
[----:B--2---:R-:W-:Y:S05]  /*f0c0*/  RET.REL.NODEC R2 `(_ZN7cutlass13device_kernelIN5flash19enable_sm80_to_sm89INS1_16FlashAttnFwdSm80INS1_25CollectiveMainloopFwdSm80ILi8ELi1ELb1EN4cute5tupleIJNS5_1CILi128EEENS7_ILi112EEES8_EEELi128ENS_6half_tEfNS_4arch4Sm80ELb0ELb0ELb1ELb1ELb0ELb0ELb1ELb1EEENS1_21CollectiveEpilogueFwdINS6_IJS8_S8_S9_EEENS6_IJNS7_ILi1EEESH_SH_EEESB_SD_Li256ELb1ELb1ELb1ELb0EEENS1_36VarlenDynamicPersistentTileSchedulerILi128ELi112ELi256ELi256ELb1ELb1ELb0ELb0ELb1ELb1EEEEEEEEEvNT_6ParamsE) ;  /* 0xffff0f3002007950 */ /* 0x004fea0003c3ffff */
        .weak           $__internal_4_$__cuda_sm70_shflsync_up_p
        .type           $__internal_4_$__cuda_sm70_shflsync_up_p,@function
        .size           $__internal_4_$__cuda_sm70_shflsync_up_p,($__internal_5_$__cuda_sm70_votesync_ballot - $__internal_4_$__cuda_sm70_shflsync_up_p)
$__internal_4_$__cuda_sm70_shflsync_up_p:
[----:B------:R-:W-:Y:S02]  /*f0d0*/  IMAD.MOV.U32 R4, RZ, RZ, RZ ;  /* 0x000000ffff047224 */ /* 0x000fe400078e00ff */
[----:B------:R-:W-:-:S04]  /*f0e0*/  IMAD.MOV.U32 R10, RZ, RZ, -0x1 ;  /* 0xffffffffff0a7424 */ /* 0x000fc800078e00ff */
[----:B------:R-:W-:Y:S04]  /*f0f0*/  WARPSYNC R10 ;  /* 0x0000000a00007348 */ /* 0x000fe80003800000 */
[----:B------:R1:W2:Y:S02]  /*f100*/  SHFL.UP PT, R4, R0, R2, R4 ;  /* 0x0400000200047389 */ /* 0x0002a400000e0004 */
[----:B-1----:R-:W-:Y:S02]  /*f110*/  MOV R2, R3 ;  /* 0x0000000300027202 */ /* 0x002fe40000000f00 */
[----:B------:R-:W-:-:S04]  /*f120*/  MOV R3, 0x0 ;  /* 0x0000000000037802 */ /* 0x000fc80000000f00 */
[----:B--2---:R-:W-:Y:S05]  /*f130*/  RET.REL.NODEC R2 `(_ZN7cutlass13device_kernelIN5flash19enable_sm80_to_sm89INS1_16FlashAttnFwdSm80INS1_25CollectiveMainloopFwdSm80ILi8ELi1ELb1EN4cute5tupleIJNS5_1CILi128EEENS7_ILi112EEES8_EEELi128ENS_6half_tEfNS_4arch4Sm80ELb0ELb0ELb1ELb1ELb0ELb0ELb1ELb1EEENS1_21CollectiveEpilogueFwdINS6_IJS8_S8_S9_EEENS6_IJNS7_ILi1EEESH_SH_EEESB_SD_Li256ELb1ELb1ELb1ELb0EEENS1_36VarlenDynamicPersistentTileSchedulerILi128ELi112ELi256ELi256ELb1ELb1ELb0ELb0ELb1ELb1EEEEEEEEEvNT_6ParamsE) ;  /* 0xffff0ec002007950 */ /* 0x004fea0003c3ffff */
        .weak           $__internal_5_$__cuda_sm70_votesync_ballot
        .type           $__internal_5_$__cuda_sm70_votesync_ballot,@function
        .size           $__internal_5_$__cuda_sm70_votesync_ballot,(.L_x_1342 - $__internal_5_$__cuda_sm70_votesync_ballot)
$__internal_5_$__cuda_sm70_votesync_ballot:
[----:B------:R-:W-:Y:S01]  /*f140*/  ISETP.NE.U32.AND P0, PT, R0, 0x1, PT ;  /* 0x000000010000780c */ /* 0x000fe20003f05070 */
[----:B------:R-:W-:-:S04]  /*f150*/  IMAD.MOV.U32 R3, RZ, RZ, -0x1 ;  /* 0xffffffffff037424 */ /* 0x000fc800078e00ff */
[----:B------:R-:W-:Y:S08]  /*f160*/  WARPSYNC R3 ;  /* 0x0000000300007348 */ /* 0x000ff00003800000 */
[----:B------:R-:W-:-:S04]  /*f170*/  VOTE.ANY R0, PT, !P0 ;  /* 0x0000000000007806 */ /* 0x000fc800040e0100 */
[----:B------:R-:W-:Y:S01]  /*f180*/  LOP3.LUT R0, R0, R3, RZ, 0xc0, !PT ;  /* 0x0000000300007212 */ /* 0x000fe200078ec0ff */
[----:B------:R-:W-:-:S04]  /*f190*/  IMAD.MOV.U32 R3, RZ, RZ, 0x0 ;  /* 0x00000000ff037424 */ /* 0x000fc800078e00ff */
[----:B------:R-:W-:Y:S05]  /*f1a0*/  RET.REL.NODEC R2 `(_ZN7cutlass13device_kernelIN5flash19enable_sm80_to_sm89INS1_16FlashAttnFwdSm80INS1_25CollectiveMainloopFwdSm80ILi8ELi1ELb1EN4cute5tupleIJNS5_1CILi128EEENS7_ILi112EEES8_EEELi128ENS_6half_tEfNS_4arch4Sm80ELb0ELb0ELb1ELb1ELb0ELb0ELb1ELb1EEENS1_21CollectiveEpilogueFwdINS6_IJS8_S8_S9_EEENS6_IJNS7_ILi1EEESH_SH_EEESB_SD_Li256ELb1ELb1ELb1ELb0EEENS1_36VarlenDynamicPersistentTileSchedulerILi128ELi112ELi256ELi256ELb1ELb1ELb0ELb0ELb1ELb1EEEEEEEEEvNT_6ParamsE) ;  /* 0xffff0e5002007950 */ /* 0x000fea0003c3ffff */
.L_x_232:
        /* <DEDUP_REMOVED lines=13> */
.L_x_1342:


//--------------------- .text._ZN7cutlass13device_kernelIN5flash19enable_sm80_to_sm89INS1_16FlashAttnFwdSm80INS1_25CollectiveMainloopFwdSm80ILi8ELi1ELb1EN4cute5tupleIJNS5_1CILi128EEENS7_ILi112EEES8_EEELi128ENS_6half_tEfNS_4arch4Sm80ELb0ELb0ELb1ELb1ELb0ELb1ELb1ELb1EEENS1_21CollectiveEpilogueFwdINS6_IJS8_S8_S9_EEENS6_IJNS7_ILi1EEESH_SH_EEESB_SD_Li256ELb1ELb1ELb1ELb0EEENS1_36VarlenDynamicPersistentTileSchedulerILi128ELi112ELi256ELi256ELb1ELb1ELb0ELb0ELb1ELb1EEEEEEEEEvNT_6ParamsE --------------------------
	.section	.text._ZN7cutlass13device_kernelIN5flash19enable_sm80_to_sm89INS1_16FlashAttnFwdSm80INS1_25CollectiveMainloopFwdSm80ILi8ELi1ELb1EN4cute5tupleIJNS5_1CILi128EEENS7_ILi112EEES8_EEELi128ENS_6half_tEfNS_4arch4Sm80ELb0ELb0ELb1ELb1ELb0ELb1ELb1ELb1EEENS1_21CollectiveEpilogueFwdINS6_IJS8_S8_S9_EEENS6_IJNS7_ILi1EEESH_SH_EEESB_SD_Li256ELb1ELb1ELb1ELb0EEENS1_36VarlenDynamicPersistentTileSchedulerILi128ELi112ELi256ELi256ELb1ELb1ELb0ELb0ELb1ELb1EEEEEEEEEvNT_6ParamsE,"ax",@progbits
	.sectioninfo	@"SHI_REGISTERS=255"
	.align	128
.text._ZN7cutlass13device_kernelIN5flash19enable_sm80_to_sm89INS1_16FlashAttnFwdSm80INS1_25CollectiveMainloopFwdSm80ILi8ELi1ELb1EN4cute5tupleIJNS5_1CILi128EEENS7_ILi112EEES8_EEELi128ENS_6half_tEfNS_4arch4Sm80ELb0ELb0ELb1ELb1ELb0ELb1ELb1ELb1EEENS1_21CollectiveEpilogueFwdINS6_IJS8_S8_S9_EEENS6_IJNS7_ILi1EEESH_SH_EEESB_SD_Li256ELb1ELb1ELb1ELb0EEENS1_36VarlenDynamicPersistentTileSchedulerILi128ELi112ELi256ELi256ELb1ELb1ELb0ELb0ELb1ELb1EEEEEEEEEvNT_6ParamsE:
        .type           _ZN7cutlass13device_kernelIN5flash19enable_sm80_to_sm89INS1_16FlashAttnFwdSm80INS1_25CollectiveMainloopFwdSm80ILi8ELi1ELb1EN4cute5tupleIJNS5_1CILi128EEENS7_ILi112EEES8_EEELi128ENS_6half_tEfNS_4arch4Sm80ELb0ELb0ELb1ELb1ELb0ELb1ELb1ELb1EEENS1_21CollectiveEpilogueFwdINS6_IJS8_S8_S9_EEENS6_IJNS7_ILi1EEESH_SH_EEESB_SD_Li256ELb1ELb1ELb1ELb0EEENS1_36VarlenDynamicPersistentTileSchedulerILi128ELi112ELi256ELi256ELb1ELb1ELb0ELb0ELb1ELb1EEEEEEEEEvNT_6ParamsE,@function
        .size           _ZN7cutlass13device_kernelIN5flash19enable_sm80_to_sm89INS1_16FlashAttnFwdSm80INS1_25CollectiveMainloopFwdSm80ILi8ELi1ELb1EN4cute5tupleIJNS5_1CILi128EEENS7_ILi112EEES8_EEELi128ENS_6half_tEfNS_4arch4Sm80ELb0ELb0ELb1ELb1ELb0ELb1ELb1ELb1EEENS1_21CollectiveEpilogueFwdINS6_IJS8_S8_S9_EEENS6_IJNS7_ILi1EEESH_SH_EEESB_SD_Li256ELb1ELb1ELb1ELb0EEENS1_36VarlenDynamicPersistentTileSchedulerILi128ELi112ELi256ELi256ELb1ELb1ELb0ELb0ELb1ELb1EEEEEEEEEvNT_6ParamsE,(.L_x_1347 - _ZN7cutlass13device_kernelIN5flash19enable_sm80_to_sm89INS1_16FlashAttnFwdSm80INS1_25CollectiveMainloopFwdSm80ILi8ELi1ELb1EN4cute5tupleIJNS5_1CILi128EEENS7_ILi112EEES8_EEELi128ENS_6half_tEfNS_4arch4Sm80ELb0ELb0ELb1ELb1ELb0ELb1ELb1ELb1EEENS1_21CollectiveEpilogueFwdINS6_IJS8_S8_S9_EEENS6_IJNS7_ILi1EEESH_SH_EEESB_SD_Li256ELb1ELb1ELb1ELb0EEENS1_36VarlenDynamicPersistentTileSchedulerILi128ELi112ELi256ELi256ELb1ELb1ELb0ELb0ELb1ELb1EEEEEEEEEvNT_6ParamsE)
        .other          _ZN7cutlass13device_kernelIN5flash19enable_sm80_to_sm89INS1_16FlashAttnFwdSm80INS1_25CollectiveMainloopFwdSm80ILi8ELi1ELb1EN4cute5tupleIJNS5_1CILi128EEENS7_ILi112EEES8_EEELi128ENS_6half_tEfNS_4arch4Sm80ELb0ELb0ELb1ELb1ELb0ELb1ELb1ELb1EEENS1_21CollectiveEpilogueFwdINS6_IJS8_S8_S9_EEENS6_IJNS7_ILi1EEESH_SH_EEESB_SD_Li256ELb1ELb1ELb1ELb0EEENS1_36VarlenDynamicPersistentTileSchedulerILi128ELi112ELi256ELi256ELb1ELb1ELb0ELb0ELb1ELb1EEEEEEEEEvNT_6ParamsE,@"STO_CUDA_ENTRY STV_DEFAULT"
_ZN7cutlass13device_kernelIN5flash19enable_sm80_to_sm89INS1_16FlashAttnFwdSm80INS1_25CollectiveMainloopFwdSm80ILi8ELi1ELb1EN4cute5tupleIJNS5_1CILi128EEENS7_ILi112EEES8_EEELi128ENS_6half_tEfNS_4arch4Sm80ELb0ELb0ELb1ELb1ELb0ELb1ELb1ELb1EEENS1_21CollectiveEpilogueFwdINS6_IJS8_S8_S9_EEENS6_IJNS7_ILi1EEESH_SH_EEESB_SD_Li256ELb1ELb1ELb1ELb0EEENS1_36VarlenDynamicPersistentTileSchedulerILi128ELi112ELi256ELi256ELb1ELb1ELb0ELb0ELb1ELb1EEEEEEEEEvNT_6ParamsE:
        /* <DEDUP_REMOVED lines=15> */
[----:B------:R-:W-:-:S02]  /*00f0*/  IMAD.MOV.U32 R8, RZ, RZ, RZ ;  /* 0x000000ffff087224 */ /* 0x000fc400078e00ff */
[----:B-1----:R-:W-:Y:S01]  /*0100*/  IMAD.MOV.U32 R7, RZ, RZ, RZ ;  /* 0x000000ffff077224 */ /* 0x002fe200078e00ff */
        /* <DEDUP_REMOVED lines=13> */
[----:B------:R-:W-:Y:S02]  /*01e0*/  ISETP.GE.U32.AND P1, PT, R15, 0x10, PT ;  /* 0x000000100f00780c */ /* 0x000fe40003f26070 */
[----:B------:R-:W-:Y:S01]  /*01f0*/  MOV R10, RZ ;  /* 0x000000ff000a7202 */ /* 0x000fe20000000f00 */
[----:B--2---:R-:W-:-:S05]  /*0200*/  IMAD R4, R8, R7, RZ ;  /* 0x0000000708047224 */ /* 0x004fca00078e02ff */
[----:B------:R-:W2:Y:S02]  /*0210*/  SHFL.UP PT, R0, R4, 0x1, RZ ;  /* 0x0420000004007989 */ /* 0x000ea400000e00ff */
[----:B--2---:R-:W-:-:S05]  /*0220*/  SEL R0, R0, RZ, P5 ;  /* 0x000000ff00007207 */ /* 0x004fca0002800000 */
[----:B------:R-:W-:-:S05]  /*0230*/  IMAD.IADD R4, R4, 0x1, R0 ;  /* 0x0000000104047824 */ /* 0x000fca00078e0200 */
[----:B------:R-:W2:Y:S02]  /*0240*/  SHFL.UP PT, R0, R4, 0x2, RZ ;  /* 0x0440000004007989 */ /* 0x000ea400000e00ff */
[----:B--2---:R-:W-:-:S04]  /*0250*/  SEL R0, R0, RZ, P4 ;  /* 0x000000ff00007207 */ /* 0x004fc80002000000 */
[----:B------:R-:W-:-:S05]  /*0260*/  IADD3 R4, R4, R0, RZ ;  /* 0x0000000004047210 */ /* 0x000fca0007ffe0ff */
        /* <DEDUP_REMOVED lines=16> */
.L_x_238:
        /* <DEDUP_REMOVED lines=17> */
.L_x_396:
        /* <DEDUP_REMOVED lines=16> */
.L_x_397:
[----:B--2---:R-:W-:-:S05]  /*0580*/  IMAD R0, R0, c[0x0][0x538], RZ ;  /* 0x00014e0000007a24 */ /* 0x004fca00078e02ff */
[----:B------:R-:W-:-:S04]  /*0590*/  IADD3 R6, R0, R6, RZ ;  /* 0x0000000600067210 */ /* 0x000fc80007ffe0ff */
[----:B------:R-:W-:-:S13]  /*05a0*/  ISETP.GT.AND P0, PT, R6, UR4, PT ;  /* 0x0000000406007c0c */ /* 0x000fda000bf04270 */
[----:B-1----:R-:W-:Y:S05]  /*05b0*/  @!P0 BRA `(.L_x_238) ;  /* 0xfffffdb000008947 */ /* 0x002fea000383ffff */
.L_x_234:
[----:B------:R-:W-:-:S05]  /*05c0*/  IADD3 R13, -R0, R6, RZ ;  /* 0x00000006000d7210 */ /* 0x000fca0007ffe1ff */
[----:B------:R-:W-:-:S05]  /*05d0*/  IMAD R0, R4, c[0x0][0x538], R13 ;  /* 0x00014e0004007a24 */ /* 0x000fca00078e020d */
[----:B------:R-:W-:Y:S01]  /*05e0*/  ISETP.GT.AND P0, PT, R0, UR4, PT ;  /* 0x0000000400007c0c */ /* 0x000fe2000bf04270 */
[----:B------:R-:W-:-:S12]  /*05f0*/  BRA.DIV ~URZ, `(.L_x_239) ;  /* 0x000183b27f007947 */ /* 0x000fd8000b800000 */
[----:B------:R-:W-:-:S04]  /*0600*/  VOTE.ANY R5, PT, !P0 ;  /* 0x0000000000057806 */ /* 0x000fc800040e0100 */
.L_x_398:
[----:B------:R1:W2:Y:S01]  /*0610*/  POPC R14, R5 ;  /* 0x00000005000e7309 */ /* 0x0002a20000000000 */
[----:B------:R-:W-:Y:S05]  /*0620*/  BRA.DIV ~URZ, `(.L_x_240) ;  /* 0x000183d27f007947 */ /* 0x000fea000b800000 */
[----:B--2---:R2:W3:Y:S01]  /*0630*/  SHFL.IDX PT, R12, R8, R14, 0x1f ;  /* 0x00001f0e080c7589 */ /* 0x0044e200000e0000 */
[----:B------:R-:W-:-:S03]  /*0640*/  MOV R6, RZ ;  /* 0x000000ff00067202 */ /* 0x000fc60000000f00 */
[----:B------:R2:W4:Y:S04]  /*0650*/  SHFL.IDX PT, R11, R7, R14, 0x1f ;  /* 0x00001f0e070b7589 */ /* 0x00052800000e0000 */
.L_x_399:
[----:B------:R-:W-:Y:S01]  /*0660*/  ISETP.NE.AND P0, PT, R5, RZ, PT ;  /* 0x000000ff0500720c */ /* 0x000fe20003f05270 */
[----:B------:R-:W-:-:S12]  /*0670*/  BSSY B0, `(.L_x_241) ;  /* 0x0000005000007945 */ /* 0x000fd80003800000 */
[----:B------:R-:W-:Y:S05]  /*0680*/  @!P0 BRA `(.L_x_242) ;  /* 0x0000003000008947 */ /* 0x000fea0003800000 */
[----:B------:R-:W-:Y:S01]  /*0690*/  IADD3 R3, R14, -0x1, RZ ;  /* 0xffffffff0e037810 */ /* 0x000fe20007ffe0ff */
[----:B------:R-:W-:Y:S05]  /*06a0*/  BRA.DIV ~URZ, `(.L_x_243) ;  /* 0x000184327f007947 */ /* 0x000fea000b800000 */
[----:B------:R1:W2:Y:S02]  /*06b0*/  SHFL.IDX PT, R6, R4, R3, 0x1f ;  /* 0x00001f0304067589 */ /* 0x0002a400000e0000 */
.L_x_242:
[----:B------:R-:W-:Y:S05]  /*06c0*/  BSYNC B0 ;  /* 0x0000000000007941 */ /* 0x000fea0003800000 */
.L_x_241:
[----:B---3--:R-:W-:Y:S01]  /*06d0*/  IABS R0, R12 ;  /* 0x0000000c00007213 */ /* 0x008fe20000000000 */
[----:B-12---:R-:W-:-:S04]  /*06e0*/  IMAD R4, R6, c[0x0][0x538], R13 ;  /* 0x00014e0006047a24 */ /* 0x006fc800078e020d */
[----:B------:R-:W-:Y:S01]  /*06f0*/  IMAD.MOV.U32 R5, RZ, RZ, R0 ;  /* 0x000000ffff057224 */ /* 0x000fe200078e0000 */
[----:B----4-:R-:W-:Y:S01]  /*0700*/  IABS R0, R11 ;  /* 0x0000000b00007213 */ /* 0x010fe20000000000 */
[----:B------:R1:W-:Y:S01]  /*0710*/  STL [R1+0x38], R4 ;  /* 0x0000380401007387 */ /* 0x0003e20000100800 */
[----:B------:R-:W-:Y:S01]  /*0720*/  IADD3 R9, -R4, UR4, RZ ;  /* 0x0000000404097c10 */ /* 0x000fe2000fffe1ff */
[----:B------:R-:W2:Y:S02]  /*0730*/  I2F.RP R2, R5 ;  /* 0x0000000500027306 */ /* 0x000ea40000209400 */
[----:B------:R-:W-:Y:S01]  /*0740*/  IMAD.MOV.U32 R7, RZ, RZ, R0 ;  /* 0x000000ffff077224 */ /* 0x000fe200078e0000 */
[----:B------:R-:W-:Y:S02]  /*0750*/  IABS R6, R9 ;  /* 0x0000000900067213 */ /* 0x000fe40000000000 */
[----:B------:R-:W-:-:S03]  /*0760*/  IABS R0, R12 ;  /* 0x0000000c00007213 */ /* 0x000fc60000000000 */
[----:B------:R-:W-:Y:S01]  /*0770*/  I2F.RP R8, R7 ;  /* 0x0000000700087306 */ /* 0x000fe20000209400 */
[----:B------:R-:W-:-:S07]  /*0780*/  IADD3 R0, RZ, -R0, RZ ;  /* 0x80000000ff007210 */ /* 0x000fce0007ffe0ff */
[----:B--2---:R-:W2:Y:S02]  /*0790*/  MUFU.RCP R2, R2 ;  /* 0x0000000200027308 */ /* 0x004ea40000001000 */
[----:B--2---:R-:W-:-:S06]  /*07a0*/  IADD3 R2, R2, 0xffffffe, RZ ;  /* 0x0ffffffe02027810 */ /* 0x004fcc0007ffe0ff */
[----:B------:R-:W2:Y:S02]  /*07b0*/  F2I.FTZ.U32.TRUNC.NTZ R3, R2 ;  /* 0x0000000200037305 */ /* 0x000ea4000021f000 */
[----:B--2---:R-:W-:-:S04]  /*07c0*/  IMAD.MOV R2, RZ, RZ, -R3 ;  /* 0x000000ffff027224 */ /* 0x004fc800078e0a03 */
[----:B-1----:R-:W-:Y:S02]  /*07d0*/  IMAD R4, R2, R5, RZ ;  /* 0x0000000502047224 */ /* 0x002fe400078e02ff */
        /* <DEDUP_REMOVED lines=52> */
.L_x_235:
[----:B------:R-:W-:Y:S01]  /*0b20*/  MOV R0, UR4 ;  /* 0x0000000400007c02 */ /* 0x000fe20008000f00 */
[----:B------:R-:W-:Y:S04]  /*0b30*/  STL [R1+0x3c], RZ ;  /* 0x00003cff01007387 */ /* 0x000fe80000100800 */
[----:B------:R-:W-:Y:S04]  /*0b40*/  STL [R1+0x40], RZ ;  /* 0x000040ff01007387 */ /* 0x000fe80000100800 */
[----:B------:R1:W-:Y:S02]  /*0b50*/  STL [R1+0x38], R0 ;  /* 0x0000380001007387 */ /* 0x0003e40000100800 */
[----:B-1----:R-:W-:-:S05]  /*0b60*/  MOV R0, c[0x0][0x53c] ;  /* 0x00014f0000007a02 */ /* 0x002fca0000000f00 */
[----:B------:R1:W-:Y:S02]  /*0b70*/  STL [R1+0x44], R0 ;  /* 0x0000440001007387 */ /* 0x0003e40000100800 */
.L_x_244:
        /* <DEDUP_REMOVED lines=8> */
.L_x_233:
[----:B------:R-:W2:Y:S02]  /*0c00*/  LDL R0, [R1+0x44] ;  /* 0x0000440001007983 */ /* 0x000ea40000100800 */
[----:B--2---:R-:W-:-:S13]  /*0c10*/  ISETP.GE.AND P0, PT, R0, c[0x0][0x53c], PT ;  /* 0x00014f0000007a0c */ /* 0x004fda0003f06270 */
[----:B------:R-:W-:Y:S05]  /*0c20*/  @P0 EXIT ;  /* 0x000000000000094d */ /* 0x000fea0003800000 */
[----:B------:R-:W2:Y:S02]  /*0c30*/  S2R R15, SR_TID.X ;  /* 0x00000000000f7919 */ /* 0x000ea40000002100 */
[----:B--2---:R-:W-:-:S04]  /*0c40*/  SHF.R.S32.HI R13, RZ, 0x1f, R15 ;  /* 0x0000001fff0d7819 */ /* 0x004fc8000001140f */
[CC--:B------:R-:W-:Y:S02]  /*0c50*/  LEA.HI R3, R13.reuse, R15.reuse, RZ, 0x4 ;  /* 0x0000000f0d037211 */ /* 0x0c0fe400078f20ff */
[CC--:B------:R-:W-:Y:S02]  /*0c60*/  LEA.HI R14, R13.reuse, R15.reuse, RZ, 0x3 ;  /* 0x0000000f0d0e7211 */ /* 0x0c0fe400078f18ff */
[----:B-1----:R-:W-:Y:S02]  /*0c70*/  SHF.R.S32.HI R4, RZ, 0x4, R3 ;  /* 0x00000004ff047819 */ /* 0x002fe40000011403 */
[----:B------:R-:W-:Y:S02]  /*0c80*/  LEA.HI R8, R13, R15, RZ, 0x2 ;  /* 0x0000000f0d087211 */ /* 0x000fe400078f10ff */
[----:B------:R-:W-:Y:S02]  /*0c90*/  LEA.HI R0, R3, R4, RZ, 0x1 ;  /* 0x0000000403007211 */ /* 0x000fe400078f08ff */
[----:B------:R-:W-:-:S02]  /*0ca0*/  SHF.R.S32.HI R229, RZ, 0x3, R14 ;  /* 0x00000003ffe57819 */ /* 0x000fc4000001140e */
[----:B------:R-:W-:Y:S02]  /*0cb0*/  LOP3.LUT R0, R0, 0xfffffffe, RZ, 0xc0, !PT ;  /* 0xfffffffe00007812 */ /* 0x000fe400078ec0ff */
[----:B------:R-:W-:Y:S02]  /*0cc0*/  LOP3.LUT R5, R14, 0xfffffff8, RZ, 0xc0, !PT ;  /* 0xfffffff80e057812 */ /* 0x000fe400078ec0ff */
[----:B------:R-:W-:Y:S01]  /*0cd0*/  SHF.R.S32.HI R6, RZ, 0x2, R8 ;  /* 0x00000002ff067819 */ /* 0x000fe20000011408 */
[----:B------:R-:W-:Y:S01]  /*0ce0*/  IMAD.IADD R12, R4, 0x1, -R0 ;  /* 0x00000001040c7824 */ /* 0x000fe200078e0a00 */
[----:B------:R-:W-:Y:S01]  /*0cf0*/  SHF.R.S32.HI R2, RZ, 0x1f, R8 ;  /* 0x0000001fff027819 */ /* 0x000fe20000011408 */
[----:B------:R-:W-:Y:S01]  /*0d00*/  IMAD.SHL.U32 R4, R229, 0x40, RZ ;  /* 0x00000040e5047824 */ /* 0x000fe200078e00ff */
[----:B------:R-:W-:Y:S01]  /*0d10*/  LOP3.LUT R0, R3, 0xfffffff0, RZ, 0xc0, !PT ;  /* 0xfffffff003007812 */ /* 0x000fe200078ec0ff */
[----:B------:R-:W-:Y:S01]  /*0d20*/  IMAD.IADD R16, R15, 0x1, -R5 ;  /* 0x000000010f107824 */ /* 0x000fe200078e0a05 */
[----:B------:R-:W-:-:S02]  /*0d30*/  LEA.HI R2, R2, R6, RZ, 0x3 ;  /* 0x0000000602027211 */ /* 0x000fc400078f18ff */
[----:B------:R-:W-:Y:S01]  /*0d40*/  LOP3.LUT R3, R4, 0x1c0, RZ, 0xc0, !PT ;  /* 0x000001c004037812 */ /* 0x000fe200078ec0ff */
[----:B------:R-:W-:Y:S01]  /*0d50*/  IMAD.SHL.U32 R209, R16, 0x8, RZ ;  /* 0x0000000810d17824 */ /* 0x000fe200078e00ff */
[----:B------:R-:W-:Y:S01]  /*0d60*/  LOP3.LUT R2, R2, 0xfffffff8, RZ, 0xc0, !PT ;  /* 0xfffffff802027812 */ /* 0x000fe200078ec0ff */
[----:B------:R-:W-:Y:S01]  /*0d70*/  IMAD.IADD R0, R15, 0x1, -R0 ;  /* 0x000000010f007824 */ /* 0x000fe200078e0a00 */
[----:B------:R-:W-:Y:S02]  /*0d80*/  SHF.R.U32.HI R5, RZ, 0x3, R3 ;  /* 0x00000003ff057819 */ /* 0x000fe40000011603 */
[----:B------:R-:W-:Y:S01]  /*0d90*/  LOP3.LUT R3, R3, 0x38, R209, 0xf8, !PT ;  /* 0x0000003803037812 */ /* 0x000fe200078ef8d1 */
[----:B------:R-:W-:Y:S01]  /*0da0*/  IMAD.IADD R2, R6, 0x1, -R2 ;  /* 0x0000000106027824 */ /* 0x000fe200078e0a02 */
[----:B------:R-:W-:Y:S02]  /*0db0*/  LEA.HI R6, R13, R15, RZ, 0x5 ;  /* 0x0000000f0d067211 */ /* 0x000fe400078f28ff */
[----:B------:R-:W-:-:S02]  /*0dc0*/  LOP3.LUT R4, R8, 0xfffffffc, RZ, 0xc0, !PT ;  /* 0xfffffffc08047812 */ /* 0x000fc400078ec0ff */
[----:B------:R-:W-:Y:S02]  /*0dd0*/  SHF.R.S32.HI R7, RZ, 0x1f, R0 ;  /* 0x0000001fff077819 */ /* 0x000fe40000011400 */
[----:B------:R-:W-:Y:S02]  /*0de0*/  LOP3.LUT R9, R3, R5, RZ, 0x3c, !PT ;  /* 0x0000000503097212 */ /* 0x000fe400078e3cff */
[----:B------:R-:W-:Y:S01]  /*0df0*/  SHF.R.S32.HI R3, RZ, 0x5, R6 ;  /* 0x00000005ff037819 */ /* 0x000fe20000011406 */
[----:B------:R-:W-:Y:S01]  /*0e00*/  IMAD.IADD R6, R15, 0x1, -R4 ;  /* 0x000000010f067824 */ /* 0x000fe200078e0a04 */
[----:B------:R-:W-:Y:S01]  /*0e10*/  LEA.HI R10, R7, R0, RZ, 0x3 ;  /* 0x00000000070a7211 */ /* 0x000fe200078f18ff */
[C---:B------:R-:W-:Y:S01]  /*0e20*/  IMAD.SHL.U32 R4, R2.reuse, 0x40, RZ ;  /* 0x0000004002047824 */ /* 0x040fe200078e00ff */
[----:B------:R-:W-:Y:S01]  /*0e30*/  R2P PR, R2, 0x6 ;  /* 0x0000000602007804 */ /* 0x000fe20000000000 */
[----:B------:R-:W-:Y:S01]  /*0e40*/  IMAD.SHL.U32 R11, R3, 0x400, RZ ;  /* 0x00000400030b7824 */ /* 0x000fe200078e00ff */
[----:B------:R-:W-:-:S02]  /*0e50*/  LOP3.LUT R5, R10, 0xfffffff8, RZ, 0xc0, !PT ;  /* 0xfffffff80a057812 */ /* 0x000fc400078ec0ff */
[----:B------:R-:W-:Y:S02]  /*0e60*/  LOP3.LUT R4, R4, 0x1c0, RZ, 0xc0, !PT ;  /* 0x000001c004047812 */ /* 0x000fe400078ec0ff */
[----:B------:R-:W-:Y:S01]  /*0e70*/  LOP3.LUT R3, R2, 0x1, RZ, 0xc0, !PT ;  /* 0x0000000102037812 */ /* 0x000fe200078ec0ff */
[----:B------:R-:W-:Y:S01]  /*0e80*/  IMAD.IADD R7, R0, 0x1, -R5 ;  /* 0x0000000100077824 */ /* 0x000fe200078e0a05 */
[----:B------:R-:W-:Y:S01]  /*0e90*/  LEA.HI R0, R4, R4, RZ, 0x1d ;  /* 0x0000000404007211 */ /* 0x000fe200078fe8ff */
[----:B------:R-:W-:Y:S01]  /*0ea0*/  IMAD R2, R6, 0x2, R11 ;  /* 0x0000000206027824 */ /* 0x000fe200078e020b */
[----:B------:R-:W-:Y:S01]  /*0eb0*/  ISETP.NE.U32.AND P0, PT, R3, 0x1, PT ;  /* 0x000000010300780c */ /* 0x000fe20003f05070 */
[----:B------:R-:W-:Y:S01]  /*0ec0*/  IMAD.SHL.U32 R3, R16, 0x40, RZ ;  /* 0x0000004010037824 */ /* 0x000fe200078e00ff */
[----:B------:R-:W-:Y:S01]  /*0ed0*/  LEA.HI R4, R13, R15, RZ, 0x6 ;  /* 0x0000000f0d047211 */ /* 0x000fe200078f30ff */
[----:B------:R-:W-:Y:S01]  /*0ee0*/  IMAD.IADD R8, R2, 0x1, R0 ;  /* 0x0000000102087824 */ /* 0x000fe200078e0200 */
[C---:B------:R-:W-:Y:S01]  /*0ef0*/  LOP3.LUT P4, RZ, R7.reuse, 0x2, RZ, 0xc0, !PT ;  /* 0x0000000207ff7812 */ /* 0x040fe2000788c0ff */
[----:B------:R-:W-:Y:S01]  /*0f00*/  IMAD.SHL.U32 R0, R7, 0x40, RZ ;  /* 0x0000004007007824 */ /* 0x000fe200078e00ff */
[----:B------:R-:W-:Y:S01]  /*0f10*/  LOP3.LUT R2, R3, 0x1c0, RZ, 0xc0, !PT ;  /* 0x000001c003027812 */ /* 0x000fe200078ec0ff */
[----:B------:R-:W-:Y:S01]  /*0f20*/  IMAD.SHL.U32 R3, R4, 0x8, RZ ;  /* 0x0000000804037824 */ /* 0x000fe200078e00ff */
[----:B------:R-:W-:Y:S01]  /*0f30*/  LOP3.LUT P3, RZ, R7, 0x4, RZ, 0xc0, !PT ;  /* 0x0000000407ff7812 */ /* 0x000fe2000786c0ff */
[----:B------:R-:W-:Y:S01]  /*0f40*/  IMAD.SHL.U32 R4, R12, 0x8, RZ ;  /* 0x000000080c047824 */ /* 0x000fe200078e00ff */
[----:B------:R-:W-:Y:S01]  /*0f50*/  LOP3.LUT R0, R0, 0x1c0, RZ, 0xc0, !PT ;  /* 0x000001c000007812 */ /* 0x000fe200078ec0ff */
[----:B------:R-:W-:Y:S01]  /*0f60*/  IMAD.MOV.U32 R7, RZ, RZ, 0x40 ;  /* 0x00000040ff077424 */ /* 0x000fe200078e00ff */
[----:B------:R-:W-:-:S02]  /*0f70*/  LOP3.LUT R6, R2, 0x8, R14, 0xf8, !PT ;  /* 0x0000000802067812 */ /* 0x000fc400078ef80e */
[----:B------:R-:W-:Y:S02]  /*0f80*/  SHF.R.U32.HI R5, RZ, 0x3, R2 ;  /* 0x00000003ff057819 */ /* 0x000fe40000011602 */
[----:B------:R-:W-:Y:S02]  /*0f90*/  LOP3.LUT R2, R0, 0x8, R4, 0xf8, !PT ;  /* 0x0000000800027812 */ /* 0x000fe400078ef804 */
[----:B------:R-:W-:Y:S02]  /*0fa0*/  SHF.R.U32.HI R0, RZ, 0x3, R0 ;  /* 0x00000003ff007819 */ /* 0x000fe40000011600 */
[----:B------:R-:W-:Y:S01]  /*0fb0*/  LOP3.LUT R6, R6, R5, RZ, 0x3c, !PT ;  /* 0x0000000506067212 */ /* 0x000fe200078e3cff */
[----:B------:R-:W-:Y:S01]  /*0fc0*/  IMAD.SHL.U32 R5, R8, 0x2, RZ ;  /* 0x0000000208057824 */ /* 0x000fe200078e00ff */
[----:B------:R-:W-:Y:S01]  /*0fd0*/  LOP3.LUT R0, R2, R0, RZ, 0x3c, !PT ;  /* 0x0000000002007212 */ /* 0x000fe200078e3cff */
[----:B------:R-:W-:Y:S01]  /*0fe0*/  IMAD.SHL.U32 R2, R10, 0x40, RZ ;  /* 0x000000400a027824 */ /* 0x000fe200078e00ff */
[----:B------:R-:W-:Y:S01]  /*0ff0*/  LOP3.LUT R3, R3, 0xfffffe00, RZ, 0xc0, !PT ;  /* 0xfffffe0003037812 */ /* 0x000fe200078ec0ff */
[----:B------:R-:W-:Y:S01]  /*1000*/  IMAD.MOV.U32 R8, RZ, RZ, 0x20 ;  /* 0x00000020ff087424 */ /* 0x000fe200078e00ff */
[----:B------:R-:W-:-:S02]  /*1010*/  IADD3 R4, R5, 0x80, RZ ;  /* 0x0000008005047810 */ /* 0x000fc40007ffe0ff */
[----:B------:R-:W-:Y:S02]  /*1020*/  IADD3 R15, R5, 0x70, RZ ;  /* 0x00000070050f7810 */ /* 0x000fe40007ffe0ff */
[----:B------:R-:W-:Y:S01]  /*1030*/  LOP3.LUT R2, R0, 0xfffffe00, R2, 0xf8, !PT ;  /* 0xfffffe0000027812 */ /* 0x000fe200078ef802 */
[----:B------:R-:W-:Y:S01]  /*1040*/  IMAD.SHL.U32 R0, R16, 0x4, RZ ;  /* 0x0000000410007824 */ /* 0x000fe200078e00ff */
[----:B------:R-:W-:Y:S02]  /*1050*/  @P0 IADD3 R15, R4, 0x10, RZ ;  /* 0x00000010040f0810 */ /* 0x000fe40007ffe0ff */
[----:B------:R-:W-:Y:S02]  /*1060*/  IADD3 R4, R229, 0x20, RZ ;  /* 0x00000020e5047810 */ /* 0x000fe40007ffe0ff */
[----:B------:R-:W-:Y:S01]  /*1070*/  LOP3.LUT R9, R9, R3, RZ, 0xfc, !PT ;  /* 0x0000000309097212 */ /* 0x000fe200078efcff */
[----:B------:R-:W-:Y:S01]  /*1080*/  IMAD R3, R12, 0x200, R6 ;  /* 0x000002000c037824 */ /* 0x000fe200078e0206 */
[----:B------:R-:W-:Y:S01]  /*1090*/  IADD3 R4, R229, 0x60, RZ ;  /* 0x00000060e5047810 */ /* 0x000fe20007ffe0ff */
[----:B------:R-:W-:Y:S01]  /*10a0*/  STL [R1+0x4c], R15 ;  /* 0x00004c0f01007387 */ /* 0x000fe20000100800 */
[----:B------:R-:W-:Y:S01]  /*10b0*/  SEL R4, R7, 0xffffffc0, !P2 ;  /* 0xffffffc007047807 */ /* 0x000fe20005000000 */
[----:B------:R-:W-:Y:S01]  /*10c0*/  IMAD.SHL.U32 R210, R9, 0x2, RZ ;  /* 0x0000000209d27824 */ /* 0x000fe200078e00ff */
[----:B------:R-:W-:-:S02]  /*10d0*/  IADD3 R6, R229, 0x40, RZ ;  /* 0x00000040e5067810 */ /* 0x000fc40007ffe0ff */
[----:B------:R-:W-:Y:S02]  /*10e0*/  SEL R6, R8, 0xffffffe0, !P1 ;  /* 0xffffffe008067807 */ /* 0x000fe40004800000 */
[----:B------:R-:W-:Y:S02]  /*10f0*/  IADD3 R68, R0, 0x20, RZ ;  /* 0x0000002000447810 */ /* 0x000fe40007ffe0ff */
[----:B------:R-:W-:Y:S01]  /*1100*/  SEL R0, R7, 0xffffffc0, !P3 ;  /* 0xffffffc007007807 */ /* 0x000fe20005800000 */
[C---:B------:R-:W-:Y:S01]  /*1110*/  IMAD.IADD R7, R5.reuse, 0x1, R4 ;  /* 0x0000000105077824 */ /* 0x040fe200078e0204 */
[C---:B------:R-:W-:Y:S01]  /*1120*/  LEA R202, R2.reuse, 0x100, 0x1 ;  /* 0x0000010002ca7811 */ /* 0x040fe200078e08ff */
[----:B------:R-:W-:Y:S01]  /*1130*/  IMAD.IADD R10, R5, 0x1, R6 ;  /* 0x00000001050a7824 */ /* 0x000fe200078e0206 */
[----:B------:R-:W-:Y:S01]  /*1140*/  LEA R201, R3, 0x8100, 0x1 ;  /* 0x0000810003c97811 */ /* 0x000fe200078e08ff */
[----:B------:R-:W-:Y:S01]  /*1150*/  IMAD.IADD R5, R2, 0x1, R11 ;  /* 0x0000000102057824 */ /* 0x000fe200078e020b */
[----:B------:R1:W-:Y:S01]  /*1160*/  STL [R1+0x64], R7 ;  /* 0x0000640701007387 */ /* 0x0003e20000100800 */
[--C-:B------:R-:W-:Y:S01]  /*1170*/  IMAD.IADD R2, R6, 0x1, R15.reuse ;  /* 0x0000000106027824 */ /* 0x100fe200078e020f */
[----:B------:R-:W-:Y:S01]  /*1180*/  SEL R3, R8, 0xffffffe0, !P4 ;  /* 0xffffffe008037807 */ /* 0x000fe20006000000 */
[----:B------:R-:W-:Y:S01]  /*1190*/  IMAD.IADD R6, R4, 0x1, R15 ;  /* 0x0000000104067824 */ /* 0x000fe200078e020f */
[----:B------:R-:W-:Y:S01]  /*11a0*/  STL [R1+0x54], R10 ;  /* 0x0000540a01007387 */ /* 0x000fe20000100800 */
[----:B------:R-:W-:Y:S01]  /*11b0*/  IADD3 R228, -R229, 0x70, RZ ;  /* 0x00000070e5e47810 */ /* 0x000fe20007ffe1ff */
[--C-:B------:R-:W-:Y:S01]  /*11c0*/  IMAD.IADD R205, R0, 0x1, R202.reuse ;  /* 0x0000000100cd7824 */ /* 0x100fe200078e02ca */
[----:B------:R-:W-:Y:S01]  /*11d0*/  IADD3 R209, R209, 0x40, RZ ;  /* 0x00000040d1d17810 */ /* 0x000fe20007ffe0ff */
[----:B------:R-:W-:Y:S01]  /*11e0*/  IMAD.IADD R203, R3, 0x1, R202 ;  /* 0x0000000103cb7824 */ /* 0x000fe200078e02ca */
[----:B------:R-:W-:-:S03]  /*11f0*/  LEA R207, R5, 0x100, 0x1 ;  /* 0x0000010005cf7811 */ /* 0x000fc600078e08ff */
[----:B------:R-:W-:Y:S02]  /*1200*/  IMAD.IADD R204, R0, 0x1, R203 ;  /* 0x0000000100cc7824 */ /* 0x000fe400078e02cb */
[----:B-1----:R-:W-:-:S05]  /*1210*/  IMAD.IADD R7, R4, 0x1, R10 ;  /* 0x0000000104077824 */ /* 0x002fca00078e020a */
[----:B------:R-:W-:Y:S04]  /*1220*/  STL [R1+0x60], R7 ;  /* 0x0000600701007387 */ /* 0x000fe80000100800 */
[----:B------:R-:W-:Y:S04]  /*1230*/  STL [R1+0x5c], R6 ;  /* 0x00005c0601007387 */ /* 0x000fe80000100800 */
[----:B------:R1:W-:Y:S02]  /*1240*/  STL [R1+0x50], R2 ;  /* 0x0000500201007387 */ /* 0x0003e40000100800 */
[----:B-1----:R-:W-:-:S05]  /*1250*/  IMAD.IADD R2, R2, 0x1, R4 ;  /* 0x0000000102027824 */ /* 0x002fca00078e0204 */
[----:B------:R1:W-:Y:S02]  /*1260*/  STL [R1+0x58], R2 ;  /* 0x0000580201007387 */ /* 0x0003e40000100800 */
.L_x_395:
[----:B------:R-:W2:Y:S01]  /*1270*/  LDL R0, [R1+0x44] ;  /* 0x0000440001007983 */ /* 0x000ea20000100800 */
[----:B------:R-:W-:Y:S01]  /*1280*/  IMAD.MOV.U32 R12, RZ, RZ, 0x4 ;  /* 0x00000004ff0c7424 */ /* 0x000fe200078e00ff */
[----:B------:R-:W-:Y:S02]  /*1290*/  ISETP.NE.U32.AND P4, PT, RZ, c[0x0][0x360], PT ;  /* 0x0000d800ff007a0c */ /* 0x000fe40003f85070 */
[----:B------:R-:W-:Y:S01]  /*12a0*/  ISETP.NE.U32.AND P0, PT, RZ, c[0x0][0x370], PT ;  /* 0x0000dc00ff007a0c */ /* 0x000fe20003f05070 */
[----:B------:R-:W3:Y:S01]  /*12b0*/  LDL R13, [R1+0x40] ;  /* 0x00004000010d7983 */ /* 0x000ee20000100800 */
[----:B------:R-:W-:Y:S01]  /*12c0*/  ISETP.NE.AND.EX P4, PT, RZ, c[0x0][0x364], PT, P4 ;  /* 0x0000d900ff007a0c */ /* 0x000fe20003f85340 */
[----:B-12---:R-:W-:-:S05]  /*12d0*/  IMAD.WIDE R2, R0, R12, c[0x0][0x588] ;  /* 0x0001620000027625 */ /* 0x006fca00078e020c */
[----:B------:R-:W2:Y:S01]  /*12e0*/  LDG.E R34, [R2.64] ;  /* 0x0000000a02227981 */ /* 0x000ea2000c1e1900 */
[----:B------:R-:W-:Y:S01]  /*12f0*/  ISETP.NE.AND.EX P2, PT, RZ, c[0x0][0x374], PT, P0 ;  /* 0x0000dd00ff007a0c */ /* 0x000fe20003f45300 */
[----:B------:R-:W-:Y:S01]  /*1300*/  IMAD.MOV.U32 R172, RZ, RZ, RZ ;  /* 0x000000ffffac7224 */ /* 0x000fe200078e00ff */
[----:B------:R-:W-:Y:S02]  /*1310*/  ISETP.NE.U32.AND P3, PT, RZ, c[0x0][0x348], PT ;  /* 0x0000d200ff007a0c */ /* 0x000fe40003f65070 */
[----:B------:R-:W-:Y:S02]  /*1320*/  ISETP.NE.U32.AND P5, PT, RZ, c[0x0][0x358], PT ;  /* 0x0000d600ff007a0c */ /* 0x000fe40003fa5070 */
[----:B------:R-:W-:Y:S02]  /*1330*/  ISETP.NE.AND.EX P3, PT, RZ, c[0x0][0x34c], PT, P3 ;  /* 0x0000d300ff007a0c */ /* 0x000fe40003f65330 */
[----:B------:R-:W-:Y:S01]  /*1340*/  ISETP.NE.AND.EX P5, PT, RZ, c[0x0][0x35c], PT, P5 ;  /* 0x0000d700ff007a0c */ /* 0x000fe20003fa5350 */
[----:B------:R-:W-:-:S02]  /*1350*/  IMAD.MOV.U32 R166, RZ, RZ, RZ ;  /* 0x000000ffffa67224 */ /* 0x000fc400078e00ff */
[----:B------:R-:W-:Y:S02]  /*1360*/  IMAD.MOV.U32 R171, RZ, RZ, RZ ;  /* 0x000000ffffab7224 */ /* 0x000fe400078e00ff */
[----:B------:R-:W-:Y:S01]  /*1370*/  IMAD.MOV.U32 R11, RZ, RZ, RZ ;  /* 0x000000ffff0b7224 */ /* 0x000fe200078e00ff */
[----:B--2---:R-:W-:Y:S02]  /*1380*/  SHF.R.S32.HI R146, RZ, 0x1f, R34 ;  /* 0x0000001fff927819 */ /* 0x004fe40000011422 */
[C---:B------:R-:W-:Y:S02]  /*1390*/  @P4 LEA R2, P0, R34.reuse, c[0x0][0x360], 0x2 ;  /* 0x0000d80022024a11 */ /* 0x040fe400078010ff */
[C---:B------:R-:W-:Y:S02]  /*13a0*/  @P2 LEA R4, P1, R34.reuse, c[0x0][0x370], 0x2 ;  /* 0x0000dc0022042a11 */ /* 0x040fe400078210ff */
[----:B------:R-:W-:Y:S02]  /*13b0*/  @P4 LEA.HI.X R3, R34, c[0x0][0x364], R146, 0x2, P0 ;  /* 0x0000d90022034a11 */ /* 0x000fe400000f1492 */
[----:B------:R-:W-:-:S02]  /*13c0*/  ISETP.NE.U32.AND P0, PT, RZ, c[0x0][0x350], PT ;  /* 0x0000d400ff007a0c */ /* 0x000fc40003f05070 */
[----:B------:R-:W-:Y:S01]  /*13d0*/  @P2 LEA.HI.X R5, R34, c[0x0][0x374], R146, 0x2, P1 ;  /* 0x0000dd0022052a11 */ /* 0x000fe200008f1492 */
[----:B------:R1:W5:Y:S01]  /*13e0*/  @P4 LDG.E R174, [R2.64] ;  /* 0x0000000a02ae4981 */ /* 0x000362000c1e1900 */
[----:B------:R-:W-:-:S03]  /*13f0*/  ISETP.NE.AND.EX P6, PT, RZ, c[0x0][0x354], PT, P0 ;  /* 0x0000d500ff007a0c */ /* 0x000fc60003fc5300 */
[----:B------:R2:W5:Y:S01]  /*1400*/  @P2 LDG.E R172, [R4.64] ;  /* 0x0000000a04ac2981 */ /* 0x000562000c1e1900 */
[----:B------:R-:W-:-:S04]  /*1410*/  LEA R6, P2, R34, c[0x0][0x348], 0x2 ;  /* 0x0000d20022067a11 */ /* 0x000fc800078410ff */
[----:B------:R-:W-:-:S05]  /*1420*/  LEA.HI.X R7, R34, c[0x0][0x34c], R146, 0x2, P2 ;  /* 0x0000d30022077a11 */ /* 0x000fca00010f1492 */
[----:B------:R4:W5:Y:S01]  /*1430*/  @P3 LDG.E R166, [R6.64] ;  /* 0x0000000a06a63981 */ /* 0x000962000c1e1900 */
[C---:B-1----:R-:W-:Y:S02]  /*1440*/  LEA R2, P0, R34.reuse, c[0x0][0x358], 0x2 ;  /* 0x0000d60022027a11 */ /* 0x042fe400078010ff */
[C---:B--2---:R-:W-:Y:S02]  /*1450*/  LEA R4, P1, R34.reuse, c[0x0][0x350], 0x2 ;  /* 0x0000d40022047a11 */ /* 0x044fe400078210ff */
[C-C-:B------:R-:W-:Y:S02]  /*1460*/  LEA.HI.X R3, R34.reuse, c[0x0][0x35c], R146.reuse, 0x2, P0 ;  /* 0x0000d70022037a11 */ /* 0x140fe400000f1492 */
[----:B------:R-:W-:-:S03]  /*1470*/  LEA.HI.X R5, R34, c[0x0][0x354], R146, 0x2, P1 ;  /* 0x0000d50022057a11 */ /* 0x000fc600008f1492 */
[----:B------:R4:W5:Y:S04]  /*1480*/  @P5 LDG.E R11, [R2.64] ;  /* 0x0000000a020b5981 */ /* 0x000968000c1e1900 */
[----:B------:R4:W5:Y:S01]  /*1490*/  @P6 LDG.E R171, [R4.64] ;  /* 0x0000000a04ab6981 */ /* 0x000962000c1e1900 */
[----:B---3--:R-:W-:-:S03]  /*14a0*/  LOP3.LUT R31, R13, 0xffff, RZ, 0xc0, !PT ;  /* 0x0000ffff0d1f7812 */ /* 0x008fc600078ec0ff */
[----:B------:R4:W-:Y:S04]  /*14b0*/  STL [R1+0x18], R34 ;  /* 0x0000182201007387 */ /* 0x0009e80000100800 */
[----:B------:R4:W-:Y:S01]  /*14c0*/  STL [R1+0x2c], R31 ;  /* 0x00002c1f01007387 */ /* 0x0009e20000100800 */
[----:B------:R-:W-:Y:S01]  /*14d0*/  YIELD ;  /* 0x0000000000007946 */ /* 0x000fe20003800000 */
[----:B------:R-:W-:Y:S05]  /*14e0*/  @P4 BRA `(.L_x_245) ;  /* 0x0000005000004947 */ /* 0x000fea0003800000 */
[----:B-----5:R-:W-:Y:S01]  /*14f0*/  MOV R174, c[0x0][0x168] ;  /* 0x00005a0000ae7a02 */ /* 0x020fe20000000f00 */
[----:B------:R-:W-:Y:S05]  /*1500*/  @!P3 BRA `(.L_x_245) ;  /* 0x000000300000b947 */ /* 0x000fea0003800000 */
[----:B------:R-:W2:Y:S04]  /*1510*/  LDG.E R8, [R6.64] ;  /* 0x0000000a06087981 */ /* 0x000ea8000c1e1900 */
[----:B------:R-:W2:Y:S02]  /*1520*/  LDG.E R0, [R6.64+0x4] ;  /* 0x0000040a06007981 */ /* 0x000ea4000c1e1900 */
[----:B--2---:R-:W-:-:S02]  /*1530*/  IADD3 R174, -R8, R0, RZ ;  /* 0x0000000008ae7210 */ /* 0x004fc40007ffe1ff */
.L_x_245:
[----:B------:R-:W-:-:S04]  /*1540*/  ISETP.NE.U32.AND P0, PT, RZ, c[0x0][0x368], PT ;  /* 0x0000da00ff007a0c */ /* 0x000fc80003f05070 */
[----:B------:R-:W-:-:S13]  /*1550*/  ISETP.NE.AND.EX P0, PT, RZ, c[0x0][0x36c], PT, P0 ;  /* 0x0000db00ff007a0c */ /* 0x000fda0003f05300 */
[----:B------:R-:W-:Y:S05]  /*1560*/  @!P0 BRA `(.L_x_246) ;  /* 0x0000004000008947 */ /* 0x000fea0003800000 */
[----:B----4-:R-:W-:-:S04]  /*1570*/  LEA R4, P0, R34, c[0x0][0x368], 0x2 ;  /* 0x0000da0022047a11 */ /* 0x010fc800078010ff */
[----:B------:R-:W-:-:S05]  /*1580*/  LEA.HI.X R5, R34, c[0x0][0x36c], R146, 0x2, P0 ;  /* 0x0000db0022057a11 */ /* 0x000fca00000f1492 */
[----:B------:R1:W5:Y:S01]  /*1590*/  LDG.E R10, [R4.64] ;  /* 0x0000000a040a7981 */ /* 0x000362000c1e1900 */
[----:B------:R-:W-:Y:S05]  /*15a0*/  BRA `(.L_x_247) ;  /* 0x0000005000007947 */ /* 0x000fea0003800000 */
.L_x_246:
[----:B------:R-:W-:Y:S01]  /*15b0*/  MOV R10, c[0x0][0x1d0] ;  /* 0x00007400000a7a02 */ /* 0x000fe20000000f00 */
[----:B------:R-:W-:Y:S05]  /*15c0*/  @!P6 BRA `(.L_x_247) ;  /* 0x000000300000e947 */ /* 0x000fea0003800000 */
[----:B----4-:R-:W2:Y:S04]  /*15d0*/  LDG.E R6, [R4.64] ;  /* 0x0000000a04067981 */ /* 0x010ea8000c1e1900 */
[----:B------:R-:W2:Y:S02]  /*15e0*/  LDG.E R0, [R4.64+0x4] ;  /* 0x0000040a04007981 */ /* 0x000ea4000c1e1900 */
[----:B--2---:R-:W-:Y:S02]  /*15f0*/  IADD3 R10, -R6, R0, RZ ;  /* 0x00000000060a7210 */ /* 0x004fe40007ffe1ff */
.L_x_247:
[----:B-1--4-:R1:W2:Y:S04]  /*1600*/  @P5 LDG.E R5, [R2.64] ;  /* 0x0000000a02055981 */ /* 0x0122a8000c1e1900 */
[----:B------:R1:W2:Y:S01]  /*1610*/  @P5 LDG.E R4, [R2.64+0x4] ;  /* 0x0000040a02045981 */ /* 0x0002a2000c1e1900 */
[----:B------:R-:W-:Y:S01]  /*1620*/  ISETP.NE.U32.AND P0, PT, RZ, c[0x0][0x378], PT ;  /* 0x0000de00ff007a0c */ /* 0x000fe20003f05070 */
[----:B-----5:R-:W-:-:S03]  /*1630*/  IMAD.MOV.U32 R145, RZ, RZ, R10 ;  /* 0x000000ffff917224 */ /* 0x020fc600078e000a */
[----:B------:R-:W-:Y:S01]  /*1640*/  ISETP.NE.AND.EX P1, PT, RZ, c[0x0][0x37c], PT, P0 ;  /* 0x0000df00ff007a0c */ /* 0x000fe20003f25300 */
[----:B------:R-:W-:-:S12]  /*1650*/  IMAD.MOV.U32 R0, RZ, RZ, c[0x0][0x228] ;  /* 0x00008a00ff007624 */ /* 0x000fd800078e00ff */
[----:B-1----:R-:W-:-:S04]  /*1660*/  @P1 LEA R2, P0, R34, c[0x0][0x378], 0x2 ;  /* 0x0000de0022021a11 */ /* 0x002fc800078010ff */
[----:B------:R-:W-:-:S05]  /*1670*/  @P1 LEA.HI.X R3, R34, c[0x0][0x37c], R146, 0x2, P0 ;  /* 0x0000df0022031a11 */ /* 0x000fca00000f1492 */
[----:B------:R1:W5:Y:S01]  /*1680*/  @P1 LDG.E R145, [R2.64] ;  /* 0x0000000a02911981 */ /* 0x000362000c1e1900 */
[----:B------:R-:W-:Y:S01]  /*1690*/  IMAD.IADD R9, R10, 0x1, -R172 ;  /* 0x000000010a097824 */ /* 0x000fe200078e0aac */
[----:B------:R-:W-:Y:S01]  /*16a0*/  BSSY B0, `(.L_x_248) ;  /* 0x0000032000007945 */ /* 0x000fe20003800000 */
[----:B-1----:R-:W-:-:S04]  /*16b0*/  LOP3.LUT R2, R13, 0xff000000, RZ, 0xc0, !PT ;  /* 0xff0000000d027812 */ /* 0x002fc800078ec0ff */
[----:B------:R-:W-:Y:S01]  /*16c0*/  SHF.R.U32.HI R2, RZ, 0x8, R2 ;  /* 0x00000008ff027819 */ /* 0x000fe20000011602 */
[----:B--2---:R-:W-:Y:S01]  /*16d0*/  @P5 IMAD.IADD R0, R4, 0x1, -R5 ;  /* 0x0000000104005824 */ /* 0x004fe200078e0a05 */
[----:B------:R-:W-:-:S03]  /*16e0*/  LOP3.LUT R4, R13, 0xff0000, RZ, 0xc0, !PT ;  /* 0x00ff00000d047812 */ /* 0x000fc600078ec0ff */
[----:B------:R-:W-:Y:S01]  /*16f0*/  IMAD.IADD R173, R9, 0x1, R0 ;  /* 0x0000000109ad7824 */ /* 0x000fe200078e0200 */
[----:B------:R-:W-:Y:S01]  /*1700*/  LEA.HI R4, R4, R2, RZ, 0x10 ;  /* 0x0000000204047211 */ /* 0x000fe200078f80ff */
[----:B------:R-:W-:-:S03]  /*1710*/  IMAD.MOV.U32 R2, RZ, RZ, RZ ;  /* 0x000000ffff027224 */ /* 0x000fc600078e00ff */
[----:B------:R-:W-:Y:S02]  /*1720*/  SHF.R.U32.HI R5, RZ, 0x10, R4 ;  /* 0x00000010ff057819 */ /* 0x000fe40000011604 */
[----:B------:R-:W-:Y:S02]  /*1730*/  LOP3.LUT R13, R4, 0xff, RZ, 0xc0, !PT ;  /* 0x000000ff040d7812 */ /* 0x000fe400078ec0ff */
[C---:B------:R-:W-:Y:S01]  /*1740*/  IADD3 R3, R173.reuse, 0x6f, RZ ;  /* 0x0000006fad037810 */ /* 0x040fe20007ffe0ff */
[----:B------:R1:W-:Y:S01]  /*1750*/  STL [R1+0x40], R5 ;  /* 0x0000400501007387 */ /* 0x0003e20000100800 */
[----:B------:R-:W-:Y:S02]  /*1760*/  ISETP.GE.AND P0, PT, R173, 0x1, PT ;  /* 0x00000001ad00780c */ /* 0x000fe40003f06270 */
[----:B------:R-:W-:Y:S01]  /*1770*/  ISETP.NE.AND P1, PT, R5, RZ, PT ;  /* 0x000000ff0500720c */ /* 0x000fe20003f25270 */
[----:B------:R1:W-:Y:S01]  /*1780*/  STL [R1+0x48], R13 ;  /* 0x0000480d01007387 */ /* 0x0003e20000100800 */
[----:B------:R-:W-:-:S02]  /*1790*/  IMAD.HI R2, R3, -0x6db6db6d, R2 ;  /* 0x9249249303027827 */ /* 0x000fc400078e0202 */
[----:B------:R-:W-:-:S03]  /*17a0*/  SEL R144, R5, c[0x0][0x338], P1 ;  /* 0x0000ce0005907a07 */ /* 0x000fc60000800000 */
[----:B------:R-:W-:-:S04]  /*17b0*/  SHF.R.U32.HI R3, RZ, 0x1f, R2 ;  /* 0x0000001fff037819 */ /* 0x000fc80000011602 */
[----:B------:R-:W-:Y:S01]  /*17c0*/  LEA.HI.SX32 R159, R2, R3, 0x1a ;  /* 0x00000003029f7211 */ /* 0x000fe200078fd2ff */
[----:B------:R-:W-:Y:S01]  /*17d0*/  IMAD.MOV.U32 R2, RZ, RZ, RZ ;  /* 0x000000ffff027224 */ /* 0x000fe200078e00ff */
[----:B------:R-:W-:Y:S05]  /*17e0*/  @!P0 BRA `(.L_x_249) ;  /* 0x000001d000008947 */ /* 0x000fea0003800000 */
[----:B------:R-:W-:Y:S02]  /*17f0*/  IABS R2, R144 ;  /* 0x0000009000027213 */ /* 0x000fe40000000000 */
[----:B-1----:R-:W-:-:S03]  /*1800*/  IADD3 R5, R159, -0x1, R144 ;  /* 0xffffffff9f057810 */ /* 0x002fc60007ffe090 */
[----:B------:R-:W-:Y:S01]  /*1810*/  IMAD.MOV.U32 R4, RZ, RZ, R2 ;  /* 0x000000ffff047224 */ /* 0x000fe200078e0002 */
[----:B------:R-:W-:-:S03]  /*1820*/  IABS R8, R5 ;  /* 0x0000000500087213 */ /* 0x000fc60000000000 */
[----:B------:R-:W1:Y:S08]  /*1830*/  I2F.RP R2, R4 ;  /* 0x0000000400027306 */ /* 0x000e700000209400 */
[----:B-1----:R-:W1:Y:S02]  /*1840*/  MUFU.RCP R2, R2 ;  /* 0x0000000200027308 */ /* 0x002e640000001000 */
[----:B-1----:R-:W-:-:S06]  /*1850*/  IADD3 R2, R2, 0xffffffe, RZ ;  /* 0x0ffffffe02027810 */ /* 0x002fcc0007ffe0ff */
[----:B------:R-:W1:Y:S02]  /*1860*/  F2I.FTZ.U32.TRUNC.NTZ R3, R2 ;  /* 0x0000000200037305 */ /* 0x000e64000021f000 */
[----:B-1----:R-:W-:-:S04]  /*1870*/  IMAD.MOV R2, RZ, RZ, -R3 ;  /* 0x000000ffff027224 */ /* 0x002fc800078e0a03 */
[----:B------:R-:W-:Y:S01]  /*1880*/  IMAD.MOV.U32 R6, RZ, RZ, R2 ;  /* 0x000000ffff067224 */ /* 0x000fe200078e0002 */
[----:B------:R-:W-:-:S03]  /*1890*/  IABS R2, R144 ;  /* 0x0000009000027213 */ /* 0x000fc60000000000 */
[----:B------:R-:W-:Y:S02]  /*18a0*/  IMAD R6, R6, R4, RZ ;  /* 0x0000000406067224 */ /* 0x000fe400078e02ff */
[----:B------:R-:W-:Y:S02]  /*18b0*/  IMAD.MOV R7, RZ, RZ, -R2 ;  /* 0x000000ffff077224 */ /* 0x000fe400078e0a02 */
[----:B------:R-:W-:-:S04]  /*18c0*/  IMAD.MOV.U32 R2, RZ, RZ, RZ ;  /* 0x000000ffff027224 */ /* 0x000fc800078e00ff */
        /* <DEDUP_REMOVED lines=15> */
.L_x_249:
[----:B------:R-:W-:Y:S05]  /*19c0*/  BSYNC B0 ;  /* 0x0000000000007941 */ /* 0x000fea0003800000 */
.L_x_248:
[----:B------:R-:W-:Y:S01]  /*19d0*/  IMAD R3, R13, R2, RZ ;  /* 0x000000020d037224 */ /* 0x000fe200078e02ff */
[----:B------:R-:W2:Y:S01]  /*19e0*/  S2R R6, SR_TID.X ;  /* 0x0000000000067919 */ /* 0x000ea20000002100 */
[----:B------:R-:W-:Y:S02]  /*19f0*/  IADD3 R30, R229, 0x20, RZ ;  /* 0x00000020e51e7810 */ /* 0x000fe40007ffe0ff */
[----:B------:R-:W-:Y:S01]  /*1a00*/  IMAD.IADD R2, R3, 0x1, R2 ;  /* 0x0000000103027824 */ /* 0x000fe200078e0202 */
[----:B------:R-:W-:Y:S01]  /*1a10*/  IADD3 R29, R229, 0x40, RZ ;  /* 0x00000040e51d7810 */ /* 0x000fe20007ffe0ff */
[----:B------:R-:W-:Y:S01]  /*1a20*/  IMAD R3, R3, 0x70, -R9 ;  /* 0x0000007003037824 */ /* 0x000fe200078e0a09 */
[----:B------:R-:W-:Y:S01]  /*1a30*/  IADD3 R28, R229, 0x60, RZ ;  /* 0x00000060e51c7810 */ /* 0x000fe20007ffe0ff */
[----:B------:R-:W-:Y:S01]  /*1a40*/  IMAD.SHL.U32 R7, R30, 0x40, RZ ;  /* 0x000000401e077824 */ /* 0x000fe200078e00ff */
[----:B------:R-:W-:-:S02]  /*1a50*/  IMNMX R2, R159, R2, PT ;  /* 0x000000029f027217 */ /* 0x000fc40003800200 */
[----:B------:R-:W-:Y:S01]  /*1a60*/  IMNMX R3, RZ, R3, !PT ;  /* 0x00000003ff037217 */ /* 0x000fe20007800200 */
[----:B------:R-:W-:Y:S01]  /*1a70*/  IMAD.SHL.U32 R8, R28, 0x40, RZ ;  /* 0x000000401c087824 */ /* 0x000fe200078e00ff */
[----:B------:R-:W-:Y:S01]  /*1a80*/  LOP3.LUT R157, R7, 0x1c0, RZ, 0xc0, !PT ;  /* 0x000001c0079d7812 */ /* 0x000fe200078ec0ff */
[----:B------:R-:W-:-:S03]  /*1a90*/  IMAD R2, R2, 0x70, -R9 ;  /* 0x0000007002027824 */ /* 0x000fc600078e0a09 */
[----:B------:R-:W-:Y:S02]  /*1aa0*/  LOP3.LUT R156, R8, 0x1c0, RZ, 0xc0, !PT ;  /* 0x000001c0089c7812 */ /* 0x000fe400078ec0ff */
[----:B------:R-:W-:Y:S02]  /*1ab0*/  IMNMX R2, R2, R0, PT ;  /* 0x0000000002027217 */ /* 0x000fe40003800200 */
[----:B------:R-:W-:Y:S02]  /*1ac0*/  SHF.R.U32.HI R215, RZ, 0x3, R157 ;  /* 0x00000003ffd77819 */ /* 0x000fe4000001169d */
[----:B------:R-:W-:Y:S02]  /*1ad0*/  ISETP.GT.AND P0, PT, R2, R3, PT ;  /* 0x000000030200720c */ /* 0x000fe40003f04270 */
[----:B------:R-:W-:Y:S02]  /*1ae0*/  SHF.R.U32.HI R3, RZ, 0x4, R3 ;  /* 0x00000004ff037819 */ /* 0x000fe40000011603 */
[----:B--2---:R-:W-:-:S02]  /*1af0*/  SHF.R.S32.HI R18, RZ, 0x1f, R6 ;  /* 0x0000001fff127819 */ /* 0x004fc40000011406 */
[----:B------:R-:W-:Y:S01]  /*1b00*/  SHF.R.S32.HI R217, RZ, 0x1f, R6 ;  /* 0x0000001fffd97819 */ /* 0x000fe20000011406 */
[----:B-1----:R-:W-:Y:S01]  /*1b10*/  IMAD.WIDE.U32 R4, R3, 0x24924925, RZ ;  /* 0x2492492503047825 */ /* 0x002fe200078e00ff */
[----:B------:R-:W-:-:S03]  /*1b20*/  LEA.HI R18, R18, R6, RZ, 0x3 ;  /* 0x0000000612127211 */ /* 0x000fc600078f18ff */
[----:B------:R-:W-:Y:S01]  /*1b30*/  IMAD.MOV.U32 R140, RZ, RZ, R5 ;  /* 0x000000ffff8c7224 */ /* 0x000fe200078e0005 */
[----:B------:R-:W-:Y:S02]  /*1b40*/  LOP3.LUT R18, R18, 0xfffffff8, RZ, 0xc0, !PT ;  /* 0xfffffff812127812 */ /* 0x000fe400078ec0ff */
[----:B------:R-:W-:Y:S01]  /*1b50*/  @P0 IADD3 R3, R2, 0x6f, RZ ;  /* 0x0000006f02030810 */ /* 0x000fe20007ffe0ff */
[----:B------:R-:W-:Y:S01]  /*1b60*/  @P0 IMAD.MOV.U32 R2, RZ, RZ, RZ ;  /* 0x000000ffff020224 */ /* 0x000fe200078e00ff */
[----:B------:R-:W-:Y:S01]  /*1b70*/  SHF.R.S32.HI R5, RZ, 0x1f, R30 ;  /* 0x0000001fff057819 */ /* 0x000fe2000001141e */
[----:B------:R-:W-:Y:S02]  /*1b80*/  IMAD.MOV.U32 R4, RZ, RZ, R140 ;  /* 0x000000ffff047224 */ /* 0x000fe400078e008c */
[----:B------:R-:W-:Y:S01]  /*1b90*/  @P0 IMAD.HI R2, R3, -0x6db6db6d, R2 ;  /* 0x9249249303020827 */ /* 0x000fe200078e0202 */
[----:B------:R-:W-:-:S03]  /*1ba0*/  LEA.HI R5, R5, R30, RZ, 0x3 ;  /* 0x0000001e05057211 */ /* 0x000fc600078f18ff */
[----:B------:R-:W-:Y:S01]  /*1bb0*/  IMAD.IADD R18, R6, 0x1, -R18 ;  /* 0x0000000106127824 */ /* 0x000fe200078e0a12 */
[----:B------:R-:W-:-:S03]  /*1bc0*/  @P0 SHF.R.U32.HI R3, RZ, 0x1f, R2 ;  /* 0x0000001fff030819 */ /* 0x000fc60000011602 */
[----:B------:R-:W-:Y:S01]  /*1bd0*/  IMAD.SHL.U32 R36, R18, 0x8, RZ ;  /* 0x0000000812247824 */ /* 0x000fe200078e00ff */
[----:B------:R-:W-:Y:S01]  /*1be0*/  @P0 LEA.HI.SX32 R4, R2, R3, 0x1a ;  /* 0x0000000302040211 */ /* 0x000fe200078fd2ff */
[----:B------:R-:W-:Y:S01]  /*1bf0*/  IMAD.SHL.U32 R3, R229, 0x40, RZ ;  /* 0x00000040e5037824 */ /* 0x000fe200078e00ff */
[----:B------:R-:W-:Y:S01]  /*1c00*/  LEA.HI R2, R217, R6, RZ, 0x6 ;  /* 0x00000006d9027211 */ /* 0x000fe200078f30ff */
[----:B------:R-:W-:Y:S01]  /*1c10*/  IMAD.SHL.U32 R6, R29, 0x40, RZ ;  /* 0x000000401d067824 */ /* 0x000fe200078e00ff */
[----:B------:R-:W-:Y:S02]  /*1c20*/  ISETP.GT.AND P0, PT, R4, R140, PT ;  /* 0x0000008c0400720c */ /* 0x000fe40003f04270 */
[----:B------:R-:W-:Y:S01]  /*1c30*/  LOP3.LUT R158, R3, 0x1c0, RZ, 0xc0, !PT ;  /* 0x000001c0039e7812 */ /* 0x000fe200078ec0ff */
[----:B------:R-:W-:Y:S01]  /*1c40*/  IMAD.SHL.U32 R2, R2, 0x8, RZ ;  /* 0x0000000802027824 */ /* 0x000fe200078e00ff */
[----:B------:R-:W-:Y:S02]  /*1c50*/  LOP3.LUT R147, R6, 0x1c0, RZ, 0xc0, !PT ;  /* 0x000001c006937812 */ /* 0x000fe400078ec0ff */
[----:B------:R-:W-:-:S02]  /*1c60*/  SHF.R.U32.HI R193, RZ, 0x3, R158 ;  /* 0x00000003ffc17819 */ /* 0x000fc4000001169e */
[----:B------:R-:W-:Y:S02]  /*1c70*/  LOP3.LUT R3, R158, 0x38, R36, 0xf8, !PT ;  /* 0x000000389e037812 */ /* 0x000fe400078ef824 */
[----:B------:R-:W-:Y:S02]  /*1c80*/  LOP3.LUT R169, R2, 0xfffffe00, RZ, 0xc0, !PT ;  /* 0xfffffe0002a97812 */ /* 0x000fe400078ec0ff */
[----:B------:R-:W-:Y:S01]  /*1c90*/  LOP3.LUT R2, R3, R193, RZ, 0x3c, !PT ;  /* 0x000000c103027212 */ /* 0x000fe200078e3cff */
[----:B------:R-:W-:-:S04]  /*1ca0*/  IMAD.SHL.U32 R3, R5, 0x40, RZ ;  /* 0x0000004005037824 */ /* 0x000fc800078e00ff */
[----:B------:R-:W-:Y:S01]  /*1cb0*/  IMAD.IADD R2, R169, 0x1, R2 ;  /* 0x00000001a9027824 */ /* 0x000fe200078e0202 */
[----:B------:R-:W-:-:S03]  /*1cc0*/  LOP3.LUT R170, R3, 0xfffffe00, RZ, 0xc0, !PT ;  /* 0xfffffe0003aa7812 */ /* 0x000fc600078ec0ff */
[----:B------:R-:W-:Y:S01]  /*1cd0*/  IMAD.SHL.U32 R208, R2, 0x2, RZ ;  /* 0x0000000202d07824 */ /* 0x000fe200078e00ff */
[----:B------:R-:W-:Y:S05]  /*1ce0*/  @!P0 BRA `(.L_x_250) ;  /* 0x00006de000008947 */ /* 0x000fea0003800000 */
[----:B------:R-:W-:-:S04]  /*1cf0*/  ISETP.NE.U32.AND P0, PT, RZ, c[0x0][0x340], PT ;  /* 0x0000d000ff007a0c */ /* 0x000fc80003f05070 */
[----:B------:R-:W-:-:S13]  /*1d00*/  ISETP.NE.AND.EX P3, PT, RZ, c[0x0][0x344], PT, P0 ;  /* 0x0000d100ff007a0c */ /* 0x000fda0003f65300 */
[----:B------:R-:W-:-:S05]  /*1d10*/  @P3 IMAD.WIDE R2, R34, R12, c[0x0][0x340] ;  /* 0x0000d00022023625 */ /* 0x000fca00078e020c */
[----:B------:R1:W2:Y:S01]  /*1d20*/  @P3 LDG.E R20, [R2.64] ;  /* 0x0000000a02143981 */ /* 0x0002a2000c1e1900 */
[----:B------:R-:W-:Y:S01]  /*1d30*/  SHF.R.S32.HI R25, RZ, 0x1f, R229 ;  /* 0x0000001fff197819 */ /* 0x000fe200000114e5 */
[----:B------:R-:W-:Y:S01]  /*1d40*/  IMAD.MOV.U32 R148, RZ, RZ, 0x70 ;  /* 0x00000070ff947424 */ /* 0x000fe200078e00ff */
[----:B------:R-:W-:Y:S01]  /*1d50*/  IADD3 R123, P0, R229, R11, RZ ;  /* 0x0000000be57b7210 */ /* 0x000fe20007f1e0ff */
[----:B------:R-:W-:Y:S01]  /*1d60*/  IMAD.MOV.U32 R180, RZ, RZ, c[0x0][0x238] ;  /* 0x00008e00ffb47624 */ /* 0x000fe200078e00ff */
[----:B------:R-:W-:Y:S01]  /*1d70*/  SHF.R.S32.HI R37, RZ, 0x1f, R36 ;  /* 0x0000001fff257819 */ /* 0x000fe20000011424 */
[C---:B------:R-:W-:Y:S01]  /*1d80*/  IMAD R187, R148.reuse, c[0x0][0x23c], RZ ;  /* 0x00008f0094bb7a24 */ /* 0x040fe200078e02ff */
[----:B------:R-:W-:Y:S01]  /*1d90*/  LEA.HI.X.SX32 R141, R11, R25, 0x1, P0 ;  /* 0x000000190b8d7211 */ /* 0x000fe200000f0eff */
[----:B------:R-:W-:Y:S01]  /*1da0*/  IMAD.WIDE.U32 R154, R148, c[0x0][0x238], RZ ;  /* 0x00008e00949a7a25 */ /* 0x000fe200078e00ff */
[----:B------:R-:W-:Y:S01]  /*1db0*/  IADD3 R41, R4, -0x1, RZ ;  /* 0xffffffff04297810 */ /* 0x000fe20007ffe0ff */
[----:B------:R-:W-:Y:S01]  /*1dc0*/  ULDC UR4, c[0x0][0x23c] ;  /* 0x00008f0000047ab9 */ /* 0x000fe20000000800 */
[----:B------:R-:W-:Y:S01]  /*1dd0*/  SEL R23, R146, RZ, !P5 ;  /* 0x000000ff92177207 */ /* 0x000fe20006800000 */
[----:B------:R-:W-:Y:S01]  /*1de0*/  IMAD R5, R141, c[0x0][0x238], RZ ;  /* 0x00008e008d057a24 */ /* 0x000fe200078e02ff */
[----:B------:R-:W-:Y:S01]  /*1df0*/  SEL R22, R34, RZ, !P5 ;  /* 0x000000ff22167207 */ /* 0x000fe20006800000 */
[----:B------:R-:W-:Y:S01]  /*1e00*/  IMAD.MOV.U32 R181, RZ, RZ, 0x5 ;  /* 0x00000005ffb57424 */ /* 0x000fe200078e00ff */
[----:B------:R-:W-:Y:S01]  /*1e10*/  IADD3 R187, R155, R187, RZ ;  /* 0x000000bb9bbb7210 */ /* 0x000fe20007ffe0ff */
[----:B------:R-:W-:Y:S01]  /*1e20*/  IMAD R5, R123, c[0x0][0x23c], R5 ;  /* 0x00008f007b057a24 */ /* 0x000fe200078e0205 */
[----:B------:R-:W-:Y:S01]  /*1e30*/  ISETP.GE.AND P5, PT, R36, c[0x0][0x1d4], PT ;  /* 0x0000750024007a0c */ /* 0x000fe20003fa6270 */
[----:B------:R-:W-:Y:S01]  /*1e40*/  IMAD R4, R23, c[0x0][0x248], RZ ;  /* 0x0000920017047a24 */ /* 0x000fe200078e02ff */
[C---:B------:R-:W-:Y:S01]  /*1e50*/  SHF.L.U64.HI R188, R180.reuse, R181, c[0x0][0x23c] ;  /* 0x00008f00b4bc7619 */ /* 0x040fe200000102b5 */
[----:B------:R-:W-:Y:S01]  /*1e60*/  IMAD.SHL.U32 R214, R180, 0x20, RZ ;  /* 0x00000020b4d67824 */ /* 0x000fe200078e00ff */
[----:B------:R-:W-:Y:S01]  /*1e70*/  ISETP.GE.AND P4, PT, R209, c[0x0][0x1d4], PT ;  /* 0x00007500d1007a0c */ /* 0x000fe20003f86270 */
[----:B------:R-:W-:Y:S01]  /*1e80*/  IMAD R4, R22, c[0x0][0x24c], R4 ;  /* 0x0000930016047a24 */ /* 0x000fe200078e0204 */
[----:B------:R-:W-:Y:S01]  /*1e90*/  IADD3 R21, R10, R171, RZ ;  /* 0x000000ab0a157210 */ /* 0x000fe20007ffe0ff */
[----:B------:R-:W-:Y:S01]  /*1ea0*/  IMAD.WIDE.U32 R14, R180, 0x40, RZ ;  /* 0x00000040b40e7825 */ /* 0x000fe200078e00ff */
[----:B------:R-:W-:Y:S01]  /*1eb0*/  USHF.L.U32 UR5, UR4, 0x6, URZ ;  /* 0x0000000604057899 */ /* 0x000fe2000800063f */
[----:B------:R-:W-:Y:S01]  /*1ec0*/  LOP3.LUT R230, R230, 0xfffffffd, RZ, 0xc0, !PT ;  /* 0xfffffffde6e67812 */ /* 0x000fe200078ec0ff */
[----:B------:R-:W-:Y:S01]  /*1ed0*/  UIMAD UR4, UR4, 0x60, URZ ;  /* 0x00000060040478a4 */ /* 0x000fe2000f8e023f */
[----:B-1----:R-:W-:Y:S01]  /*1ee0*/  IMAD.WIDE.U32 R2, R123, c[0x0][0x238], R36 ;  /* 0x00008e007b027a25 */ /* 0x002fe200078e0024 */
[----:B------:R-:W-:-:S02]  /*1ef0*/  SHF.R.S32.HI R24, RZ, 0x1f, R21 ;  /* 0x0000001fff187819 */ /* 0x000fc40000011415 */
[----:B------:R-:W-:Y:S01]  /*1f00*/  @P5 LOP3.LUT R230, R230, 0x2, RZ, 0xfc, !PT ;  /* 0x00000002e6e65812 */ /* 0x000fe200078efcff */
[----:B------:R-:W-:Y:S01]  /*1f10*/  IMAD.IADD R3, R3, 0x1, R5 ;  /* 0x0000000103037824 */ /* 0x000fe200078e0205 */
[----:B------:R-:W-:Y:S01]  /*1f20*/  MOV R163, c[0x0][0x290] ;  /* 0x0000a40000a37a02 */ /* 0x000fe20000000f00 */
[----:B------:R-:W-:Y:S01]  /*1f30*/  IMAD R5, R41, -0x70, R0 ;  /* 0xffffff9029057824 */ /* 0x000fe200078e0200 */
[----:B------:R-:W-:Y:S01]  /*1f40*/  LOP3.LUT R230, R230, 0xfffffffe, RZ, 0xc0, !PT ;  /* 0xfffffffee6e67812 */ /* 0x000fe200078ec0ff */
[----:B------:R-:W-:Y:S01]  /*1f50*/  IMAD.WIDE.U32 R2, R31, c[0x0][0x240], R2 ;  /* 0x000090001f027a25 */ /* 0x000fe200078e0002 */
[----:B------:R-:W-:Y:S02]  /*1f60*/  SHF.R.U32.HI R27, RZ, 0x3, R156 ;  /* 0x00000003ff1b7819 */ /* 0x000fe4000001169c */
[----:B------:R-:W-:Y:S01]  /*1f70*/  IMNMX R5, R5, 0x70, PT ;  /* 0x0000007005057817 */ /* 0x000fe20003800200 */
[----:B------:R-:W-:Y:S01]  /*1f80*/  IMAD R3, R31, c[0x0][0x244], R3 ;  /* 0x000091001f037a24 */ /* 0x000fe200078e0203 */
[----:B------:R-:W-:Y:S01]  /*1f90*/  @P4 LOP3.LUT R230, R230, 0x1, RZ, 0xfc, !PT ;  /* 0x00000001e6e64812 */ /* 0x000fe200078efcff */
[----:B------:R-:W-:Y:S01]  /*1fa0*/  IMAD.SHL.U32 R32, R18, 0x4, RZ ;  /* 0x0000000412207824 */ /* 0x000fe200078e00ff */
[----:B------:R-:W-:Y:S01]  /*1fb0*/  SHF.R.U32.HI R26, RZ, 0x3, R147 ;  /* 0x00000003ff1a7819 */ /* 0x000fe20000011693 */
[----:B------:R-:W-:Y:S01]  /*1fc0*/  IMAD.IADD R8, R5, 0x1, -R229 ;  /* 0x0000000105087824 */ /* 0x000fe200078e0ae5 */
[----:B------:R-:W-:Y:S01]  /*1fd0*/  SHF.L.U64.HI R168, R163, R181, c[0x0][0x294] ;  /* 0x0000a500a3a87619 */ /* 0x000fe200000102b5 */
[----:B------:R-:W-:Y:S01]  /*1fe0*/  IMAD.WIDE.U32 R126, R22, c[0x0][0x248], R2 ;  /* 0x00009200167e7a25 */ /* 0x000fe200078e0002 */
[----:B------:R-:W-:-:S02]  /*1ff0*/  SHF.R.S32.HI R3, RZ, 0x1f, R41 ;  /* 0x0000001fff037819 */ /* 0x000fc40000011429 */
[C---:B------:R-:W-:Y:S01]  /*2000*/  ISETP.GE.AND P0, PT, R8.reuse, 0x1, PT ;  /* 0x000000010800780c */ /* 0x040fe20003f06270 */
[----:B------:R-:W-:Y:S01]  /*2010*/  IMAD R2, R187, R41, RZ ;  /* 0x00000029bb027224 */ /* 0x000fe200078e02ff */
[----:B------:R-:W-:Y:S01]  /*2020*/  MOV R124, R126 ;  /* 0x0000007e007c7202 */ /* 0x000fe20000000f00 */
[----:B------:R-:W-:Y:S01]  /*2030*/  IMAD.IADD R125, R127, 0x1, R4 ;  /* 0x000000017f7d7824 */ /* 0x000fe200078e0204 */
[----:B------:R-:W-:Y:S01]  /*2040*/  ISETP.GE.AND P2, PT, R8, 0x21, PT ;  /* 0x000000210800780c */ /* 0x000fe20003f46270 */
[-C--:B------:R-:W-:Y:S01]  /*2050*/  IMAD R4, R3, R154.reuse, R2 ;  /* 0x0000009a03047224 */ /* 0x080fe200078e0202 */
[----:B------:R-:W-:Y:S01]  /*2060*/  SHF.R.S32.HI R33, RZ, 0x1f, R32 ;  /* 0x0000001fff217819 */ /* 0x000fe20000011420 */
[----:B------:R-:W-:-:S04]  /*2070*/  IMAD.WIDE.U32 R2, R41, R154, R124 ;  /* 0x0000009a29027225 */ /* 0x000fc800078e007c */
[----:B------:R-:W-:Y:S01]  /*2080*/  IMAD.WIDE.U32 R10, R21, c[0x0][0x1e0], RZ ;  /* 0x00007800150a7a25 */ /* 0x000fe200078e00ff */
[----:B------:R-:W-:Y:S02]  /*2090*/  IADD3 R3, R3, R4, RZ ;  /* 0x0000000403037210 */ /* 0x000fe40007ffe0ff */
[----:B------:R-:W-:Y:S01]  /*20a0*/  @P0 LEA R4, P1, R2, c[0x0][0x220], 0x1 ;  /* 0x0000880002040a11 */ /* 0x000fe200078208ff */
[----:B------:R-:W-:-:S03]  /*20b0*/  IMAD.WIDE.U32 R212, R229, c[0x0][0x1e0], RZ ;  /* 0x00007800e5d47a25 */ /* 0x000fc600078e00ff */
[----:B------:R-:W-:Y:S01]  /*20c0*/  @P0 LEA.HI.X R5, R2, c[0x0][0x224], R3, 0x1, P1 ;  /* 0x0000890002050a11 */ /* 0x000fe200008f0c03 */
[----:B------:R-:W-:Y:S01]  /*20d0*/  IMAD.WIDE.U32 R164, R180, 0x60, RZ ;  /* 0x00000060b4a47825 */ /* 0x000fe200078e00ff */
[----:B------:R-:W-:-:S03]  /*20e0*/  @P2 IADD3 R7, P1, R214, R2, RZ ;  /* 0x00000002d6072210 */ /* 0x000fc60007f3e0ff */
[----:B------:R-:W-:Y:S01]  /*20f0*/  @!PT LDS RZ, [RZ] ;  /* 0x00000000fffff984 */ /* 0x000fe20000000800 */
[----:B------:R-:W-:Y:S01]  /*2100*/  @!PT LDS RZ, [RZ] ;  /* 0x00000000fffff984 */ /* 0x000fe20000000800 */
[----:B------:R-:W-:Y:S01]  /*2110*/  @!PT LDS RZ, [RZ] ;  /* 0x00000000fffff984 */ /* 0x000fe20000000800 */
[----:B------:R1:W-:Y:S01]  /*2120*/  @P0 LDGSTS.E.BYPASS.LTC128B.128 [R208+0x8100], [R4.64], !P5 ;  /* 0x0810000004d00fae */ /* 0x0003e2000e901d4a */
[----:B------:R-:W-:Y:S01]  /*2130*/  IMAD.MOV.U32 R162, RZ, RZ, c[0x0][0x280] ;  /* 0x0000a000ffa27624 */ /* 0x000fe200078e00ff */
[----:B------:R-:W-:Y:S01]  /*2140*/  IADD3 R186, R165, UR4, RZ ;  /* 0x00000004a5ba7c10 */ /* 0x000fe2000fffe0ff */
[----:B------:R-:W-:Y:S01]  /*2150*/  @P2 IMAD.X R9, R3, 0x1, R188, P1 ;  /* 0x0000000103092824 */ /* 0x000fe200008e06bc */
[C---:B------:R-:W-:Y:S01]  /*2160*/  @P2 LEA R6, P1, R7.reuse, c[0x0][0x220], 0x1 ;  /* 0x0000880007062a11 */ /* 0x040fe200078208ff */
[----:B------:R1:W-:Y:S01]  /*2170*/  @P0 LDGSTS.E.BYPASS.LTC128B.128 [R208+0xb900], [R4.64+0x80], !P4 ;  /* 0x0b90008004d00fae */ /* 0x0003e2000e101d4a */
[----:B------:R-:W-:Y:S01]  /*2180*/  ISETP.GT.AND P0, PT, R8, 0x60, PT ;  /* 0x000000600800780c */ /* 0x000fe20003f04270 */
[----:B------:R-:W-:Y:S01]  /*2190*/  IMAD.MOV.U32 R216, RZ, RZ, c[0x0][0x27c] ;  /* 0x00009f00ffd87624 */ /* 0x000fe200078e00ff */
[----:B------:R-:W-:Y:S01]  /*21a0*/  @P2 LEA.HI.X R7, R7, c[0x0][0x224], R9, 0x1, P1 ;  /* 0x0000890007072a11 */ /* 0x000fe200008f0c09 */
[----:B------:R-:W-:Y:S01]  /*21b0*/  IMAD R9, R24, c[0x0][0x1e0], RZ ;  /* 0x0000780018097a24 */ /* 0x000fe200078e02ff */
[----:B------:R-:W-:Y:S01]  /*21c0*/  ISETP.GE.AND P1, PT, R8, 0x41, PT ;  /* 0x000000410800780c */ /* 0x000fe20003f26270 */
[----:B------:R-:W-:Y:S01]  /*21d0*/  IMAD R8, R25, c[0x0][0x290], RZ ;  /* 0x0000a40019087a24 */ /* 0x000fe200078e02ff */
[C---:B------:R-:W-:Y:S01]  /*21e0*/  SHF.L.U64.HI R167, R162.reuse, R181, c[0x0][0x284] ;  /* 0x0000a100a2a77619 */ /* 0x040fe200000102b5 */
[----:B------:R3:W-:Y:S01]  /*21f0*/  @P2 LDGSTS.E.BYPASS.LTC128B.128 [R210+0x9100], [R6.64], !P5 ;  /* 0x0910000006d22fae */ /* 0x0007e2000e901d4a */
[----:B------:R-:W-:Y:S01]  /*2200*/  IMAD R9, R21, c[0x0][0x1e4], R9 ;  /* 0x0000790015097a24 */ /* 0x000fe200078e0209 */
[----:B------:R-:W-:Y:S01]  /*2210*/  SHF.L.U32 R191, R162, 0x5, RZ ;  /* 0x00000005a2bf7819 */ /* 0x000fe200000006ff */
[----:B------:R-:W-:Y:S01]  /*2220*/  IMAD R12, R229, c[0x0][0x294], R8 ;  /* 0x0000a500e50c7a24 */ /* 0x000fe200078e0208 */
[----:B------:R3:W-:Y:S01]  /*2230*/  @P2 LDGSTS.E.BYPASS.LTC128B.128 [R210+0xc900], [R6.64+0x80], !P4 ;  /* 0x0c90008006d22fae */ /* 0x0007e2000e101d4a */
[----:B------:R-:W-:-:S02]  /*2240*/  IMAD.SHL.U32 R192, R163, 0x20, RZ ;  /* 0x00000020a3c07824 */ /* 0x000fc400078e00ff */
[----:B-1----:R-:W-:-:S04]  /*2250*/  IMAD R4, R25, c[0x0][0x280], RZ ;  /* 0x0000a00019047a24 */ /* 0x002fc800078e02ff */
[C---:B------:R-:W-:Y:S02]  /*2260*/  IMAD R13, R229.reuse, c[0x0][0x284], R4 ;  /* 0x0000a100e50d7a24 */ /* 0x040fe400078e0204 */
[----:B------:R-:W-:-:S04]  /*2270*/  IMAD.WIDE.U32 R4, R229, c[0x0][0x280], R36 ;  /* 0x0000a000e5047a25 */ /* 0x000fc800078e0024 */
[----:B------:R-:W-:Y:S01]  /*2280*/  IMAD.IADD R17, R13, 0x1, R5 ;  /* 0x000000010d117824 */ /* 0x000fe200078e0205 */
[----:B------:R-:W-:Y:S01]  /*2290*/  MOV R16, R4 ;  /* 0x0000000400107202 */ /* 0x000fe20000000f00 */
[----:B------:R-:W-:Y:S01]  /*22a0*/  IMAD.IADD R5, R11, 0x1, R9 ;  /* 0x000000010b057824 */ /* 0x000fe200078e0209 */
[----:B---3--:R-:W-:Y:S01]  /*22b0*/  @P1 IADD3 R6, P2, R2, R14, RZ ;  /* 0x0000000e02061210 */ /* 0x008fe20007f5e0ff */
[----:B------:R-:W-:Y:S01]  /*22c0*/  IMAD.WIDE.U32 R8, R229, c[0x0][0x280], R32 ;  /* 0x0000a000e5087a25 */ /* 0x000fe200078e0020 */
[----:B------:R-:W-:Y:S02]  /*22d0*/  MOV R4, R10 ;  /* 0x0000000a00047202 */ /* 0x000fe40000000f00 */
[----:B------:R-:W-:Y:S01]  /*22e0*/  @P1 IADD3.X R7, R3, UR5, R15, P2, !PT ;  /* 0x0000000503071c10 */ /* 0x000fe200097fe40f */
[----:B------:R-:W-:Y:S01]  /*22f0*/  IMAD.WIDE.U32 R10, R229, c[0x0][0x290], R32 ;  /* 0x0000a400e50a7a25 */ /* 0x000fe200078e0020 */
[----:B------:R-:W-:Y:S02]  /*2300*/  @P1 LEA R14, P2, R6, c[0x0][0x220], 0x1 ;  /* 0x00008800060e1a11 */ /* 0x000fe400078408ff */
[----:B------:R-:W-:Y:S01]  /*2310*/  IADD3 R9, R9, R13, RZ ;  /* 0x0000000d09097210 */ /* 0x000fe20007ffe0ff */
[----:B------:R-:W-:Y:S01]  /*2320*/  @P0 IMAD.WIDE.U32 R2, R180, 0x60, R2 ;  /* 0x00000060b4020825 */ /* 0x000fe200078e0002 */
[----:B------:R-:W-:-:S03]  /*2330*/  @P1 LEA.HI.X R15, R6, c[0x0][0x224], R7, 0x1, P2 ;  /* 0x00008900060f1a11 */ /* 0x000fc600010f0c07 */
[----:B------:R-:W-:Y:S01]  /*2340*/  IMAD.WIDE.U32 R6, R229, c[0x0][0x290], R36 ;  /* 0x0000a400e5067a25 */ /* 0x000fe200078e0024 */
[----:B------:R-:W-:Y:S01]  /*2350*/  @P0 IADD3 R3, R3, UR4, RZ ;  /* 0x0000000403030c10 */ /* 0x000fe2000fffe0ff */
[----:B------:R1:W-:Y:S02]  /*2360*/  @P1 LDGSTS.E.BYPASS.LTC128B.128 [R210+0xa100], [R14.64], !P5 ;  /* 0x0a1000000ed21fae */ /* 0x0003e4000e901d4a */
[----:B------:R-:W-:Y:S01]  /*2370*/  IMAD.WIDE.U32 R18, R31, c[0x0][0x1e8], R4 ;  /* 0x00007a001f127a25 */ /* 0x000fe200078e0004 */
[----:B------:R-:W-:Y:S01]  /*2380*/  MOV R4, R6 ;  /* 0x0000000600047202 */ /* 0x000fe20000000f00 */
[----:B------:R1:W-:Y:S02]  /*2390*/  @P1 LDGSTS.E.BYPASS.LTC128B.128 [R210+0xd900], [R14.64+0x80], !P4 ;  /* 0x0d9000800ed21fae */ /* 0x0003e4000e101d4a */
[----:B------:R-:W-:Y:S02]  /*23a0*/  IMAD.IADD R5, R12, 0x1, R7 ;  /* 0x000000010c057824 */ /* 0x000fe400078e0207 */
[----:B------:R-:W-:Y:S01]  /*23b0*/  IMAD.IADD R7, R11, 0x1, R12 ;  /* 0x000000010b077824 */ /* 0x000fe200078e020c */
[C---:B------:R-:W-:Y:S01]  /*23c0*/  @P0 LEA R12, P2, R2.reuse, c[0x0][0x220], 0x1 ;  /* 0x00008800020c0a11 */ /* 0x040fe200078408ff */
[----:B------:R-:W-:Y:S01]  /*23d0*/  IMAD.MOV.U32 R6, RZ, RZ, R10 ;  /* 0x000000ffff067224 */ /* 0x000fe200078e000a */
[----:B------:R-:W-:Y:S01]  /*23e0*/  MOV R10, R18 ;  /* 0x00000012000a7202 */ /* 0x000fe20000000f00 */
[----:B------:R-:W-:Y:S01]  /*23f0*/  IMAD R11, R31, c[0x0][0x1ec], R19 ;  /* 0x00007b001f0b7a24 */ /* 0x000fe200078e0213 */
[----:B------:R-:W-:Y:S01]  /*2400*/  @P0 LEA.HI.X R13, R2, c[0x0][0x224], R3, 0x1, P2 ;  /* 0x00008900020d0a11 */ /* 0x000fe200010f0c03 */
[----:B-----5:R-:W-:Y:S01]  /*2410*/  IMAD.WIDE.U32 R108, R145, c[0x0][0x280], R16 ;  /* 0x0000a000916c7a25 */ /* 0x020fe200078e0010 */
[----:B------:R-:W-:-:S02]  /*2420*/  SHF.R.S32.HI R2, RZ, 0x1f, R145 ;  /* 0x0000001fff027819 */ /* 0x000fc40000011491 */
[----:B------:R-:W-:Y:S01]  /*2430*/  SHF.R.S32.HI R3, RZ, 0x1f, R29 ;  /* 0x0000001fff037819 */ /* 0x000fe2000001141d */
[----:B------:R3:W-:Y:S01]  /*2440*/  @P0 LDGSTS.E.BYPASS.LTC128B.128 [R210+0xb100], [R12.64], !P5 ;  /* 0x0b1000000cd20fae */ /* 0x0007e2000e901d4a */
[----:B------:R-:W-:Y:S02]  /*2450*/  IMAD.WIDE.U32 R106, R145, c[0x0][0x290], R4 ;  /* 0x0000a400916a7a25 */ /* 0x000fe400078e0004 */
[----:B------:R-:W-:Y:S01]  /*2460*/  LEA.HI R3, R3, R29, RZ, 0x3 ;  /* 0x0000001d03037211 */ /* 0x000fe200078f18ff */
[----:B------:R3:W-:Y:S01]  /*2470*/  @P0 LDGSTS.E.BYPASS.LTC128B.128 [R210+0xe900], [R12.64+0x80], !P4 ;  /* 0x0e9000800cd20fae */ /* 0x0007e2000e101d4a */
[----:B------:R-:W-:Y:S02]  /*2480*/  IMAD R18, R2, c[0x0][0x290], RZ ;  /* 0x0000a40002127a24 */ /* 0x000fe400078e02ff */
[----:B------:R-:W-:Y:S01]  /*2490*/  IMAD.WIDE.U32 R102, R145, c[0x0][0x290], R6 ;  /* 0x0000a40091667a25 */ /* 0x000fe200078e0006 */
[----:B------:R-:W0:Y:S01]  /*24a0*/  LDGDEPBAR ;  /* 0x00000000000079af */ /* 0x000e220000000000 */
[----:B------:R-:W-:Y:S02]  /*24b0*/  WARPSYNC 0xffffffff ;  /* 0xffffffff00007948 */ /* 0x000fe40003800000 */
[----:B------:R-:W-:-:S02]  /*24c0*/  IMAD.SHL.U32 R19, R3, 0x40, RZ ;  /* 0x0000004003137824 */ /* 0x000fc400078e00ff */
[C---:B------:R-:W-:Y:S01]  /*24d0*/  IMAD R3, R145.reuse, c[0x0][0x294], R18 ;  /* 0x0000a50091037a24 */ /* 0x040fe200078e0212 */
[----:B-1----:R-:W-:Y:S01]  /*24e0*/  SHF.R.S32.HI R15, RZ, 0x1f, R28 ;  /* 0x0000001fff0f7819 */ /* 0x002fe2000001141c */
[----:B------:R-:W-:Y:S01]  /*24f0*/  IMAD.WIDE.U32 R104, R145, c[0x0][0x280], R8 ;  /* 0x0000a00091687a25 */ /* 0x000fe200078e0008 */
[----:B------:R-:W-:Y:S02]  /*2500*/  LOP3.LUT R19, R19, 0xfffffe00, RZ, 0xc0, !PT ;  /* 0xfffffe0013137812 */ /* 0x000fe400078ec0ff */
[----:B------:R-:W-:Y:S02]  /*2510*/  LEA.HI R15, R15, R28, RZ, 0x3 ;  /* 0x0000001c0f0f7211 */ /* 0x000fe400078f18ff */
[----:B------:R-:W-:Y:S02]  /*2520*/  IADD3 R119, R3, R107, RZ ;  /* 0x0000006b03777210 */ /* 0x000fe40007ffe0ff */
[----:B------:R-:W-:Y:S02]  /*2530*/  SHF.L.U32 R15, R15, 0x6, RZ ;  /* 0x000000060f0f7819 */ /* 0x000fe400000006ff */
[----:B------:R-:W-:-:S02]  /*2540*/  IADD3 R116, R103, R3, RZ ;  /* 0x0000000367747210 */ /* 0x000fc40007ffe0ff */
[----:B------:R-:W-:Y:S01]  /*2550*/  LOP3.LUT R15, R15, 0xfffffe00, RZ, 0xc0, !PT ;  /* 0xfffffe000f0f7812 */ /* 0x000fe200078ec0ff */
[----:B---3--:R-:W-:Y:S01]  /*2560*/  IMAD R13, R2, c[0x0][0x280], RZ ;  /* 0x0000a000020d7a24 */ /* 0x008fe200078e02ff */
[----:B------:R-:W-:Y:S01]  /*2570*/  SHF.L.U32 R12, R216, 0x1, RZ ;  /* 0x00000001d80c7819 */ /* 0x000fe200000006ff */
[----:B------:R-:W-:Y:S02]  /*2580*/  IMAD R2, R25, c[0x0][0x1e0], RZ ;  /* 0x0000780019027a24 */ /* 0x000fe400078e02ff */
[----:B------:R-:W-:Y:S02]  /*2590*/  IMAD R13, R145, c[0x0][0x284], R13 ;  /* 0x0000a100910d7a24 */ /* 0x000fe400078e020d */
[----:B------:R-:W-:Y:S02]  /*25a0*/  IMAD R14, R229, c[0x0][0x1e4], R2 ;  /* 0x00007900e50e7a24 */ /* 0x000fe400078e0202 */
[----:B------:R-:W-:Y:S01]  /*25b0*/  IMAD.IADD R117, R105, 0x1, R13 ;  /* 0x0000000169757824 */ /* 0x000fe200078e020d */
[----:B------:R-:W-:Y:S01]  /*25c0*/  IADD3 R120, R13, R109, RZ ;  /* 0x0000006d0d787210 */ /* 0x000fe20007ffe0ff */
[----:B------:R-:W-:Y:S01]  /*25d0*/  IMAD.IADD R139, R213, 0x1, R14 ;  /* 0x00000001d58b7824 */ /* 0x000fe200078e020e */
[----:B--2---:R-:W-:Y:S01]  /*25e0*/  @P3 SHF.R.S32.HI R2, RZ, 0x1f, R20 ;  /* 0x0000001fff023819 */ /* 0x004fe20000011414 */
[----:B------:R-:W-:Y:S01]  /*25f0*/  @!P3 IMAD.MOV.U32 R2, RZ, RZ, R146 ;  /* 0x000000ffff02b224 */ /* 0x000fe200078e0092 */
[----:B------:R-:W-:-:S04]  /*2600*/  @!P3 MOV R20, R34 ;  /* 0x000000220014b202 */ /* 0x000fc80000000f00 */
[----:B------:R-:W-:Y:S02]  /*2610*/  SEL R14, R2, RZ, !P6 ;  /* 0x000000ff020e7207 */ /* 0x000fe40007000000 */
[----:B------:R-:W-:-:S03]  /*2620*/  SEL R18, R20, RZ, !P6 ;  /* 0x000000ff14127207 */ /* 0x000fc60007000000 */
[----:B------:R-:W-:Y:S02]  /*2630*/  IMAD R2, R14, c[0x0][0x1f0], RZ ;  /* 0x00007c000e027a24 */ /* 0x000fe400078e02ff */
[----:B------:R-:W-:-:S04]  /*2640*/  IMAD.WIDE.U32 R94, R18, c[0x0][0x1f0], R10 ;  /* 0x00007c00125e7a25 */ /* 0x000fc800078e000a */
[----:B------:R-:W-:Y:S01]  /*2650*/  IMAD R2, R18, c[0x0][0x1f4], R2 ;  /* 0x00007d0012027a24 */ /* 0x000fe200078e0202 */
[----:B------:R-:W-:-:S03]  /*2660*/  IADD3 R118, P1, P0, R94, R212, R36 ;  /* 0x000000d45e767210 */ /* 0x000fc6000783e024 */
[----:B------:R-:W-:-:S05]  /*2670*/  IMAD.IADD R96, R95, 0x1, R2 ;  /* 0x000000015f607824 */ /* 0x000fca00078e0202 */
[----:B------:R-:W-:Y:S02]  /*2680*/  IADD3.X R115, R96, R139, R37, P1, P0 ;  /* 0x0000008b60737210 */ /* 0x000fe40000fe0425 */
[----:B------:R-:W-:Y:S01]  /*2690*/  ISETP.GE.AND P0, PT, R36, c[0x0][0x27c], PT ;  /* 0x00009f0024007a0c */ /* 0x000fe20003f06270 */
[C-C-:B------:R-:W-:Y:S01]  /*26a0*/  IMAD.WIDE.U32 R2, R31.reuse, c[0x0][0x260], R36.reuse ;  /* 0x000098001f027a25 */ /* 0x140fe200078e0024 */
[----:B------:R-:W-:Y:S01]  /*26b0*/  ISETP.GE.AND P2, PT, R216, 0x1, PT ;  /* 0x00000001d800780c */ /* 0x000fe20003f46270 */
[----:B------:R-:W-:Y:S01]  /*26c0*/  BAR.SYNC.DEFER_BLOCKING 0x0 ;  /* 0x0000000000007b1d */ /* 0x000fe20000010000 */
[----:B------:R-:W-:Y:S01]  /*26d0*/  SEL R6, RZ, c[0x0][0x27c], !P0 ;  /* 0x00009f00ff067a07 */ /* 0x000fe20004000000 */
[----:B------:R-:W-:Y:S01]  /*26e0*/  IMAD.WIDE.U32 R4, R31, c[0x0][0x210], R36 ;  /* 0x000084001f047a25 */ /* 0x000fe200078e0024 */
[----:B------:R-:W-:Y:S02]  /*26f0*/  LOP3.LUT R230, R230, 0xfffffff7, RZ, 0xc0, !PT ;  /* 0xfffffff7e6e67812 */ /* 0x000fe400078ec0ff */
[----:B------:R-:W-:Y:S01]  /*2700*/  IADD3 R143, P1, R229, R21, RZ ;  /* 0x00000015e58f7210 */ /* 0x000fe20007f3e0ff */
[----:B------:R-:W-:Y:S01]  /*2710*/  IMAD.IADD R6, R36, 0x1, R6 ;  /* 0x0000000124067824 */ /* 0x000fe200078e0206 */
[----:B------:R-:W-:Y:S01]  /*2720*/  ULDC.U8 UR6, c[0x0][0x298] ;  /* 0x0000a60000067ab9 */ /* 0x000fe20000000000 */
[C---:B------:R-:W-:Y:S01]  /*2730*/  IMAD R3, R31.reuse, c[0x0][0x264], R3 ;  /* 0x000099001f037a24 */ /* 0x040fe200078e0203 */
[----:B------:R-:W-:Y:S01]  /*2740*/  ULDC UR8, c[0x0][0x1e4] ;  /* 0x0000790000087ab9 */ /* 0x000fe20000000800 */
[----:B------:R-:W-:Y:S01]  /*2750*/  @P0 IADD3 R12, -R12, c[0x0][0x1d4], RZ ;  /* 0x000075000c0c0a10 */ /* 0x000fe20007ffe1ff */
[----:B------:R-:W-:Y:S01]  /*2760*/  IMAD R5, R31, c[0x0][0x214], R5 ;  /* 0x000085001f057a24 */ /* 0x000fe200078e0205 */
[----:B------:R-:W-:Y:S01]  /*2770*/  ISETP.NE.AND P0, PT, RZ, UR6, PT ;  /* 0x00000006ff007c0c */ /* 0x000fe2000bf05270 */
[----:B------:R-:W-:Y:S01]  /*2780*/  IMAD.WIDE.U32 R100, R22, c[0x0][0x268], R2 ;  /* 0x00009a0016647a25 */ /* 0x000fe200078e0002 */
[----:B------:R-:W-:Y:S01]  /*2790*/  SHF.R.S32.HI R7, RZ, 0x1f, R12 ;  /* 0x0000001fff077819 */ /* 0x000fe2000001140c */
[----:B------:R-:W-:Y:S01]  /*27a0*/  UMOV UR7, 0x60 ;  /* 0x0000006000077882 */ /* 0x000fe20000000000 */
[----:B------:R-:W-:Y:S01]  /*27b0*/  @P2 LOP3.LUT R230, R230, 0x8, RZ, 0xfc, !PT ;  /* 0x00000008e6e62812 */ /* 0x000fe200078efcff */
[----:B------:R-:W-:Y:S01]  /*27c0*/  IMAD.WIDE.U32 R98, R18, c[0x0][0x218], R4 ;  /* 0x0000860012627a25 */ /* 0x000fe200078e0004 */
[----:B------:R-:W-:Y:S01]  /*27d0*/  LEA.HI R9, R7, R12, RZ, 0x4 ;  /* 0x0000000c07097211 */ /* 0x000fe200078f20ff */
[----:B------:R-:W-:Y:S01]  /*27e0*/  ULDC UR5, c[0x0][0x284] ;  /* 0x0000a10000057ab9 */ /* 0x000fe20000000800 */
[----:B------:R-:W-:Y:S01]  /*27f0*/  SHF.R.S32.HI R7, RZ, 0x1f, R6 ;  /* 0x0000001fff077819 */ /* 0x000fe20000011406 */
[----:B------:R-:W-:Y:S01]  /*2800*/  IMAD R8, R23, c[0x0][0x268], RZ ;  /* 0x00009a0017087a24 */ /* 0x000fe200078e02ff */
[----:B------:R-:W-:Y:S01]  /*2810*/  SHF.R.S32.HI R3, RZ, 0x4, R9 ;  /* 0x00000004ff037819 */ /* 0x000fe20000011409 */
[----:B------:R-:W-:Y:S01]  /*2820*/  IMAD R10, R14, c[0x0][0x218], RZ ;  /* 0x000086000e0a7a24 */ /* 0x000fe200078e02ff */
[CC--:B------:R-:W-:Y:S01]  /*2830*/  LEA.HI R2, R7.reuse, R6.reuse, RZ, 0x3 ;  /* 0x0000000607027211 */ /* 0x0c0fe200078f18ff */
[----:B------:R-:W-:Y:S01]  /*2840*/  IMAD R16, R22, c[0x0][0x26c], R8 ;  /* 0x00009b0016107a24 */ /* 0x000fe200078e0208 */
[----:B------:R-:W-:Y:S01]  /*2850*/  LEA.HI R6, R7, R6, RZ, 0x6 ;  /* 0x0000000607067211 */ /* 0x000fe200078f30ff */
[----:B------:R-:W-:Y:S01]  /*2860*/  IMAD R17, R18, c[0x0][0x21c], R10 ;  /* 0x0000870012117a24 */ /* 0x000fe200078e020a */
[----:B------:R-:W-:Y:S01]  /*2870*/  LOP3.LUT R5, R158, 0x38, R2, 0xf8, !PT ;  /* 0x000000389e057812 */ /* 0x000fe200078ef802 */
[----:B------:R-:W-:Y:S01]  /*2880*/  ULDC UR4, c[0x0][0x294] ;  /* 0x0000a50000047ab9 */ /* 0x000fe20000000800 */
[----:B------:R-:W-:Y:S01]  /*2890*/  LEA.HI.SX32 R3, R2, R3, 0x1d ;  /* 0x0000000302037211 */ /* 0x000fe200078feaff */
[----:B------:R-:W-:Y:S01]  /*28a0*/  IMAD.MOV.U32 R179, RZ, RZ, 0x6 ;  /* 0x00000006ffb37424 */ /* 0x000fe200078e00ff */
[----:B------:R-:W-:Y:S01]  /*28b0*/  SHF.R.S32.HI R4, RZ, 0x6, R6 ;  /* 0x00000006ff047819 */ /* 0x000fe20000011406 */
[----:B------:R-:W-:Y:S01]  /*28c0*/  UIMAD UR8, UR8, 0x60, URZ ;  /* 0x00000060080878a4 */ /* 0x000fe2000f8e023f */
[----:B------:R-:W-:Y:S01]  /*28d0*/  LOP3.LUT R6, R157, 0x38, R2, 0xf8, !PT ;  /* 0x000000389d067812 */ /* 0x000fe200078ef802 */
[----:B------:R-:W-:Y:S01]  /*28e0*/  IMAD.SHL.U32 R93, R3, 0x8, RZ ;  /* 0x00000008035d7824 */ /* 0x000fe200078e00ff */
[----:B------:R-:W-:Y:S01]  /*28f0*/  LOP3.LUT R11, R5, R193, RZ, 0x3c, !PT ;  /* 0x000000c1050b7212 */ /* 0x000fe200078e3cff */
[C---:B------:R-:W-:Y:S01]  /*2900*/  IMAD R7, R4.reuse, 0x1c00, R170 ;  /* 0x00001c0004077824 */ /* 0x040fe200078e02aa */
[----:B------:R-:W-:Y:S01]  /*2910*/  SHF.R.S32.HI R5, RZ, 0x1f, R3 ;  /* 0x0000001fff057819 */ /* 0x000fe20000011403 */
[C---:B------:R-:W-:Y:S01]  /*2920*/  IMAD R8, R4.reuse, 0x1c00, R169 ;  /* 0x00001c0004087824 */ /* 0x040fe200078e02a9 */
[--C-:B------:R-:W-:Y:S01]  /*2930*/  LOP3.LUT R9, R147, 0x38, R2.reuse, 0xf8, !PT ;  /* 0x0000003893097812 */ /* 0x100fe200078ef802 */
[----:B------:R-:W-:Y:S01]  /*2940*/  IMAD R10, R4, 0x1c00, R19 ;  /* 0x00001c00040a7824 */ /* 0x000fe200078e0213 */
[----:B------:R-:W-:Y:S01]  /*2950*/  LOP3.LUT R6, R6, R215, RZ, 0x3c, !PT ;  /* 0x000000d706067212 */ /* 0x000fe200078e3cff */
[----:B------:R-:W-:Y:S01]  /*2960*/  IMAD.IADD R14, R8, 0x1, R11 ;  /* 0x00000001080e7824 */ /* 0x000fe200078e020b */
[----:B------:R-:W-:Y:S01]  /*2970*/  LEA.HI R5, R5, R3, RZ, 0x3 ;  /* 0x0000000305057211 */ /* 0x000fe200078f18ff */
[----:B------:R-:W-:Y:S01]  /*2980*/  UIMAD UR5, UR7, UR5, URZ ;  /* 0x00000005070572a4 */ /* 0x000fe2000f8e023f */
[----:B------:R-:W-:Y:S01]  /*2990*/  LOP3.LUT R9, R9, R26, RZ, 0x3c, !PT ;  /* 0x0000001a09097212 */ /* 0x000fe200078e3cff */
[----:B------:R-:W-:Y:S01]  /*29a0*/  UIMAD UR4, UR7, UR4, URZ ;  /* 0x00000004070472a4 */ /* 0x000fe2000f8e023f */
[----:B------:R-:W-:Y:S01]  /*29b0*/  IADD3 R13, R7, R6, RZ ;  /* 0x00000006070d7210 */ /* 0x000fe20007ffe0ff */
[----:B------:R-:W-:Y:S01]  /*29c0*/  IMAD R176, R148, c[0x0][0x1e4], RZ ;  /* 0x0000790094b07a24 */ /* 0x000fe200078e02ff */
[----:B------:R-:W-:Y:S01]  /*29d0*/  LOP3.LUT R6, R156, 0x38, R2, 0xf8, !PT ;  /* 0x000000389c067812 */ /* 0x000fe200078ef802 */
[----:B------:R-:W-:Y:S01]  /*29e0*/  IMAD.IADD R12, R10, 0x1, R9 ;  /* 0x000000010a0c7824 */ /* 0x000fe200078e0209 */
[----:B------:R-:W-:Y:S01]  /*29f0*/  SHF.R.S32.HI R3, RZ, 0x3, R5 ;  /* 0x00000003ff037819 */ /* 0x000fe20000011405 */
[----:B------:R-:W-:Y:S01]  /*2a00*/  IMAD R9, R4, 0x1c00, R15 ;  /* 0x00001c0004097824 */ /* 0x000fe200078e020f */
[----:B------:R-:W-:Y:S01]  /*2a10*/  LOP3.LUT R5, R147, 0x38, R93, 0xf8, !PT ;  /* 0x0000003893057812 */ /* 0x000fe200078ef85d */
[----:B------:R-:W-:Y:S01]  /*2a20*/  IMAD R177, R148, c[0x0][0x284], RZ ;  /* 0x0000a10094b17a24 */ /* 0x000fe200078e02ff */
[-C--:B------:R-:W-:Y:S01]  /*2a30*/  LOP3.LUT R8, R6, R27.reuse, RZ, 0x3c, !PT ;  /* 0x0000001b06087212 */ /* 0x080fe200078e3cff */
[C---:B------:R-:W-:Y:S01]  /*2a40*/  IMAD R6, R3.reuse, 0x1c00, R19 ;  /* 0x00001c0003067824 */ /* 0x040fe200078e0213 */
[----:B------:R-:W-:Y:S01]  /*2a50*/  LOP3.LUT R4, R156, 0x38, R93, 0xf8, !PT ;  /* 0x000000389c047812 */ /* 0x000fe200078ef85d */
[----:B------:R-:W-:Y:S01]  /*2a60*/  IMAD R7, R3, 0x1c00, R15 ;  /* 0x00001c0003077824 */ /* 0x000fe200078e020f */
[----:B------:R-:W-:Y:S01]  /*2a70*/  LOP3.LUT R5, R5, R26, RZ, 0x3c, !PT ;  /* 0x0000001a05057212 */ /* 0x000fe200078e3cff */
[----:B------:R-:W-:Y:S01]  /*2a80*/  IMAD.IADD R11, R9, 0x1, R8 ;  /* 0x00000001090b7824 */ /* 0x000fe200078e0208 */
[----:B------:R-:W-:Y:S01]  /*2a90*/  LOP3.LUT R4, R4, R27, RZ, 0x3c, !PT ;  /* 0x0000001b04047212 */ /* 0x000fe200078e3cff */
[----:B------:R-:W-:Y:S01]  /*2aa0*/  IMAD R178, R148, c[0x0][0x294], RZ ;  /* 0x0000a50094b27a24 */ /* 0x000fe200078e02ff */
[----:B------:R-:W-:Y:S01]  /*2ab0*/  IADD3 R10, R6, R5, RZ ;  /* 0x00000005060a7210 */ /* 0x000fe20007ffe0ff */
[----:B------:R-:W-:Y:S01]  /*2ac0*/  IMAD.WIDE.U32 R152, R148, c[0x0][0x1e0], RZ ;  /* 0x0000780094987a25 */ /* 0x000fe200078e00ff */
[----:B------:R-:W-:-:S02]  /*2ad0*/  LOP3.LUT R6, R158, 0x38, R93, 0xf8, !PT ;  /* 0x000000389e067812 */ /* 0x000fc400078ef85d */
[----:B------:R-:W-:Y:S01]  /*2ae0*/  LOP3.LUT R5, R157, 0x38, R93, 0xf8, !PT ;  /* 0x000000389d057812 */ /* 0x000fe200078ef85d */
[----:B------:R-:W-:Y:S01]  /*2af0*/  IMAD.IADD R9, R7, 0x1, R4 ;  /* 0x0000000107097824 */ /* 0x000fe200078e0204 */
[----:B------:R-:W-:Y:S01]  /*2b00*/  LOP3.LUT R6, R6, R193, RZ, 0x3c, !PT ;  /* 0x000000c106067212 */ /* 0x000fe200078e3cff */
[C---:B------:R-:W-:Y:S01]  /*2b10*/  IMAD R7, R3.reuse, 0x1c00, R169 ;  /* 0x00001c0003077824 */ /* 0x040fe200078e02a9 */
[----:B------:R-:W-:Y:S01]  /*2b20*/  MOV R15, c[0x0][0x1e0] ;  /* 0x00007800000f7a02 */ /* 0x000fe20000000f00 */
[----:B------:R-:W-:Y:S01]  /*2b30*/  IMAD R4, R3, 0x1c00, R170 ;  /* 0x00001c0003047824 */ /* 0x000fe200078e02aa */
[----:B------:R-:W-:Y:S01]  /*2b40*/  LOP3.LUT R3, R5, R215, RZ, 0x3c, !PT ;  /* 0x000000d705037212 */ /* 0x000fe200078e3cff */
[----:B------:R-:W-:Y:S01]  /*2b50*/  IMAD.IADD R8, R7, 0x1, R6 ;  /* 0x0000000107087824 */ /* 0x000fe200078e0206 */
[----:B------:R-:W-:Y:S01]  /*2b60*/  SHF.R.S32.HI R5, RZ, 0x1f, R29 ;  /* 0x0000001fff057819 */ /* 0x000fe2000001141d */
[----:B------:R-:W-:Y:S01]  /*2b70*/  IMAD.WIDE.U32 R150, R148, c[0x0][0x280], RZ ;  /* 0x0000a00094967a25 */ /* 0x000fe200078e00ff */
[----:B------:R-:W-:-:S02]  /*2b80*/  SHF.R.S32.HI R6, RZ, 0x1f, R28 ;  /* 0x0000001fff067819 */ /* 0x000fc4000001141c */
[----:B------:R-:W-:Y:S01]  /*2b90*/  LOP3.LUT R230, R230, 0xfffffffb, RZ, 0xc0, !PT ;  /* 0xfffffffbe6e67812 */ /* 0x000fe200078ec0ff */
[----:B------:R-:W-:Y:S01]  /*2ba0*/  IMAD.IADD R7, R4, 0x1, R3 ;  /* 0x0000000104077824 */ /* 0x000fe200078e0203 */
[----:B------:R-:W-:Y:S01]  /*2bb0*/  SHF.R.S32.HI R3, RZ, 0x1f, R30 ;  /* 0x0000001fff037819 */ /* 0x000fe2000001141e */
[----:B------:R-:W-:Y:S01]  /*2bc0*/  IMAD.WIDE.U32 R194, R28, c[0x0][0x1e0], RZ ;  /* 0x000078001cc27a25 */ /* 0x000fe200078e00ff */
[----:B------:R-:W-:Y:S02]  /*2bd0*/  LOP3.LUT R112, R2, 0xfffffff8, RZ, 0xc0, !PT ;  /* 0xfffffff802707812 */ /* 0x000fe400078ec0ff */
[----:B------:R-:W-:Y:S01]  /*2be0*/  SHF.L.U32 R189, R162, 0x6, RZ ;  /* 0x00000006a2bd7819 */ /* 0x000fe200000006ff */
[----:B------:R-:W-:Y:S01]  /*2bf0*/  IMAD R4, R3, c[0x0][0x1e0], RZ ;  /* 0x0000780003047a24 */ /* 0x000fe200078e02ff */
[----:B------:R-:W-:Y:S01]  /*2c00*/  ISETP.GE.AND P6, PT, R36, c[0x0][0x1d4], PT ;  /* 0x0000750024007a0c */ /* 0x000fe20003fc6270 */
[----:B------:R-:W-:Y:S01]  /*2c10*/  IMAD R3, R5, c[0x0][0x1e0], RZ ;  /* 0x0000780005037a24 */ /* 0x000fe200078e02ff */
[----:B------:R-:W-:Y:S01]  /*2c20*/  SHF.L.U64.HI R181, R15, R181, c[0x0][0x1e4] ;  /* 0x000079000fb57619 */ /* 0x000fe200000102b5 */
[----:B------:R-:W-:Y:S01]  /*2c30*/  IMAD R5, R6, c[0x0][0x1e0], RZ ;  /* 0x0000780006057a24 */ /* 0x000fe200078e02ff */
[----:B------:R-:W-:Y:S01]  /*2c40*/  @P0 LOP3.LUT R230, R230, 0x4, RZ, 0xfc, !PT ;  /* 0x00000004e6e60812 */ /* 0x000fe200078efcff */
[----:B------:R-:W-:Y:S01]  /*2c50*/  IMAD R6, R30, c[0x0][0x1e4], R4 ;  /* 0x000079001e067a24 */ /* 0x000fe200078e0204 */
[----:B------:R-:W-:Y:S01]  /*2c60*/  IADD3 R177, R151, R177, RZ ;  /* 0x000000b197b17210 */ /* 0x000fe20007ffe0ff */
[C---:B------:R-:W-:Y:S01]  /*2c70*/  IMAD.WIDE.U32 R184, R162.reuse, 0x60, RZ ;  /* 0x00000060a2b87825 */ /* 0x040fe200078e00ff */
[----:B------:R-:W-:-:S02]  /*2c80*/  SHF.L.U64.HI R162, R162, R179, c[0x0][0x284] ;  /* 0x0000a100a2a27619 */ /* 0x000fc400000102b3 */
[----:B------:R-:W-:Y:S01]  /*2c90*/  SHF.L.U32 R200, R15, 0x5, RZ ;  /* 0x000000050fc87819 */ /* 0x000fe200000006ff */
[----:B------:R-:W-:Y:S01]  /*2ca0*/  IMAD.WIDE.U32 R182, R163, 0x60, RZ ;  /* 0x00000060a3b67825 */ /* 0x000fe200078e00ff */
[----:B------:R-:W-:Y:S02]  /*2cb0*/  IADD3 R121, R185, UR5, RZ ;  /* 0x00000005b9797c10 */ /* 0x000fe4000fffe0ff */
[----:B------:R-:W-:Y:S01]  /*2cc0*/  SHF.R.S32.HI R114, RZ, 0x1f, R112 ;  /* 0x0000001fff727819 */ /* 0x000fe20000011470 */
[----:B------:R-:W-:Y:S01]  /*2cd0*/  IMAD.WIDE.U32 R160, R15, 0x60, RZ ;  /* 0x000000600fa07825 */ /* 0x000fe200078e00ff */
[----:B------:R-:W-:Y:S02]  /*2ce0*/  IADD3 R122, R183, UR4, RZ ;  /* 0x00000004b77a7c10 */ /* 0x000fe4000fffe0ff */
[----:B------:R-:W-:Y:S01]  /*2cf0*/  SHF.R.S32.HI R113, RZ, 0x1f, R93 ;  /* 0x0000001fff717819 */ /* 0x000fe2000001145d */
[----:B------:R-:W-:Y:S01]  /*2d00*/  IMAD R4, R28, c[0x0][0x1e4], R5 ;  /* 0x000079001c047a24 */ /* 0x000fe200078e0205 */
[----:B------:R-:W-:Y:S01]  /*2d10*/  IADD3 R175, R161, UR8, RZ ;  /* 0x00000008a1af7c10 */ /* 0x000fe2000fffe0ff */
[----:B------:R-:W-:Y:S01]  /*2d20*/  IMAD.WIDE.U32 R148, R148, c[0x0][0x290], RZ ;  /* 0x0000a40094947a25 */ /* 0x000fe200078e00ff */
[----:B------:R-:W-:-:S02]  /*2d30*/  SHF.L.U32 R135, R14, 0x1, RZ ;  /* 0x000000010e877819 */ /* 0x000fc400000006ff */
[----:B------:R-:W-:Y:S01]  /*2d40*/  IADD3 R136, R195, R4, RZ ;  /* 0x00000004c3887210 */ /* 0x000fe20007ffe0ff */
[----:B------:R-:W-:Y:S01]  /*2d50*/  IMAD.WIDE.U32 R198, R30, c[0x0][0x1e0], RZ ;  /* 0x000078001ec67a25 */ /* 0x000fe200078e00ff */
[----:B------:R-:W-:Y:S02]  /*2d60*/  SHF.L.U32 R132, R11, 0x1, RZ ;  /* 0x000000010b847819 */ /* 0x000fe400000006ff */
[----:B------:R-:W-:Y:S01]  /*2d70*/  SHF.L.U32 R129, R8, 0x1, RZ ;  /* 0x0000000108817819 */ /* 0x000fe200000006ff */
[----:B------:R-:W-:-:S04]  /*2d80*/  IMAD.WIDE.U32 R196, R29, c[0x0][0x1e0], RZ ;  /* 0x000078001dc47a25 */ /* 0x000fc800078e00ff */
[----:B------:R-:W-:Y:S02]  /*2d90*/  IMAD R3, R29, c[0x0][0x1e4], R3 ;  /* 0x000079001d037a24 */ /* 0x000fe400078e0203 */
[C---:B------:R-:W-:Y:S01]  /*2da0*/  IMAD.SHL.U32 R211, R180.reuse, 0x40, RZ ;  /* 0x00000040b4d37824 */ /* 0x040fe200078e00ff */
[-C--:B------:R-:W-:Y:S01]  /*2db0*/  SHF.L.U64.HI R180, R180, R179.reuse, c[0x0][0x23c] ;  /* 0x00008f00b4b47619 */ /* 0x080fe200000102b3 */
[C---:B------:R-:W-:Y:S01]  /*2dc0*/  IMAD.SHL.U32 R190, R163.reuse, 0x40, RZ ;  /* 0x00000040a3be7824 */ /* 0x040fe200078e00ff */
[-C--:B------:R-:W-:Y:S01]  /*2dd0*/  SHF.L.U64.HI R163, R163, R179.reuse, c[0x0][0x294] ;  /* 0x0000a500a3a37619 */ /* 0x080fe200000102b3 */
[----:B------:R-:W-:Y:S01]  /*2de0*/  IMAD.X R142, R25, 0x1, R24, P1 ;  /* 0x00000001198e7824 */ /* 0x000fe200008e0618 */
[----:B------:R-:W-:Y:S01]  /*2df0*/  SHF.L.U64.HI R179, R15, R179, c[0x0][0x1e4] ;  /* 0x000079000fb37619 */ /* 0x000fe200000102b3 */
[----:B------:R-:W-:Y:S02]  /*2e00*/  IMAD.IADD R176, R153, 0x1, R176 ;  /* 0x0000000199b07824 */ /* 0x000fe400078e02b0 */
[----:B------:R-:W-:-:S02]  /*2e10*/  IMAD.IADD R178, R149, 0x1, R178 ;  /* 0x0000000195b27824 */ /* 0x000fc400078e02b2 */
[----:B------:R-:W-:Y:S02]  /*2e20*/  IMAD.SHL.U32 R206, R15, 0x40, RZ ;  /* 0x000000400fce7824 */ /* 0x000fe400078e00ff */
[----:B------:R-:W-:Y:S02]  /*2e30*/  IMAD.IADD R138, R199, 0x1, R6 ;  /* 0x00000001c78a7824 */ /* 0x000fe400078e0206 */
[----:B------:R-:W-:Y:S02]  /*2e40*/  IMAD.IADD R137, R197, 0x1, R3 ;  /* 0x00000001c5897824 */ /* 0x000fe400078e0203 */
[----:B------:R-:W-:Y:S02]  /*2e50*/  IMAD.IADD R111, R101, 0x1, R16 ;  /* 0x00000001656f7824 */ /* 0x000fe400078e0210 */
[----:B------:R-:W-:Y:S02]  /*2e60*/  IMAD.IADD R110, R99, 0x1, R17 ;  /* 0x00000001636e7824 */ /* 0x000fe400078e0211 */
[----:B------:R-:W-:-:S02]  /*2e70*/  IMAD.SHL.U32 R134, R13, 0x2, RZ ;  /* 0x000000020d867824 */ /* 0x000fc400078e00ff */
[----:B------:R-:W-:Y:S02]  /*2e80*/  IMAD.SHL.U32 R133, R12, 0x2, RZ ;  /* 0x000000020c857824 */ /* 0x000fe400078e00ff */
[----:B------:R-:W-:Y:S02]  /*2e90*/  IMAD.SHL.U32 R131, R10, 0x2, RZ ;  /* 0x000000020a837824 */ /* 0x000fe400078e00ff */
[----:B------:R-:W-:Y:S02]  /*2ea0*/  IMAD.SHL.U32 R130, R9, 0x2, RZ ;  /* 0x0000000209827824 */ /* 0x000fe400078e00ff */
[----:B------:R-:W-:Y:S02]  /*2eb0*/  IMAD.SHL.U32 R128, R7, 0x2, RZ ;  /* 0x0000000207807824 */ /* 0x000fe400078e00ff */
.L_x_299:
[----:B------:R-:W-:Y:S01]  /*2ec0*/  SHF.R.S32.HI R97, RZ, 0x1f, R41 ;  /* 0x0000001fff617819 */ /* 0x000fe20000011429 */
[-C--:B-1----:R-:W-:Y:S01]  /*2ed0*/  IMAD R2, R176, R41.reuse, RZ ;  /* 0x00000029b0027224 */ /* 0x082fe200078e02ff */
[----:B------:R-:W-:Y:S01]  /*2ee0*/  ISETP.GE.AND P2, PT, R216, 0x1, PT ;  /* 0x00000001d800780c */ /* 0x000fe20003f46270 */
[----:B------:R-:W-:Y:S04]  /*2ef0*/  DEPBAR.LE SB0, 0x0 ;  /* 0x000080000000791a */ /* 0x000fe80000000000 */
[C---:B------:R-:W-:Y:S01]  /*2f00*/  IADD3 R218, R229.reuse, 0x60, RZ ;  /* 0x00000060e5da7810 */ /* 0x040fe20007ffe0ff */
[----:B------:R-:W-:Y:S01]  /*2f10*/  IMAD.WIDE.U32 R80, R152, R41, RZ ;  /* 0x0000002998507225 */ /* 0x000fe200078e00ff */
[C---:B------:R-:W-:Y:S01]  /*2f20*/  IADD3 R219, R229.reuse, 0x40, RZ ;  /* 0x00000040e5db7810 */ /* 0x040fe20007ffe0ff */
[----:B------:R-:W-:Y:S01]  /*2f30*/  WARPSYNC 0xffffffff ;  /* 0xffffffff00007948 */ /* 0x000fe20003800000 */
[----:B------:R-:W-:Y:S01]  /*2f40*/  IADD3 R220, R229, 0x20, RZ ;  /* 0x00000020e5dc7810 */ /* 0x000fe20007ffe0ff */
[----:B------:R-:W-:Y:S01]  /*2f50*/  IMAD R2, R97, R152, R2 ;  /* 0x0000009861027224 */ /* 0x000fe200078e0202 */
[----:B------:R-:W-:Y:S01]  /*2f60*/  BAR.SYNC.DEFER_BLOCKING 0x0 ;  /* 0x0000000000007b1d */ /* 0x000fe20000010000 */
[C---:B------:R-:W-:Y:S02]  /*2f70*/  IADD3 R3, P1, P0, R118.reuse, R80, R200 ;  /* 0x0000005076037210 */ /* 0x040fe4000783e0c8 */
[----:B------:R-:W-:Y:S05]  /*2f80*/  IMAD.IADD R86, R81, 0x1, R2 ;  /* 0x0000000151567824 */ /* 0x000fea00078e0202 */
[----:B------:R-:W-:Y:S02]  /*2f90*/  IADD3.X R5, R115, R86, R181, P1, P0 ;  /* 0x0000005673057210 */ /* 0x000fe40000fe04b5 */
[-C--:B------:R-:W-:Y:S04]  /*2fa0*/  IADD3 R2, P0, R118, R80.reuse, RZ ;  /* 0x0000005076027210 */ /* 0x080fe80007f1e0ff */
[----:B------:R-:W-:Y:S01]  /*2fb0*/  LEA R66, P1, R2, c[0x0][0x1c8], 0x1 ;  /* 0x0000720002427a11 */ /* 0x000fe200078208ff */
[----:B------:R-:W-:Y:S01]  /*2fc0*/  IMAD.X R4, R86, 0x1, R115, P0 ;  /* 0x0000000156047824 */ /* 0x000fe200000e0673 */
[C---:B------:R-:W-:Y:S04]  /*2fd0*/  LEA R72, P0, R3.reuse, c[0x0][0x1c8], 0x1 ;  /* 0x0000720003487a11 */ /* 0x040fe800078008ff */
[----:B------:R-:W-:Y:S02]  /*2fe0*/  LEA.HI.X R67, R2, c[0x0][0x1cc], R4, 0x1, P1 ;  /* 0x0000730002437a11 */ /* 0x000fe400008f0c04 */
[----:B------:R-:W-:Y:S02]  /*2ff0*/  LEA.HI.X R73, R3, c[0x0][0x1cc], R5, 0x1, P0 ;  /* 0x0000730003497a11 */ /* 0x000fe400000f0c05 */
[C---:B------:R-:W-:Y:S04]  /*3000*/  IADD3 R2, P1, P0, R118.reuse, R80, R206 ;  /* 0x0000005076027210 */ /* 0x040fe8000783e0ce */
[C---:B------:R-:W-:Y:S01]  /*3010*/  IADD3.X R4, R115.reuse, R86, R179, P1, P0 ;  /* 0x0000005673047210 */ /* 0x040fe20000fe04b3 */
[----:B------:R-:W-:Y:S01]  /*3020*/  BSSY B2, `(.L_x_251) ;  /* 0x00004e2000027945 */ /* 0x000fe20003800000 */
[----:B------:R-:W-:Y:S04]  /*3030*/  IADD3 R3, P1, P0, R118, R80, R160 ;  /* 0x0000005076037210 */ /* 0x000fe8000783e0a0 */
[----:B------:R-:W-:Y:S02]  /*3040*/  IADD3.X R5, R115, R86, R175, P1, P0 ;  /* 0x0000005673057210 */ /* 0x000fe40000fe04af */
[C---:B------:R-:W-:Y:S02]  /*3050*/  LEA R76, P1, R2.reuse, c[0x0][0x1c8], 0x1 ;  /* 0x00007200024c7a11 */ /* 0x040fe400078208ff */
[C---:B------:R-:W-:Y:S02]  /*3060*/  LEA R82, P0, R3.reuse, c[0x0][0x1c8], 0x1 ;  /* 0x0000720003527a11 */ /* 0x040fe400078008ff */
[----:B------:R-:W-:Y:S02]  /*3070*/  LEA.HI.X R77, R2, c[0x0][0x1cc], R4, 0x1, P1 ;  /* 0x00007300024d7a11 */ /* 0x000fe400008f0c04 */
[----:B------:R-:W-:Y:S01]  /*3080*/  LEA.HI.X R83, R3, c[0x0][0x1cc], R5, 0x1, P0 ;  /* 0x0000730003537a11 */ /* 0x000fe200000f0c05 */
[----:B------:R-:W-:-:S05]  /*3090*/  @!P2 BRA `(.L_x_252) ;  /* 0x00004ae00000a947 */ /* 0x000fca0003800000 */
[-C--:B------:R-:W-:Y:S01]  /*30a0*/  IMAD R4, R177, R41.reuse, RZ ;  /* 0x00000029b1047224 */ /* 0x080fe200078e02ff */
[----:B------:R-:W-:Y:S01]  /*30b0*/  LOP3.LUT P2, RZ, R230, 0x4, RZ, 0xc0, !PT ;  /* 0x00000004e6ff7812 */ /* 0x000fe2000784c0ff */
[-C--:B------:R-:W-:Y:S02]  /*30c0*/  IMAD R3, R178, R41.reuse, RZ ;  /* 0x00000029b2037224 */ /* 0x080fe400078e02ff */
[----:B------:R-:W-:Y:S02]  /*30d0*/  IMAD R2, R41, -0x70, R0 ;  /* 0xffffff9029027824 */ /* 0x000fe400078e0200 */
[-C--:B------:R-:W-:Y:S03]  /*30e0*/  IMAD.WIDE.U32 R34, R150, R41.reuse, RZ ;  /* 0x0000002996227225 */ /* 0x080fe600078e00ff */
[----:B------:R-:W-:Y:S01]  /*30f0*/  IMNMX R79, R2, 0x70, PT ;  /* 0x00000070024f7817 */ /* 0x000fe20003800200 */
[----:B------:R-:W-:Y:S04]  /*3100*/  IMAD.WIDE.U32 R70, R148, R41, RZ ;  /* 0x0000002994467225 */ /* 0x000fe800078e00ff */
[C---:B------:R-:W-:Y:S02]  /*3110*/  IMAD R4, R97.reuse, R150, R4 ;  /* 0x0000009661047224 */ /* 0x040fe400078e0204 */
[----:B------:R-:W-:Y:S03]  /*3120*/  IMAD R3, R97, R148, R3 ;  /* 0x0000009461037224 */ /* 0x000fe600078e0203 */
[----:B------:R-:W-:Y:S02]  /*3130*/  IADD3 R42, R35, R4, RZ ;  /* 0x00000004232a7210 */ /* 0x000fe40007ffe0ff */
[----:B------:R-:W-:Y:S01]  /*3140*/  IADD3 R44, R71, R3, RZ ;  /* 0x00000003472c7210 */ /* 0x000fe20007ffe0ff */
[----:B------:R-:W-:-:S05]  /*3150*/  @!P2 BRA `(.L_x_253) ;  /* 0x000026500000a947 */ /* 0x000fca0003800000 */
[----:B------:R-:W-:Y:S01]  /*3160*/  ISETP.GE.AND P5, PT, R229, R79, PT ;  /* 0x0000004fe500720c */ /* 0x000fe20003fa6270 */
[----:B------:R-:W-:Y:S01]  /*3170*/  BSSY B0, `(.L_x_254) ;  /* 0x000001b000007945 */ /* 0x000fe20003800000 */
[----:B------:R-:W-:Y:S01]  /*3180*/  CS2R R50, SRZ ;  /* 0x0000000000327805 */ /* 0x000fe2000001ff00 */
[----:B------:R-:W-:Y:S01]  /*3190*/  CS2R R46, SRZ ;  /* 0x00000000002e7805 */ /* 0x000fe2000001ff00 */
[----:B------:R-:W-:Y:S01]  /*31a0*/  CS2R R38, SRZ ;  /* 0x0000000000267805 */ /* 0x000fe2000001ff00 */
[----:B------:R-:W-:Y:S01]  /*31b0*/  CS2R R12, SRZ ;  /* 0x00000000000c7805 */ /* 0x000fe2000001ff00 */
[----:B------:R-:W-:Y:S07]  /*31c0*/  CS2R R2, SRZ ;  /* 0x0000000000027805 */ /* 0x000fee000001ff00 */
[----:B------:R-:W-:-:S05]  /*31d0*/  @P5 BRA `(.L_x_255) ;  /* 0x0000014000005947 */ /* 0x000fca0003800000 */
[----:B------:R-:W-:Y:S01]  /*31e0*/  IADD3 R2, P0, R104, R34, RZ ;  /* 0x0000002268027210 */ /* 0x000fe20007f1e0ff */
[----:B------:R-:W-:Y:S01]  /*31f0*/  CS2R R38, SRZ ;  /* 0x0000000000267805 */ /* 0x000fe2000001ff00 */
[----:B------:R-:W-:Y:S01]  /*3200*/  CS2R R46, SRZ ;  /* 0x00000000002e7805 */ /* 0x000fe2000001ff00 */
[----:B------:R-:W-:Y:S02]  /*3210*/  CS2R R12, SRZ ;  /* 0x00000000000c7805 */ /* 0x000fe4000001ff00 */
[----:B------:R-:W-:Y:S01]  /*3220*/  IMAD.X R4, R42, 0x1, R117, P0 ;  /* 0x000000012a047824 */ /* 0x000fe200000e0675 */
[----:B------:R-:W-:Y:S05]  /*3230*/  IADD3 R3, P0, R102, R70, RZ ;  /* 0x0000004666037210 */ /* 0x000fea0007f1e0ff */
[----:B------:R-:W-:Y:S01]  /*3240*/  IMAD.X R5, R44, 0x1, R116, P0 ;  /* 0x000000012c057824 */ /* 0x000fe200000e0674 */
[C---:B------:R-:W-:Y:S04]  /*3250*/  LEA R6, P0, R2.reuse, c[0x0][0x270], 0x1 ;  /* 0x00009c0002067a11 */ /* 0x040fe800078008ff */
[----:B------:R-:W-:Y:S02]  /*3260*/  LEA.HI.X R7, R2, c[0x0][0x274], R4, 0x1, P0 ;  /* 0x00009d0002077a11 */ /* 0x000fe400000f0c04 */
[C---:B------:R-:W-:Y:S04]  /*3270*/  LEA R4, P0, R3.reuse, c[0x0][0x288], 0x1 ;  /* 0x0000a20003047a11 */ /* 0x040fe800078008ff */
[----:B------:R-:W-:Y:S02]  /*3280*/  LEA.HI.X R5, R3, c[0x0][0x28c], R5, 0x1, P0 ;  /* 0x0000a30003057a11 */ /* 0x000fe400000f0c05 */
[----:B------:R-:W-:Y:S01]  /*3290*/  ISETP.GE.AND P0, PT, R32, c[0x0][0x27c], PT ;  /* 0x00009f0020007a0c */ /* 0x000fe20003f06270 */
[----:B------:R-:W-:Y:S11]  /*32a0*/  CS2R R2, SRZ ;  /* 0x0000000000027805 */ /* 0x000ff6000001ff00 */
[----:B------:R-:W-:Y:S01]  /*32b0*/  @!UPT UIADD3 URZ, URZ, URZ, URZ ;  /* 0x0000003f3f3ff290 */ /* 0x000fe2000fffe03f */
[----:B------:R1:W5:Y:S04]  /*32c0*/  @!P0 LDG.E.64 R38, [R6.64] ;  /* 0x0000000a06268981 */ /* 0x000368000c1e1b00 */
[----:B------:R1:W5:Y:S01]  /*32d0*/  @!P0 LDG.E.64 R2, [R4.64] ;  /* 0x0000000a04028981 */ /* 0x000362000c1e1b00 */
[----:B------:R-:W-:Y:S11]  /*32e0*/  ISETP.GE.AND P0, PT, R68, c[0x0][0x27c], PT ;  /* 0x00009f0044007a0c */ /* 0x000ff60003f06270 */
[----:B------:R-:W-:Y:S02]  /*32f0*/  @!UPT UIADD3 URZ, URZ, URZ, URZ ;  /* 0x0000003f3f3ff290 */ /* 0x000fe4000fffe03f */
[----:B------:R1:W5:Y:S04]  /*3300*/  @!P0 LDG.E.64 R46, [R6.64+0x40] ;  /* 0x0000400a062e8981 */ /* 0x000368000c1e1b00 */
[----:B------:R1:W5:Y:S02]  /*3310*/  @!P0 LDG.E.64 R12, [R4.64+0x40] ;  /* 0x0000400a040c8981 */ /* 0x000364000c1e1b00 */
.L_x_255:
[----:B------:R-:W-:Y:S05]  /*3320*/  BSYNC B0 ;  /* 0x0000000000007941 */ /* 0x000fea0003800000 */
.L_x_254:
[----:B------:R-:W-:Y:S01]  /*3330*/  ISETP.GE.AND P4, PT, R220, R79, PT ;  /* 0x0000004fdc00720c */ /* 0x000fe20003f86270 */
[----:B-1---5:R-:W-:Y:S01]  /*3340*/  IMAD.MOV.U32 R4, RZ, RZ, R46 ;  /* 0x000000ffff047224 */ /* 0x022fe200078e002e */
[----:B------:R-:W-:Y:S01]  /*3350*/  BSSY B0, `(.L_x_256) ;  /* 0x0000026000007945 */ /* 0x000fe20003800000 */
[----:B------:R-:W-:Y:S01]  /*3360*/  IMAD.MOV.U32 R7, RZ, RZ, R47 ;  /* 0x000000ffff077224 */ /* 0x000fe200078e002f */
[----:B------:R-:W-:Y:S01]  /*3370*/  CS2R R48, SRZ ;  /* 0x0000000000307805 */ /* 0x000fe2000001ff00 */
[----:B------:R-:W-:Y:S01]  /*3380*/  IMAD.MOV.U32 R6, RZ, RZ, R38 ;  /* 0x000000ffff067224 */ /* 0x000fe200078e0026 */
[----:B------:R-:W-:Y:S01]  /*3390*/  CS2R R16, SRZ ;  /* 0x0000000000107805 */ /* 0x000fe2000001ff00 */
[----:B------:R-:W-:Y:S01]  /*33a0*/  IMAD.MOV.U32 R5, RZ, RZ, R39 ;  /* 0x000000ffff057224 */ /* 0x000fe200078e0027 */
[----:B------:R-:W-:Y:S01]  /*33b0*/  PRMT R45, R4, 0x5410, R7 ;  /* 0x00005410042d7816 */ /* 0x000fe20000000007 */
[----:B------:R-:W-:Y:S01]  /*33c0*/  CS2R R14, SRZ ;  /* 0x00000000000e7805 */ /* 0x000fe2000001ff00 */
[----:B------:R-:W-:Y:S02]  /*33d0*/  MOV R4, R12 ;  /* 0x0000000c00047202 */ /* 0x000fe40000000f00 */
[----:B------:R-:W-:Y:S01]  /*33e0*/  PRMT R40, R6, 0x7610, R40 ;  /* 0x0000761006287816 */ /* 0x000fe20000000028 */
[----:B------:R-:W-:Y:S01]  /*33f0*/  IMAD.MOV.U32 R6, RZ, RZ, R13 ;  /* 0x000000ffff067224 */ /* 0x000fe200078e000d */
[----:B------:R-:W-:Y:S01]  /*3400*/  PRMT R43, R5, 0x7610, R43 ;  /* 0x00007610052b7816 */ /* 0x000fe2000000002b */
[----:B------:R-:W-:Y:S01]  /*3410*/  IMAD.MOV.U32 R5, RZ, RZ, R2 ;  /* 0x000000ffff057224 */ /* 0x000fe200078e0002 */
[----:B------:R-:W-:Y:S02]  /*3420*/  PRMT R19, R4, 0x7610, R19 ;  /* 0x0000761004137816 */ /* 0x000fe40000000013 */
[----:B------:R-:W-:Y:S02]  /*3430*/  MOV R4, R3 ;  /* 0x0000000300047202 */ /* 0x000fe40000000f00 */
[----:B------:R-:W-:Y:S02]  /*3440*/  PRMT R19, R19, 0x5410, R6 ;  /* 0x0000541013137816 */ /* 0x000fe40000000006 */
[----:B------:R-:W-:Y:S01]  /*3450*/  PRMT R18, R5, 0x5410, R4 ;  /* 0x0000541005127816 */ /* 0x000fe20000000004 */
[----:B------:R-:W-:-:S05]  /*3460*/  @P4 BRA `(.L_x_257) ;  /* 0x0000014000004947 */ /* 0x000fca0003800000 */
[----:B------:R-:W-:Y:S01]  /*3470*/  IADD3 R4, P1, P0, R104, R34, R191 ;  /* 0x0000002268047210 */ /* 0x000fe2000783e0bf */
[----:B------:R-:W-:Y:S01]  /*3480*/  CS2R R48, SRZ ;  /* 0x0000000000307805 */ /* 0x000fe2000001ff00 */
[----:B------:R-:W-:Y:S01]  /*3490*/  CS2R R14, SRZ ;  /* 0x00000000000e7805 */ /* 0x000fe2000001ff00 */
[----:B------:R-:W-:Y:S01]  /*34a0*/  CS2R R50, SRZ ;  /* 0x0000000000327805 */ /* 0x000fe2000001ff00 */
[----:B------:R-:W-:Y:S01]  /*34b0*/  IADD3.X R7, R117, R42, R167, P1, P0 ;  /* 0x0000002a75077210 */ /* 0x000fe20000fe04a7 */
[----:B------:R-:W-:Y:S01]  /*34c0*/  CS2R R16, SRZ ;  /* 0x0000000000107805 */ /* 0x000fe2000001ff00 */
[----:B------:R-:W-:Y:S04]  /*34d0*/  IADD3 R5, P1, P0, R102, R70, R192 ;  /* 0x0000004666057210 */ /* 0x000fe8000783e0c0 */
[----:B------:R-:W-:Y:S02]  /*34e0*/  IADD3.X R8, R116, R44, R168, P1, P0 ;  /* 0x0000002c74087210 */ /* 0x000fe40000fe04a8 */
[C---:B------:R-:W-:Y:S04]  /*34f0*/  LEA R6, P0, R4.reuse, c[0x0][0x270], 0x1 ;  /* 0x00009c0004067a11 */ /* 0x040fe800078008ff */
[----:B------:R-:W-:Y:S02]  /*3500*/  LEA.HI.X R7, R4, c[0x0][0x274], R7, 0x1, P0 ;  /* 0x00009d0004077a11 */ /* 0x000fe400000f0c07 */
[C---:B------:R-:W-:Y:S04]  /*3510*/  LEA R4, P0, R5.reuse, c[0x0][0x288], 0x1 ;  /* 0x0000a20005047a11 */ /* 0x040fe800078008ff */
[----:B------:R-:W-:Y:S02]  /*3520*/  LEA.HI.X R5, R5, c[0x0][0x28c], R8, 0x1, P0 ;  /* 0x0000a30005057a11 */ /* 0x000fe400000f0c08 */
[----:B------:R-:W-:Y:S11]  /*3530*/  ISETP.GE.AND P0, PT, R32, c[0x0][0x27c], PT ;  /* 0x00009f0020007a0c */ /* 0x000ff60003f06270 */
[----:B------:R-:W-:Y:S02]  /*3540*/  @!UPT UIADD3 URZ, URZ, URZ, URZ ;  /* 0x0000003f3f3ff290 */ /* 0x000fe4000fffe03f */
[----:B------:R1:W5:Y:S04]  /*3550*/  @!P0 LDG.E.64 R48, [R6.64] ;  /* 0x0000000a06308981 */ /* 0x000368000c1e1b00 */
[----:B------:R1:W5:Y:S01]  /*3560*/  @!P0 LDG.E.64 R14, [R4.64] ;  /* 0x0000000a040e8981 */ /* 0x000362000c1e1b00 */
[----:B------:R-:W-:Y:S11]  /*3570*/  ISETP.GE.AND P0, PT, R68, c[0x0][0x27c], PT ;  /* 0x00009f0044007a0c */ /* 0x000ff60003f06270 */
[----:B------:R-:W-:Y:S02]  /*3580*/  @!UPT UIADD3 URZ, URZ, URZ, URZ ;  /* 0x0000003f3f3ff290 */ /* 0x000fe4000fffe03f */
[----:B------:R1:W5:Y:S04]  /*3590*/  @!P0 LDG.E.64 R50, [R6.64+0x40] ;  /* 0x0000400a06328981 */ /* 0x000368000c1e1b00 */
[----:B------:R1:W5:Y:S02]  /*35a0*/  @!P0 LDG.E.64 R16, [R4.64+0x40] ;  /* 0x0000400a04108981 */ /* 0x000364000c1e1b00 */
.L_x_257:
[----:B------:R-:W-:Y:S05]  /*35b0*/  BSYNC B0 ;  /* 0x0000000000007941 */ /* 0x000fea0003800000 */
.L_x_256:
[----:B------:R-:W-:Y:S01]  /*35c0*/  ISETP.GE.AND P3, PT, R219, R79, PT ;  /* 0x0000004fdb00720c */ /* 0x000fe20003f66270 */
[----:B-1---5:R-:W-:Y:S01]  /*35d0*/  IMAD.MOV.U32 R7, RZ, RZ, R50 ;  /* 0x000000ffff077224 */ /* 0x022fe200078e0032 */
[----:B------:R-:W-:Y:S01]  /*35e0*/  MOV R5, R48 ;  /* 0x0000003000057202 */ /* 0x000fe20000000f00 */
[----:B------:R-:W-:Y:S01]  /*35f0*/  IMAD.MOV.U32 R6, RZ, RZ, R51 ;  /* 0x000000ffff067224 */ /* 0x000fe200078e0033 */
[----:B------:R-:W-:Y:S01]  /*3600*/  BSSY B0, `(.L_x_258) ;  /* 0x0000024000007945 */ /* 0x000fe20003800000 */
[----:B------:R-:W-:Y:S01]  /*3610*/  IMAD.MOV.U32 R4, RZ, RZ, R49 ;  /* 0x000000ffff047224 */ /* 0x000fe200078e0031 */
[----:B------:R-:W-:Y:S01]  /*3620*/  CS2R R58, SRZ ;  /* 0x00000000003a7805 */ /* 0x000fe2000001ff00 */
[----:B------:R-:W-:Y:S01]  /*3630*/  CS2R R54, SRZ ;  /* 0x0000000000367805 */ /* 0x000fe2000001ff00 */
[----:B------:R-:W-:Y:S01]  /*3640*/  PRMT R61, R7, 0x5410, R6 ;  /* 0x00005410073d7816 */ /* 0x000fe20000000006 */
[----:B------:R-:W-:Y:S01]  /*3650*/  IMAD.MOV.U32 R7, RZ, RZ, R16 ;  /* 0x000000ffff077224 */ /* 0x000fe200078e0010 */
[----:B------:R-:W-:Y:S01]  /*3660*/  PRMT R60, R5, 0x5410, R4 ;  /* 0x00005410053c7816 */ /* 0x000fe20000000004 */
[----:B------:R-:W-:Y:S01]  /*3670*/  IMAD.MOV.U32 R5, RZ, RZ, R14 ;  /* 0x000000ffff057224 */ /* 0x000fe200078e000e */
[----:B------:R-:W-:Y:S01]  /*3680*/  MOV R6, R17 ;  /* 0x0000001100067202 */ /* 0x000fe20000000f00 */
[----:B------:R-:W-:Y:S01]  /*3690*/  CS2R R52, SRZ ;  /* 0x0000000000347805 */ /* 0x000fe2000001ff00 */
[----:B------:R-:W-:Y:S01]  /*36a0*/  MOV R4, R15 ;  /* 0x0000000f00047202 */ /* 0x000fe20000000f00 */
[----:B------:R-:W-:Y:S01]  /*36b0*/  CS2R R22, SRZ ;  /* 0x0000000000167805 */ /* 0x000fe2000001ff00 */
[----:B------:R-:W-:Y:S01]  /*36c0*/  PRMT R29, R7, 0x5410, R6 ;  /* 0x00005410071d7816 */ /* 0x000fe20000000006 */
[----:B------:R-:W-:Y:S01]  /*36d0*/  CS2R R20, SRZ ;  /* 0x0000000000147805 */ /* 0x000fe2000001ff00 */
        /* <DEDUP_REMOVED lines=22> */
.L_x_259:
[----:B------:R-:W-:Y:S05]  /*3840*/  BSYNC B0 ;  /* 0x0000000000007941 */ /* 0x000fea0003800000 */
.L_x_258:
        /* <DEDUP_REMOVED lines=38> */
.L_x_261:
[----:B------:R-:W-:Y:S05]  /*3ab0*/  BSYNC B0 ;  /* 0x0000000000007941 */ /* 0x000fea0003800000 */
.L_x_260:
[----:B-1---5:R-:W-:Y:S01]  /*3ac0*/  MOV R5, R56 ;  /* 0x0000003800057202 */ /* 0x022fe20000000f00 */
[----:B------:R-:W-:Y:S01]  /*3ad0*/  IMAD.MOV.U32 R7, RZ, RZ, R58 ;  /* 0x000000ffff077224 */ /* 0x000fe200078e003a */
[----:B------:R-:W-:Y:S01]  /*3ae0*/  BSSY B1, `(.L_x_262) ;  /* 0x000007a000017945 */ /* 0x000fe20003800000 */
[----:B------:R-:W-:Y:S02]  /*3af0*/  IMAD.MOV.U32 R6, RZ, RZ, R59 ;  /* 0x000000ffff067224 */ /* 0x000fe400078e003b */
[----:B------:R-:W-:Y:S03]  /*3b00*/  IMAD.MOV.U32 R4, RZ, RZ, R57 ;  /* 0x000000ffff047224 */ /* 0x000fe600078e0039 */
[----:B------:R-:W-:Y:S01]  /*3b10*/  PRMT R65, R7, 0x5410, R6 ;  /* 0x0000541007417816 */ /* 0x000fe20000000006 */
[----:B------:R-:W-:Y:S01]  /*3b20*/  IMAD.MOV.U32 R7, RZ, RZ, R26 ;  /* 0x000000ffff077224 */ /* 0x000fe200078e001a */
[----:B------:R-:W-:Y:S01]  /*3b30*/  PRMT R64, R5, 0x5410, R4 ;  /* 0x0000541005407816 */ /* 0x000fe20000000004 */
[----:B------:R-:W-:Y:S01]  /*3b40*/  IMAD.MOV.U32 R5, RZ, RZ, R24 ;  /* 0x000000ffff057224 */ /* 0x000fe200078e0018 */
[----:B------:R-:W-:Y:S02]  /*3b50*/  MOV R6, R27 ;  /* 0x0000001b00067202 */ /* 0x000fe40000000f00 */
[----:B------:R-:W-:Y:S02]  /*3b60*/  MOV R4, R25 ;  /* 0x0000001900047202 */ /* 0x000fe40000000f00 */
[----:B------:R-:W-:Y:S02]  /*3b70*/  PRMT R35, R7, 0x5410, R6 ;  /* 0x0000541007237816 */ /* 0x000fe40000000006 */
[----:B------:R-:W-:Y:S01]  /*3b80*/  PRMT R34, R5, 0x5410, R4 ;  /* 0x0000541005227816 */ /* 0x000fe20000000004 */
[----:B------:R-:W-:-:S05]  /*3b90*/  @P5 BRA `(.L_x_263) ;  /* 0x000006e000005947 */ /* 0x000fca0003800000 */
[----:B------:R-:W-:Y:S01]  /*3ba0*/  BSSY B0, `(.L_x_264) ;  /* 0x0000036000007945 */ /* 0x000fe20003800000 */
[----:B------:R-:W-:-:S05]  /*3bb0*/  @P6 BRA `(.L_x_265) ;  /* 0x0000034000006947 */ /* 0x000fca0003800000 */
[----:B------:R-:W-:Y:S01]  /*3bc0*/  ISETP.GE.AND P0, PT, R32, c[0x0][0x27c], PT ;  /* 0x00009f0020007a0c */ /* 0x000fe20003f06270 */
[----:B------:R-:W1:Y:S11]  /*3bd0*/  LDS.128 R8, [R208+0x8100] ;  /* 0x00810000d0087984 */ /* 0x000e760000000c00 */
[----:B------:R-:W-:Y:S01]  /*3be0*/  @!UPT UIADD3 URZ, URZ, URZ, URZ ;  /* 0x0000003f3f3ff290 */ /* 0x000fe2000fffe03f */
[----:B------:R-:W-:Y:S01]  /*3bf0*/  @!P0 SHF.R.U64 R6, R2, 0x10, R3 ;  /* 0x0000001002068819 */ /* 0x000fe20000001203 */
[----:B------:R-:W-:Y:S01]  /*3c00*/  @!P0 HADD2.F32 R2, -RZ, R18.H0_H0 ;  /* 0x20000012ff028230 */ /* 0x000fe20000004100 */
[----:B------:R-:W-:Y:S02]  /*3c10*/  @!P0 SHF.R.U64 R42, R38, 0x10, R39 ;  /* 0x00000010262a8819 */ /* 0x000fe40000001227 */
[----:B------:R-:W-:Y:S02]  /*3c20*/  @!P0 SHF.R.U32.HI R7, RZ, 0x10, R3 ;  /* 0x00000010ff078819 */ /* 0x000fe40000011603 */
[----:B------:R-:W-:Y:S01]  /*3c30*/  @!P0 SHF.R.U32.HI R44, RZ, 0x10, R39 ;  /* 0x00000010ff2c8819 */ /* 0x000fe20000011627 */
[----:B------:R-:W-:Y:S02]  /*3c40*/  @!P0 HADD2.F32 R39, -RZ, R40.H0_H0 ;  /* 0x20000028ff278230 */ /* 0x000fe40000004100 */
[----:B------:R-:W-:Y:S02]  /*3c50*/  @!P0 HADD2.F32 R42, -RZ, R42.H0_H0 ;  /* 0x2000002aff2a8230 */ /* 0x000fe40000004100 */
[----:B------:R-:W-:Y:S01]  /*3c60*/  @!P0 HADD2.F32 R44, -RZ, R44.H0_H0 ;  /* 0x2000002cff2c8230 */ /* 0x000fe20000004100 */
[----:B-1----:R-:W-:Y:S02]  /*3c70*/  @!P0 MOV R5, R8 ;  /* 0x0000000800058202 */ /* 0x002fe40000000f00 */
[----:B------:R-:W-:Y:S03]  /*3c80*/  @!P0 MOV R4, R9 ;  /* 0x0000000900048202 */ /* 0x000fe60000000f00 */
[--C-:B------:R-:W-:Y:S02]  /*3c90*/  @!P0 HADD2.F32 R38, -RZ, R5.reuse.H1_H1 ;  /* 0x30000005ff268230 */ /* 0x100fe40000004100 */
[----:B------:R-:W-:Y:S02]  /*3ca0*/  @!P0 HADD2.F32 R3, -RZ, R5.H0_H0 ;  /* 0x20000005ff038230 */ /* 0x000fe40000004100 */
[----:B------:R-:W-:Y:S01]  /*3cb0*/  @!P0 HADD2.F32 R5, -RZ, R6.H0_H0 ;  /* 0x20000006ff058230 */ /* 0x000fe20000004100 */
[-C--:B------:R-:W-:Y:S01]  /*3cc0*/  @!P0 FMUL.FTZ R69, R38, R2.reuse ;  /* 0x0000000226458220 */ /* 0x080fe20000410000 */
[--C-:B------:R-:W-:Y:S01]  /*3cd0*/  @!P0 HADD2.F32 R40, -RZ, R4.reuse.H1_H1 ;  /* 0x30000004ff288230 */ /* 0x100fe20000004100 */
[C---:B------:R-:W-:Y:S01]  /*3ce0*/  @!P0 FMUL.FTZ R2, R3.reuse, R2 ;  /* 0x0000000203028220 */ /* 0x040fe20000410000 */
[----:B------:R-:W-:Y:S01]  /*3cf0*/  @!P0 HADD2.F32 R4, -RZ, R4.H0_H0 ;  /* 0x20000004ff048230 */ /* 0x000fe20000004100 */
[----:B------:R-:W-:Y:S01]  /*3d00*/  @!P0 FFMA.FTZ R74, R3, R39, -R69 ;  /* 0x00000027034a8223 */ /* 0x000fe20000010845 */
[----:B------:R-:W-:Y:S01]  /*3d10*/  @!P0 MOV R6, R10 ;  /* 0x0000000a00068202 */ /* 0x000fe20000000f00 */
[-C--:B------:R-:W-:Y:S02]  /*3d20*/  @!P0 FMUL.FTZ R69, R40, R5.reuse ;  /* 0x0000000528458220 */ /* 0x080fe40000410000 */
[----:B------:R-:W-:Y:S01]  /*3d30*/  @!P0 FMUL.FTZ R3, R4, R5 ;  /* 0x0000000504038220 */ /* 0x000fe20000410000 */
[----:B------:R-:W-:Y:S01]  /*3d40*/  @!P0 MOV R5, R11 ;  /* 0x0000000b00058202 */ /* 0x000fe20000000f00 */
[----:B------:R-:W-:Y:S01]  /*3d50*/  @!P0 FFMA.FTZ R2, R38, R39, R2 ;  /* 0x0000002726028223 */ /* 0x000fe20000010002 */
[----:B------:R-:W-:Y:S01]  /*3d60*/  @!P0 HADD2.F32 R38, -RZ, R6.H1_H1 ;  /* 0x30000006ff268230 */ /* 0x000fe20000004100 */
[-C--:B------:R-:W-:Y:S01]  /*3d70*/  @!P0 FFMA.FTZ R71, R4, R42.reuse, -R69 ;  /* 0x0000002a04478223 */ /* 0x080fe20000010845 */
[----:B------:R-:W-:Y:S01]  /*3d80*/  @!P0 HADD2.F32 R4, -RZ, R18.H1_H1 ;  /* 0x30000012ff048230 */ /* 0x000fe20000004100 */
[----:B------:R-:W-:Y:S01]  /*3d90*/  @!P0 FFMA.FTZ R3, R40, R42, R3 ;  /* 0x0000002a28038223 */ /* 0x000fe20000010003 */
[----:B------:R-:W-:Y:S02]  /*3da0*/  @!P0 HADD2.F32 R18, -RZ, R7.H0_H0 ;  /* 0x20000007ff128230 */ /* 0x000fe40000004100 */
[----:B------:R-:W-:Y:S02]  /*3db0*/  @!P0 HADD2.F32 R7, -RZ, R6.H0_H0 ;  /* 0x20000006ff078230 */ /* 0x000fe40000004100 */
[----:B------:R-:W-:Y:S02]  /*3dc0*/  @!P0 HADD2.F32 R6, -RZ, R5.H0_H0 ;  /* 0x20000005ff068230 */ /* 0x000fe40000004100 */
[----:B------:R-:W-:Y:S02]  /*3dd0*/  @!P0 HADD2.F32 R39, -RZ, R43.H0_H0 ;  /* 0x2000002bff278230 */ /* 0x000fe40000004100 */
[----:B------:R-:W-:Y:S01]  /*3de0*/  @!P0 HADD2.F32 R43, -RZ, R5.H1_H1 ;  /* 0x30000005ff2b8230 */ /* 0x000fe20000004100 */
[-C--:B------:R-:W-:Y:S02]  /*3df0*/  @!P0 FMUL.FTZ R5, R38, R4.reuse ;  /* 0x0000000426058220 */ /* 0x080fe40000410000 */
[C---:B------:R-:W-:Y:S02]  /*3e00*/  @!P0 FMUL.FTZ R4, R7.reuse, R4 ;  /* 0x0000000407048220 */ /* 0x040fe40000410000 */
[----:B------:R-:W-:Y:S01]  /*3e10*/  @!P0 FFMA.FTZ R70, R7, R39, -R5 ;  /* 0x0000002707468223 */ /* 0x000fe20000010805 */
[----:B------:R-:W-:Y:S01]  /*3e20*/  @!P0 F2FP.PACK_AB R7, R2, R74 ;  /* 0x0000004a0207823e */ /* 0x000fe200000000ff */
[-C--:B------:R-:W-:Y:S02]  /*3e30*/  @!P0 FMUL.FTZ R5, R6, R18.reuse ;  /* 0x0000001206058220 */ /* 0x080fe40000410000 */
[----:B------:R-:W-:Y:S01]  /*3e40*/  @!P0 FMUL.FTZ R69, R43, R18 ;  /* 0x000000122b458220 */ /* 0x000fe20000410000 */
[----:B------:R-:W-:Y:S01]  /*3e50*/  @!P0 MOV R8, R7 ;  /* 0x0000000700088202 */ /* 0x000fe20000000f00 */
[----:B------:R-:W-:Y:S02]  /*3e60*/  @!P0 FFMA.FTZ R4, R38, R39, R4 ;  /* 0x0000002726048223 */ /* 0x000fe40000010004 */
[-C--:B------:R-:W-:Y:S01]  /*3e70*/  @!P0 FFMA.FTZ R69, R6, R44.reuse, -R69 ;  /* 0x0000002c06458223 */ /* 0x080fe20000010845 */
[----:B------:R-:W-:Y:S01]  /*3e80*/  @!P0 F2FP.PACK_AB R6, R3, R71 ;  /* 0x000000470306823e */ /* 0x000fe200000000ff */
[----:B------:R-:W-:Y:S01]  /*3e90*/  @!P0 FFMA.FTZ R5, R43, R44, R5 ;  /* 0x0000002c2b058223 */ /* 0x000fe20000010005 */
[----:B------:R-:W-:Y:S02]  /*3ea0*/  @!P0 F2FP.PACK_AB R3, R4, R70 ;  /* 0x000000460403823e */ /* 0x000fe400000000ff */
[----:B------:R-:W-:Y:S02]  /*3eb0*/  @!P0 MOV R9, R6 ;  /* 0x0000000600098202 */ /* 0x000fe40000000f00 */
[----:B------:R-:W-:Y:S02]  /*3ec0*/  @!P0 F2FP.PACK_AB R2, R5, R69 ;  /* 0x000000450502823e */ /* 0x000fe400000000ff */
[----:B------:R-:W-:Y:S02]  /*3ed0*/  @!P0 MOV R10, R3 ;  /* 0x00000003000a8202 */ /* 0x000fe40000000f00 */
[----:B------:R-:W-:Y:S05]  /*3ee0*/  @!P0 MOV R11, R2 ;  /* 0x00000002000b8202 */ /* 0x000fea0000000f00 */
[----:B------:R1:W-:Y:S02]  /*3ef0*/  STG.E.128 [R66.64], R8 ;  /* 0x0000000842007986 */ /* 0x0003e4000c101d0a */
.L_x_265:
[----:B------:R-:W-:Y:S05]  /*3f00*/  BSYNC B0 ;  /* 0x0000000000007941 */ /* 0x000fea0003800000 */
.L_x_264:
[----:B------:R-:W-:Y:S11]  /*3f10*/  ISETP.GE.AND P0, PT, R209, c[0x0][0x1d4], PT ;  /* 0x00007500d1007a0c */ /* 0x000ff60003f06270 */
[----:B------:R-:W-:Y:S02]  /*3f20*/  @!UPT UIADD3 URZ, URZ, URZ, URZ ;  /* 0x0000003f3f3ff290 */ /* 0x000fe4000fffe03f */
[----:B------:R-:W-:-:S05]  /*3f30*/  @P0 BRA `(.L_x_263) ;  /* 0x0000034000000947 */ /* 0x000fca0003800000 */
[----:B------:R-:W-:Y:S01]  /*3f40*/  ISETP.GE.AND P0, PT, R68, c[0x0][0x27c], PT ;  /* 0x00009f0044007a0c */ /* 0x000fe20003f06270 */
[----:B-1----:R-:W1:Y:S11]  /*3f50*/  LDS.128 R8, [R208+0xb900] ;  /* 0x00b90000d0087984 */ /* 0x002e760000000c00 */
[----:B------:R-:W-:Y:S01]  /*3f60*/  @!UPT UIADD3 URZ, URZ, URZ, URZ ;  /* 0x0000003f3f3ff290 */ /* 0x000fe2000fffe03f */
[----:B------:R-:W-:Y:S01]  /*3f70*/  @!P0 HADD2.F32 R2, -RZ, R19.H0_H0 ;  /* 0x20000013ff028230 */ /* 0x000fe20000004100 */
[----:B------:R-:W-:Y:S01]  /*3f80*/  @!P0 SHF.R.U64 R5, R12, 0x10, R13 ;  /* 0x000000100c058819 */ /* 0x000fe2000000120d */
[----:B------:R-:W-:Y:S01]  /*3f90*/  @!P0 HADD2.F32 R12, -RZ, R45.H0_H0 ;  /* 0x2000002dff0c8230 */ /* 0x000fe20000004100 */
[----:B------:R-:W-:Y:S02]  /*3fa0*/  @!P0 SHF.R.U64 R18, R46, 0x10, R47 ;  /* 0x000000102e128819 */ /* 0x000fe4000000122f */
[----:B------:R-:W-:Y:S01]  /*3fb0*/  @!P0 SHF.R.U32.HI R7, RZ, 0x10, R13 ;  /* 0x00000010ff078819 */ /* 0x000fe2000001160d */
[----:B------:R-:W-:Y:S01]  /*3fc0*/  @!P0 HADD2.F32 R5, -RZ, R5.H0_H0 ;  /* 0x20000005ff058230 */ /* 0x000fe20000004100 */
[----:B------:R-:W-:Y:S01]  /*3fd0*/  @!P0 SHF.R.U32.HI R40, RZ, 0x10, R47 ;  /* 0x00000010ff288819 */ /* 0x000fe2000001162f */
[----:B------:R-:W-:Y:S04]  /*3fe0*/  @!P0 HADD2.F32 R18, -RZ, R18.H0_H0 ;  /* 0x20000012ff128230 */ /* 0x000fe80000004100 */
[----:B------:R-:W-:Y:S01]  /*3ff0*/  @!P0 HADD2.F32 R40, -RZ, R40.H0_H0 ;  /* 0x20000028ff288230 */ /* 0x000fe20000004100 */
[----:B-1----:R-:W-:Y:S02]  /*4000*/  @!P0 MOV R3, R8 ;  /* 0x0000000800038202 */ /* 0x002fe40000000f00 */
[----:B------:R-:W-:Y:S03]  /*4010*/  @!P0 MOV R4, R9 ;  /* 0x0000000900048202 */ /* 0x000fe60000000f00 */
[--C-:B------:R-:W-:Y:S02]  /*4020*/  @!P0 HADD2.F32 R6, -RZ, R3.reuse.H1_H1 ;  /* 0x30000003ff068230 */ /* 0x100fe40000004100 */
[----:B------:R-:W-:Y:S02]  /*4030*/  @!P0 HADD2.F32 R3, -RZ, R3.H0_H0 ;  /* 0x20000003ff038230 */ /* 0x000fe40000004100 */
[--C-:B------:R-:W-:Y:S01]  /*4040*/  @!P0 HADD2.F32 R13, -RZ, R4.reuse.H1_H1 ;  /* 0x30000004ff0d8230 */ /* 0x100fe20000004100 */
[CC--:B------:R-:W-:Y:S01]  /*4050*/  @!P0 FMUL.FTZ R38, R6.reuse, R2.reuse ;  /* 0x0000000206268220 */ /* 0x0c0fe20000410000 */
[----:B------:R-:W-:Y:S01]  /*4060*/  @!P0 HADD2.F32 R4, -RZ, R4.H0_H0 ;  /* 0x20000004ff048230 */ /* 0x000fe20000004100 */
[C---:B------:R-:W-:Y:S02]  /*4070*/  @!P0 FMUL.FTZ R2, R3.reuse, R2 ;  /* 0x0000000203028220 */ /* 0x040fe40000410000 */
[-C--:B------:R-:W-:Y:S02]  /*4080*/  @!P0 FFMA.FTZ R46, R3, R12.reuse, -R38 ;  /* 0x0000000c032e8223 */ /* 0x080fe40000010826 */
[----:B------:R-:W-:Y:S01]  /*4090*/  @!P0 FFMA.FTZ R2, R6, R12, R2 ;  /* 0x0000000c06028223 */ /* 0x000fe20000010002 */
[----:B------:R-:W-:Y:S01]  /*40a0*/  @!P0 MOV R6, R10 ;  /* 0x0000000a00068202 */ /* 0x000fe20000000f00 */
[CC--:B------:R-:W-:Y:S01]  /*40b0*/  @!P0 FMUL.FTZ R38, R13.reuse, R5.reuse ;  /* 0x000000050d268220 */ /* 0x0c0fe20000410000 */
[----:B------:R-:W-:Y:S01]  /*40c0*/  @!P0 HADD2.F32 R12, -RZ, R7.H0_H0 ;  /* 0x20000007ff0c8230 */ /* 0x000fe20000004100 */
[C---:B------:R-:W-:Y:S01]  /*40d0*/  @!P0 FMUL.FTZ R3, R4.reuse, R5 ;  /* 0x0000000504038220 */ /* 0x040fe20000410000 */
[----:B------:R-:W-:Y:S01]  /*40e0*/  @!P0 MOV R5, R11 ;  /* 0x0000000b00058202 */ /* 0x000fe20000000f00 */
[-C--:B------:R-:W-:Y:S01]  /*40f0*/  @!P0 FFMA.FTZ R44, R4, R18.reuse, -R38 ;  /* 0x00000012042c8223 */ /* 0x080fe20000010826 */
[----:B------:R-:W-:Y:S01]  /*4100*/  @!P0 HADD2.F32 R4, -RZ, R19.H1_H1 ;  /* 0x30000013ff048230 */ /* 0x000fe20000004100 */
[----:B------:R-:W-:Y:S01]  /*4110*/  @!P0 FFMA.FTZ R3, R13, R18, R3 ;  /* 0x000000120d038223 */ /* 0x000fe20000010003 */
[--C-:B------:R-:W-:Y:S02]  /*4120*/  @!P0 HADD2.F32 R19, -RZ, R6.reuse.H1_H1 ;  /* 0x30000006ff138230 */ /* 0x100fe40000004100 */
[----:B------:R-:W-:Y:S02]  /*4130*/  @!P0 HADD2.F32 R7, -RZ, R6.H0_H0 ;  /* 0x20000006ff078230 */ /* 0x000fe40000004100 */
[----:B------:R-:W-:Y:S02]  /*4140*/  @!P0 HADD2.F32 R6, -RZ, R5.H0_H0 ;  /* 0x20000005ff068230 */ /* 0x000fe40000004100 */
[----:B------:R-:W-:Y:S02]  /*4150*/  @!P0 HADD2.F32 R38, -RZ, R45.H1_H1 ;  /* 0x3000002dff268230 */ /* 0x000fe40000004100 */
[----:B------:R-:W-:Y:S01]  /*4160*/  @!P0 HADD2.F32 R39, -RZ, R5.H1_H1 ;  /* 0x30000005ff278230 */ /* 0x000fe20000004100 */
[-C--:B------:R-:W-:Y:S02]  /*4170*/  @!P0 FMUL.FTZ R5, R19, R4.reuse ;  /* 0x0000000413058220 */ /* 0x080fe40000410000 */
[C---:B------:R-:W-:Y:S02]  /*4180*/  @!P0 FMUL.FTZ R4, R7.reuse, R4 ;  /* 0x0000000407048220 */ /* 0x040fe40000410000 */
[----:B------:R-:W-:Y:S01]  /*4190*/  @!P0 FFMA.FTZ R43, R7, R38, -R5 ;  /* 0x00000026072b8223 */ /* 0x000fe20000010805 */
[----:B------:R-:W-:Y:S01]  /*41a0*/  @!P0 F2FP.PACK_AB R7, R2, R46 ;  /* 0x0000002e0207823e */ /* 0x000fe200000000ff */
[CC--:B------:R-:W-:Y:S02]  /*41b0*/  @!P0 FMUL.FTZ R5, R6.reuse, R12.reuse ;  /* 0x0000000c06058220 */ /* 0x0c0fe40000410000 */
[----:B------:R-:W-:Y:S01]  /*41c0*/  @!P0 FMUL.FTZ R42, R39, R12 ;  /* 0x0000000c272a8220 */ /* 0x000fe20000410000 */
[----:B------:R-:W-:Y:S01]  /*41d0*/  @!P0 MOV R8, R7 ;  /* 0x0000000700088202 */ /* 0x000fe20000000f00 */
[----:B------:R-:W-:Y:S02]  /*41e0*/  @!P0 FFMA.FTZ R4, R19, R38, R4 ;  /* 0x0000002613048223 */ /* 0x000fe40000010004 */
[----:B------:R-:W-:Y:S01]  /*41f0*/  @!P0 FFMA.FTZ R42, R6, R40, -R42 ;  /* 0x00000028062a8223 */ /* 0x000fe2000001082a */
[----:B------:R-:W-:Y:S01]  /*4200*/  @!P0 F2FP.PACK_AB R6, R3, R44 ;  /* 0x0000002c0306823e */ /* 0x000fe200000000ff */
[----:B------:R-:W-:Y:S01]  /*4210*/  @!P0 FFMA.FTZ R5, R39, R40, R5 ;  /* 0x0000002827058223 */ /* 0x000fe20000010005 */
[----:B------:R-:W-:Y:S02]  /*4220*/  @!P0 F2FP.PACK_AB R3, R4, R43 ;  /* 0x0000002b0403823e */ /* 0x000fe400000000ff */
[----:B------:R-:W-:Y:S02]  /*4230*/  @!P0 MOV R9, R6 ;  /* 0x0000000600098202 */ /* 0x000fe40000000f00 */
[----:B------:R-:W-:Y:S02]  /*4240*/  @!P0 F2FP.PACK_AB R2, R5, R42 ;  /* 0x0000002a0502823e */ /* 0x000fe400000000ff */
[----:B------:R-:W-:Y:S02]  /*4250*/  @!P0 MOV R10, R3 ;  /* 0x00000003000a8202 */ /* 0x000fe40000000f00 */
[----:B------:R-:W-:Y:S05]  /*4260*/  @!P0 MOV R11, R2 ;  /* 0x00000002000b8202 */ /* 0x000fea0000000f00 */
[----:B------:R1:W-:Y:S02]  /*4270*/  STG.E.128 [R66.64+0x80], R8 ;  /* 0x0000800842007986 */ /* 0x0003e4000c101d0a */
.L_x_263:
[----:B------:R-:W-:Y:S05]  /*4280*/  BSYNC B1 ;  /* 0x0000000000017941 */ /* 0x000fea0003800000 */
.L_x_262:
[----:B------:R-:W-:Y:S01]  /*4290*/  BSSY B1, `(.L_x_266) ;  /* 0x0000070000017945 */ /* 0x000fe20003800000 */
[----:B------:R-:W-:-:S05]  /*42a0*/  @P4 BRA `(.L_x_267) ;  /* 0x000006e000004947 */ /* 0x000fca0003800000 */
[----:B------:R-:W-:Y:S01]  /*42b0*/  BSSY B0, `(.L_x_268) ;  /* 0x0000036000007945 */ /* 0x000fe20003800000 */
[----:B------:R-:W-:-:S05]  /*42c0*/  @P6 BRA `(.L_x_269) ;  /* 0x0000034000006947 */ /* 0x000fca0003800000 */
[----:B------:R-:W-:Y:S01]  /*42d0*/  ISETP.GE.AND P0, PT, R32, c[0x0][0x27c], PT ;  /* 0x00009f0020007a0c */ /* 0x000fe20003f06270 */
[----:B-1----:R-:W1:Y:S11]  /*42e0*/  LDS.128 R8, [R208+0x9100] ;  /* 0x00910000d0087984 */ /* 0x002e760000000c00 */
[----:B------:R-:W-:Y:S01]  /*42f0*/  @!UPT UIADD3 URZ, URZ, URZ, URZ ;  /* 0x0000003f3f3ff290 */ /* 0x000fe2000fffe03f */
[----:B------:R-:W-:Y:S01]  /*4300*/  @!P0 HADD2.F32 R2, -RZ, R28.H0_H0 ;  /* 0x2000001cff028230 */ /* 0x000fe20000004100 */
[----:B------:R-:W-:Y:S01]  /*4310*/  @!P0 SHF.R.U64 R5, R14, 0x10, R15 ;  /* 0x000000100e058819 */ /* 0x000fe2000000120f */
[--C-:B------:R-:W-:Y:S01]  /*4320*/  @!P0 HADD2.F32 R12, -RZ, R60.reuse.H0_H0 ;  /* 0x2000003cff0c8230 */ /* 0x100fe20000004100 */
[----:B------:R-:W-:Y:S01]  /*4330*/  @!P0 SHF.R.U64 R14, R48, 0x10, R49 ;  /* 0x00000010300e8819 */ /* 0x000fe20000001231 */
[----:B------:R-:W-:Y:S01]  /*4340*/  @!P0 HADD2.F32 R18, -RZ, R60.H1_H1 ;  /* 0x3000003cff128230 */ /* 0x000fe20000004100 */
[----:B------:R-:W-:Y:S01]  /*4350*/  @!P0 SHF.R.U32.HI R7, RZ, 0x10, R15 ;  /* 0x00000010ff078819 */ /* 0x000fe2000001160f */
[----:B------:R-:W-:Y:S01]  /*4360*/  @!P0 HADD2.F32 R5, -RZ, R5.H0_H0 ;  /* 0x20000005ff058230 */ /* 0x000fe20000004100 */
[----:B------:R-:W-:Y:S01]  /*4370*/  @!P0 SHF.R.U32.HI R38, RZ, 0x10, R49 ;  /* 0x00000010ff268819 */ /* 0x000fe20000011631 */
        /* <DEDUP_REMOVED lines=21> */
[--C-:B------:R-:W-:Y:S02]  /*44d0*/  @!P0 HADD2.F32 R6, -RZ, R5.reuse.H0_H0 ;  /* 0x20000005ff068230 */ /* 0x100fe40000004100 */
[----:B------:R-:W-:Y:S01]  /*44e0*/  @!P0 HADD2.F32 R19, -RZ, R5.H1_H1 ;  /* 0x30000005ff138230 */ /* 0x000fe20000004100 */
[-C--:B------:R-:W-:Y:S01]  /*44f0*/  @!P0 FMUL.FTZ R5, R15, R4.reuse ;  /* 0x000000040f058220 */ /* 0x080fe20000410000 */
[----:B------:R-:W-:Y:S01]  /*4500*/  @!P0 HADD2.F32 R28, -RZ, R38.H0_H0 ;  /* 0x20000026ff1c8230 */ /* 0x000fe20000004100 */
        /* <DEDUP_REMOVED lines=16> */
.L_x_269:
[----:B------:R-:W-:Y:S05]  /*4610*/  BSYNC B0 ;  /* 0x0000000000007941 */ /* 0x000fea0003800000 */
.L_x_268:
        /* <DEDUP_REMOVED lines=55> */
.L_x_267:
[----:B------:R-:W-:Y:S05]  /*4990*/  BSYNC B1 ;  /* 0x0000000000017941 */ /* 0x000fea0003800000 */
.L_x_266:
        /* <DEDUP_REMOVED lines=56> */
.L_x_273:
[----:B------:R-:W-:Y:S05]  /*4d20*/  BSYNC B0 ;  /* 0x0000000000007941 */ /* 0x000fea0003800000 */
.L_x_272:
        /* <DEDUP_REMOVED lines=55> */
.L_x_271:
[----:B------:R-:W-:Y:S05]  /*50a0*/  BSYNC B1 ;  /* 0x0000000000017941 */ /* 0x000fea0003800000 */
.L_x_270:
        /* <DEDUP_REMOVED lines=55> */
.L_x_276:
[----:B------:R-:W-:Y:S05]  /*5420*/  BSYNC B0 ;  /* 0x0000000000007941 */ /* 0x000fea0003800000 */
.L_x_275:
        /* <DEDUP_REMOVED lines=54> */
[----:B------:R1:W-:Y:S01]  /*5790*/  STG.E.128 [R82.64+0x80], R8 ;  /* 0x0000800852007986 */ /* 0x0003e2000c101d0a */
[----:B------:R-:W-:-:S05]  /*57a0*/  BRA `(.L_x_274) ;  /* 0x0000269000007947 */ /* 0x000fca0003800000 */
.L_x_253:
[-C--:B------:R-:W-:Y:S01]  /*57b0*/  ISETP.GE.AND P0, PT, R220, R79.reuse, PT ;  /* 0x0000004fdc00720c */ /* 0x080fe20003f06270 */
[----:B------:R-:W-:Y:S01]  /*57c0*/  CS2R R22, SRZ ;  /* 0x0000000000167805 */ /* 0x000fe2000001ff00 */
[----:B------:R-:W-:Y:S01]  /*57d0*/  CS2R R20, SRZ ;  /* 0x0000000000147805 */ /* 0x000fe2000001ff00 */
[----:B------:R-:W-:Y:S01]  /*57e0*/  CS2R R66, SRZ ;  /* 0x0000000000427805 */ /* 0x000fe2000001ff00 */
[----:B------:R-:W-:Y:S01]  /*57f0*/  ISETP.GE.OR P4, PT, R36, c[0x0][0x27c], P0 ;  /* 0x00009f0024007a0c */ /* 0x000fe20000786670 */
        /* <DEDUP_REMOVED lines=10> */
[----:B------:R-:W-:Y:S02]  /*58a0*/  BSSY B0, `(.L_x_277) ;  /* 0x00000d1000007945 */ /* 0x000fe40003800000 */
[----:B------:R-:W-:Y:S04]  /*58b0*/  @!P4 IADD3 R2, P1, P0, R108, R34, R191 ;  /* 0x000000226c02c210 */ /* 0x000fe8000783e0bf */
[----:B------:R-:W-:Y:S02]  /*58c0*/  @!P4 IADD3.X R4, R120, R42, R167, P1, P0 ;  /* 0x0000002a7804c210 */ /* 0x000fe40000fe04a7 */
[----:B------:R-:W-:Y:S04]  /*58d0*/  @!P4 IADD3 R3, P1, P0, R106, R70, R192 ;  /* 0x000000466a03c210 */ /* 0x000fe8000783e0c0 */
[----:B------:R-:W-:Y:S02]  /*58e0*/  @!P4 IADD3.X R8, R119, R44, R168, P1, P0 ;  /* 0x0000002c7708c210 */ /* 0x000fe40000fe04a8 */
[----:B------:R-:W-:Y:S04]  /*58f0*/  ISETP.GE.AND P0, PT, R219, R79, PT ;  /* 0x0000004fdb00720c */ /* 0x000fe80003f06270 */
[----:B------:R-:W-:Y:S11]  /*5900*/  ISETP.GE.OR P3, PT, R36, c[0x0][0x27c], P0 ;  /* 0x00009f0024007a0c */ /* 0x000ff60000766670 */
[----:B------:R-:W-:Y:S02]  /*5910*/  @!UPT UIADD3 URZ, URZ, URZ, URZ ;  /* 0x0000003f3f3ff290 */ /* 0x000fe4000fffe03f */
[----:B------:R-:W-:Y:S04]  /*5920*/  @!P3 IADD3 R5, P1, P0, R108, R189, R34 ;  /* 0x000000bd6c05b210 */ /* 0x000fe8000783e022 */
[----:B------:R-:W-:Y:S02]  /*5930*/  @!P3 IADD3.X R10, R120, R162, R42, P1, P0 ;  /* 0x000000a2780ab210 */ /* 0x000fe40000fe042a */
[----:B------:R-:W-:Y:S04]  /*5940*/  @!P3 IADD3 R9, P1, P0, R106, R190, R70 ;  /* 0x000000be6a09b210 */ /* 0x000fe8000783e046 */
[C---:B------:R-:W-:Y:S02]  /*5950*/  @!P3 IADD3.X R12, R119.reuse, R163, R44, P1, P0 ;  /* 0x000000a3770cb210 */ /* 0x040fe40000fe042c */
[----:B------:R-:W-:Y:S04]  /*5960*/  ISETP.GE.AND P0, PT, R218, R79, PT ;  /* 0x0000004fda00720c */ /* 0x000fe80003f06270 */
[----:B------:R-:W-:Y:S11]  /*5970*/  ISETP.GE.OR P2, PT, R36, c[0x0][0x27c], P0 ;  /* 0x00009f0024007a0c */ /* 0x000ff60000746670 */
[----:B------:R-:W-:Y:S02]  /*5980*/  @!UPT UIADD3 URZ, URZ, URZ, URZ ;  /* 0x0000003f3f3ff290 */ /* 0x000fe4000fffe03f */
[----:B------:R-:W-:Y:S04]  /*5990*/  @!P2 IADD3 R11, P1, P0, R108, R184, R34 ;  /* 0x000000b86c0ba210 */ /* 0x000fe8000783e022 */
[----:B------:R-:W-:Y:S02]  /*59a0*/  @!P2 IADD3.X R14, R120, R121, R42, P1, P0 ;  /* 0x00000079780ea210 */ /* 0x000fe40000fe042a */
[----:B------:R-:W-:Y:S04]  /*59b0*/  @!P2 IADD3 R13, P1, P0, R106, R182, R70 ;  /* 0x000000b66a0da210 */ /* 0x000fe8000783e046 */
[----:B------:R-:W-:Y:S02]  /*59c0*/  @!P2 IADD3.X R15, R119, R122, R44, P1, P0 ;  /* 0x0000007a770fa210 */ /* 0x000fe40000fe042c */
[C---:B------:R-:W-:Y:S04]  /*59d0*/  @!P4 LEA R6, P0, R2.reuse, c[0x0][0x270], 0x1 ;  /* 0x00009c000206ca11 */ /* 0x040fe800078008ff */
[----:B------:R-:W-:Y:S02]  /*59e0*/  @!P4 LEA.HI.X R7, R2, c[0x0][0x274], R4, 0x1, P0 ;  /* 0x00009d000207ca11 */ /* 0x000fe400000f0c04 */
[C---:B------:R-:W-:Y:S03]  /*59f0*/  @!P4 LEA R2, P0, R3.reuse, c[0x0][0x288], 0x1 ;  /* 0x0000a2000302ca11 */ /* 0x040fe600078008ff */
[----:B------:R1:W2:Y:S01]  /*5a00*/  @!P4 LDG.E.128 R60, [R6.64] ;  /* 0x0000000a063cc981 */ /* 0x0002a2000c1e1d00 */
[----:B------:R-:W-:Y:S02]  /*5a10*/  @!P4 LEA.HI.X R3, R3, c[0x0][0x28c], R8, 0x1, P0 ;  /* 0x0000a3000303ca11 */ /* 0x000fe400000f0c08 */
[C---:B------:R-:W-:Y:S04]  /*5a20*/  @!P3 LEA R4, P0, R5.reuse, c[0x0][0x270], 0x1 ;  /* 0x00009c000504ba11 */ /* 0x040fe800078008ff */
[----:B------:R-:W-:Y:S01]  /*5a30*/  @!P3 LEA.HI.X R5, R5, c[0x0][0x274], R10, 0x1, P0 ;  /* 0x00009d000505ba11 */ /* 0x000fe200000f0c0a */
[----:B------:R3:W4:Y:S01]  /*5a40*/  @!P4 LDG.E.128 R20, [R2.64] ;  /* 0x0000000a0214c981 */ /* 0x000722000c1e1d00 */
[C---:B------:R-:W-:Y:S04]  /*5a50*/  @!P3 LEA R8, P0, R9.reuse, c[0x0][0x288], 0x1 ;  /* 0x0000a2000908ba11 */ /* 0x040fe800078008ff */
[----:B------:R-:W-:Y:S02]  /*5a60*/  @!P3 LEA.HI.X R9, R9, c[0x0][0x28c], R12, 0x1, P0 ;  /* 0x0000a3000909ba11 */ /* 0x000fe400000f0c0c */
[C---:B------:R-:W-:Y:S01]  /*5a70*/  @!P2 LEA R10, P0, R11.reuse, c[0x0][0x270], 0x1 ;  /* 0x00009c000b0aaa11 */ /* 0x040fe200078008ff */
[----:B------:R3:W4:Y:S03]  /*5a80*/  @!P3 LDG.E.128 R64, [R4.64] ;  /* 0x0000000a0440b981 */ /* 0x000726000c1e1d00 */
[----:B------:R-:W-:Y:S02]  /*5a90*/  @!P2 LEA.HI.X R11, R11, c[0x0][0x274], R14, 0x1, P0 ;  /* 0x00009d000b0baa11 */ /* 0x000fe400000f0c0e */
[C---:B------:R-:W-:Y:S03]  /*5aa0*/  @!P2 LEA R12, P0, R13.reuse, c[0x0][0x288], 0x1 ;  /* 0x0000a2000d0caa11 */ /* 0x040fe600078008ff */
[----:B------:R2:W4:Y:S01]  /*5ab0*/  @!P3 LDG.E.128 R24, [R8.64] ;  /* 0x0000000a0818b981 */ /* 0x000522000c1e1d00 */
[----:B------:R-:W-:Y:S01]  /*5ac0*/  @!P2 LEA.HI.X R13, R13, c[0x0][0x28c], R15, 0x1, P0 ;  /* 0x0000a3000d0daa11 */ /* 0x000fe200000f0c0f */
[----:B-1----:R-:W-:Y:S01]  /*5ad0*/  CS2R R6, SRZ ;  /* 0x0000000000067805 */ /* 0x002fe2000001ff00 */
[-C--:B------:R-:W-:Y:S04]  /*5ae0*/  ISETP.GE.AND P0, PT, R229, R79.reuse, PT ;  /* 0x0000004fe500720c */ /* 0x080fe80003f06270 */
[----:B------:R-:W-:Y:S01]  /*5af0*/  ISETP.GE.OR P0, PT, R36, c[0x0][0x27c], P0 ;  /* 0x00009f0024007a0c */ /* 0x000fe20000706670 */
[----:B------:R-:W4:Y:S08]  /*5b00*/  @!P2 LDG.E.128 R72, [R10.64] ;  /* 0x0000000a0a48a981 */ /* 0x000f30000c1e1d00 */
[----:B------:R-:W4:Y:S04]  /*5b10*/  @!P2 LDG.E.128 R28, [R12.64] ;  /* 0x0000000a0c1ca981 */ /* 0x000f28000c1e1d00 */
[----:B---3--:R-:W-:Y:S05]  /*5b20*/  @!P0 IADD3 R2, P1, R108, R34, RZ ;  /* 0x000000226c028210 */ /* 0x008fea0007f3e0ff */
[----:B------:R-:W-:Y:S01]  /*5b30*/  @!P0 IMAD.X R3, R42, 0x1, R120, P1 ;  /* 0x000000012a038824 */ /* 0x000fe200008e0678 */
[C---:B------:R-:W-:Y:S04]  /*5b40*/  @!P0 LEA R14, P1, R2.reuse, c[0x0][0x270], 0x1 ;  /* 0x00009c00020e8a11 */ /* 0x040fe800078208ff */
[----:B------:R-:W-:Y:S02]  /*5b50*/  @!P0 LEA.HI.X R15, R2, c[0x0][0x274], R3, 0x1, P1 ;  /* 0x00009d00020f8a11 */ /* 0x000fe400008f0c03 */
[----:B------:R-:W-:Y:S05]  /*5b60*/  @!P0 IADD3 R3, P1, R106, R70, RZ ;  /* 0x000000466a038210 */ /* 0x000fea0007f3e0ff */
[----:B------:R-:W-:Y:S01]  /*5b70*/  @!P0 IMAD.X R4, R44, 0x1, R119, P1 ;  /* 0x000000012c048824 */ /* 0x000fe200008e0677 */
[C---:B------:R-:W-:Y:S01]  /*5b80*/  @!P0 LEA R2, P1, R3.reuse, c[0x0][0x288], 0x1 ;  /* 0x0000a20003028a11 */ /* 0x040fe200078208ff */
[----:B------:R-:W-:Y:S03]  /*5b90*/  CS2R R44, SRZ ;  /* 0x00000000002c7805 */ /* 0x000fe6000001ff00 */
[----:B------:R-:W-:Y:S02]  /*5ba0*/  @!P0 LEA.HI.X R3, R3, c[0x0][0x28c], R4, 0x1, P1 ;  /* 0x0000a30003038a11 */ /* 0x000fe400008f0c04 */
[----:B------:R-:W-:Y:S01]  /*5bb0*/  CS2R R4, SRZ ;  /* 0x0000000000047805 */ /* 0x000fe2000001ff00 */
[----:B------:R1:W5:Y:S01]  /*5bc0*/  @!P0 LDG.E.128 R44, [R14.64] ;  /* 0x0000000a0e2c8981 */ /* 0x000362000c1e1d00 */
[----:B------:R-:W-:Y:S07]  /*5bd0*/  ISETP.GE.OR P1, PT, R229, R79, P6 ;  /* 0x0000004fe500720c */ /* 0x000fee0003726670 */
[----:B------:R3:W5:Y:S01]  /*5be0*/  @!P0 LDG.E.128 R4, [R2.64] ;  /* 0x0000000a02048981 */ /* 0x000762000c1e1d00 */
[----:B------:R-:W-:Y:S01]  /*5bf0*/  ISETP.GE.AND P0, PT, R36, c[0x0][0x27c], PT ;  /* 0x00009f0024007a0c */ /* 0x000fe20003f06270 */
[----:B--2---:R-:W-:Y:S02]  /*5c00*/  IMAD.MOV.U32 R9, RZ, RZ, R62 ;  /* 0x000000ffff097224 */ /* 0x004fe400078e003e */
[----:B------:R-:W-:Y:S02]  /*5c10*/  IMAD.MOV.U32 R8, RZ, RZ, R63 ;  /* 0x000000ffff087224 */ /* 0x000fe400078e003f */
[----:B---3--:R-:W-:Y:S02]  /*5c20*/  IMAD.MOV.U32 R3, RZ, RZ, R60 ;  /* 0x000000ffff037224 */ /* 0x008fe400078e003c */
[----:B------:R-:W-:Y:S01]  /*5c30*/  IMAD.MOV.U32 R2, RZ, RZ, R61 ;  /* 0x000000ffff027224 */ /* 0x000fe200078e003d */
[----:B------:R-:W-:Y:S01]  /*5c40*/  PRMT R70, R8, 0x5410, R9 ;  /* 0x0000541008467816 */ /* 0x000fe20000000009 */
[----:B----4-:R-:W-:Y:S02]  /*5c50*/  IMAD.MOV.U32 R9, RZ, RZ, R22 ;  /* 0x000000ffff097224 */ /* 0x010fe400078e0016 */
[----:B------:R-:W-:Y:S01]  /*5c60*/  IMAD.MOV.U32 R8, RZ, RZ, R23 ;  /* 0x000000ffff087224 */ /* 0x000fe200078e0017 */
[----:B------:R-:W-:Y:S01]  /*5c70*/  PRMT R69, R3, 0x5410, R2 ;  /* 0x0000541003457816 */ /* 0x000fe20000000002 */
[----:B------:R-:W-:Y:S02]  /*5c80*/  IMAD.MOV.U32 R3, RZ, RZ, R20 ;  /* 0x000000ffff037224 */ /* 0x000fe400078e0014 */
[----:B------:R-:W-:Y:S01]  /*5c90*/  IMAD.MOV.U32 R2, RZ, RZ, R21 ;  /* 0x000000ffff027224 */ /* 0x000fe200078e0015 */
[----:B------:R-:W-:Y:S01]  /*5ca0*/  PRMT R34, R8, 0x5410, R9 ;  /* 0x0000541008227816 */ /* 0x000fe20000000009 */
[----:B------:R-:W-:Y:S02]  /*5cb0*/  IMAD.MOV.U32 R9, RZ, RZ, R66 ;  /* 0x000000ffff097224 */ /* 0x000fe400078e0042 */
[----:B------:R-:W-:Y:S01]  /*5cc0*/  IMAD.MOV.U32 R8, RZ, RZ, R67 ;  /* 0x000000ffff087224 */ /* 0x000fe200078e0043 */
[----:B-1----:R-:W-:Y:S01]  /*5cd0*/  PRMT R15, R3, 0x5410, R2 ;  /* 0x00005410030f7816 */ /* 0x002fe20000000002 */
[----:B------:R-:W-:Y:S02]  /*5ce0*/  IMAD.MOV.U32 R3, RZ, RZ, R64 ;  /* 0x000000ffff037224 */ /* 0x000fe400078e0040 */
[----:B------:R-:W-:Y:S01]  /*5cf0*/  IMAD.MOV.U32 R2, RZ, RZ, R65 ;  /* 0x000000ffff027224 */ /* 0x000fe200078e0041 */
[----:B------:R-:W-:Y:S01]  /*5d00*/  PRMT R76, R8, 0x5410, R9 ;  /* 0x00005410084c7816 */ /* 0x000fe20000000009 */
        /* <DEDUP_REMOVED lines=17> */
[----:B------:R-:W-:Y:S04]  /*5e20*/  PRMT R40, R8, 0x5410, R9 ;  /* 0x0000541008287816 */ /* 0x000fe80000000009 */
[----:B------:R-:W-:Y:S01]  /*5e30*/  PRMT R39, R2, 0x5410, R3 ;  /* 0x0000541002277816 */ /* 0x000fe20000000003 */
[----:B------:R-:W-:-:S05]  /*5e40*/  @P1 BRA `(.L_x_278) ;  /* 0x0000076000001947 */ /* 0x000fca0003800000 */
[----:B-----5:R-:W-:Y:S01]  /*5e50*/  IMAD.MOV.U32 R13, RZ, RZ, R7 ;  /* 0x000000ffff0d7224 */ /* 0x020fe200078e0007 */
[----:B------:R-:W-:Y:S01]  /*5e60*/  IADD3 R2, P1, R212, R80, RZ ;  /* 0x00000050d4027210 */ /* 0x000fe20007f3e0ff */
[----:B------:R-:W-:Y:S01]  /*5e70*/  LDS.128 R56, [R129+0x8100] ;  /* 0x0081000081387984 */ /* 0x000fe20000000c00 */
[----:B------:R-:W-:Y:S01]  /*5e80*/  @!P0 SHF.R.U32.HI R11, RZ, 0x10, R5 ;  /* 0x00000010ff0b8819 */ /* 0x000fe20000011605 */
[----:B------:R-:W-:Y:S01]  /*5e90*/  IMAD.MOV.U32 R54, RZ, RZ, R47 ;  /* 0x000000ffff367224 */ /* 0x000fe200078e002f */
[----:B------:R-:W-:Y:S02]  /*5ea0*/  IADD3.X R3, R86, R139, RZ, P1, !PT ;  /* 0x0000008b56037210 */ /* 0x000fe40000ffe4ff */
[-C--:B------:R-:W-:Y:S02]  /*5eb0*/  IADD3 R8, P2, P1, R94, R2.reuse, R112 ;  /* 0x000000025e087210 */ /* 0x080fe4000795e070 */
[----:B------:R-:W-:Y:S01]  /*5ec0*/  @!P0 SHF.R.U64 R10, R4, 0x10, R5 ;  /* 0x00000010040a8819 */ /* 0x000fe20000001205 */
[----:B------:R-:W1:Y:S01]  /*5ed0*/  LDS.128 R16, [R135+0x8100] ;  /* 0x0081000087107984 */ /* 0x000e620000000c00 */
[----:B------:R-:W-:Y:S02]  /*5ee0*/  IADD3.X R9, R96, R3, R114, P2, P1 ;  /* 0x0000000360097210 */ /* 0x000fe400017e2472 */
[----:B------:R-:W-:Y:S02]  /*5ef0*/  ISETP.GE.AND P1, PT, R93, c[0x0][0x1d4], PT ;  /* 0x000075005d007a0c */ /* 0x000fe40003f26270 */
[----:B------:R-:W-:Y:S02]  /*5f00*/  MOV R49, R45 ;  /* 0x0000002d00317202 */ /* 0x000fe40000000f00 */
[----:B------:R-:W-:Y:S02]  /*5f10*/  @!P0 SHF.R.U32.HI R14, RZ, 0x10, R7 ;  /* 0x00000010ff0e8819 */ /* 0x000fe40000011607 */
[----:B------:R-:W-:Y:S02]  /*5f20*/  @!P0 SHF.R.U64 R51, R44, 0x10, R45 ;  /* 0x000000102c338819 */ /* 0x000fe4000000122d */
[----:B------:R-:W-:Y:S01]  /*5f30*/  @!P0 SHF.R.U64 R12, R6, 0x10, R7 ;  /* 0x00000010060c8819 */ /* 0x000fe20000001207 */
[----:B------:R-:W-:Y:S01]  /*5f40*/  @!P0 HADD2.F32 R6, -RZ, R6.H0_H0 ;  /* 0x20000006ff068230 */ /* 0x000fe20000004100 */
[----:B------:R-:W-:Y:S01]  /*5f50*/  @!P0 SHF.R.U32.HI R50, RZ, 0x10, R45 ;  /* 0x00000010ff328819 */ /* 0x000fe2000001162d */
[----:B------:R-:W-:Y:S01]  /*5f60*/  @!P0 HADD2.F32 R45, -RZ, R49.H0_H0 ;  /* 0x20000031ff2d8230 */ /* 0x000fe20000004100 */
[----:B------:R-:W-:Y:S02]  /*5f70*/  @!P0 SHF.R.U32.HI R55, RZ, 0x10, R47 ;  /* 0x00000010ff378819 */ /* 0x000fe4000001162f */
[----:B------:R-:W-:Y:S02]  /*5f80*/  @!P1 IADD3 R2, P3, P2, R94, R2, R93 ;  /* 0x000000025e029210 */ /* 0x000fe40007a7e05d */
[----:B------:R-:W-:Y:S02]  /*5f90*/  @!P0 SHF.R.U64 R52, R46, 0x10, R47 ;  /* 0x000000102e348819 */ /* 0x000fe4000000122f */
[----:B------:R-:W-:Y:S02]  /*5fa0*/  @!P1 IADD3.X R3, R96, R3, R113, P3, P2 ;  /* 0x0000000360039210 */ /* 0x000fe40001fe4471 */
[C---:B------:R-:W-:Y:S02]  /*5fb0*/  LEA R84, P2, R8.reuse, c[0x0][0x1c8], 0x1 ;  /* 0x0000720008547a11 */ /* 0x040fe400078408ff */
[----:B------:R-:W-:Y:S02]  /*5fc0*/  MOV R53, R46 ;  /* 0x0000002e00357202 */ /* 0x000fe40000000f00 */
[----:B------:R-:W-:Y:S02]  /*5fd0*/  LEA.HI.X R85, R8, c[0x0][0x1cc], R9, 0x1, P2 ;  /* 0x0000730008557a11 */ /* 0x000fe400010f0c09 */
[C---:B------:R-:W-:Y:S01]  /*5fe0*/  @!P1 LEA R82, P2, R2.reuse, c[0x0][0x1c8], 0x1 ;  /* 0x0000720002529a11 */ /* 0x040fe200078408ff */
[----:B------:R-:W-:Y:S02]  /*5ff0*/  @!P0 HADD2.F32 R49, -RZ, R53.H0_H0 ;  /* 0x20000035ff318230 */ /* 0x000fe40000004100 */
[----:B------:R-:W-:Y:S01]  /*6000*/  @!P0 HADD2.F32 R53, -RZ, R55.H0_H0 ;  /* 0x20000037ff358230 */ /* 0x000fe20000004100 */
[----:B------:R-:W-:Y:S01]  /*6010*/  @!P1 LEA.HI.X R83, R2, c[0x0][0x1cc], R3, 0x1, P2 ;  /* 0x0000730002539a11 */ /* 0x000fe200010f0c03 */
[----:B------:R-:W-:Y:S01]  /*6020*/  IMAD.MOV.U32 R2, RZ, RZ, R4 ;  /* 0x000000ffff027224 */ /* 0x000fe200078e0004 */
[----:B------:R-:W-:Y:S01]  /*6030*/  MOV R3, R5 ;  /* 0x0000000500037202 */ /* 0x000fe20000000f00 */
[----:B------:R-:W-:Y:S03]  /*6040*/  IMAD.MOV.U32 R5, RZ, RZ, R44 ;  /* 0x000000ffff057224 */ /* 0x000fe600078e002c */
[----:B------:R-:W-:Y:S01]  /*6050*/  @!P0 HADD2.F32 R2, -RZ, R2.H0_H0 ;  /* 0x20000002ff028230 */ /* 0x000fe20000004100 */
[----:B-1----:R-:W-:Y:S01]  /*6060*/  @!P0 IMAD.MOV.U32 R9, RZ, RZ, R16 ;  /* 0x000000ffff098224 */ /* 0x002fe200078e0010 */
[----:B------:R-:W-:Y:S01]  /*6070*/  @!P0 MOV R48, R56 ;  /* 0x0000003800308202 */ /* 0x000fe20000000f00 */
[----:B------:R-:W-:Y:S01]  /*6080*/  @!P0 HADD2.F32 R3, -RZ, R3.H0_H0 ;  /* 0x20000003ff038230 */ /* 0x000fe20000004100 */
[----:B------:R-:W-:Y:S01]  /*6090*/  @!P0 MOV R43, R57 ;  /* 0x00000039002b8202 */ /* 0x000fe20000000f00 */
[----:B------:R-:W-:Y:S01]  /*60a0*/  @!P0 HADD2.F32 R42, -RZ, R5.H0_H0 ;  /* 0x20000005ff2a8230 */ /* 0x000fe20000004100 */
[----:B------:R-:W-:Y:S01]  /*60b0*/  @!P0 MOV R8, R17 ;  /* 0x0000001100088202 */ /* 0x000fe20000000f00 */
[----:B------:R-:W-:Y:S02]  /*60c0*/  @!P0 HADD2.F32 R7, -RZ, R48.H0_H0 ;  /* 0x20000030ff078230 */ /* 0x000fe40000004100 */
[----:B------:R-:W-:Y:S02]  /*60d0*/  @!P0 HADD2.F32 R44, -RZ, R43.H0_H0 ;  /* 0x2000002bff2c8230 */ /* 0x000fe40000004100 */
[--C-:B------:R-:W-:Y:S01]  /*60e0*/  @!P0 HADD2.F32 R4, -RZ, R9.reuse.H0_H0 ;  /* 0x20000009ff048230 */ /* 0x100fe20000004100 */
[-C--:B------:R-:W-:Y:S01]  /*60f0*/  @!P0 FMUL.FTZ R47, R7, R2.reuse ;  /* 0x00000002072f8220 */ /* 0x080fe20000410000 */
[--C-:B------:R-:W-:Y:S01]  /*6100*/  @!P0 HADD2.F32 R5, -RZ, R8.reuse.H0_H0 ;  /* 0x20000008ff058230 */ /* 0x100fe20000004100 */
[-C--:B------:R-:W-:Y:S01]  /*6110*/  @!P0 FMUL.FTZ R46, R44, R3.reuse ;  /* 0x000000032c2e8220 */ /* 0x080fe20000410000 */
[----:B------:R-:W-:Y:S01]  /*6120*/  @!P0 HADD2.F32 R8, -RZ, R8.H1_H1 ;  /* 0x30000008ff088230 */ /* 0x000fe20000004100 */
[C---:B------:R-:W-:Y:S01]  /*6130*/  @!P0 FMUL.FTZ R2, R4.reuse, R2 ;  /* 0x0000000204028220 */ /* 0x040fe20000410000 */
[----:B------:R-:W-:Y:S01]  /*6140*/  @!P0 HADD2.F32 R9, -RZ, R9.H1_H1 ;  /* 0x30000009ff098230 */ /* 0x000fe20000004100 */
[-C--:B------:R-:W-:Y:S01]  /*6150*/  @!P0 FFMA.FTZ R92, R4, R42.reuse, -R47 ;  /* 0x0000002a045c8223 */ /* 0x080fe2000001082f */
[----:B------:R-:W-:Y:S01]  /*6160*/  @!P0 HADD2.F32 R47, -RZ, R50.H0_H0 ;  /* 0x20000032ff2f8230 */ /* 0x000fe20000004100 */
[C---:B------:R-:W-:Y:S01]  /*6170*/  @!P0 FMUL.FTZ R4, R5.reuse, R3 ;  /* 0x0000000305048220 */ /* 0x040fe20000410000 */
[----:B------:R-:W-:Y:S01]  /*6180*/  @!P0 HADD2.F32 R3, -RZ, R11.H0_H0 ;  /* 0x2000000bff038230 */ /* 0x000fe20000004100 */
[----:B------:R-:W-:Y:S01]  /*6190*/  @!P0 FFMA.FTZ R91, R5, R45, -R46 ;  /* 0x0000002d055b8223 */ /* 0x000fe2000001082e */
[----:B------:R-:W-:Y:S01]  /*61a0*/  @!P0 HADD2.F32 R46, -RZ, R43.H1_H1 ;  /* 0x3000002bff2e8230 */ /* 0x000fe20000004100 */
[----:B------:R-:W-:Y:S01]  /*61b0*/  @!P0 FFMA.FTZ R2, R7, R42, R2 ;  /* 0x0000002a07028223 */ /* 0x000fe20000010002 */
[----:B------:R-:W-:Y:S01]  /*61c0*/  @!P0 HADD2.F32 R7, -RZ, R10.H0_H0 ;  /* 0x2000000aff078230 */ /* 0x000fe20000004100 */
[-C--:B------:R-:W-:Y:S01]  /*61d0*/  @!P0 FMUL.FTZ R5, R8, R3.reuse ;  /* 0x0000000308058220 */ /* 0x080fe20000410000 */
[----:B------:R-:W-:Y:S01]  /*61e0*/  @!P0 HADD2.F32 R42, -RZ, R48.H1_H1 ;  /* 0x30000030ff2a8230 */ /* 0x000fe20000004100 */
[----:B------:R-:W-:Y:S01]  /*61f0*/  @!P0 FMUL.FTZ R10, R46, R3 ;  /* 0x000000032e0a8220 */ /* 0x000fe20000410000 */
[----:B------:R-:W-:Y:S01]  /*6200*/  @!P0 HADD2.F32 R43, -RZ, R51.H0_H0 ;  /* 0x20000033ff2b8230 */ /* 0x000fe20000004100 */
[C---:B------:R-:W-:Y:S01]  /*6210*/  @!P0 FMUL.FTZ R3, R9.reuse, R7 ;  /* 0x0000000709038220 */ /* 0x040fe20000410000 */
[----:B------:R-:W-:Y:S01]  /*6220*/  @!P0 HADD2.F32 R51, -RZ, R52.H0_H0 ;  /* 0x20000034ff338230 */ /* 0x000fe20000004100 */
[----:B------:R-:W-:Y:S01]  /*6230*/  @!P0 FFMA.FTZ R90, R8, R47, -R10 ;  /* 0x0000002f085a8223 */ /* 0x000fe2000001080a */
[----:B------:R-:W-:Y:S01]  /*6240*/  @!P0 MOV R8, R18 ;  /* 0x0000001200088202 */ /* 0x000fe20000000f00 */
[----:B------:R-:W-:Y:S02]  /*6250*/  @!P0 IMAD.MOV.U32 R10, RZ, RZ, R58 ;  /* 0x000000ffff0a8224 */ /* 0x000fe400078e003a */
[C---:B------:R-:W-:Y:S01]  /*6260*/  @!P0 FMUL.FTZ R11, R42.reuse, R7 ;  /* 0x000000072a0b8220 */ /* 0x040fe20000410000 */
[----:B------:R-:W-:Y:S01]  /*6270*/  @!P0 HADD2.F32 R7, -RZ, R12.H0_H0 ;  /* 0x2000000cff078230 */ /* 0x000fe20000004100 */
[-C--:B------:R-:W-:Y:S01]  /*6280*/  @!P0 FFMA.FTZ R3, R42, R43.reuse, R3 ;  /* 0x0000002b2a038223 */ /* 0x080fe20000010003 */
[--C-:B------:R-:W-:Y:S01]  /*6290*/  @!P0 HADD2.F32 R50, -RZ, R10.reuse.H1_H1 ;  /* 0x3000000aff328230 */ /* 0x100fe20000004100 */
[----:B------:R-:W-:Y:S01]  /*62a0*/  @!P0 FFMA.FTZ R89, R9, R43, -R11 ;  /* 0x0000002b09598223 */ /* 0x000fe2000001080b */
[----:B------:R-:W-:Y:S01]  /*62b0*/  @!P0 HADD2.F32 R48, -RZ, R10.H0_H0 ;  /* 0x2000000aff308230 */ /* 0x000fe20000004100 */
[----:B------:R-:W-:Y:S01]  /*62c0*/  @!P0 FFMA.FTZ R4, R44, R45, R4 ;  /* 0x0000002d2c048223 */ /* 0x000fe20000010004 */
[--C-:B------:R-:W-:Y:S01]  /*62d0*/  @!P0 HADD2.F32 R9, -RZ, R8.reuse.H1_H1 ;  /* 0x30000008ff098230 */ /* 0x100fe20000004100 */
[----:B------:R-:W-:Y:S01]  /*62e0*/  @!P0 FMUL.FTZ R10, R50, R7 ;  /* 0x00000007320a8220 */ /* 0x000fe20000410000 */
[----:B------:R-:W-:Y:S01]  /*62f0*/  @!P0 MOV R11, R59 ;  /* 0x0000003b000b8202 */ /* 0x000fe20000000f00 */
[-C--:B------:R-:W-:Y:S01]  /*6300*/  @!P0 FMUL.FTZ R12, R48, R6.reuse ;  /* 0x00000006300c8220 */ /* 0x080fe20000410000 */
[----:B------:R-:W-:Y:S01]  /*6310*/  @!P0 HADD2.F32 R8, -RZ, R8.H0_H0 ;  /* 0x20000008ff088230 */ /* 0x000fe20000004100 */
[C---:B------:R-:W-:Y:S02]  /*6320*/  @!P0 FMUL.FTZ R7, R9.reuse, R7 ;  /* 0x0000000709078220 */ /* 0x040fe40000410000 */
[----:B------:R-:W-:Y:S01]  /*6330*/  @!P0 FFMA.FTZ R88, R9, R51, -R10 ;  /* 0x0000003309588223 */ /* 0x000fe2000001080a */
[----:B------:R-:W-:Y:S01]  /*6340*/  @!P0 HADD2.F32 R10, -RZ, R14.H0_H0 ;  /* 0x2000000eff0a8230 */ /* 0x000fe20000004100 */
[----:B------:R-:W-:Y:S01]  /*6350*/  @!P0 IMAD.MOV.U32 R9, RZ, RZ, R19 ;  /* 0x000000ffff098224 */ /* 0x000fe200078e0013 */
[----:B------:R-:W-:Y:S01]  /*6360*/  @!P0 HADD2.F32 R52, -RZ, R11.H1_H1 ;  /* 0x3000000bff348230 */ /* 0x000fe20000004100 */
[C---:B------:R-:W-:Y:S01]  /*6370*/  @!P0 FMUL.FTZ R6, R8.reuse, R6 ;  /* 0x0000000608068220 */ /* 0x040fe20000410000 */
[----:B------:R-:W-:Y:S01]  /*6380*/  @!P0 HADD2.F32 R14, -RZ, R54.H0_H0 ;  /* 0x20000036ff0e8230 */ /* 0x000fe20000004100 */
[----:B------:R-:W-:Y:S01]  /*6390*/  @!P0 FFMA.FTZ R87, R8, R49, -R12 ;  /* 0x0000003108578223 */ /* 0x000fe2000001080c */
[----:B------:R-:W-:Y:S01]  /*63a0*/  @!P0 HADD2.F32 R8, -RZ, R13.H0_H0 ;  /* 0x2000000dff088230 */ /* 0x000fe20000004100 */
[----:B------:R-:W-:Y:S01]  /*63b0*/  @!P0 FMUL.FTZ R54, R52, R10 ;  /* 0x0000000a34368220 */ /* 0x000fe20000410000 */
[----:B------:R-:W-:Y:S01]  /*63c0*/  @!P0 HADD2.F32 R13, -RZ, R11.H0_H0 ;  /* 0x2000000bff0d8230 */ /* 0x000fe20000004100 */
[----:B------:R-:W-:Y:S01]  /*63d0*/  @!P0 FFMA.FTZ R5, R46, R47, R5 ;  /* 0x0000002f2e058223 */ /* 0x000fe20000010005 */
[--C-:B------:R-:W-:Y:S01]  /*63e0*/  @!P0 HADD2.F32 R12, -RZ, R9.reuse.H0_H0 ;  /* 0x20000009ff0c8230 */ /* 0x100fe20000004100 */
[----:B------:R-:W-:Y:S01]  /*63f0*/  @!P0 FFMA.FTZ R6, R48, R49, R6 ;  /* 0x0000003130068223 */ /* 0x000fe20000010006 */
[----:B------:R-:W-:Y:S01]  /*6400*/  @!P0 HADD2.F32 R11, -RZ, R9.H1_H1 ;  /* 0x30000009ff0b8230 */ /* 0x000fe20000004100 */
[----:B------:R-:W-:Y:S01]  /*6410*/  @!P0 FMUL.FTZ R9, R13, R8 ;  /* 0x000000080d098220 */ /* 0x000fe20000410000 */
[----:B------:R-:W-:Y:S01]  /*6420*/  @!P0 F2FP.PACK_AB R4, R5, R4 ;  /* 0x000000040504823e */ /* 0x000fe200000000ff */
[C---:B------:R-:W-:Y:S02]  /*6430*/  @!P0 FMUL.FTZ R8, R12.reuse, R8 ;  /* 0x000000080c088220 */ /* 0x040fe40000410000 */
[----:B------:R-:W-:Y:S01]  /*6440*/  @!P0 FFMA.FTZ R55, R12, R14, -R9 ;  /* 0x0000000e0c378223 */ /* 0x000fe20000010809 */
[----:B------:R-:W-:Y:S01]  /*6450*/  @!P0 F2FP.PACK_AB R12, R88, R87 ;  /* 0x00000057580c823e */ /* 0x000fe200000000ff */
[C---:B------:R-:W-:Y:S02]  /*6460*/  @!P0 FFMA.FTZ R54, R11.reuse, R53, -R54 ;  /* 0x000000350b368223 */ /* 0x040fe40000010836 */
[----:B------:R-:W-:Y:S01]  /*6470*/  @!P0 FMUL.FTZ R9, R11, R10 ;  /* 0x0000000a0b098220 */ /* 0x000fe20000410000 */
[----:B------:R-:W-:Y:S01]  /*6480*/  @!P0 F2FP.PACK_AB R11, R90, R91 ;  /* 0x0000005b5a0b823e */ /* 0x000fe200000000ff */
[----:B------:R-:W-:Y:S01]  /*6490*/  @!P0 FFMA.FTZ R7, R50, R51, R7 ;  /* 0x0000003332078223 */ /* 0x000fe20000010007 */
[----:B------:R-:W-:Y:S01]  /*64a0*/  @!P0 F2FP.PACK_AB R10, R89, R92 ;  /* 0x0000005c590a823e */ /* 0x000fe200000000ff */
[----:B------:R-:W-:Y:S01]  /*64b0*/  @!P0 IMAD.MOV.U32 R18, RZ, RZ, R12 ;  /* 0x000000ffff128224 */ /* 0x000fe200078e000c */
[----:B------:R-:W-:Y:S01]  /*64c0*/  @!P0 F2FP.PACK_AB R42, R54, R55 ;  /* 0x00000037362a823e */ /* 0x000fe200000000ff */
[----:B------:R-:W-:Y:S01]  /*64d0*/  @!P0 FFMA.FTZ R8, R13, R14, R8 ;  /* 0x0000000e0d088223 */ /* 0x000fe20000010008 */
[----:B------:R-:W-:Y:S01]  /*64e0*/  @!P0 MOV R16, R10 ;  /* 0x0000000a00108202 */ /* 0x000fe20000000f00 */
[----:B------:R-:W-:Y:S01]  /*64f0*/  @!P0 FFMA.FTZ R9, R52, R53, R9 ;  /* 0x0000003534098223 */ /* 0x000fe20000010009 */
[----:B------:R-:W-:Y:S01]  /*6500*/  @!P0 MOV R17, R11 ;  /* 0x0000000b00118202 */ /* 0x000fe20000000f00 */
[----:B------:R-:W-:Y:S01]  /*6510*/  @!P0 IMAD.MOV.U32 R57, RZ, RZ, R4 ;  /* 0x000000ffff398224 */ /* 0x000fe200078e0004 */
[----:B------:R-:W-:Y:S02]  /*6520*/  @!P0 MOV R19, R42 ;  /* 0x0000002a00138202 */ /* 0x000fe40000000f00 */
[----:B------:R-:W-:Y:S02]  /*6530*/  @!P0 F2FP.PACK_AB R10, R3, R2 ;  /* 0x00000002030a823e */ /* 0x000fe400000000ff */
[----:B------:R-:W-:Y:S01]  /*6540*/  @!P0 F2FP.PACK_AB R3, R7, R6 ;  /* 0x000000060703823e */ /* 0x000fe200000000ff */
[----:B------:R1:W-:Y:S01]  /*6550*/  STG.E.128 [R84.64], R16 ;  /* 0x0000001054007986 */ /* 0x0003e2000c101d0a */
[----:B------:R-:W-:Y:S02]  /*6560*/  @!P0 F2FP.PACK_AB R2, R9, R8 ;  /* 0x000000080902823e */ /* 0x000fe400000000ff */
[----:B------:R-:W-:Y:S02]  /*6570*/  @!P0 MOV R56, R10 ;  /* 0x0000000a00388202 */ /* 0x000fe40000000f00 */
[----:B------:R-:W-:Y:S02]  /*6580*/  @!P0 MOV R58, R3 ;  /* 0x00000003003a8202 */ /* 0x000fe40000000f00 */
[----:B------:R-:W-:Y:S05]  /*6590*/  @!P0 MOV R59, R2 ;  /* 0x00000002003b8202 */ /* 0x000fea0000000f00 */
[----:B------:R1:W-:Y:S02]  /*65a0*/  @!P1 STG.E.128 [R82.64], R56 ;  /* 0x0000003852009986 */ /* 0x0003e4000c101d0a */
.L_x_278:
[----:B------:R-:W-:Y:S05]  /*65b0*/  BSYNC B0 ;  /* 0x0000000000007941 */ /* 0x000fea0003800000 */
.L_x_277:
[----:B------:R-:W-:Y:S01]  /*65c0*/  ISETP.GE.OR P1, PT, R220, R79, P6 ;  /* 0x0000004fdc00720c */ /* 0x000fe20003726670 */
[----:B------:R-:W-:Y:S01]  /*65d0*/  @!UPT UIADD3 URZ, URZ, URZ, URZ ;  /* 0x0000003f3f3ff290 */ /* 0x000fe2000fffe03f */
[----:B------:R-:W-:Y:S11]  /*65e0*/  BSSY B0, `(.L_x_279) ;  /* 0x0000071000007945 */ /* 0x000ff60003800000 */
[----:B------:R-:W-:-:S05]  /*65f0*/  @P1 BRA `(.L_x_280) ;  /* 0x000006f000001947 */ /* 0x000fca0003800000 */
[----:B------:R-:W-:Y:S01]  /*6600*/  IADD3 R2, P1, R198, R80, RZ ;  /* 0x00000050c6027210 */ /* 0x000fe20007f3e0ff */
[----:B------:R-:W-:Y:S01]  /*6610*/  LDS.128 R48, [R128+0x8100] ;  /* 0x0081000080307984 */ /* 0x000fe20000000c00 */
[--C-:B------:R-:W-:Y:S01]  /*6620*/  @!P0 SHF.R.U32.HI R10, RZ, 0x10, R23.reuse ;  /* 0x00000010ff0a8819 */ /* 0x100fe20000011617 */
[----:B------:R-:W-:Y:S01]  /*6630*/  @!P0 HADD2.F32 R13, -RZ, R69.H0_H0 ;  /* 0x20000045ff0d8230 */ /* 0x000fe20000004100 */
[----:B------:R-:W-:Y:S01]  /*6640*/  IADD3.X R3, R86, R138, RZ, P1, !PT ;  /* 0x0000008a56037210 */ /* 0x000fe20000ffe4ff */
[----:B-----5:R-:W-:Y:S01]  /*6650*/  @!P0 HADD2.F32 R45, -RZ, R70.H0_H0 ;  /* 0x20000046ff2d8230 */ /* 0x020fe20000004100 */
[-C--:B------:R-:W-:Y:S02]  /*6660*/  IADD3 R4, P2, P1, R94, R2.reuse, R112 ;  /* 0x000000025e047210 */ /* 0x080fe4000795e070 */
[----:B------:R-:W-:Y:S01]  /*6670*/  @!P0 SHF.R.U64 R11, R22, 0x10, R23 ;  /* 0x00000010160b8819 */ /* 0x000fe20000001217 */
[----:B-1----:R-:W1:Y:S01]  /*6680*/  LDS.128 R16, [R134+0x8100] ;  /* 0x0081000086107984 */ /* 0x002e620000000c00 */
[-C--:B------:R-:W-:Y:S02]  /*6690*/  IADD3.X R5, R96, R3.reuse, R114, P2, P1 ;  /* 0x0000000360057210 */ /* 0x080fe400017e2472 */
[----:B------:R-:W-:Y:S02]  /*66a0*/  ISETP.GE.AND P1, PT, R93, c[0x0][0x1d4], PT ;  /* 0x000075005d007a0c */ /* 0x000fe40003f26270 */
[----:B------:R-:W-:Y:S02]  /*66b0*/  @!P0 SHF.R.U32.HI R42, RZ, 0x10, R61 ;  /* 0x00000010ff2a8819 */ /* 0x000fe4000001163d */
[--C-:B------:R-:W-:Y:S02]  /*66c0*/  @!P0 SHF.R.U32.HI R47, RZ, 0x10, R63.reuse ;  /* 0x00000010ff2f8819 */ /* 0x100fe4000001163f */
[----:B------:R-:W-:Y:S02]  /*66d0*/  @!P0 SHF.R.U64 R52, R62, 0x10, R63 ;  /* 0x000000103e348819 */ /* 0x000fe4000000123f */
[----:B------:R-:W-:Y:S01]  /*66e0*/  @!P0 SHF.R.U64 R43, R60, 0x10, R61 ;  /* 0x000000103c2b8819 */ /* 0x000fe2000000123d */
[----:B------:R-:W-:Y:S01]  /*66f0*/  @!P0 HADD2.F32 R47, -RZ, R47.H0_H0 ;  /* 0x2000002fff2f8230 */ /* 0x000fe20000004100 */
[--C-:B------:R-:W-:Y:S02]  /*6700*/  @!P0 SHF.R.U32.HI R9, RZ, 0x10, R21.reuse ;  /* 0x00000010ff098819 */ /* 0x100fe40000011615 */
[----:B------:R-:W-:Y:S01]  /*6710*/  @!P0 SHF.R.U64 R6, R20, 0x10, R21 ;  /* 0x0000001014068819 */ /* 0x000fe20000001215 */
[----:B------:R-:W-:Y:S01]  /*6720*/  @!P0 HADD2.F32 R20, -RZ, R69.H1_H1 ;  /* 0x30000045ff148230 */ /* 0x000fe20000004100 */
[----:B------:R-:W-:Y:S03]  /*6730*/  @!P1 IADD3 R2, P3, P2, R94, R2, R93 ;  /* 0x000000025e029210 */ /* 0x000fe60007a7e05d */
[----:B------:R-:W-:Y:S01]  /*6740*/  @!P0 HADD2.F32 R6, -RZ, R6.H0_H0 ;  /* 0x20000006ff068230 */ /* 0x000fe20000004100 */
[----:B------:R-:W-:Y:S02]  /*6750*/  @!P1 IADD3.X R3, R96, R3, R113, P3, P2 ;  /* 0x0000000360039210 */ /* 0x000fe40001fe4471 */
[C---:B------:R-:W-:Y:S04]  /*6760*/  LEA R56, P2, R4.reuse, c[0x0][0x1c8], 0x1 ;  /* 0x0000720004387a11 */ /* 0x040fe800078408ff */
[----:B------:R-:W-:Y:S02]  /*6770*/  LEA.HI.X R57, R4, c[0x0][0x1cc], R5, 0x1, P2 ;  /* 0x0000730004397a11 */ /* 0x000fe400010f0c05 */
[C---:B------:R-:W-:Y:S04]  /*6780*/  @!P1 LEA R54, P2, R2.reuse, c[0x0][0x1c8], 0x1 ;  /* 0x0000720002369a11 */ /* 0x040fe800078408ff */
[----:B------:R-:W-:Y:S01]  /*6790*/  @!P1 LEA.HI.X R55, R2, c[0x0][0x1cc], R3, 0x1, P2 ;  /* 0x0000730002379a11 */ /* 0x000fe200010f0c03 */
[--C-:B------:R-:W-:Y:S02]  /*67a0*/  @!P0 HADD2.F32 R2, -RZ, R15.reuse.H0_H0 ;  /* 0x2000000fff028230 */ /* 0x100fe40000004100 */
[----:B------:R-:W-:Y:S01]  /*67b0*/  @!P0 HADD2.F32 R3, -RZ, R15.H1_H1 ;  /* 0x3000000fff038230 */ /* 0x000fe20000004100 */
[----:B-1----:R-:W-:Y:S01]  /*67c0*/  @!P0 IMAD.MOV.U32 R8, RZ, RZ, R16 ;  /* 0x000000ffff088224 */ /* 0x002fe200078e0010 */
[----:B------:R-:W-:Y:S02]  /*67d0*/  @!P0 MOV R23, R48 ;  /* 0x0000003000178202 */ /* 0x000fe40000000f00 */
[----:B------:R-:W-:Y:S02]  /*67e0*/  @!P0 MOV R14, R49 ;  /* 0x00000031000e8202 */ /* 0x000fe40000000f00 */
[----:B------:R-:W-:Y:S01]  /*67f0*/  @!P0 MOV R7, R17 ;  /* 0x0000001100078202 */ /* 0x000fe20000000f00 */
[----:B------:R-:W-:Y:S02]  /*6800*/  @!P0 HADD2.F32 R12, -RZ, R23.H0_H0 ;  /* 0x20000017ff0c8230 */ /* 0x000fe40000004100 */
[----:B------:R-:W-:Y:S02]  /*6810*/  @!P0 HADD2.F32 R15, -RZ, R14.H0_H0 ;  /* 0x2000000eff0f8230 */ /* 0x000fe40000004100 */
[--C-:B------:R-:W-:Y:S01]  /*6820*/  @!P0 HADD2.F32 R4, -RZ, R8.reuse.H0_H0 ;  /* 0x20000008ff048230 */ /* 0x100fe20000004100 */
[-C--:B------:R-:W-:Y:S01]  /*6830*/  @!P0 FMUL.FTZ R22, R12, R2.reuse ;  /* 0x000000020c168220 */ /* 0x080fe20000410000 */
[--C-:B------:R-:W-:Y:S01]  /*6840*/  @!P0 HADD2.F32 R5, -RZ, R7.reuse.H0_H0 ;  /* 0x20000007ff058230 */ /* 0x100fe20000004100 */
[----:B------:R-:W-:Y:S01]  /*6850*/  @!P0 FMUL.FTZ R21, R15, R3 ;  /* 0x000000030f158220 */ /* 0x000fe20000410000 */
[----:B------:R-:W-:Y:S01]  /*6860*/  @!P0 HADD2.F32 R7, -RZ, R7.H1_H1 ;  /* 0x30000007ff078230 */ /* 0x000fe20000004100 */
[C---:B------:R-:W-:Y:S01]  /*6870*/  @!P0 FMUL.FTZ R2, R4.reuse, R2 ;  /* 0x0000000204028220 */ /* 0x040fe20000410000 */
[----:B------:R-:W-:Y:S01]  /*6880*/  @!P0 HADD2.F32 R8, -RZ, R8.H1_H1 ;  /* 0x30000008ff088230 */ /* 0x000fe20000004100 */
[----:B------:R-:W-:Y:S01]  /*6890*/  @!P0 FFMA.FTZ R63, R4, R13, -R22 ;  /* 0x0000000d043f8223 */ /* 0x000fe20000010816 */
[----:B------:R-:W-:Y:S01]  /*68a0*/  @!P0 HADD2.F32 R22, -RZ, R42.H0_H0 ;  /* 0x2000002aff168230 */ /* 0x000fe20000004100 */
[C---:B------:R-:W-:Y:S01]  /*68b0*/  @!P0 FMUL.FTZ R4, R5.reuse, R3 ;  /* 0x0000000305048220 */ /* 0x040fe20000410000 */
[----:B------:R-:W-:Y:S01]  /*68c0*/  @!P0 HADD2.F32 R3, -RZ, R9.H0_H0 ;  /* 0x20000009ff038230 */ /* 0x000fe20000004100 */
[----:B------:R-:W-:Y:S01]  /*68d0*/  @!P0 FFMA.FTZ R62, R5, R20, -R21 ;  /* 0x00000014053e8223 */ /* 0x000fe20000010815 */
[----:B------:R-:W-:Y:S01]  /*68e0*/  @!P0 HADD2.F32 R21, -RZ, R14.H1_H1 ;  /* 0x3000000eff158230 */ /* 0x000fe20000004100 */
[----:B------:R-:W-:Y:S01]  /*68f0*/  @!P0 FFMA.FTZ R2, R12, R13, R2 ;  /* 0x0000000d0c028223 */ /* 0x000fe20000010002 */
[----:B------:R-:W-:Y:S01]  /*6900*/  @!P0 HADD2.F32 R13, -RZ, R23.H1_H1 ;  /* 0x30000017ff0d8230 */ /* 0x000fe20000004100 */
[----:B------:R-:W-:Y:S01]  /*6910*/  @!P0 IMAD.MOV.U32 R12, RZ, RZ, R51 ;  /* 0x000000ffff0c8224 */ /* 0x000fe200078e0033 */
[----:B------:R-:W-:Y:S01]  /*6920*/  @!P0 HADD2.F32 R14, -RZ, R43.H0_H0 ;  /* 0x2000002bff0e8230 */ /* 0x000fe20000004100 */
[-C--:B------:R-:W-:Y:S01]  /*6930*/  @!P0 FMUL.FTZ R9, R21, R3.reuse ;  /* 0x0000000315098220 */ /* 0x080fe20000410000 */
[----:B------:R-:W-:Y:S01]  /*6940*/  @!P0 HADD2.F32 R43, -RZ, R52.H0_H0 ;  /* 0x20000034ff2b8230 */ /* 0x000fe20000004100 */
[C---:B------:R-:W-:Y:S01]  /*6950*/  @!P0 FMUL.FTZ R5, R7.reuse, R3 ;  /* 0x0000000307058220 */ /* 0x040fe20000410000 */
[----:B------:R-:W-:Y:S01]  /*6960*/  @!P0 HADD2.F32 R44, -RZ, R12.H0_H0 ;  /* 0x2000000cff2c8230 */ /* 0x000fe20000004100 */
[----:B------:R-:W-:Y:S01]  /*6970*/  @!P0 FFMA.FTZ R61, R7, R22, -R9 ;  /* 0x00000016073d8223 */ /* 0x000fe20000010809 */
[----:B------:R-:W-:Y:S01]  /*6980*/  @!P0 MOV R7, R19 ;  /* 0x0000001300078202 */ /* 0x000fe20000000f00 */
[CC--:B------:R-:W-:Y:S01]  /*6990*/  @!P0 FMUL.FTZ R23, R13.reuse, R6.reuse ;  /* 0x000000060d178220 */ /* 0x0c0fe20000410000 */
[----:B------:R-:W-:Y:S01]  /*69a0*/  @!P0 HADD2.F32 R9, -RZ, R10.H0_H0 ;  /* 0x2000000aff098230 */ /* 0x000fe20000004100 */
[C---:B------:R-:W-:Y:S01]  /*69b0*/  @!P0 FMUL.FTZ R3, R8.reuse, R6 ;  /* 0x0000000608038220 */ /* 0x040fe20000410000 */
[----:B------:R-:W-:Y:S01]  /*69c0*/  @!P0 HADD2.F32 R6, -RZ, R34.H0_H0 ;  /* 0x20000022ff068230 */ /* 0x000fe20000004100 */
[-C--:B------:R-:W-:Y:S01]  /*69d0*/  @!P0 FFMA.FTZ R60, R8, R14.reuse, -R23 ;  /* 0x0000000e083c8223 */ /* 0x080fe20000010817 */
[--C-:B------:R-:W-:Y:S01]  /*69e0*/  @!P0 HADD2.F32 R10, -RZ, R7.reuse.H0_H0 ;  /* 0x20000007ff0a8230 */ /* 0x100fe20000004100 */
[----:B------:R-:W-:Y:S01]  /*69f0*/  @!P0 FFMA.FTZ R3, R13, R14, R3 ;  /* 0x0000000e0d038223 */ /* 0x000fe20000010003 */
[----:B------:R-:W-:Y:S01]  /*6a00*/  @!P0 HADD2.F32 R46, -RZ, R12.H1_H1 ;  /* 0x3000000cff2e8230 */ /* 0x000fe20000004100 */
[-C--:B------:R-:W-:Y:S01]  /*6a10*/  @!P0 FMUL.FTZ R12, R44, R6.reuse ;  /* 0x000000062c0c8220 */ /* 0x080fe20000410000 */
[----:B------:R-:W-:Y:S01]  /*6a20*/  @!P0 HADD2.F32 R7, -RZ, R7.H1_H1 ;  /* 0x30000007ff078230 */ /* 0x000fe20000004100 */
[----:B------:R-:W-:Y:S02]  /*6a30*/  @!P0 FMUL.FTZ R8, R10, R6 ;  /* 0x000000060a088220 */ /* 0x000fe40000410000 */
[----:B------:R-:W-:Y:S02]  /*6a40*/  @!P0 FMUL.FTZ R6, R46, R9 ;  /* 0x000000092e068220 */ /* 0x000fe40000410000 */
[----:B------:R-:W-:Y:S01]  /*6a50*/  @!P0 FFMA.FTZ R59, R10, R45, -R12 ;  /* 0x0000002d0a3b8223 */ /* 0x000fe2000001080c */
[----:B------:R-:W-:Y:S01]  /*6a60*/  @!P0 MOV R12, R50 ;  /* 0x00000032000c8202 */ /* 0x000fe20000000f00 */
[C---:B------:R-:W-:Y:S01]  /*6a70*/  @!P0 FMUL.FTZ R9, R7.reuse, R9 ;  /* 0x0000000907098220 */ /* 0x040fe20000410000 */
[----:B------:R-:W-:Y:S01]  /*6a80*/  @!P0 HADD2.F32 R10, -RZ, R11.H0_H0 ;  /* 0x2000000bff0a8230 */ /* 0x000fe20000004100 */
[----:B------:R-:W-:Y:S01]  /*6a90*/  @!P0 FFMA.FTZ R58, R7, R47, -R6 ;  /* 0x0000002f073a8223 */ /* 0x000fe20000010806 */
[----:B------:R-:W-:Y:S01]  /*6aa0*/  @!P0 HADD2.F32 R6, -RZ, R34.H1_H1 ;  /* 0x30000022ff068230 */ /* 0x000fe20000004100 */
[----:B------:R-:W-:Y:S01]  /*6ab0*/  @!P0 IMAD.MOV.U32 R7, RZ, RZ, R18 ;  /* 0x000000ffff078224 */ /* 0x000fe200078e0012 */
[--C-:B------:R-:W-:Y:S01]  /*6ac0*/  @!P0 HADD2.F32 R23, -RZ, R12.reuse.H0_H0 ;  /* 0x2000000cff178230 */ /* 0x100fe20000004100 */
[----:B------:R-:W-:Y:S01]  /*6ad0*/  @!P0 FFMA.FTZ R4, R15, R20, R4 ;  /* 0x000000140f048223 */ /* 0x000fe20000010004 */
[----:B------:R-:W-:Y:S01]  /*6ae0*/  @!P0 F2FP.PACK_AB R13, R58, R59 ;  /* 0x0000003b3a0d823e */ /* 0x000fe200000000ff */
[----:B------:R-:W-:Y:S01]  /*6af0*/  @!P0 HADD2.F32 R42, -RZ, R12.H1_H1 ;  /* 0x3000000cff2a8230 */ /* 0x000fe20000004100 */
[----:B------:R-:W-:Y:S01]  /*6b00*/  @!P0 FFMA.FTZ R5, R21, R22, R5 ;  /* 0x0000001615058223 */ /* 0x000fe20000010005 */
[--C-:B------:R-:W-:Y:S01]  /*6b10*/  @!P0 HADD2.F32 R12, -RZ, R7.reuse.H0_H0 ;  /* 0x20000007ff0c8230 */ /* 0x100fe20000004100 */
[----:B------:R-:W-:Y:S01]  /*6b20*/  @!P0 MOV R19, R13 ;  /* 0x0000000d00138202 */ /* 0x000fe20000000f00 */
[----:B------:R-:W-:Y:S01]  /*6b30*/  @!P0 HADD2.F32 R11, -RZ, R7.H1_H1 ;  /* 0x30000007ff0b8230 */ /* 0x000fe20000004100 */
[----:B------:R-:W-:Y:S01]  /*6b40*/  @!P0 FMUL.FTZ R52, R42, R10 ;  /* 0x0000000a2a348220 */ /* 0x000fe20000410000 */
[----:B------:R-:W-:Y:S01]  /*6b50*/  @!P0 F2FP.PACK_AB R4, R5, R4 ;  /* 0x000000040504823e */ /* 0x000fe200000000ff */
[----:B------:R-:W-:Y:S01]  /*6b60*/  @!P0 HADD2.F32 R34, -RZ, R70.H1_H1 ;  /* 0x30000046ff228230 */ /* 0x000fe20000004100 */
[-C--:B------:R-:W-:Y:S02]  /*6b70*/  @!P0 FMUL.FTZ R7, R23, R6.reuse ;  /* 0x0000000617078220 */ /* 0x080fe40000410000 */
[C---:B------:R-:W-:Y:S02]  /*6b80*/  @!P0 FMUL.FTZ R6, R12.reuse, R6 ;  /* 0x000000060c068220 */ /* 0x040fe40000410000 */
[----:B------:R-:W-:Y:S02]  /*6b90*/  @!P0 FFMA.FTZ R53, R12, R34, -R7 ;  /* 0x000000220c358223 */ /* 0x000fe40000010807 */
[C---:B------:R-:W-:Y:S02]  /*6ba0*/  @!P0 FFMA.FTZ R12, R11.reuse, R43, -R52 ;  /* 0x0000002b0b0c8223 */ /* 0x040fe40000010834 */
[----:B------:R-:W-:Y:S01]  /*6bb0*/  @!P0 FMUL.FTZ R7, R11, R10 ;  /* 0x0000000a0b078220 */ /* 0x000fe20000410000 */
[----:B------:R-:W-:Y:S01]  /*6bc0*/  @!P0 F2FP.PACK_AB R11, R61, R62 ;  /* 0x0000003e3d0b823e */ /* 0x000fe200000000ff */
[----:B------:R-:W-:Y:S01]  /*6bd0*/  @!P0 FFMA.FTZ R6, R23, R34, R6 ;  /* 0x0000002217068223 */ /* 0x000fe20000010006 */
[----:B------:R-:W-:Y:S01]  /*6be0*/  @!P0 F2FP.PACK_AB R12, R12, R53 ;  /* 0x000000350c0c823e */ /* 0x000fe200000000ff */
[----:B------:R-:W-:Y:S01]  /*6bf0*/  @!P0 FFMA.FTZ R7, R42, R43, R7 ;  /* 0x0000002b2a078223 */ /* 0x000fe20000010007 */
[----:B------:R-:W-:Y:S01]  /*6c00*/  @!P0 F2FP.PACK_AB R10, R60, R63 ;  /* 0x0000003f3c0a823e */ /* 0x000fe200000000ff */
[----:B------:R-:W-:Y:S01]  /*6c10*/  @!P0 FFMA.FTZ R8, R44, R45, R8 ;  /* 0x0000002d2c088223 */ /* 0x000fe20000010008 */
[----:B------:R-:W-:Y:S01]  /*6c20*/  @!P0 MOV R17, R11 ;  /* 0x0000000b00118202 */ /* 0x000fe20000000f00 */
[----:B------:R-:W-:Y:S01]  /*6c30*/  @!P0 FFMA.FTZ R9, R46, R47, R9 ;  /* 0x0000002f2e098223 */ /* 0x000fe20000010009 */
[----:B------:R-:W-:Y:S01]  /*6c40*/  @!P0 MOV R16, R10 ;  /* 0x0000000a00108202 */ /* 0x000fe20000000f00 */
[----:B------:R-:W-:Y:S01]  /*6c50*/  @!P0 IMAD.MOV.U32 R18, RZ, RZ, R12 ;  /* 0x000000ffff128224 */ /* 0x000fe200078e000c */
[----:B------:R-:W-:Y:S01]  /*6c60*/  @!P0 F2FP.PACK_AB R10, R3, R2 ;  /* 0x00000002030a823e */ /* 0x000fe200000000ff */
[----:B------:R-:W-:Y:S01]  /*6c70*/  @!P0 IMAD.MOV.U32 R49, RZ, RZ, R4 ;  /* 0x000000ffff318224 */ /* 0x000fe200078e0004 */
[----:B------:R-:W-:Y:S02]  /*6c80*/  @!P0 F2FP.PACK_AB R3, R7, R6 ;  /* 0x000000060703823e */ /* 0x000fe400000000ff */
[----:B------:R1:W-:Y:S01]  /*6c90*/  STG.E.128 [R56.64], R16 ;  /* 0x0000001038007986 */ /* 0x0003e2000c101d0a */
[----:B------:R-:W-:Y:S02]  /*6ca0*/  @!P0 F2FP.PACK_AB R2, R9, R8 ;  /* 0x000000080902823e */ /* 0x000fe400000000ff */
[----:B------:R-:W-:Y:S02]  /*6cb0*/  @!P0 MOV R48, R10 ;  /* 0x0000000a00308202 */ /* 0x000fe40000000f00 */
[----:B------:R-:W-:Y:S02]  /*6cc0*/  @!P0 MOV R50, R3 ;  /* 0x0000000300328202 */ /* 0x000fe40000000f00 */
[----:B------:R-:W-:Y:S05]  /*6cd0*/  @!P0 MOV R51, R2 ;  /* 0x0000000200338202 */ /* 0x000fea0000000f00 */
[----:B------:R1:W-:Y:S02]  /*6ce0*/  @!P1 STG.E.128 [R54.64], R48 ;  /* 0x0000003036009986 */ /* 0x0003e4000c101d0a */
.L_x_280:
[----:B------:R-:W-:Y:S05]  /*6cf0*/  BSYNC B0 ;  /* 0x0000000000007941 */ /* 0x000fea0003800000 */
.L_x_279:
[----:B------:R-:W-:Y:S01]  /*6d00*/  ISETP.GE.OR P1, PT, R219, R79, P6 ;  /* 0x0000004fdb00720c */ /* 0x000fe20003726670 */
[----:B------:R-:W-:Y:S01]  /*6d10*/  @!UPT UIADD3 URZ, URZ, URZ, URZ ;  /* 0x0000003f3f3ff290 */ /* 0x000fe2000fffe03f */
[----:B------:R-:W-:Y:S11]  /*6d20*/  BSSY B0, `(.L_x_281) ;  /* 0x0000071000007945 */ /* 0x000ff60003800000 */
[----:B------:R-:W-:-:S05]  /*6d30*/  @P1 BRA `(.L_x_282) ;  /* 0x000006f000001947 */ /* 0x000fca0003800000 */
[----:B------:R-:W-:Y:S01]  /*6d40*/  IADD3 R2, P1, R196, R80, RZ ;  /* 0x00000050c4027210 */ /* 0x000fe20007f3e0ff */
[----:B-----5:R-:W-:Y:S01]  /*6d50*/  LDS.128 R44, [R131+0x8100] ;  /* 0x00810000832c7984 */ /* 0x020fe20000000c00 */
[----:B------:R-:W-:Y:S01]  /*6d60*/  @!P0 SHF.R.U32.HI R6, RZ, 0x10, R25 ;  /* 0x00000010ff068819 */ /* 0x000fe20000011619 */
[--C-:B------:R-:W-:Y:S01]  /*6d70*/  @!P0 HADD2.F32 R13, -RZ, R71.reuse.H0_H0 ;  /* 0x20000047ff0d8230 */ /* 0x100fe20000004100 */
[----:B------:R-:W-:Y:S01]  /*6d80*/  IADD3.X R3, R86, R137, RZ, P1, !PT ;  /* 0x0000008956037210 */ /* 0x000fe20000ffe4ff */
[----:B------:R-:W-:Y:S01]  /*6d90*/  @!P0 HADD2.F32 R20, -RZ, R71.H1_H1 ;  /* 0x30000047ff148230 */ /* 0x000fe20000004100 */
[-C--:B------:R-:W-:Y:S01]  /*6da0*/  IADD3 R4, P2, P1, R94, R2.reuse, R112 ;  /* 0x000000025e047210 */ /* 0x080fe2000795e070 */
[----:B------:R-:W-:Y:S01]  /*6db0*/  @!P0 HADD2.F32 R34, -RZ, R76.H0_H0 ;  /* 0x2000004cff228230 */ /* 0x000fe20000004100 */
[--C-:B------:R-:W-:Y:S01]  /*6dc0*/  @!P0 SHF.R.U32.HI R10, RZ, 0x10, R27.reuse ;  /* 0x00000010ff0a8819 */ /* 0x100fe2000001161b */
[----:B-1----:R-:W1:Y:S01]  /*6dd0*/  LDS.128 R16, [R133+0x8100] ;  /* 0x0081000085107984 */ /* 0x002e620000000c00 */
[-C--:B------:R-:W-:Y:S02]  /*6de0*/  IADD3.X R5, R96, R3.reuse, R114, P2, P1 ;  /* 0x0000000360057210 */ /* 0x080fe400017e2472 */
[----:B------:R-:W-:Y:S02]  /*6df0*/  ISETP.GE.AND P1, PT, R93, c[0x0][0x1d4], PT ;  /* 0x000075005d007a0c */ /* 0x000fe40003f26270 */
[----:B------:R-:W-:Y:S02]  /*6e00*/  @!P0 SHF.R.U64 R11, R26, 0x10, R27 ;  /* 0x000000101a0b8819 */ /* 0x000fe4000000121b */
[----:B------:R-:W-:Y:S02]  /*6e10*/  @!P0 SHF.R.U32.HI R22, RZ, 0x10, R65 ;  /* 0x00000010ff168819 */ /* 0x000fe40000011641 */
[----:B------:R-:W-:Y:S02]  /*6e20*/  @!P0 SHF.R.U64 R9, R24, 0x10, R25 ;  /* 0x0000001018098819 */ /* 0x000fe40000001219 */
[----:B------:R-:W-:Y:S01]  /*6e30*/  @!P0 SHF.R.U64 R24, R64, 0x10, R65 ;  /* 0x0000001040188819 */ /* 0x000fe20000001241 */
[----:B------:R-:W-:Y:S01]  /*6e40*/  @!P0 HADD2.F32 R22, -RZ, R22.H0_H0 ;  /* 0x20000016ff168230 */ /* 0x000fe20000004100 */
[--C-:B------:R-:W-:Y:S02]  /*6e50*/  @!P0 SHF.R.U32.HI R25, RZ, 0x10, R67.reuse ;  /* 0x00000010ff198819 */ /* 0x100fe40000011643 */
[----:B------:R-:W-:Y:S02]  /*6e60*/  @!P0 SHF.R.U64 R26, R66, 0x10, R67 ;  /* 0x00000010421a8819 */ /* 0x000fe40000001243 */
[----:B------:R-:W-:Y:S01]  /*6e70*/  @!P1 IADD3 R2, P3, P2, R94, R2, R93 ;  /* 0x000000025e029210 */ /* 0x000fe20007a7e05d */
[----:B------:R-:W-:Y:S02]  /*6e80*/  @!P0 HADD2.F32 R42, -RZ, R25.H0_H0 ;  /* 0x20000019ff2a8230 */ /* 0x000fe40000004100 */
        /* <DEDUP_REMOVED lines=21> */
[----:B------:R-:W-:Y:S02]  /*6fe0*/  @!P0 FFMA.FTZ R57, R4, R13, -R27 ;  /* 0x0000000d04398223 */ /* 0x000fe4000001081b */
[C---:B------:R-:W-:Y:S01]  /*6ff0*/  @!P0 FMUL.FTZ R4, R5.reuse, R3 ;  /* 0x0000000305048220 */ /* 0x040fe20000410000 */
[----:B------:R-:W-:Y:S01]  /*7000*/  @!P0 HADD2.F32 R3, -RZ, R6.H0_H0 ;  /* 0x20000006ff038230 */ /* 0x000fe20000004100 */
[----:B------:R-:W-:Y:S01]  /*7010*/  @!P0 FFMA.FTZ R56, R5, R20, -R21 ;  /* 0x0000001405388223 */ /* 0x000fe20000010815 */
[----:B------:R-:W-:Y:S01]  /*7020*/  @!P0 HADD2.F32 R21, -RZ, R14.H1_H1 ;  /* 0x3000000eff158230 */ /* 0x000fe20000004100 */
[----:B------:R-:W-:Y:S01]  /*7030*/  @!P0 FFMA.FTZ R2, R12, R13, R2 ;  /* 0x0000000d0c028223 */ /* 0x000fe20000010002 */
[----:B------:R-:W-:Y:S01]  /*7040*/  @!P0 HADD2.F32 R6, -RZ, R9.H0_H0 ;  /* 0x20000009ff068230 */ /* 0x000fe20000004100 */
[----:B------:R-:W-:Y:S01]  /*7050*/  @!P0 IMAD.MOV.U32 R12, RZ, RZ, R47 ;  /* 0x000000ffff0c8224 */ /* 0x000fe200078e002f */
[----:B------:R-:W-:Y:S01]  /*7060*/  @!P0 HADD2.F32 R13, -RZ, R23.H1_H1 ;  /* 0x30000017ff0d8230 */ /* 0x000fe20000004100 */
        /* <DEDUP_REMOVED lines=16> */
[C---:B------:R-:W-:Y:S01]  /*7170*/  @!P0 FMUL.FTZ R8, R10.reuse, R6 ;  /* 0x000000060a088220 */ /* 0x040fe20000410000 */
[----:B------:R-:W-:Y:S01]  /*7180*/  @!P0 HADD2.F32 R24, -RZ, R76.H1_H1 ;  /* 0x3000004cff188230 */ /* 0x000fe20000004100 */
[-C--:B------:R-:W-:Y:S02]  /*7190*/  @!P0 FMUL.FTZ R6, R35, R9.reuse ;  /* 0x0000000923068220 */ /* 0x080fe40000410000 */
        /* <DEDUP_REMOVED lines=41> */
.L_x_282:
[----:B------:R-:W-:Y:S05]  /*7430*/  BSYNC B0 ;  /* 0x0000000000007941 */ /* 0x000fea0003800000 */
.L_x_281:
[----:B-1----:R-:W-:Y:S05]  /*7440*/  IADD3 R54, P1, R194, R80, RZ ;  /* 0x00000050c2367210 */ /* 0x002fea0007f3e0ff */
[----:B------:R-:W-:Y:S01]  /*7450*/  IMAD.X R56, R86, 0x1, R136, P1 ;  /* 0x0000000156387824 */ /* 0x000fe200008e0688 */
[----:B------:R-:W-:Y:S11]  /*7460*/  ISETP.GE.OR P1, PT, R218, R79, P6 ;  /* 0x0000004fda00720c */ /* 0x000ff60003726670 */
[----:B------:R-:W-:Y:S02]  /*7470*/  @!UPT UIADD3 URZ, URZ, URZ, URZ ;  /* 0x0000003f3f3ff290 */ /* 0x000fe4000fffe03f */
[----:B------:R-:W-:-:S05]  /*7480*/  @P1 BRA `(.L_x_274) ;  /* 0x000009b000001947 */ /* 0x000fca0003800000 */
[----:B-----5:R-:W-:Y:S01]  /*7490*/  IADD3 R4, P2, P1, R94, R54, R112 ;  /* 0x000000365e047210 */ /* 0x020fe2000795e070 */
[----:B------:R-:W1:Y:S01]  /*74a0*/  LDS.128 R44, [R130+0x8100] ;  /* 0x00810000822c7984 */ /* 0x000e620000000c00 */
[----:B------:R-:W-:Y:S01]  /*74b0*/  @!P0 SHF.R.U64 R5, R28, 0x10, R29 ;  /* 0x000000101c058819 */ /* 0x000fe2000000121d */
[----:B------:R-:W-:Y:S01]  /*74c0*/  @!P0 HADD2.F32 R2, -RZ, R39.H0_H0 ;  /* 0x20000027ff028230 */ /* 0x000fe20000004100 */
[----:B------:R-:W-:Y:S01]  /*74d0*/  IADD3.X R6, R96, R56, R114, P2, P1 ;  /* 0x0000003860067210 */ /* 0x000fe200017e2472 */
[----:B------:R-:W-:Y:S01]  /*74e0*/  @!P0 HADD2.F32 R24, -RZ, R77.H0_H0 ;  /* 0x2000004dff188230 */ /* 0x000fe20000004100 */
[----:B------:R-:W-:Y:S01]  /*74f0*/  LEA R52, P1, R4, c[0x0][0x1c8], 0x1 ;  /* 0x0000720004347a11 */ /* 0x000fe200078208ff */
[----:B------:R-:W-:Y:S01]  /*7500*/  @!P0 HADD2.F32 R5, -RZ, R5.H0_H0 ;  /* 0x20000005ff058230 */ /* 0x000fe20000004100 */
[----:B------:R-:W-:Y:S01]  /*7510*/  @!P0 SHF.R.U64 R9, R72, 0x10, R73 ;  /* 0x0000001048098819 */ /* 0x000fe20000001249 */
[----:B------:R-:W2:Y:S01]  /*7520*/  LDS.128 R12, [R132+0x8100] ;  /* 0x00810000840c7984 */ /* 0x000ea20000000c00 */
[----:B------:R-:W-:Y:S01]  /*7530*/  LEA.HI.X R53, R4, c[0x0][0x1cc], R6, 0x1, P1 ;  /* 0x0000730004357a11 */ /* 0x000fe200008f0c06 */
[----:B------:R-:W-:Y:S01]  /*7540*/  @!P0 HADD2.F32 R20, -RZ, R77.H1_H1 ;  /* 0x3000004dff148230 */ /* 0x000fe20000004100 */
[----:B------:R-:W-:Y:S01]  /*7550*/  @!P0 SHF.R.U32.HI R27, RZ, 0x10, R75 ;  /* 0x00000010ff1b8819 */ /* 0x000fe2000001164b */
[----:B------:R-:W-:Y:S01]  /*7560*/  @!P0 HADD2.F32 R22, -RZ, R9.H0_H0 ;  /* 0x20000009ff168230 */ /* 0x000fe20000004100 */
[----:B------:R-:W-:Y:S01]  /*7570*/  @!P0 SHF.R.U32.HI R10, RZ, 0x10, R29 ;  /* 0x00000010ff0a8819 */ /* 0x000fe2000001161d */
[--C-:B------:R-:W-:Y:S01]  /*7580*/  @!P0 HADD2.F32 R34, -RZ, R78.reuse.H0_H0 ;  /* 0x2000004eff228230 */ /* 0x100fe20000004100 */
[----:B------:R-:W-:Y:S01]  /*7590*/  @!P0 SHF.R.U64 R16, R30, 0x10, R31 ;  /* 0x000000101e108819 */ /* 0x000fe2000000121f */
[----:B------:R-:W-:Y:S01]  /*75a0*/  @!P0 HADD2.F32 R38, -RZ, R27.H0_H0 ;  /* 0x2000001bff268230 */ /* 0x000fe20000004100 */
[----:B------:R-:W-:Y:S01]  /*75b0*/  @!P0 SHF.R.U32.HI R17, RZ, 0x10, R73 ;  /* 0x00000010ff118819 */ /* 0x000fe20000011649 */
[----:B------:R-:W-:Y:S01]  /*75c0*/  @!P0 HADD2.F32 R28, -RZ, R78.H1_H1 ;  /* 0x3000004eff1c8230 */ /* 0x000fe20000004100 */
[----:B------:R-:W-:Y:S01]  /*75d0*/  @!P0 SHF.R.U64 R30, R74, 0x10, R75 ;  /* 0x000000104a1e8819 */ /* 0x000fe2000000124b */
[----:B------:R-:W-:Y:S01]  /*75e0*/  @!P0 HADD2.F32 R11, -RZ, R40.H0_H0 ;  /* 0x20000028ff0b8230 */ /* 0x000fe20000004100 */
[----:B------:R-:W-:Y:S01]  /*75f0*/  @!P0 SHF.R.U32.HI R18, RZ, 0x10, R31 ;  /* 0x00000010ff128819 */ /* 0x000fe2000001161f */
[----:B------:R-:W-:Y:S01]  /*7600*/  @!P0 HADD2.F32 R26, -RZ, R17.H0_H0 ;  /* 0x20000011ff1a8230 */ /* 0x000fe20000004100 */
[----:B------:R-:W-:Y:S01]  /*7610*/  ISETP.GE.AND P1, PT, R93, c[0x0][0x1d4], PT ;  /* 0x000075005d007a0c */ /* 0x000fe20003f26270 */
[----:B------:R-:W-:Y:S02]  /*7620*/  @!P0 HADD2.F32 R30, -RZ, R30.H0_H0 ;  /* 0x2000001eff1e8230 */ /* 0x000fe40000004100 */
[----:B------:R-:W-:Y:S01]  /*7630*/  @!P0 HADD2.F32 R18, -RZ, R18.H0_H0 ;  /* 0x20000012ff128230 */ /* 0x000fe20000004100 */
[----:B-1----:R-:W-:Y:S01]  /*7640*/  @!P0 IMAD.MOV.U32 R29, RZ, RZ, R46 ;  /* 0x000000ffff1d8224 */ /* 0x002fe200078e002e */
[----:B------:R-:W-:Y:S02]  /*7650*/  @!P0 MOV R25, R45 ;  /* 0x0000002d00198202 */ /* 0x000fe40000000f00 */
[----:B------:R-:W-:Y:S02]  /*7660*/  @!P0 MOV R6, R44 ;  /* 0x0000002c00068202 */ /* 0x000fe40000000f00 */
[----:B------:R-:W-:Y:S01]  /*7670*/  @!P0 MOV R27, R47 ;  /* 0x0000002f001b8202 */ /* 0x000fe20000000f00 */
[----:B------:R-:W-:Y:S01]  /*7680*/  @!P0 HADD2.F32 R23, -RZ, R25.H0_H0 ;  /* 0x20000019ff178230 */ /* 0x000fe20000004100 */
[----:B--2---:R-:W-:Y:S01]  /*7690*/  @!P0 MOV R8, R13 ;  /* 0x0000000d00088202 */ /* 0x004fe20000000f00 */
[--C-:B------:R-:W-:Y:S03]  /*76a0*/  @!P0 HADD2.F32 R19, -RZ, R6.reuse.H0_H0 ;  /* 0x20000006ff138230 */ /* 0x100fe60000004100 */
[-C--:B------:R-:W-:Y:S01]  /*76b0*/  @!P0 FMUL.FTZ R7, R23, R2.reuse ;  /* 0x0000000217078220 */ /* 0x080fe20000410000 */
[----:B------:R-:W-:Y:S02]  /*76c0*/  @!P0 HADD2.F32 R21, -RZ, R6.H1_H1 ;  /* 0x30000006ff158230 */ /* 0x000fe40000004100 */
[--C-:B------:R-:W-:Y:S02]  /*76d0*/  @!P0 HADD2.F32 R3, -RZ, R8.reuse.H0_H0 ;  /* 0x20000008ff038230 */ /* 0x100fe40000004100 */
[----:B------:R-:W-:Y:S01]  /*76e0*/  @!P0 HADD2.F32 R8, -RZ, R8.H1_H1 ;  /* 0x30000008ff088230 */ /* 0x000fe20000004100 */
[-C--:B------:R-:W-:Y:S01]  /*76f0*/  @!P0 FMUL.FTZ R9, R21, R5.reuse ;  /* 0x0000000515098220 */ /* 0x080fe20000410000 */
[----:B------:R-:W-:Y:S01]  /*7700*/  @!P0 HADD2.F32 R31, -RZ, R27.H0_H0 ;  /* 0x2000001bff1f8230 */ /* 0x000fe20000004100 */
[C---:B------:R-:W-:Y:S01]  /*7710*/  @!P0 FMUL.FTZ R4, R3.reuse, R2 ;  /* 0x0000000203048220 */ /* 0x040fe20000410000 */
[----:B------:R-:W-:Y:S01]  /*7720*/  @!P0 HADD2.F32 R2, -RZ, R39.H1_H1 ;  /* 0x30000027ff028230 */ /* 0x000fe20000004100 */
[----:B------:R-:W-:Y:S01]  /*7730*/  @!P0 FFMA.FTZ R57, R3, R24, -R7 ;  /* 0x0000001803398223 */ /* 0x000fe20000010807 */
[----:B------:R-:W-:Y:S01]  /*7740*/  @!P0 MOV R3, R12 ;  /* 0x0000000c00038202 */ /* 0x000fe20000000f00 */
[----:B------:R-:W-:Y:S02]  /*7750*/  @!P0 HADD2.F32 R35, -RZ, R27.H1_H1 ;  /* 0x3000001bff238230 */ /* 0x000fe40000004100 */
[----:B------:R-:W-:Y:S02]  /*7760*/  @!P0 HADD2.F32 R27, -RZ, R29.H0_H0 ;  /* 0x2000001dff1b8230 */ /* 0x000fe40000004100 */
[--C-:B------:R-:W-:Y:S01]  /*7770*/  @!P0 HADD2.F32 R7, -RZ, R3.reuse.H0_H0 ;  /* 0x20000003ff078230 */ /* 0x100fe20000004100 */
[----:B------:R-:W-:Y:S01]  /*7780*/  @!P0 FMUL.FTZ R39, R35, R18 ;  /* 0x0000001223278220 */ /* 0x000fe20000410000 */
[----:B------:R-:W-:Y:S01]  /*7790*/  @!P0 HADD2.F32 R6, -RZ, R3.H1_H1 ;  /* 0x30000003ff068230 */ /* 0x000fe20000004100 */
[-C--:B------:R-:W-:Y:S01]  /*77a0*/  @!P0 FMUL.FTZ R3, R19, R2.reuse ;  /* 0x0000000213038220 */ /* 0x080fe20000410000 */
[----:B------:R-:W-:Y:S01]  /*77b0*/  @!P0 HADD2.F32 R29, -RZ, R29.H1_H1 ;  /* 0x3000001dff1d8230 */ /* 0x000fe20000004100 */
[C---:B------:R-:W-:Y:S01]  /*77c0*/  @!P0 FMUL.FTZ R2, R7.reuse, R2 ;  /* 0x0000000207028220 */ /* 0x040fe20000410000 */
[----:B------:R-:W-:Y:S01]  /*77d0*/  @!P0 HADD2.F32 R25, -RZ, R25.H1_H1 ;  /* 0x30000019ff198230 */ /* 0x000fe20000004100 */
[----:B------:R-:W-:Y:S01]  /*77e0*/  @!P0 FFMA.FTZ R55, R7, R20, -R3 ;  /* 0x0000001407378223 */ /* 0x000fe20000010803 */
[----:B------:R-:W-:Y:S01]  /*77f0*/  @!P0 MOV R7, R14 ;  /* 0x0000000e00078202 */ /* 0x000fe20000000f00 */
[C---:B------:R-:W-:Y:S01]  /*7800*/  @!P0 FMUL.FTZ R3, R6.reuse, R5 ;  /* 0x0000000506038220 */ /* 0x040fe20000410000 */
[----:B------:R-:W-:Y:S01]  /*7810*/  @!P0 HADD2.F32 R5, -RZ, R10.H0_H0 ;  /* 0x2000000aff058230 */ /* 0x000fe20000004100 */
[----:B------:R-:W-:Y:S01]  /*7820*/  @!P0 FFMA.FTZ R51, R6, R22, -R9 ;  /* 0x0000001606338223 */ /* 0x000fe20000010809 */
[----:B------:R-:W-:Y:S01]  /*7830*/  @!P0 MOV R6, R15 ;  /* 0x0000000f00068202 */ /* 0x000fe20000000f00 */
[----:B------:R-:W-:Y:S01]  /*7840*/  @!P0 FFMA.FTZ R2, R19, R20, R2 ;  /* 0x0000001413028223 */ /* 0x000fe20000010002 */
[----:B------:R-:W-:Y:S01]  /*7850*/  @!P0 HADD2.F32 R9, -RZ, R40.H1_H1 ;  /* 0x30000028ff098230 */ /* 0x000fe20000004100 */
[----:B------:R-:W-:Y:S01]  /*7860*/  @!P0 FMUL.FTZ R40, R31, R11 ;  /* 0x0000000b1f288220 */ /* 0x000fe20000410000 */
[----:B------:R-:W-:Y:S01]  /*7870*/  @!P0 HADD2.F32 R10, -RZ, R16.H0_H0 ;  /* 0x20000010ff0a8230 */ /* 0x000fe20000004100 */
[----:B------:R-:W-:Y:S01]  /*7880*/  @!P0 FMUL.FTZ R48, R25, R5 ;  /* 0x0000000519308220 */ /* 0x000fe20000410000 */
[--C-:B------:R-:W-:Y:S01]  /*7890*/  @!P0 HADD2.F32 R17, -RZ, R6.reuse.H0_H0 ;  /* 0x20000006ff118230 */ /* 0x100fe20000004100 */
[----:B------:R-:W-:Y:S01]  /*78a0*/  @!P0 FMUL.FTZ R43, R27, R9 ;  /* 0x000000091b2b8220 */ /* 0x000fe20000410000 */
[----:B------:R-:W-:Y:S01]  /*78b0*/  @!P0 HADD2.F32 R16, -RZ, R6.H1_H1 ;  /* 0x30000006ff108230 */ /* 0x000fe20000004100 */
[----:B------:R-:W-:Y:S01]  /*78c0*/  @!P0 FMUL.FTZ R42, R29, R10 ;  /* 0x0000000a1d2a8220 */ /* 0x000fe20000410000 */
[--C-:B------:R-:W-:Y:S01]  /*78d0*/  @!P0 HADD2.F32 R6, -RZ, R7.reuse.H0_H0 ;  /* 0x20000007ff068230 */ /* 0x100fe20000004100 */
[----:B------:R-:W-:Y:S01]  /*78e0*/  @!P0 FFMA.FTZ R40, R17, R34, -R40 ;  /* 0x0000002211288223 */ /* 0x000fe20000010828 */
[----:B------:R-:W-:Y:S01]  /*78f0*/  @!P0 HADD2.F32 R7, -RZ, R7.H1_H1 ;  /* 0x30000007ff078230 */ /* 0x000fe20000004100 */
[----:B------:R-:W-:Y:S02]  /*7900*/  @!P0 FFMA.FTZ R39, R16, R38, -R39 ;  /* 0x0000002610278223 */ /* 0x000fe40000010827 */
[----:B------:R-:W-:Y:S02]  /*7910*/  @!P0 FFMA.FTZ R50, R8, R26, -R48 ;  /* 0x0000001a08328223 */ /* 0x000fe40000010830 */
[----:B------:R-:W-:Y:S01]  /*7920*/  @!P0 FFMA.FTZ R49, R6, R28, -R43 ;  /* 0x0000001c06318223 */ /* 0x000fe2000001082b */
[----:B------:R-:W-:Y:S01]  /*7930*/  @!P0 F2FP.PACK_AB R40, R39, R40 ;  /* 0x000000282728823e */ /* 0x000fe200000000ff */
[----:B------:R-:W-:Y:S01]  /*7940*/  @!P0 FFMA.FTZ R48, R7, R30, -R42 ;  /* 0x0000001e07308223 */ /* 0x000fe2000001082a */
[----:B------:R-:W-:Y:S01]  /*7950*/  @!P0 F2FP.PACK_AB R43, R50, R57 ;  /* 0x00000039322b823e */ /* 0x000fe200000000ff */
[----:B------:R-:W-:Y:S01]  /*7960*/  @!P0 FMUL.FTZ R5, R8, R5 ;  /* 0x0000000508058220 */ /* 0x000fe20000410000 */
[----:B------:R-:W-:Y:S01]  /*7970*/  @!P0 F2FP.PACK_AB R42, R51, R55 ;  /* 0x00000037332a823e */ /* 0x000fe200000000ff */
[----:B------:R-:W-:Y:S01]  /*7980*/  @!P0 IMAD.MOV.U32 R15, RZ, RZ, R40 ;  /* 0x000000ffff0f8224 */ /* 0x000fe200078e0028 */
[----:B------:R-:W-:Y:S01]  /*7990*/  @!P0 F2FP.PACK_AB R39, R48, R49 ;  /* 0x000000313027823e */ /* 0x000fe200000000ff */
[----:B------:R-:W-:Y:S01]  /*79a0*/  @!P0 FFMA.FTZ R3, R21, R22, R3 ;  /* 0x0000001615038223 */ /* 0x000fe20000010003 */
[----:B------:R-:W-:Y:S01]  /*79b0*/  @!P0 MOV R12, R42 ;  /* 0x0000002a000c8202 */ /* 0x000fe20000000f00 */
[----:B------:R-:W-:Y:S01]  /*79c0*/  @!P0 FMUL.FTZ R6, R6, R9 ;  /* 0x0000000906068220 */ /* 0x000fe20000410000 */
[----:B------:R-:W-:Y:S01]  /*79d0*/  @!P0 MOV R13, R43 ;  /* 0x0000002b000d8202 */ /* 0x000fe20000000f00 */
[----:B------:R-:W-:Y:S01]  /*79e0*/  @!P0 FFMA.FTZ R4, R23, R24, R4 ;  /* 0x0000001817048223 */ /* 0x000fe20000010004 */
[----:B------:R-:W-:Y:S01]  /*79f0*/  @!P0 MOV R14, R39 ;  /* 0x00000027000e8202 */ /* 0x000fe20000000f00 */
[----:B------:R-:W-:Y:S01]  /*7a00*/  @!P0 FMUL.FTZ R7, R7, R10 ;  /* 0x0000000a07078220 */ /* 0x000fe20000410000 */
[----:B------:R-:W-:Y:S01]  /*7a10*/  @!P0 F2FP.PACK_AB R10, R3, R2 ;  /* 0x00000002030a823e */ /* 0x000fe200000000ff */
[----:B------:R-:W-:Y:S02]  /*7a20*/  @!P0 FFMA.FTZ R5, R25, R26, R5 ;  /* 0x0000001a19058223 */ /* 0x000fe40000010005 */
[----:B------:R1:W-:Y:S01]  /*7a30*/  STG.E.128 [R52.64], R12 ;  /* 0x0000000c34007986 */ /* 0x0003e2000c101d0a */
[----:B------:R-:W-:Y:S01]  /*7a40*/  @!P0 MOV R44, R10 ;  /* 0x0000000a002c8202 */ /* 0x000fe20000000f00 */
[----:B------:R-:W-:Y:S01]  /*7a50*/  @!P0 FMUL.FTZ R8, R17, R11 ;  /* 0x0000000b11088220 */ /* 0x000fe20000410000 */
[----:B------:R-:W-:Y:S01]  /*7a60*/  @!P0 F2FP.PACK_AB R4, R5, R4 ;  /* 0x000000040504823e */ /* 0x000fe200000000ff */
[----:B------:R-:W-:Y:S02]  /*7a70*/  @!P0 FFMA.FTZ R6, R27, R28, R6 ;  /* 0x0000001c1b068223 */ /* 0x000fe40000010006 */
[----:B------:R-:W-:Y:S01]  /*7a80*/  @!P0 FMUL.FTZ R9, R16, R18 ;  /* 0x0000001210098220 */ /* 0x000fe20000410000 */
[----:B------:R-:W-:Y:S01]  /*7a90*/  @!P0 MOV R45, R4 ;  /* 0x00000004002d8202 */ /* 0x000fe20000000f00 */
[----:B------:R-:W-:Y:S02]  /*7aa0*/  @!P0 FFMA.FTZ R7, R29, R30, R7 ;  /* 0x0000001e1d078223 */ /* 0x000fe40000010007 */
[----:B------:R-:W-:Y:S02]  /*7ab0*/  @!P0 FFMA.FTZ R8, R31, R34, R8 ;  /* 0x000000221f088223 */ /* 0x000fe40000010008 */
[----:B------:R-:W-:Y:S01]  /*7ac0*/  @!P0 FFMA.FTZ R9, R35, R38, R9 ;  /* 0x0000002623098223 */ /* 0x000fe20000010009 */
[----:B------:R-:W-:Y:S04]  /*7ad0*/  @!P0 F2FP.PACK_AB R3, R7, R6 ;  /* 0x000000060703823e */ /* 0x000fe800000000ff */
[----:B------:R-:W-:Y:S02]  /*7ae0*/  @!P0 F2FP.PACK_AB R2, R9, R8 ;  /* 0x000000080902823e */ /* 0x000fe400000000ff */
[----:B------:R-:W-:Y:S02]  /*7af0*/  @!P0 MOV R46, R3 ;  /* 0x00000003002e8202 */ /* 0x000fe40000000f00 */
[----:B------:R-:W-:Y:S01]  /*7b00*/  @!P0 MOV R47, R2 ;  /* 0x00000002002f8202 */ /* 0x000fe20000000f00 */
[----:B------:R-:W-:-:S05]  /*7b10*/  @P1 BRA `(.L_x_274) ;  /* 0x0000032000001947 */ /* 0x000fca0003800000 */
[----:B------:R-:W-:Y:S04]  /*7b20*/  IADD3 R3, P1, P0, R94, R54, R93 ;  /* 0x000000365e037210 */ /* 0x000fe8000783e05d */
[----:B------:R-:W-:Y:S02]  /*7b30*/  IADD3.X R4, R96, R56, R113, P1, P0 ;  /* 0x0000003860047210 */ /* 0x000fe40000fe0471 */
[C---:B------:R-:W-:Y:S04]  /*7b40*/  LEA R2, P0, R3.reuse, c[0x0][0x1c8], 0x1 ;  /* 0x0000720003027a11 */ /* 0x040fe800078008ff */
[----:B------:R-:W-:Y:S05]  /*7b50*/  LEA.HI.X R3, R3, c[0x0][0x1cc], R4, 0x1, P0 ;  /* 0x0000730003037a11 */ /* 0x000fea00000f0c04 */
[----:B------:R2:W-:Y:S01]  /*7b60*/  STG.E.128 [R2.64], R44 ;  /* 0x0000002c02007986 */ /* 0x0005e2000c101d0a */
[----:B------:R-:W-:-:S05]  /*7b70*/  BRA `(.L_x_274) ;  /* 0x000002c000007947 */ /* 0x000fca0003800000 */
.L_x_252:
[----:B------:R-:W-:Y:S01]  /*7b80*/  IMAD R2, R41, -0x70, R0 ;  /* 0xffffff9029027824 */ /* 0x000fe200078e0200 */
[----:B------:R-:W-:Y:S04]  /*7b90*/  BSSY B0, `(.L_x_283) ;  /* 0x000000b000007945 */ /* 0x000fe80003800000 */
[----:B------:R-:W-:Y:S04]  /*7ba0*/  IMNMX R79, R2, 0x70, PT ;  /* 0x00000070024f7817 */ /* 0x000fe80003800200 */
[----:B------:R-:W-:Y:S11]  /*7bb0*/  ISETP.GE.AND P0, PT, R229, R79, PT ;  /* 0x0000004fe500720c */ /* 0x000ff60003f06270 */
[----:B------:R-:W-:Y:S02]  /*7bc0*/  @!UPT UIADD3 URZ, URZ, URZ, URZ ;  /* 0x0000003f3f3ff290 */ /* 0x000fe4000fffe03f */
[----:B------:R-:W-:-:S05]  /*7bd0*/  @P0 BRA `(.L_x_284) ;  /* 0x0000006000000947 */ /* 0x000fca0003800000 */
[----:B------:R-:W1:Y:S01]  /*7be0*/  @!P6 LDS.128 R8, [R208+0x8100] ;  /* 0x00810000d008e984 */ /* 0x000e620000000c00 */
[----:B------:R-:W-:Y:S11]  /*7bf0*/  ISETP.GE.AND P0, PT, R209, c[0x0][0x1d4], PT ;  /* 0x00007500d1007a0c */ /* 0x000ff60003f06270 */
[----:B------:R-:W-:Y:S02]  /*7c00*/  @!UPT UIADD3 URZ, URZ, URZ, URZ ;  /* 0x0000003f3f3ff290 */ /* 0x000fe4000fffe03f */
[----:B------:R-:W2:Y:S04]  /*7c10*/  @!P0 LDS.128 R4, [R208+0xb900] ;  /* 0x00b90000d0048984 */ /* 0x000ea80000000c00 */
[----:B-1----:R1:W-:Y:S04]  /*7c20*/  @!P6 STG.E.128 [R66.64], R8 ;  /* 0x000000084200e986 */ /* 0x0023e8000c101d0a */
[----:B--2---:R1:W-:Y:S02]  /*7c30*/  @!P0 STG.E.128 [R66.64+0x80], R4 ;  /* 0x0000800442008986 */ /* 0x0043e4000c101d0a */
.L_x_284:
[----:B------:R-:W-:Y:S05]  /*7c40*/  BSYNC B0 ;  /* 0x0000000000007941 */ /* 0x000fea0003800000 */
.L_x_283:
[----:B------:R-:W-:Y:S01]  /*7c50*/  ISETP.GE.AND P0, PT, R220, R79, PT ;  /* 0x0000004fdc00720c */ /* 0x000fe20003f06270 */
[----:B------:R-:W-:Y:S01]  /*7c60*/  @!UPT UIADD3 URZ, URZ, URZ, URZ ;  /* 0x0000003f3f3ff290 */ /* 0x000fe2000fffe03f */
[----:B------:R-:W-:Y:S11]  /*7c70*/  BSSY B0, `(.L_x_285) ;  /* 0x0000008000007945 */ /* 0x000ff60003800000 */
[----:B------:R-:W-:-:S05]  /*7c80*/  @P0 BRA `(.L_x_286) ;  /* 0x0000006000000947 */ /* 0x000fca0003800000 */
[----:B-1----:R-:W1:Y:S01]  /*7c90*/  @!P6 LDS.128 R8, [R208+0x9100] ;  /* 0x00910000d008e984 */ /* 0x002e620000000c00 */
[----:B------:R-:W-:Y:S11]  /*7ca0*/  ISETP.GE.AND P0, PT, R209, c[0x0][0x1d4], PT ;  /* 0x00007500d1007a0c */ /* 0x000ff60003f06270 */
[----:B------:R-:W-:Y:S02]  /*7cb0*/  @!UPT UIADD3 URZ, URZ, URZ, URZ ;  /* 0x0000003f3f3ff290 */ /* 0x000fe4000fffe03f */
[----:B------:R-:W2:Y:S04]  /*7cc0*/  @!P0 LDS.128 R4, [R208+0xc900] ;  /* 0x00c90000d0048984 */ /* 0x000ea80000000c00 */
[----:B-1----:R1:W-:Y:S04]  /*7cd0*/  @!P6 STG.E.128 [R72.64], R8 ;  /* 0x000000084800e986 */ /* 0x0023e8000c101d0a */
[----:B--2---:R1:W-:Y:S02]  /*7ce0*/  @!P0 STG.E.128 [R72.64+0x80], R4 ;  /* 0x0000800448008986 */ /* 0x0043e4000c101d0a */
.L_x_286:
[----:B------:R-:W-:Y:S05]  /*7cf0*/  BSYNC B0 ;  /* 0x0000000000007941 */ /* 0x000fea0003800000 */
.L_x_285:
        /* <DEDUP_REMOVED lines=10> */
.L_x_288:
[----:B------:R-:W-:Y:S05]  /*7da0*/  BSYNC B0 ;  /* 0x0000000000007941 */ /* 0x000fea0003800000 */
.L_x_287:
[----:B------:R-:W-:Y:S11]  /*7db0*/  ISETP.GE.AND P0, PT, R218, R79, PT ;  /* 0x0000004fda00720c */ /* 0x000ff60003f06270 */
[----:B------:R-:W-:Y:S02]  /*7dc0*/  @!UPT UIADD3 URZ, URZ, URZ, URZ ;  /* 0x0000003f3f3ff290 */ /* 0x000fe4000fffe03f */
[----:B------:R-:W-:-:S05]  /*7dd0*/  @P0 BRA `(.L_x_274) ;  /* 0x0000006000000947 */ /* 0x000fca0003800000 */
[----:B-1----:R-:W1:Y:S01]  /*7de0*/  @!P6 LDS.128 R8, [R208+0xb100] ;  /* 0x00b10000d008e984 */ /* 0x002e620000000c00 */
[----:B------:R-:W-:Y:S11]  /*7df0*/  ISETP.GE.AND P0, PT, R209, c[0x0][0x1d4], PT ;  /* 0x00007500d1007a0c */ /* 0x000ff60003f06270 */
[----:B------:R-:W-:Y:S02]  /*7e00*/  @!UPT UIADD3 URZ, URZ, URZ, URZ ;  /* 0x0000003f3f3ff290 */ /* 0x000fe4000fffe03f */
[----:B------:R-:W2:Y:S04]  /*7e10*/  @!P0 LDS.128 R4, [R208+0xe900] ;  /* 0x00e90000d0048984 */ /* 0x000ea80000000c00 */
[----:B-1----:R1:W-:Y:S04]  /*7e20*/  @!P6 STG.E.128 [R82.64], R8 ;  /* 0x000000085200e986 */ /* 0x0023e8000c101d0a */
[----:B--2---:R1:W-:Y:S02]  /*7e30*/  @!P0 STG.E.128 [R82.64+0x80], R4 ;  /* 0x0000800452008986 */ /* 0x0043e4000c101d0a */
.L_x_274:
[----:B------:R-:W-:Y:S05]  /*7e40*/  BSYNC B2 ;  /* 0x0000000000027941 */ /* 0x000fea0003800000 */
.L_x_251:
[----:B-1---5:R-:W-:Y:S01]  /*7e50*/  IMAD.IADD R6, R79, 0x1, -R229 ;  /* 0x000000014f067824 */ /* 0x022fe200078e0ae5 */
[----:B------:R-:W-:Y:S01]  /*7e60*/  ISETP.GE.AND P5, PT, R209, c[0x0][0x1d4], PT ;  /* 0x00007500d1007a0c */ /* 0x000fe20003fa6270 */
[----:B--2---:R-:W-:Y:S01]  /*7e70*/  IMAD R2, R97, 0x70, RZ ;  /* 0x0000007061027824 */ /* 0x004fe200078e02ff */
[----:B------:R-:W-:Y:S01]  /*7e80*/  BSSY B0, `(.L_x_289) ;  /* 0x0000051000007945 */ /* 0x000fe20003800000 */
[----:B------:R-:W-:Y:S01]  /*7e90*/  IMAD.WIDE.U32 R14, R41, 0x70, RZ ;  /* 0x00000070290e7825 */ /* 0x000fe200078e00ff */
[C---:B------:R-:W-:Y:S02]  /*7ea0*/  ISETP.GE.AND P2, PT, R6.reuse, 0x21, PT ;  /* 0x000000210600780c */ /* 0x040fe40003f46270 */
[C---:B------:R-:W-:Y:S01]  /*7eb0*/  ISETP.GE.AND P3, PT, R6.reuse, 0x1, PT ;  /* 0x000000010600780c */ /* 0x040fe20003f66270 */
[----:B------:R-:W-:Y:S01]  /*7ec0*/  IMAD.IADD R16, R15, 0x1, R2 ;  /* 0x000000010f107824 */ /* 0x000fe200078e0202 */
[----:B------:R-:W-:Y:S02]  /*7ed0*/  ISETP.GE.AND P1, PT, R6, 0x41, PT ;  /* 0x000000410600780c */ /* 0x000fe40003f26270 */
[----:B------:R-:W-:Y:S04]  /*7ee0*/  IADD3 R2, P0, R123, R14, RZ ;  /* 0x0000000e7b027210 */ /* 0x000fe80007f1e0ff */
[----:B------:R-:W-:Y:S03]  /*7ef0*/  IADD3.X R3, R16, R141, RZ, P0, !PT ;  /* 0x0000008d10037210 */ /* 0x000fe600007fe4ff */
[C---:B------:R-:W-:Y:S02]  /*7f00*/  @P2 IADD3 R7, P0, R2.reuse, 0x20, RZ ;  /* 0x0000002002072810 */ /* 0x040fe40007f1e0ff */
[-C--:B------:R-:W-:Y:S01]  /*7f10*/  @P3 MOV R4, R100.reuse ;  /* 0x0000006400043202 */ /* 0x080fe20000000f00 */
[----:B------:R-:W-:Y:S02]  /*7f20*/  @P3 IMAD.MOV.U32 R5, RZ, RZ, R111 ;  /* 0x000000ffff053224 */ /* 0x000fe400078e006f */
[----:B------:R-:W-:Y:S02]  /*7f30*/  @P3 IMAD R8, R3, c[0x0][0x258], RZ ;  /* 0x0000960003083a24 */ /* 0x000fe400078e02ff */
[----:B------:R-:W-:Y:S01]  /*7f40*/  @P2 IMAD.X R9, RZ, RZ, R3, P0 ;  /* 0x000000ffff092224 */ /* 0x000fe200000e0603 */
[C---:B------:R-:W-:Y:S01]  /*7f50*/  @P1 IADD3 R13, P0, R2.reuse, 0x40, RZ ;  /* 0x00000040020d1810 */ /* 0x040fe20007f1e0ff */
[C---:B------:R-:W-:Y:S04]  /*7f60*/  @P3 IMAD.WIDE.U32 R4, R2.reuse, c[0x0][0x258], R4 ;  /* 0x0000960002043a25 */ /* 0x040fe800078e0004 */
[----:B------:R-:W-:Y:S02]  /*7f70*/  @P3 IMAD R8, R2, c[0x0][0x25c], R8 ;  /* 0x0000970002083a24 */ /* 0x000fe400078e0208 */
[----:B------:R-:W-:Y:S01]  /*7f80*/  @P1 IMAD.X R15, RZ, RZ, R3, P0 ;  /* 0x000000ffff0f1224 */ /* 0x000fe200000e0603 */
[C---:B------:R-:W-:Y:S01]  /*7f90*/  @P3 LEA R10, P0, R4.reuse, c[0x0][0x250], 0x1 ;  /* 0x00009400040a3a11 */ /* 0x040fe200078008ff */
[----:B------:R-:W-:Y:S02]  /*7fa0*/  @P3 IMAD.IADD R5, R5, 0x1, R8 ;  /* 0x0000000105053824 */ /* 0x000fe400078e0208 */
[----:B------:R-:W-:Y:S03]  /*7fb0*/  @P2 IMAD R8, R9, c[0x0][0x258], RZ ;  /* 0x0000960009082a24 */ /* 0x000fe600078e02ff */
[----:B------:R-:W-:Y:S01]  /*7fc0*/  @P3 LEA.HI.X R11, R4, c[0x0][0x254], R5, 0x1, P0 ;  /* 0x00009500040b3a11 */ /* 0x000fe200000f0c05 */
[----:B------:R-:W-:Y:S01]  /*7fd0*/  @P2 IMAD.MOV.U32 R5, RZ, RZ, R111 ;  /* 0x000000ffff052224 */ /* 0x000fe200078e006f */
[-C--:B------:R-:W-:Y:S05]  /*7fe0*/  @P2 MOV R4, R100.reuse ;  /* 0x0000006400042202 */ /* 0x080fea0000000f00 */
[C---:B------:R-:W-:Y:S04]  /*7ff0*/  @P2 IMAD.WIDE.U32 R4, R7.reuse, c[0x0][0x258], R4 ;  /* 0x0000960007042a25 */ /* 0x040fe800078e0004 */
[----:B------:R-:W-:Y:S01]  /*8000*/  @P2 IMAD R7, R7, c[0x0][0x25c], R8 ;  /* 0x0000970007072a24 */ /* 0x000fe200078e0208 */
[C---:B------:R-:W-:Y:S04]  /*8010*/  @P2 LEA R8, P0, R4.reuse, c[0x0][0x250], 0x1 ;  /* 0x0000940004082a11 */ /* 0x040fe800078008ff */
[----:B------:R-:W-:Y:S01]  /*8020*/  @P2 IADD3 R7, R5, R7, RZ ;  /* 0x0000000705072210 */ /* 0x000fe20007ffe0ff */
[----:B------:R-:W-:Y:S03]  /*8030*/  @P1 IMAD R5, R15, c[0x0][0x258], RZ ;  /* 0x000096000f051a24 */ /* 0x000fe600078e02ff */
[----:B------:R-:W-:Y:S01]  /*8040*/  @P2 LEA.HI.X R9, R4, c[0x0][0x254], R7, 0x1, P0 ;  /* 0x0000950004092a11 */ /* 0x000fe200000f0c07 */
[C---:B------:R-:W-:Y:S01]  /*8050*/  @P1 IMAD R5, R13.reuse, c[0x0][0x25c], R5 ;  /* 0x000097000d051a24 */ /* 0x040fe200078e0205 */
[----:B------:R-:W-:Y:S11]  /*8060*/  ISETP.GE.AND P0, PT, R6, 0x61, PT ;  /* 0x000000610600780c */ /* 0x000ff60003f06270 */
[----:B------:R-:W-:Y:S02]  /*8070*/  @!UPT UIADD3 URZ, URZ, URZ, URZ ;  /* 0x0000003f3f3ff290 */ /* 0x000fe4000fffe03f */
[----:B------:R-:W-:Y:S02]  /*8080*/  @P0 IADD3 R4, P4, R2, 0x60, RZ ;  /* 0x0000006002040810 */ /* 0x000fe40007f9e0ff */
[----:B------:R-:W-:Y:S03]  /*8090*/  @P1 MOV R2, R100 ;  /* 0x0000006400021202 */ /* 0x000fe60000000f00 */
[----:B------:R-:W-:Y:S02]  /*80a0*/  @P0 IMAD.X R12, RZ, RZ, R3, P4 ;  /* 0x000000ffff0c0224 */ /* 0x000fe400020e0603 */
[----:B------:R-:W-:Y:S04]  /*80b0*/  @P1 IMAD.MOV.U32 R3, RZ, RZ, R111 ;  /* 0x000000ffff031224 */ /* 0x000fe800078e006f */
[----:B------:R-:W-:Y:S05]  /*80c0*/  @P1 IMAD.WIDE.U32 R2, R13, c[0x0][0x258], R2 ;  /* 0x000096000d021a25 */ /* 0x000fea00078e0002 */
[----:B------:R-:W-:Y:S02]  /*80d0*/  @P1 LEA R6, P4, R2, c[0x0][0x250], 0x1 ;  /* 0x0000940002061a11 */ /* 0x000fe400078808ff */
[----:B------:R-:W-:Y:S01]  /*80e0*/  @P1 IADD3 R3, R3, R5, RZ ;  /* 0x0000000503031210 */ /* 0x000fe20007ffe0ff */
[----:B------:R-:W-:Y:S03]  /*80f0*/  @P0 IMAD R5, R12, c[0x0][0x258], RZ ;  /* 0x000096000c050a24 */ /* 0x000fe600078e02ff */
[----:B------:R-:W-:Y:S01]  /*8100*/  @P1 LEA.HI.X R7, R2, c[0x0][0x254], R3, 0x1, P4 ;  /* 0x0000950002071a11 */ /* 0x000fe200020f0c03 */
[----:B------:R-:W-:Y:S01]  /*8110*/  @P0 IMAD.MOV.U32 R2, RZ, RZ, R100 ;  /* 0x000000ffff020224 */ /* 0x000fe200078e0064 */
[----:B------:R-:W-:Y:S05]  /*8120*/  @P0 MOV R3, R111 ;  /* 0x0000006f00030202 */ /* 0x000fea0000000f00 */
[C---:B------:R-:W-:Y:S04]  /*8130*/  @P0 IMAD.WIDE.U32 R2, R4.reuse, c[0x0][0x258], R2 ;  /* 0x0000960004020a25 */ /* 0x040fe800078e0002 */
[----:B------:R-:W-:Y:S04]  /*8140*/  @P0 IMAD R4, R4, c[0x0][0x25c], R5 ;  /* 0x0000970004040a24 */ /* 0x000fe800078e0205 */
[----:B------:R-:W-:Y:S01]  /*8150*/  @P0 IMAD.IADD R3, R3, 0x1, R4 ;  /* 0x0000000103030824 */ /* 0x000fe200078e0204 */
[C---:B------:R-:W-:Y:S04]  /*8160*/  @P0 LEA R4, P4, R2.reuse, c[0x0][0x250], 0x1 ;  /* 0x0000940002040a11 */ /* 0x040fe800078808ff */
[----:B------:R-:W-:Y:S02]  /*8170*/  @P0 LEA.HI.X R5, R2, c[0x0][0x254], R3, 0x1, P4 ;  /* 0x0000950002050a11 */ /* 0x000fe400020f0c03 */
[----:B------:R-:W-:Y:S11]  /*8180*/  LOP3.LUT P4, RZ, R230, 0x2, RZ, 0xc0, !PT ;  /* 0x00000002e6ff7812 */ /* 0x000ff6000788c0ff */
[----:B------:R-:W-:Y:S02]  /*8190*/  @!UPT UIADD3 URZ, URZ, URZ, URZ ;  /* 0x0000003f3f3ff290 */ /* 0x000fe4000fffe03f */
[----:B------:R-:W-:Y:S01]  /*81a0*/  @!PT LDS RZ, [RZ] ;  /* 0x00000000fffff984 */ /* 0x000fe20000000800 */
[----:B------:R-:W-:Y:S01]  /*81b0*/  @!PT LDS RZ, [RZ] ;  /* 0x00000000fffff984 */ /* 0x000fe20000000800 */
[----:B------:R-:W-:Y:S01]  /*81c0*/  @!PT LDS RZ, [RZ] ;  /* 0x00000000fffff984 */ /* 0x000fe20000000800 */
[----:B------:R1:W-:Y:S05]  /*81d0*/  @P3 LDGSTS.E.BYPASS.LTC128B.128 [R208+0x100], [R10.64], !P4 ;  /* 0x001000000ad03fae */ /* 0x0003ea000e101d4a */
[----:B------:R1:W-:Y:S05]  /*81e0*/  @P3 LDGSTS.E.BYPASS.LTC128B.128 [R208+0x3900], [R10.64+0x80], !P5 ;  /* 0x039000800ad03fae */ /* 0x0003ea000e901d4a */
[----:B------:R1:W-:Y:S05]  /*81f0*/  @P2 LDGSTS.E.BYPASS.LTC128B.128 [R210+0x1100], [R8.64], !P4 ;  /* 0x0110000008d22fae */ /* 0x0003ea000e101d4a */
[----:B------:R1:W-:Y:S05]  /*8200*/  @P2 LDGSTS.E.BYPASS.LTC128B.128 [R210+0x4900], [R8.64+0x80], !P5 ;  /* 0x0490008008d22fae */ /* 0x0003ea000e901d4a */
[----:B------:R2:W-:Y:S05]  /*8210*/  @P1 LDGSTS.E.BYPASS.LTC128B.128 [R210+0x2100], [R6.64], !P4 ;  /* 0x0210000006d21fae */ /* 0x0005ea000e101d4a */
[----:B------:R2:W-:Y:S01]  /*8220*/  @P1 LDGSTS.E.BYPASS.LTC128B.128 [R210+0x5900], [R6.64+0x80], !P5 ;  /* 0x0590008006d21fae */ /* 0x0005e2000e901d4a */
[----:B------:R-:W-:Y:S04]  /*8230*/  ISETP.GT.AND P1, PT, R79, R229, PT ;  /* 0x000000e54f00720c */ /* 0x000fe80003f24270 */
[----:B------:R1:W-:Y:S05]  /*8240*/  @P0 LDGSTS.E.BYPASS.LTC128B.128 [R210+0x3100], [R4.64], !P4 ;  /* 0x0310000004d20fae */ /* 0x0003ea000e101d4a */
[----:B------:R1:W-:Y:S05]  /*8250*/  @P0 LDGSTS.E.BYPASS.LTC128B.128 [R210+0x6900], [R4.64+0x80], !P5 ;  /* 0x0690008004d20fae */ /* 0x0003ea000e901d4a */
[----:B------:R-:W0:Y:S01]  /*8260*/  LDGDEPBAR ;  /* 0x00000000000079af */ /* 0x000e220000000000 */
[----:B--2---:R-:W-:Y:S04]  /*8270*/  IADD3 R6, P0, R143, R14, RZ ;  /* 0x0000000e8f067210 */ /* 0x004fe80007f1e0ff */
[----:B------:R-:W-:Y:S01]  /*8280*/  IADD3.X R7, R16, R142, RZ, P0, !PT ;  /* 0x0000008e10077210 */ /* 0x000fe200007fe4ff */
[----:B------:R-:W-:Y:S04]  /*8290*/  DEPBAR.LE SB0, 0x0 ;  /* 0x000080000000791a */ /* 0x000fe80000000000 */
[----:B------:R-:W-:Y:S06]  /*82a0*/  BAR.SYNC.DEFER_BLOCKING 0x0 ;  /* 0x0000000000007b1d */ /* 0x000fec0000010000 */
[----:B------:R-:W-:-:S05]  /*82b0*/  @!P1 BRA `(.L_x_290) ;  /* 0x000000d000009947 */ /* 0x000fca0003800000 */
[----:B-1----:R-:W1:Y:S01]  /*82c0*/  @!P6 LDS.128 R12, [R208+0x100] ;  /* 0x00010000d00ce984 */ /* 0x002e620000000c00 */
[----:B------:R-:W-:Y:S01]  /*82d0*/  ISETP.GE.AND P0, PT, R209, c[0x0][0x1d4], PT ;  /* 0x00007500d1007a0c */ /* 0x000fe20003f06270 */
[----:B------:R-:W-:Y:S01]  /*82e0*/  IMAD R2, R7, c[0x0][0x208], RZ ;  /* 0x0000820007027a24 */ /* 0x000fe200078e02ff */
[----:B------:R-:W-:Y:S02]  /*82f0*/  MOV R4, R98 ;  /* 0x0000006200047202 */ /* 0x000fe40000000f00 */
[----:B------:R-:W-:Y:S01]  /*8300*/  MOV R5, R110 ;  /* 0x0000006e00057202 */ /* 0x000fe20000000f00 */
[C---:B------:R-:W-:Y:S04]  /*8310*/  IMAD R2, R6.reuse, c[0x0][0x20c], R2 ;  /* 0x0000830006027a24 */ /* 0x040fe800078e0202 */
[----:B------:R-:W-:Y:S04]  /*8320*/  IMAD.WIDE.U32 R4, R6, c[0x0][0x208], R4 ;  /* 0x0000820006047a25 */ /* 0x000fe800078e0004 */
[----:B------:R-:W2:Y:S01]  /*8330*/  @!P0 LDS.128 R8, [R208+0x3900] ;  /* 0x00390000d0088984 */ /* 0x000ea20000000c00 */
[----:B------:R-:W-:Y:S02]  /*8340*/  IADD3 R3, R5, R2, RZ ;  /* 0x0000000205037210 */ /* 0x000fe40007ffe0ff */
[C---:B------:R-:W-:Y:S04]  /*8350*/  LEA R2, P1, R4.reuse, c[0x0][0x1f8], 0x1 ;  /* 0x00007e0004027a11 */ /* 0x040fe800078208ff */
[----:B------:R-:W-:Y:S05]  /*8360*/  LEA.HI.X R3, R4, c[0x0][0x1fc], R3, 0x1, P1 ;  /* 0x00007f0004037a11 */ /* 0x000fea00008f0c03 */
[----:B-1----:R1:W-:Y:S04]  /*8370*/  @!P6 STG.E.128 [R2.64], R12 ;  /* 0x0000000c0200e986 */ /* 0x0023e8000c101d0a */
[----:B--2---:R1:W-:Y:S02]  /*8380*/  @!P0 STG.E.128 [R2.64+0x80], R8 ;  /* 0x0000800802008986 */ /* 0x0043e4000c101d0a */
.L_x_290:
[----:B-1----:R-:W-:Y:S05]  /*8390*/  BSYNC B0 ;  /* 0x0000000000007941 */ /* 0x002fea0003800000 */
.L_x_289:
[----:B------:R-:W-:Y:S01]  /*83a0*/  ISETP.GE.AND P0, PT, R220, R79, PT ;  /* 0x0000004fdc00720c */ /* 0x000fe20003f06270 */
[----:B------:R-:W-:Y:S01]  /*83b0*/  @!UPT UIADD3 URZ, URZ, URZ, URZ ;  /* 0x0000003f3f3ff290 */ /* 0x000fe2000fffe03f */
[----:B------:R-:W-:Y:S11]  /*83c0*/  BSSY B0, `(.L_x_291) ;  /* 0x0000011000007945 */ /* 0x000ff60003800000 */
[----:B------:R-:W-:-:S05]  /*83d0*/  @P0 BRA `(.L_x_292) ;  /* 0x000000f000000947 */ /* 0x000fca0003800000 */
[----:B------:R-:W1:Y:S01]  /*83e0*/  @!P6 LDS.128 R12, [R208+0x1100] ;  /* 0x00110000d00ce984 */ /* 0x000e620000000c00 */
[----:B------:R-:W-:Y:S01]  /*83f0*/  ISETP.GE.AND P1, PT, R209, c[0x0][0x1d4], PT ;  /* 0x00007500d1007a0c */ /* 0x000fe20003f26270 */
[----:B------:R-:W-:Y:S01]  /*8400*/  IMAD.MOV.U32 R4, RZ, RZ, R98 ;  /* 0x000000ffff047224 */ /* 0x000fe200078e0062 */
[----:B------:R-:W-:Y:S02]  /*8410*/  IADD3 R2, P0, R6, 0x20, RZ ;  /* 0x0000002006027810 */ /* 0x000fe40007f1e0ff */
[----:B------:R-:W-:Y:S03]  /*8420*/  MOV R5, R110 ;  /* 0x0000006e00057202 */ /* 0x000fe60000000f00 */
[----:B------:R-:W-:Y:S02]  /*8430*/  IMAD.X R3, RZ, RZ, R7, P0 ;  /* 0x000000ffff037224 */ /* 0x000fe400000e0607 */
[C---:B------:R-:W-:Y:S04]  /*8440*/  IMAD.WIDE.U32 R4, R2.reuse, c[0x0][0x208], R4 ;  /* 0x0000820002047a25 */ /* 0x040fe800078e0004 */
[----:B------:R-:W2:Y:S01]  /*8450*/  @!P1 LDS.128 R8, [R208+0x4900] ;  /* 0x00490000d0089984 */ /* 0x000ea20000000c00 */
[----:B------:R-:W-:Y:S04]  /*8460*/  IMAD R3, R3, c[0x0][0x208], RZ ;  /* 0x0000820003037a24 */ /* 0x000fe800078e02ff */
[----:B------:R-:W-:Y:S01]  /*8470*/  IMAD R3, R2, c[0x0][0x20c], R3 ;  /* 0x0000830002037a24 */ /* 0x000fe200078e0203 */
[C---:B------:R-:W-:Y:S04]  /*8480*/  LEA R2, P0, R4.reuse, c[0x0][0x1f8], 0x1 ;  /* 0x00007e0004027a11 */ /* 0x040fe800078008ff */
[----:B------:R-:W-:Y:S04]  /*8490*/  IADD3 R3, R5, R3, RZ ;  /* 0x0000000305037210 */ /* 0x000fe80007ffe0ff */
[----:B------:R-:W-:Y:S05]  /*84a0*/  LEA.HI.X R3, R4, c[0x0][0x1fc], R3, 0x1, P0 ;  /* 0x00007f0004037a11 */ /* 0x000fea00000f0c03 */
[----:B-1----:R1:W-:Y:S04]  /*84b0*/  @!P6 STG.E.128 [R2.64], R12 ;  /* 0x0000000c0200e986 */ /* 0x0023e8000c101d0a */
[----:B--2---:R1:W-:Y:S02]  /*84c0*/  @!P1 STG.E.128 [R2.64+0x80], R8 ;  /* 0x0000800802009986 */ /* 0x0043e4000c101d0a */
.L_x_292:
[----:B------:R-:W-:Y:S05]  /*84d0*/  BSYNC B0 ;  /* 0x0000000000007941 */ /* 0x000fea0003800000 */
.L_x_291:
[----:B------:R-:W-:Y:S01]  /*84e0*/  ISETP.GE.AND P0, PT, R219, R79, PT ;  /* 0x0000004fdb00720c */ /* 0x000fe20003f06270 */
[----:B------:R-:W-:Y:S01]  /*84f0*/  @!UPT UIADD3 URZ, URZ, URZ, URZ ;  /* 0x0000003f3f3ff290 */ /* 0x000fe2000fffe03f */
[----:B------:R-:W-:Y:S11]  /*8500*/  BSSY B0, `(.L_x_293) ;  /* 0x0000011000007945 */ /* 0x000ff60003800000 */
[----:B------:R-:W-:-:S05]  /*8510*/  @P0 BRA `(.L_x_294) ;  /* 0x000000f000000947 */ /* 0x000fca0003800000 */
[----:B-1----:R-:W1:Y:S01]  /*8520*/  @!P6 LDS.128 R12, [R208+0x2100] ;  /* 0x00210000d00ce984 */ /* 0x002e620000000c00 */
        /* <DEDUP_REMOVED lines=14> */
.L_x_294:
[----:B------:R-:W-:Y:S05]  /*8610*/  BSYNC B0 ;  /* 0x0000000000007941 */ /* 0x000fea0003800000 */
.L_x_293:
        /* <DEDUP_REMOVED lines=19> */
.L_x_296:
[----:B------:R-:W-:Y:S05]  /*8750*/  BSYNC B0 ;  /* 0x0000000000007941 */ /* 0x000fea0003800000 */
.L_x_295:
[----:B------:R-:W-:Y:S01]  /*8760*/  ISETP.GT.AND P5, PT, R41, R140, PT ;  /* 0x0000008c2900720c */ /* 0x000fe20003fa4270 */
[----:B------:R-:W-:Y:S01]  /*8770*/  @!UPT UIADD3 URZ, URZ, URZ, URZ ;  /* 0x0000003f3f3ff290 */ /* 0x000fe2000fffe03f */
[----:B------:R-:W-:Y:S11]  /*8780*/  BSSY B0, `(.L_x_297) ;  /* 0x000002f000007945 */ /* 0x000ff60003800000 */
[----:B------:R-:W-:-:S05]  /*8790*/  @!P5 BRA `(.L_x_298) ;  /* 0x000002d00000d947 */ /* 0x000fca0003800000 */
[----:B------:R-:W-:Y:S01]  /*87a0*/  IADD3 R4, R41, -0x1, RZ ;  /* 0xffffffff29047810 */ /* 0x000fe20007ffe0ff */
[----:B-1----:R-:W-:Y:S01]  /*87b0*/  IMAD.MOV.U32 R2, RZ, RZ, R126 ;  /* 0x000000ffff027224 */ /* 0x002fe200078e007e */
[C---:B------:R-:W-:Y:S01]  /*87c0*/  ISETP.GE.AND P2, PT, R228.reuse, 0x21, PT ;  /* 0x00000021e400780c */ /* 0x040fe20003f46270 */
[----:B------:R-:W-:Y:S01]  /*87d0*/  IMAD.MOV.U32 R3, RZ, RZ, R125 ;  /* 0x000000ffff037224 */ /* 0x000fe200078e007d */
[----:B------:R-:W-:Y:S01]  /*87e0*/  SHF.R.S32.HI R6, RZ, 0x1f, R4 ;  /* 0x0000001fff067819 */ /* 0x000fe20000011404 */
[----:B------:R-:W-:Y:S01]  /*87f0*/  IMAD R5, R187, R4, RZ ;  /* 0x00000004bb057224 */ /* 0x000fe200078e02ff */
[----:B------:R-:W-:Y:S01]  /*8800*/  ISETP.GE.AND P1, PT, R228, 0x41, PT ;  /* 0x00000041e400780c */ /* 0x000fe20003f26270 */
[-C--:B------:R-:W-:Y:S01]  /*8810*/  IMAD.WIDE.U32 R2, R4, R154.reuse, R2 ;  /* 0x0000009a04027225 */ /* 0x080fe200078e0002 */
[----:B------:R-:W-:Y:S02]  /*8820*/  ISETP.GE.AND P3, PT, R228, 0x1, PT ;  /* 0x00000001e400780c */ /* 0x000fe40003f66270 */
[----:B------:R-:W-:Y:S01]  /*8830*/  P2R R11, PR, RZ, 0x20 ;  /* 0x00000020ff0b7803 */ /* 0x000fe20000000000 */
[----:B------:R-:W-:Y:S01]  /*8840*/  IMAD R4, R6, R154, R5 ;  /* 0x0000009a06047224 */ /* 0x000fe200078e0205 */
[----:B------:R-:W-:Y:S03]  /*8850*/  LOP3.LUT P5, RZ, R230, 0x2, RZ, 0xc0, !PT ;  /* 0x00000002e6ff7812 */ /* 0x000fe600078ac0ff */
[----:B------:R-:W-:Y:S01]  /*8860*/  IMAD.IADD R3, R3, 0x1, R4 ;  /* 0x0000000103037824 */ /* 0x000fe200078e0204 */
[-C--:B------:R-:W-:Y:S05]  /*8870*/  @P2 IADD3 R4, P0, R214, R2.reuse, RZ ;  /* 0x00000002d6042210 */ /* 0x080fea0007f1e0ff */
[----:B------:R-:W-:Y:S01]  /*8880*/  @P2 IMAD.X R7, R3, 0x1, R188, P0 ;  /* 0x0000000103072824 */ /* 0x000fe200000e06bc */
[-C--:B------:R-:W-:Y:S05]  /*8890*/  @P1 IADD3 R5, P0, R211, R2.reuse, RZ ;  /* 0x00000002d3051210 */ /* 0x080fea0007f1e0ff */
[----:B------:R-:W-:Y:S01]  /*88a0*/  @P1 IMAD.X R10, R3, 0x1, R180, P0 ;  /* 0x00000001030a1824 */ /* 0x000fe200000e06b4 */
[C---:B------:R-:W-:Y:S04]  /*88b0*/  @P3 LEA R8, P0, R2.reuse, c[0x0][0x220], 0x1 ;  /* 0x0000880002083a11 */ /* 0x040fe800078008ff */
[----:B------:R-:W-:Y:S02]  /*88c0*/  @P3 LEA.HI.X R9, R2, c[0x0][0x224], R3, 0x1, P0 ;  /* 0x0000890002093a11 */ /* 0x000fe400000f0c03 */
[C---:B------:R-:W-:Y:S03]  /*88d0*/  @P2 LEA R6, P0, R4.reuse, c[0x0][0x220], 0x1 ;  /* 0x0000880004062a11 */ /* 0x040fe600078008ff */
[----:B------:R-:W-:Y:S01]  /*88e0*/  @!PT LDS RZ, [RZ] ;  /* 0x00000000fffff984 */ /* 0x000fe20000000800 */
[----:B------:R-:W-:Y:S01]  /*88f0*/  @!PT LDS RZ, [RZ] ;  /* 0x00000000fffff984 */ /* 0x000fe20000000800 */
[----:B------:R-:W-:Y:S01]  /*8900*/  @!PT LDS RZ, [RZ] ;  /* 0x00000000fffff984 */ /* 0x000fe20000000800 */
[----:B------:R1:W-:Y:S01]  /*8910*/  @P3 LDGSTS.E.BYPASS.LTC128B.128 [R208+0x8100], [R8.64], !P5 ;  /* 0x0810000008d03fae */ /* 0x0003e2000e901d4a */
[----:B------:R-:W-:Y:S02]  /*8920*/  @P2 LEA.HI.X R7, R4, c[0x0][0x224], R7, 0x1, P0 ;  /* 0x0000890004072a11 */ /* 0x000fe400000f0c07 */
[----:B------:R-:W-:Y:S02]  /*8930*/  @P1 LEA R4, P0, R5, c[0x0][0x220], 0x1 ;  /* 0x0000880005041a11 */ /* 0x000fe400078008ff */
[----:B------:R-:W-:Y:S02]  /*8940*/  ISETP.NE.AND P5, PT, R11, RZ, PT ;  /* 0x000000ff0b00720c */ /* 0x000fe40003fa5270 */
[----:B------:R-:W-:Y:S02]  /*8950*/  @P1 LEA.HI.X R5, R5, c[0x0][0x224], R10, 0x1, P0 ;  /* 0x0000890005051a11 */ /* 0x000fe400000f0c0a */
[----:B------:R-:W-:Y:S11]  /*8960*/  ISETP.GE.AND P0, PT, R228, 0x61, PT ;  /* 0x00000061e400780c */ /* 0x000ff60003f06270 */
[----:B------:R-:W-:Y:S02]  /*8970*/  @!UPT UIADD3 URZ, URZ, URZ, URZ ;  /* 0x0000003f3f3ff290 */ /* 0x000fe4000fffe03f */
[----:B------:R-:W-:Y:S05]  /*8980*/  @P0 IADD3 R10, P4, R164, R2, RZ ;  /* 0x00000002a40a0210 */ /* 0x000fea0007f9e0ff */
[----:B------:R-:W-:Y:S01]  /*8990*/  @P0 IMAD.X R3, R3, 0x1, R186, P4 ;  /* 0x0000000103030824 */ /* 0x000fe200020e06ba */
[C---:B------:R-:W-:Y:S04]  /*89a0*/  @P0 LEA R2, P4, R10.reuse, c[0x0][0x220], 0x1 ;  /* 0x000088000a020a11 */ /* 0x040fe800078808ff */
[----:B------:R-:W-:Y:S02]  /*89b0*/  @P0 LEA.HI.X R3, R10, c[0x0][0x224], R3, 0x1, P4 ;  /* 0x000089000a030a11 */ /* 0x000fe400020f0c03 */
[----:B------:R-:W-:Y:S11]  /*89c0*/  ISETP.GE.AND P4, PT, R209, c[0x0][0x1d4], PT ;  /* 0x00007500d1007a0c */ /* 0x000ff60003f86270 */
[----:B------:R-:W-:Y:S02]  /*89d0*/  @!UPT UIADD3 URZ, URZ, URZ, URZ ;  /* 0x0000003f3f3ff290 */ /* 0x000fe4000fffe03f */
[----:B------:R1:W-:Y:S01]  /*89e0*/  @P3 LDGSTS.E.BYPASS.LTC128B.128 [R208+0xb900], [R8.64+0x80], !P4 ;  /* 0x0b90008008d03fae */ /* 0x0003e2000e101d4a */
[----:B------:R-:W-:Y:S11]  /*89f0*/  LOP3.LUT P3, RZ, R230, 0x2, RZ, 0xc0, !PT ;  /* 0x00000002e6ff7812 */ /* 0x000ff6000786c0ff */
[----:B------:R-:W-:Y:S02]  /*8a00*/  @!UPT UIADD3 URZ, URZ, URZ, URZ ;  /* 0x0000003f3f3ff290 */ /* 0x000fe4000fffe03f */
[----:B------:R1:W-:Y:S04]  /*8a10*/  @P2 LDGSTS.E.BYPASS.LTC128B.128 [R210+0x9100], [R6.64], !P3 ;  /* 0x0910000006d22fae */ /* 0x0003e8000d901d4a */
[----:B------:R1:W-:Y:S04]  /*8a20*/  @P2 LDGSTS.E.BYPASS.LTC128B.128 [R210+0xc900], [R6.64+0x80], !P4 ;  /* 0x0c90008006d22fae */ /* 0x0003e8000e101d4a */
[----:B------:R1:W-:Y:S04]  /*8a30*/  @P1 LDGSTS.E.BYPASS.LTC128B.128 [R210+0xa100], [R4.64], !P3 ;  /* 0x0a10000004d21fae */ /* 0x0003e8000d901d4a */
[----:B------:R1:W-:Y:S04]  /*8a40*/  @P1 LDGSTS.E.BYPASS.LTC128B.128 [R210+0xd900], [R4.64+0x80], !P4 ;  /* 0x0d90008004d21fae */ /* 0x0003e8000e101d4a */
[----:B------:R1:W-:Y:S04]  /*8a50*/  @P0 LDGSTS.E.BYPASS.LTC128B.128 [R210+0xb100], [R2.64], !P3 ;  /* 0x0b10000002d20fae */ /* 0x0003e8000d901d4a */
[----:B------:R1:W-:Y:S02]  /*8a60*/  @P0 LDGSTS.E.BYPASS.LTC128B.128 [R210+0xe900], [R2.64+0x80], !P4 ;  /* 0x0e90008002d20fae */ /* 0x0003e4000e101d4a */
.L_x_298:
[----:B------:R-:W-:Y:S05]  /*8a70*/  BSYNC B0 ;  /* 0x0000000000007941 */ /* 0x000fea0003800000 */
.L_x_297:
[----:B------:R-:W0:Y:S01]  /*8a80*/  LDGDEPBAR ;  /* 0x00000000000079af */ /* 0x000e220000000000 */
[----:B------:R-:W-:Y:S01]  /*8a90*/  IADD3 R41, R41, -0x1, RZ ;  /* 0xffffffff29297810 */ /* 0x000fe20007ffe0ff */
[----:B------:R-:W-:-:S05]  /*8aa0*/  @P5 BRA `(.L_x_299) ;  /* 0xffffa41000005947 */ /* 0x000fca000383ffff */
[----:B------:R-:W-:Y:S01]  /*8ab0*/  WARPSYNC 0xffffffff ;  /* 0xffffffff00007948 */ /* 0x000fe20003800000 */
[----:B------:R-:W-:Y:S06]  /*8ac0*/  BAR.SYNC.DEFER_BLOCKING 0x0 ;  /* 0x0000000000007b1d */ /* 0x000fec0000010000 */
.L_x_250:
[----:B------:R-:W-:Y:S01]  /*8ad0*/  ISETP.GE.AND P0, PT, R173, 0x1, PT ;  /* 0x00000001ad00780c */ /* 0x000fe20003f06270 */
[----:B------:R-:W-:Y:S01]  /*8ae0*/  BSSY B0, `(.L_x_300) ;  /* 0x0000021000007945 */ /* 0x000fe20003800000 */
[----:B-1----:R-:W-:Y:S01]  /*8af0*/  IMAD.IADD R9, R171, 0x1, R172 ;  /* 0x00000001ab097824 */ /* 0x002fe200078e02ac */
[----:B------:R-:W-:-:S10]  /*8b00*/  MOV R0, RZ ;  /* 0x000000ff00007202 */ /* 0x000fd40000000f00 */
[----:B------:R-:W-:Y:S05]  /*8b10*/  @!P0 BRA `(.L_x_301) ;  /* 0x000001d000008947 */ /* 0x000fea0003800000 */
[----:B------:R-:W-:Y:S02]  /*8b20*/  IABS R0, R144 ;  /* 0x0000009000007213 */ /* 0x000fe40000000000 */
[----:B------:R-:W-:-:S03]  /*8b30*/  IADD3 R5, R159, -0x1, R144 ;  /* 0xffffffff9f057810 */ /* 0x000fc60007ffe090 */
        /* <DEDUP_REMOVED lines=10> */
[----:B------:R-:W-:Y:S02]  /*8be0*/  IMAD.MOV.U32 R2, RZ, RZ, RZ ;  /* 0x000000ffff027224 */ /* 0x000fe400078e00ff */
        /* <DEDUP_REMOVED lines=16> */
.L_x_301:
[----:B------:R-:W-:Y:S05]  /*8cf0*/  BSYNC B0 ;  /* 0x0000000000007941 */ /* 0x000fea0003800000 */
.L_x_300:
[----:B------:R-:W2:Y:S01]  /*8d00*/  LDL R2, [R1+0x48] ;  /* 0x0000480001027983 */ /* 0x000ea20000100800 */
[----:B------:R-:W-:Y:S01]  /*8d10*/  MOV R17, RZ ;  /* 0x000000ff00117202 */ /* 0x000fe20000000f00 */
[----:B------:R-:W-:Y:S01]  /*8d20*/  IMAD.MOV.U32 R23, RZ, RZ, RZ ;  /* 0x000000ffff177224 */ /* 0x000fe200078e00ff */
        /* <DEDUP_REMOVED lines=32> */
[----:B--2---:R-:W-:-:S04]  /*8f30*/  IMAD R251, R2, R0, RZ ;  /* 0x0000000002fb7224 */ /* 0x004fc800078e02ff */
[--C-:B------:R-:W-:Y:S01]  /*8f40*/  IMAD.IADD R2, R251, 0x1, R0.reuse ;  /* 0x00000001fb027824 */ /* 0x100fe200078e0200 */
[----:B------:R1:W-:Y:S01]  /*8f50*/  STL [R1+0x28], R251 ;  /* 0x000028fb01007387 */ /* 0x0003e20000100800 */
[----:B------:R-:W-:-:S03]  /*8f60*/  PRMT R0, RZ, 0x7610, R0 ;  /* 0x00007610ff007816 */ /* 0x000fc60000000000 */
[----:B------:R-:W-:-:S04]  /*8f70*/  IMNMX R241, R159, R2, PT ;  /* 0x000000029ff17217 */ /* 0x000fc80003800200 */
[----:B------:R-:W-:-:S13]  /*8f80*/  ISETP.GT.AND P0, PT, R241, R251, PT ;  /* 0x000000fbf100720c */ /* 0x000fda0003f04270 */
[----:B------:R-:W-:Y:S05]  /*8f90*/  @!P0 BRA `(.L_x_302) ;  /* 0x0000be3000008947 */ /* 0x000fea0003800000 */
[----:B------:R-:W2:Y:S01]  /*8fa0*/  LDL R11, [R1+0x18] ;  /* 0x00001800010b7983 */ /* 0x000ea20000100800 */
[----:B------:R-:W-:-:S03]  /*8fb0*/  ISETP.NE.U32.AND P0, PT, RZ, c[0x0][0x340], PT ;  /* 0x0000d000ff007a0c */ /* 0x000fc60003f05070 */
[----:B------:R-:W3:Y:S01]  /*8fc0*/  LDL R10, [R1+0x2c] ;  /* 0x00002c00010a7983 */ /* 0x000ee20000100800 */
[----:B------:R-:W-:-:S13]  /*8fd0*/  ISETP.NE.AND.EX P1, PT, RZ, c[0x0][0x344], PT, P0 ;  /* 0x0000d100ff007a0c */ /* 0x000fda0003f25300 */
[----:B------:R-:W-:-:S04]  /*8fe0*/  @P1 IMAD.MOV.U32 R2, RZ, RZ, 0x4 ;  /* 0x00000004ff021424 */ /* 0x000fc800078e00ff */
[----:B--2---:R-:W-:-:S05]  /*8ff0*/  @P1 IMAD.WIDE R2, R11, R2, c[0x0][0x340] ;  /* 0x0000d0000b021625 */ /* 0x004fca00078e0202 */
[----:B------:R2:W4:Y:S01]  /*9000*/  @P1 LDG.E R8, [R2.64] ;  /* 0x0000000a02081981 */ /* 0x000522000c1e1900 */
[----:B------:R-:W-:Y:S01]  /*9010*/  IADD3 R0, P0, R229, R9, RZ ;  /* 0x00000009e5007210 */ /* 0x000fe20007f1e0ff */
[----:B------:R-:W-:Y:S01]  /*9020*/  WARPSYNC 0xffffffff ;  /* 0xffffffff00007948 */ /* 0x000fe20003800000 */
[----:B------:R-:W-:Y:S02]  /*9030*/  SHF.R.S32.HI R13, RZ, 0x1f, R36 ;  /* 0x0000001fff0d7819 */ /* 0x000fe40000011424 */
[----:B------:R-:W-:Y:S02]  /*9040*/  MOV R12, R36 ;  /* 0x00000024000c7202 */ /* 0x000fe40000000f00 */
[----:B------:R-:W-:Y:S02]  /*9050*/  ISETP.GE.AND P2, PT, R36, c[0x0][0x1d4], PT ;  /* 0x0000750024007a0c */ /* 0x000fe40003f46270 */
[----:B------:R-:W-:Y:S01]  /*9060*/  SHF.R.S32.HI R18, RZ, 0x1f, R209 ;  /* 0x0000001fff127819 */ /* 0x000fe200000114d1 */
[----:B------:R-:W-:Y:S01]  /*9070*/  IMAD.WIDE.U32 R6, R0, c[0x0][0x208], R12 ;  /* 0x0000820000067a25 */ /* 0x000fe200078e000c */
[----:B------:R-:W-:-:S02]  /*9080*/  P2R R50, PR, RZ, 0x4 ;  /* 0x00000004ff327803 */ /* 0x000fc40000000000 */
[----:B------:R-:W-:Y:S02]  /*9090*/  IADD3 R148, R241, -0x1, RZ ;  /* 0xfffffffff1947810 */ /* 0x000fe40007ffe0ff */
[----:B------:R-:W-:Y:S02]  /*90a0*/  SEL R52, RZ, 0x1, P2 ;  /* 0x00000001ff347807 */ /* 0x000fe40001000000 */
[----:B--2---:R-:W-:-:S04]  /*90b0*/  SHF.R.S32.HI R2, RZ, 0x1f, R229 ;  /* 0x0000001fff027819 */ /* 0x004fc800000114e5 */
[----:B------:R-:W-:Y:S02]  /*90c0*/  LEA.HI.X.SX32 R2, R9, R2, 0x1, P0 ;  /* 0x0000000209027211 */ /* 0x000fe400000f0eff */
[----:B------:R-:W-:-:S03]  /*90d0*/  ISETP.NE.U32.AND P0, PT, RZ, c[0x0][0x350], PT ;  /* 0x0000d400ff007a0c */ /* 0x000fc60003f05070 */
[C---:B------:R-:W-:Y:S01]  /*90e0*/  IMAD R4, R2.reuse, c[0x0][0x1e0], RZ ;  /* 0x0000780002047a24 */ /* 0x040fe200078e02ff */
[----:B------:R-:W-:Y:S01]  /*90f0*/  ISETP.NE.AND.EX P0, PT, RZ, c[0x0][0x354], PT, P0 ;  /* 0x0000d500ff007a0c */ /* 0x000fe20003f05300 */
[----:B------:R-:W-:Y:S02]  /*9100*/  IMAD R5, R2, c[0x0][0x208], RZ ;  /* 0x0000820002057a24 */ /* 0x000fe400078e02ff */
[----:B------:R-:W-:-:S04]  /*9110*/  IMAD.WIDE.U32 R2, R0, c[0x0][0x1e0], R12 ;  /* 0x0000780000027a25 */ /* 0x000fc800078e000c */
[C---:B------:R-:W-:Y:S02]  /*9120*/  IMAD R4, R0.reuse, c[0x0][0x1e4], R4 ;  /* 0x0000790000047a24 */ /* 0x040fe400078e0204 */
[----:B------:R-:W-:Y:S02]  /*9130*/  IMAD R0, R0, c[0x0][0x20c], R5 ;  /* 0x0000830000007a24 */ /* 0x000fe400078e0205 */
[----:B------:R-:W-:Y:S02]  /*9140*/  IMAD.IADD R5, R3, 0x1, R4 ;  /* 0x0000000103057824 */ /* 0x000fe400078e0204 */
[----:B------:R-:W-:Y:S01]  /*9150*/  IMAD.MOV.U32 R4, RZ, RZ, R2 ;  /* 0x000000ffff047224 */ /* 0x000fe200078e0002 */
[----:B------:R-:W-:Y:S02]  /*9160*/  IADD3 R3, R7, R0, RZ ;  /* 0x0000000007037210 */ /* 0x000fe40007ffe0ff */
[----:B------:R-:W-:Y:S01]  /*9170*/  MOV R2, R6 ;  /* 0x0000000600027202 */ /* 0x000fe20000000f00 */
[----:B---3--:R-:W-:Y:S01]  /*9180*/  IMAD.WIDE.U32 R4, R10, c[0x0][0x1e8], R4 ;  /* 0x00007a000a047a25 */ /* 0x008fe200078e0004 */
[----:B------:R-:W-:-:S03]  /*9190*/  SHF.R.S32.HI R7, RZ, 0x1f, R166 ;  /* 0x0000001fff077819 */ /* 0x000fc600000114a6 */
[----:B------:R-:W-:-:S04]  /*91a0*/  IMAD.WIDE.U32 R2, R10, c[0x0][0x210], R2 ;  /* 0x000084000a027a25 */ /* 0x000fc800078e0002 */
[C---:B------:R-:W-:Y:S02]  /*91b0*/  IMAD R5, R10.reuse, c[0x0][0x1ec], R5 ;  /* 0x00007b000a057a24 */ /* 0x040fe400078e0205 */
[----:B------:R-:W-:Y:S01]  /*91c0*/  IMAD R3, R10, c[0x0][0x214], R3 ;  /* 0x000085000a037a24 */ /* 0x000fe200078e0203 */
[----:B----4-:R-:W-:Y:S01]  /*91d0*/  @P1 SHF.R.S32.HI R0, RZ, 0x1f, R8 ;  /* 0x0000001fff001819 */ /* 0x010fe20000011408 */
[----:B------:R-:W-:Y:S01]  /*91e0*/  @!P1 IMAD.MOV.U32 R0, RZ, RZ, R146 ;  /* 0x000000ffff009224 */ /* 0x000fe200078e0092 */
[----:B------:R-:W-:Y:S02]  /*91f0*/  @!P1 MOV R8, R11 ;  /* 0x0000000b00089202 */ /* 0x000fe40000000f00 */
[----:B------:R-:W-:Y:S02]  /*9200*/  ISETP.GE.AND P1, PT, R209, c[0x0][0x1d4], PT ;  /* 0x00007500d1007a0c */ /* 0x000fe40003f26270 */
[----:B------:R-:W-:Y:S02]  /*9210*/  SEL R6, R0, RZ, !P0 ;  /* 0x000000ff00067207 */ /* 0x000fe40004000000 */
[----:B------:R-:W-:-:S02]  /*9220*/  SEL R0, R8, RZ, !P0 ;  /* 0x000000ff08007207 */ /* 0x000fc40004000000 */
[----:B------:R-:W-:Y:S01]  /*9230*/  ISETP.NE.U32.AND P0, PT, RZ, c[0x0][0x348], PT ;  /* 0x0000d200ff007a0c */ /* 0x000fe20003f05070 */
[C---:B------:R-:W-:Y:S02]  /*9240*/  IMAD R9, R6.reuse, c[0x0][0x1f0], RZ ;  /* 0x00007c0006097a24 */ /* 0x040fe400078e02ff */
[----:B------:R-:W-:Y:S01]  /*9250*/  IMAD R8, R6, c[0x0][0x218], RZ ;  /* 0x0000860006087a24 */ /* 0x000fe200078e02ff */
[----:B------:R-:W-:Y:S01]  /*9260*/  ISETP.NE.AND.EX P0, PT, RZ, c[0x0][0x34c], PT, P0 ;  /* 0x0000d300ff007a0c */ /* 0x000fe20003f05300 */
[----:B------:R-:W-:-:S03]  /*9270*/  IMAD.WIDE.U32 R152, R0, c[0x0][0x1f0], R4 ;  /* 0x00007c0000987a25 */ /* 0x000fc600078e0004 */
[----:B------:R-:W-:Y:S01]  /*9280*/  SEL R5, R11, RZ, !P0 ;  /* 0x000000ff0b057207 */ /* 0x000fe20004000000 */
[C---:B------:R-:W-:Y:S01]  /*9290*/  IMAD.WIDE.U32 R246, R0.reuse, c[0x0][0x218], R2 ;  /* 0x0000860000f67a25 */ /* 0x040fe200078e0002 */
[----:B------:R2:W-:Y:S03]  /*92a0*/  STL.64 [R1+0x8], R152 ;  /* 0x0000089801007387 */ /* 0x0005e60000100a00 */
[C---:B------:R-:W-:Y:S01]  /*92b0*/  IMAD R6, R0.reuse, c[0x0][0x1f4], R9 ;  /* 0x00007d0000067a24 */ /* 0x040fe200078e0209 */
[----:B------:R2:W-:Y:S01]  /*92c0*/  STL.64 [R1+0x30], R246 ;  /* 0x000030f601007387 */ /* 0x0005e20000100a00 */
[----:B------:R-:W-:Y:S02]  /*92d0*/  IMAD R4, R0, c[0x0][0x21c], R8 ;  /* 0x0000870000047a24 */ /* 0x000fe400078e0208 */
[----:B------:R-:W-:Y:S01]  /*92e0*/  IMAD R0, R7, c[0x0][0x178], RZ ;  /* 0x00005e0007007a24 */ /* 0x000fe200078e02ff */
[----:B------:R-:W-:Y:S01]  /*92f0*/  IADD3 R150, R153, R6, RZ ;  /* 0x0000000699967210 */ /* 0x000fe20007ffe0ff */
[----:B------:R-:W-:Y:S01]  /*9300*/  IMAD.IADD R248, R247, 0x1, R4 ;  /* 0x00000001f7f87824 */ /* 0x000fe200078e0204 */
[----:B------:R-:W-:Y:S01]  /*9310*/  SEL R7, R146, RZ, !P0 ;  /* 0x000000ff92077207 */ /* 0x000fe20004000000 */
[----:B------:R-:W-:-:S02]  /*9320*/  IMAD R0, R166, c[0x0][0x17c], R0 ;  /* 0x00005f00a6007a24 */ /* 0x000fc400078e0200 */
[----:B------:R-:W-:Y:S01]  /*9330*/  IMAD.WIDE.U32 R2, R166, c[0x0][0x178], RZ ;  /* 0x00005e00a6027a25 */ /* 0x000fe200078e00ff */
[----:B------:R2:W-:Y:S03]  /*9340*/  STL [R1+0x24], R248 ;  /* 0x000024f801007387 */ /* 0x0005e60000100800 */
[----:B------:R-:W-:Y:S01]  /*9350*/  IMAD.IADD R0, R3, 0x1, R0 ;  /* 0x0000000103007824 */ /* 0x000fe200078e0200 */
[----:B------:R2:W-:Y:S04]  /*9360*/  STL [R1], R150 ;  /* 0x0000009601007387 */ /* 0x0005e80000100800 */
[----:B------:R-:W3:Y:S04]  /*9370*/  LDL R25, [R1+0x3c] ;  /* 0x00003c0001197983 */ /* 0x000ee80000100800 */
[----:B------:R-:W4:Y:S01]  /*9380*/  S2R R11, SR_TID.X ;  /* 0x00000000000b7919 */ /* 0x000f220000002100 */
[----:B------:R-:W-:-:S05]  /*9390*/  IMAD.MOV.U32 R3, RZ, RZ, c[0x0][0x2c4] ;  /* 0x0000b100ff037624 */ /* 0x000fca00078e00ff */
[----:B------:R-:W-:Y:S02]  /*93a0*/  ISETP.NE.AND P0, PT, R3, 0x1, PT ;  /* 0x000000010300780c */ /* 0x000fe40003f05270 */
[----:B----4-:R-:W-:-:S04]  /*93b0*/  SHF.R.S32.HI R249, RZ, 0x1f, R11 ;  /* 0x0000001ffff97819 */ /* 0x010fc8000001140b */
[----:B------:R-:W-:-:S04]  /*93c0*/  LEA.HI R249, R249, R11, RZ, 0x3 ;  /* 0x0000000bf9f97211 */ /* 0x000fc800078f18ff */
[----:B------:R-:W-:-:S05]  /*93d0*/  LOP3.LUT R249, R249, 0xfffffff8, RZ, 0xc0, !PT ;  /* 0xfffffff8f9f97812 */ /* 0x000fca00078ec0ff */
[----:B------:R-:W-:-:S04]  /*93e0*/  IMAD.IADD R249, R11, 0x1, -R249 ;  /* 0x000000010bf97824 */ /* 0x000fc800078e0af9 */
[----:B------:R-:W-:Y:S02]  /*93f0*/  IMAD R3, R249, 0x20, R229 ;  /* 0x00000020f9037824 */ /* 0x000fe400078e02e5 */
[----:B------:R-:W-:-:S04]  /*9400*/  IMAD R7, R7, c[0x0][0x1c0], RZ ;  /* 0x0000700007077a24 */ /* 0x000fc800078e02ff */
[----:B------:R-:W-:Y:S02]  /*9410*/  IMAD R7, R5, c[0x0][0x1c4], R7 ;  /* 0x0000710005077a24 */ /* 0x000fe400078e0207 */
[----:B------:R-:W-:Y:S01]  /*9420*/  IMAD R19, R174, c[0x0][0x2c4], RZ ;  /* 0x0000b100ae137a24 */ /* 0x000fe200078e02ff */
[----:B------:R-:W-:Y:S01]  /*9430*/  BAR.SYNC.DEFER_BLOCKING 0x0 ;  /* 0x0000000000007b1d */ /* 0x000fe20000010000 */
[----:B------:R-:W-:Y:S02]  /*9440*/  ISETP.GE.AND P6, PT, R36, c[0x0][0x198], PT ;  /* 0x0000660024007a0c */ /* 0x000fe40003fc6270 */
[----:B------:R-:W-:Y:S01]  /*9450*/  ISETP.GE.AND P4, PT, R209, c[0x0][0x198], PT ;  /* 0x00006600d1007a0c */ /* 0x000fe20003f86270 */
[----:B------:R-:W-:Y:S01]  /*9460*/  IMAD.MOV.U32 R51, RZ, RZ, 0x70 ;  /* 0x00000070ff337424 */ /* 0x000fe200078e00ff */
[----:B------:R-:W-:-:S03]  /*9470*/  SHF.R.S32.HI R49, RZ, 0x1f, R148 ;  /* 0x0000001fff317819 */ /* 0x000fc60000011494 */
[----:B------:R-:W-:-:S04]  /*9480*/  IMAD R51, R241, -0x70, R51 ;  /* 0xffffff90f1337824 */ /* 0x000fc800078e0233 */
[----:B------:R-:W-:Y:S02]  /*9490*/  IMAD.IADD R149, R173, 0x1, R51 ;  /* 0x00000001ad957824 */ /* 0x000fe400078e0233 */
[----:B------:R-:W-:Y:S02]  /*94a0*/  IMAD.MOV.U32 R69, RZ, RZ, 0x40 ;  /* 0x00000040ff457424 */ /* 0x000fe400078e00ff */
[----:B---3--:R-:W-:Y:S02]  /*94b0*/  IMAD R4, R25, 0x80, R3 ;  /* 0x0000008019047824 */ /* 0x008fe400078e0203 */
[----:B------:R-:W-:Y:S02]  /*94c0*/  IMAD.MOV.U32 R3, RZ, RZ, R0 ;  /* 0x000000ffff037224 */ /* 0x000fe400078e0000 */
[----:B------:R-:W-:-:S04]  /*94d0*/  @P0 IMAD.HI.U32 R6, R4, c[0x0][0x2c8], RZ ;  /* 0x0000b20004060a27 */ /* 0x000fc800078e00ff */
[----:B------:R-:W-:-:S04]  /*94e0*/  IMAD.WIDE.U32 R2, R10, c[0x0][0x1b8], R2 ;  /* 0x00006e000a027a25 */ /* 0x000fc800078e0002 */
[----:B------:R-:W-:Y:S01]  /*94f0*/  IMAD.MOV.U32 R0, RZ, RZ, R4 ;  /* 0x000000ffff007224 */ /* 0x000fe200078e0004 */
[----:B------:R-:W-:Y:S01]  /*9500*/  @P0 SHF.R.U32.HI R0, RZ, c[0x0][0x2cc], R6 ;  /* 0x0000b300ff000a19 */ /* 0x000fe20000011606 */
[----:B------:R-:W-:-:S03]  /*9510*/  IMAD R3, R10, c[0x0][0x1bc], R3 ;  /* 0x00006f000a037a24 */ /* 0x000fc600078e0203 */
[----:B------:R-:W-:Y:S01]  /*9520*/  SHF.R.S32.HI R6, RZ, 0x1f, R0 ;  /* 0x0000001fff067819 */ /* 0x000fe20000011400 */
[----:B------:R-:W-:-:S04]  /*9530*/  IMAD.WIDE.U32 R2, R5, c[0x0][0x1c0], R2 ;  /* 0x0000700005027a25 */ /* 0x000fc800078e0002 */
[----:B------:R-:W-:-:S04]  /*9540*/  IMAD.MOV R5, RZ, RZ, -R0 ;  /* 0x000000ffff057224 */ /* 0x000fc800078e0a00 */
[----:B------:R-:W-:Y:S02]  /*9550*/  IMAD R4, R5, c[0x0][0x2c4], R4 ;  /* 0x0000b10005047a24 */ /* 0x000fe400078e0204 */
[----:B------:R-:W-:Y:S02]  /*9560*/  IMAD R5, R6, c[0x0][0x1b0], RZ ;  /* 0x00006c0006057a24 */ /* 0x000fe400078e02ff */
[----:B------:R-:W-:Y:S02]  /*9570*/  IMAD.IADD R3, R3, 0x1, R7 ;  /* 0x0000000103037824 */ /* 0x000fe400078e0207 */
[C---:B------:R-:W-:Y:S01]  /*9580*/  IMAD R6, R0.reuse, c[0x0][0x1b4], R5 ;  /* 0x00006d0000067a24 */ /* 0x040fe200078e0205 */
[----:B------:R-:W-:Y:S01]  /*9590*/  SHF.R.S32.HI R5, RZ, 0x1f, R4 ;  /* 0x0000001fff057819 */ /* 0x000fe20000011404 */
[----:B------:R-:W-:-:S04]  /*95a0*/  IMAD.WIDE.U32 R2, R0, c[0x0][0x1b0], R2 ;  /* 0x00006c0000027a25 */ /* 0x000fc800078e0002 */
[----:B------:R-:W-:Y:S02]  /*95b0*/  IMAD R0, R5, c[0x0][0x1a8], RZ ;  /* 0x00006a0005007a24 */ /* 0x000fe400078e02ff */
[----:B------:R-:W-:Y:S02]  /*95c0*/  IMAD.IADD R3, R3, 0x1, R6 ;  /* 0x0000000103037824 */ /* 0x000fe400078e0206 */
[C---:B------:R-:W-:Y:S02]  /*95d0*/  IMAD R0, R4.reuse, c[0x0][0x1ac], R0 ;  /* 0x00006b0004007a24 */ /* 0x040fe400078e0200 */
[----:B------:R-:W-:-:S04]  /*95e0*/  IMAD.WIDE.U32 R2, R4, c[0x0][0x1a8], R2 ;  /* 0x00006a0004027a25 */ /* 0x000fc800078e0002 */
[----:B------:R-:W-:Y:S01]  /*95f0*/  IMAD.IADD R0, R3, 0x1, R0 ;  /* 0x0000000103007824 */ /* 0x000fe200078e0200 */
[----:B------:R-:W-:-:S04]  /*9600*/  LEA R3, P0, R2, c[0x0][0x160], 0x1 ;  /* 0x0000580002037a11 */ /* 0x000fc800078008ff */
[----:B------:R-:W-:Y:S02]  /*9610*/  LEA.HI.X R0, R2, c[0x0][0x164], R0, 0x1, P0 ;  /* 0x0000590002007a11 */ /* 0x000fe400000f0c00 */
[----:B------:R-:W3:Y:S01]  /*9620*/  SHFL.IDX PT, R2, R3, RZ, 0x181f ;  /* 0x00181fff03027589 */ /* 0x000ee200000e0000 */
[----:B------:R-:W-:-:S03]  /*9630*/  IMAD R14, R25, 0x80, R229 ;  /* 0x00000080190e7824 */ /* 0x000fc600078e02e5 */
[----:B------:R-:W4:Y:S04]  /*9640*/  SHFL.IDX PT, R5, R0, RZ, 0x181f ;  /* 0x00181fff00057589 */ /* 0x000f2800000e0000 */
[----:B------:R-:W1:Y:S01]  /*9650*/  SHFL.IDX PT, R4, R3, 0x1, 0x181f ;  /* 0x00381f0003047f89 */ /* 0x000e6200000e0000 */
[----:B------:R-:W-:-:S03]  /*9660*/  ISETP.GE.AND P5, PT, R14, R19, PT ;  /* 0x000000130e00720c */ /* 0x000fc60003fa6270 */
[----:B------:R-:W2:Y:S01]  /*9670*/  SHFL.IDX PT, R15, R0, 0x1, 0x181f ;  /* 0x00381f00000f7f89 */ /* 0x000ea200000e0000 */
[----:B------:R-:W-:-:S04]  /*9680*/  IADD3 R6, R14, 0x20, RZ ;  /* 0x000000200e067810 */ /* 0x000fc80007ffe0ff */
[----:B------:R-:W-:-:S05]  /*9690*/  ISETP.GE.AND P1, PT, R6, R19, PT ;  /* 0x000000130600720c */ /* 0x000fca0003f26270 */
[CC--:B---3--:R-:W-:Y:S02]  /*96a0*/  @!P5 LEA R10, P0, R36.reuse, R2.reuse, 0x1 ;  /* 0x00000002240ad211 */ /* 0x0c8fe400078008ff */
[----:B------:R-:W-:Y:S02]  /*96b0*/  @!P5 LEA R8, P2, R209, R2, 0x1 ;  /* 0x00000002d108d211 */ /* 0x000fe400078408ff */
[----:B------:R-:W3:Y:S01]  /*96c0*/  SHFL.IDX PT, R2, R3, 0x2, 0x181f ;  /* 0x00581f0003027f89 */ /* 0x000ee200000e0000 */
[----:B----4-:R-:W-:-:S03]  /*96d0*/  @!P5 LEA.HI.X R11, R36, R5, R13, 0x1, P0 ;  /* 0x00000005240bd211 */ /* 0x010fc600000f0c0d */
[-C--:B-1----:R-:W-:Y:S01]  /*96e0*/  @!P1 LEA R6, P0, R36, R4.reuse, 0x1 ;  /* 0x0000000424069211 */ /* 0x082fe200078008ff */
[----:B------:R-:W1:Y:S01]  /*96f0*/  SHFL.IDX PT, R16, R0, 0x2, 0x181f ;  /* 0x00581f0000107f89 */ /* 0x000e6200000e0000 */
[----:B------:R-:W-:Y:S02]  /*9700*/  IADD3 R17, R14, 0x40, RZ ;  /* 0x000000400e117810 */ /* 0x000fe40007ffe0ff */
[----:B--2---:R-:W-:Y:S01]  /*9710*/  @!P1 LEA.HI.X R7, R36, R15, R13, 0x1, P0 ;  /* 0x0000000f24079211 */ /* 0x004fe200000f0c0d */
[----:B------:R2:W-:Y:S01]  /*9720*/  @!P5 LDGSTS.E.BYPASS.LTC128B.128 [R208+0x100], [R10.64], !P6 ;  /* 0x001000000ad0dfae */ /* 0x0005e2000f101d4a */
[C---:B------:R-:W-:Y:S02]  /*9730*/  @!P1 LEA R4, P0, R209.reuse, R4, 0x1 ;  /* 0x00000004d1049211 */ /* 0x040fe400078008ff */
[C-C-:B------:R-:W-:Y:S02]  /*9740*/  @!P5 LEA.HI.X R9, R209.reuse, R5, R18.reuse, 0x1, P2 ;  /* 0x00000005d109d211 */ /* 0x140fe400010f0c12 */
[----:B------:R-:W-:-:S02]  /*9750*/  @!P1 LEA.HI.X R5, R209, R15, R18, 0x1, P0 ;  /* 0x0000000fd1059211 */ /* 0x000fc400000f0c12 */
[----:B------:R-:W-:Y:S01]  /*9760*/  ISETP.GE.AND P0, PT, R17, R19, PT ;  /* 0x000000131100720c */ /* 0x000fe20003f06270 */
[----:B------:R4:W-:Y:S04]  /*9770*/  @!P5 LDGSTS.E.BYPASS.LTC128B.128 [R208+0x4100], [R8.64], !P4 ;  /* 0x0410000008d0dfae */ /* 0x0009e8000e101d4a */
[----:B------:R1:W-:Y:S04]  /*9780*/  @!P1 LDGSTS.E.BYPASS.LTC128B.128 [R210+0x1100], [R6.64], !P6 ;  /* 0x0110000006d29fae */ /* 0x0003e8000f101d4a */
[----:B------:R3:W-:Y:S04]  /*9790*/  @!P1 LDGSTS.E.BYPASS.LTC128B.128 [R210+0x5100], [R4.64], !P4 ;  /* 0x0510000004d29fae */ /* 0x0007e8000e101d4a */
[----:B--2---:R2:W-:Y:S04]  /*97a0*/  SHFL.IDX PT, R10, R0, 0x3, 0x181f ;  /* 0x00781f00000a7f89 */ /* 0x0045e800000e0000 */
[----:B----4-:R4:W4:Y:S01]  /*97b0*/  SHFL.IDX PT, R9, R3, 0x3, 0x181f ;  /* 0x00781f0003097f89 */ /* 0x01092200000e0000 */
[----:B---3--:R-:W-:-:S04]  /*97c0*/  @!P0 LEA R4, P1, R36, R2, 0x1 ;  /* 0x0000000224048211 */ /* 0x008fc800078208ff */
[----:B-1----:R-:W-:Y:S02]  /*97d0*/  @!P0 LEA.HI.X R5, R36, R16, R13, 0x1, P1 ;  /* 0x0000001024058211 */ /* 0x002fe400008f0c0d */
[C---:B------:R-:W-:Y:S02]  /*97e0*/  @!P0 LEA R2, P1, R209.reuse, R2, 0x1 ;  /* 0x00000002d1028211 */ /* 0x040fe400078208ff */
[----:B--2---:R-:W-:Y:S01]  /*97f0*/  IADD3 R0, R14, 0x60, RZ ;  /* 0x000000600e007810 */ /* 0x004fe20007ffe0ff */
[----:B------:R1:W-:Y:S01]  /*9800*/  @!P0 LDGSTS.E.BYPASS.LTC128B.128 [R210+0x2100], [R4.64], !P6 ;  /* 0x0210000004d28fae */ /* 0x0003e2000f101d4a */
[----:B----4-:R-:W-:Y:S02]  /*9810*/  @!P0 LEA.HI.X R3, R209, R16, R18, 0x1, P1 ;  /* 0x00000010d1038211 */ /* 0x010fe400008f0c12 */
[----:B------:R-:W-:Y:S01]  /*9820*/  ISETP.GE.AND P1, PT, R0, R19, PT ;  /* 0x000000130000720c */ /* 0x000fe20003f26270 */
[----:B------:R-:W-:Y:S02]  /*9830*/  IMAD R0, R49, c[0x0][0x1e0], RZ ;  /* 0x0000780031007a24 */ /* 0x000fe400078e02ff */
[----:B------:R2:W-:Y:S02]  /*9840*/  @!P0 LDGSTS.E.BYPASS.LTC128B.128 [R210+0x6100], [R2.64], !P4 ;  /* 0x0610000002d28fae */ /* 0x0005e4000e101d4a */
[----:B------:R-:W-:-:S02]  /*9850*/  IMAD R6, R148, c[0x0][0x1e4], R0 ;  /* 0x0000790094067a24 */ /* 0x000fc400078e0200 */
[----:B------:R-:W-:Y:S01]  /*9860*/  IMAD.MOV.U32 R7, RZ, RZ, R150 ;  /* 0x000000ffff077224 */ /* 0x000fe200078e0096 */
[----:B-1----:R-:W-:-:S05]  /*9870*/  IMNMX R5, R149, 0x70, PT ;  /* 0x0000007095057817 */ /* 0x002fca0003800200 */
[----:B------:R-:W-:Y:S01]  /*9880*/  @!P1 LEA R4, P0, R36, R9, 0x1 ;  /* 0x0000000924049211 */ /* 0x000fe200078008ff */
[----:B------:R-:W-:Y:S02]  /*9890*/  IMAD.IADD R0, R5, 0x1, -R229 ;  /* 0x0000000105007824 */ /* 0x000fe400078e0ae5 */
[----:B--2---:R-:W-:-:S04]  /*98a0*/  IMAD.WIDE.U32 R2, R148, c[0x0][0x1e0], RZ ;  /* 0x0000780094027a25 */ /* 0x004fc800078e00ff */
[----:B------:R-:W-:Y:S02]  /*98b0*/  IMAD.IADD R8, R3, 0x1, R6 ;  /* 0x0000000103087824 */ /* 0x000fe400078e0206 */
[----:B------:R-:W-:Y:S01]  /*98c0*/  IMAD.MOV.U32 R6, RZ, RZ, R152 ;  /* 0x000000ffff067224 */ /* 0x000fe200078e0098 */
[----:B------:R-:W-:-:S03]  /*98d0*/  @!P1 LEA.HI.X R5, R36, R10, R13, 0x1, P0 ;  /* 0x0000000a24059211 */ /* 0x000fc600000f0c0d */
[----:B------:R-:W-:Y:S01]  /*98e0*/  IMAD.WIDE.U32 R2, R2, 0x70, R6 ;  /* 0x0000007002027825 */ /* 0x000fe200078e0006 */
[C---:B------:R-:W-:Y:S01]  /*98f0*/  @!P1 LEA R6, P0, R209.reuse, R9, 0x1 ;  /* 0x00000009d1069211 */ /* 0x040fe200078008ff */
[----:B------:R1:W-:Y:S01]  /*9900*/  @!P1 LDGSTS.E.BYPASS.LTC128B.128 [R210+0x3100], [R4.64], !P6 ;  /* 0x0310000004d29fae */ /* 0x0003e2000f101d4a */
[----:B------:R-:W-:Y:S02]  /*9910*/  ISETP.GE.AND P3, PT, R0, 0x1, PT ;  /* 0x000000010000780c */ /* 0x000fe40003f66270 */
[C---:B------:R-:W-:Y:S02]  /*9920*/  @!P1 LEA.HI.X R7, R209.reuse, R10, R18, 0x1, P0 ;  /* 0x0000000ad1079211 */ /* 0x040fe400000f0c12 */
[----:B------:R-:W-:-:S03]  /*9930*/  ISETP.GE.AND P6, PT, R209, c[0x0][0x1d4], PT ;  /* 0x00007500d1007a0c */ /* 0x000fc60003fc6270 */
[----:B------:R2:W-:Y:S01]  /*9940*/  @!P1 LDGSTS.E.BYPASS.LTC128B.128 [R210+0x7100], [R6.64], !P4 ;  /* 0x0710000006d29fae */ /* 0x0005e2000e101d4a */
[----:B------:R-:W-:Y:S02]  /*9950*/  ISETP.NE.AND P4, PT, R50, RZ, PT ;  /* 0x000000ff3200720c */ /* 0x000fe40003f85270 */
[C---:B------:R-:W-:Y:S01]  /*9960*/  ISETP.GE.AND P2, PT, R0.reuse, 0x21, PT ;  /* 0x000000210000780c */ /* 0x040fe20003f46270 */
[----:B------:R-:W0:Y:S01]  /*9970*/  LDGDEPBAR ;  /* 0x00000000000079af */ /* 0x000e220000000000 */
[----:B------:R-:W-:Y:S01]  /*9980*/  ISETP.GE.AND P1, PT, R0, 0x41, PT ;  /* 0x000000410000780c */ /* 0x000fe20003f26270 */
[----:B-1----:R-:W-:-:S04]  /*9990*/  IMAD R4, R8, 0x70, RZ ;  /* 0x0000007008047824 */ /* 0x002fc800078e02ff */
[----:B------:R-:W-:Y:S01]  /*99a0*/  IMAD.IADD R3, R3, 0x1, R4 ;  /* 0x0000000103037824 */ /* 0x000fe200078e0204 */
[----:B------:R-:W-:Y:S01]  /*99b0*/  @P3 LEA R4, P0, R2, c[0x0][0x1c8], 0x1 ;  /* 0x0000720002043a11 */ /* 0x000fe200078008ff */
[----:B------:R-:W-:-:S03]  /*99c0*/  IMAD.MOV.U32 R8, RZ, RZ, 0x20 ;  /* 0x00000020ff087424 */ /* 0x000fc600078e00ff */
[----:B------:R-:W-:Y:S01]  /*99d0*/  @P3 LEA.HI.X R5, R2, c[0x0][0x1cc], R3, 0x1, P0 ;  /* 0x0000730002053a11 */ /* 0x000fe200000f0c03 */
[----:B--2---:R-:W-:Y:S01]  /*99e0*/  IMAD.WIDE.U32 R6, R8, c[0x0][0x1e0], RZ ;  /* 0x0000780008067a25 */ /* 0x004fe200078e00ff */
[----:B------:R-:W-:-:S03]  /*99f0*/  ISETP.GE.AND P0, PT, R0, 0x61, PT ;  /* 0x000000610000780c */ /* 0x000fc60003f06270 */
[----:B------:R1:W-:Y:S04]  /*9a00*/  @P3 LDGSTS.E.BYPASS.LTC128B.128 [R208+0x8100], [R4.64], !P4 ;  /* 0x0810000004d03fae */ /* 0x0003e8000e101d4a */
[----:B------:R1:W-:Y:S01]  /*9a10*/  @P3 LDGSTS.E.BYPASS.LTC128B.128 [R208+0xb900], [R4.64+0x80], !P6 ;  /* 0x0b90008004d03fae */ /* 0x0003e2000f101d4a */
[----:B------:R-:W-:Y:S01]  /*9a20*/  @P2 IADD3 R0, P3, R2, R6, RZ ;  /* 0x0000000602002210 */ /* 0x000fe20007f7e0ff */
[----:B-1----:R-:W-:-:S05]  /*9a30*/  IMAD R4, R8, c[0x0][0x1e4], RZ ;  /* 0x0000790008047a24 */ /* 0x002fca00078e02ff */
[----:B------:R-:W-:Y:S01]  /*9a40*/  @P2 IADD3.X R4, R3, R7, R4, P3, !PT ;  /* 0x0000000703042210 */ /* 0x000fe20001ffe404 */
[----:B------:R-:W-:Y:S01]  /*9a50*/  IMAD.WIDE.U32 R6, R69, c[0x0][0x1e0], RZ ;  /* 0x0000780045067a25 */ /* 0x000fe200078e00ff */
[----:B------:R-:W-:-:S03]  /*9a60*/  @P2 LEA R8, P3, R0, c[0x0][0x1c8], 0x1 ;  /* 0x0000720000082a11 */ /* 0x000fc600078608ff */
[----:B------:R-:W-:Y:S01]  /*9a70*/  IMAD R5, R69, c[0x0][0x1e4], RZ ;  /* 0x0000790045057a24 */ /* 0x000fe200078e02ff */
[----:B------:R-:W-:Y:S01]  /*9a80*/  @P2 LEA.HI.X R9, R0, c[0x0][0x1cc], R4, 0x1, P3 ;  /* 0x0000730000092a11 */ /* 0x000fe200018f0c04 */
[----:B------:R-:W-:Y:S01]  /*9a90*/  @P0 IMAD.MOV.U32 R0, RZ, RZ, 0x60 ;  /* 0x00000060ff000424 */ /* 0x000fe200078e00ff */
[----:B------:R-:W-:-:S03]  /*9aa0*/  @P1 IADD3 R4, P3, R2, R6, RZ ;  /* 0x0000000602041210 */ /* 0x000fc60007f7e0ff */
[----:B------:R1:W-:Y:S01]  /*9ab0*/  @P2 LDGSTS.E.BYPASS.LTC128B.128 [R210+0x9100], [R8.64], !P4 ;  /* 0x0910000008d22fae */ /* 0x0003e2000e101d4a */
[----:B------:R-:W-:Y:S01]  /*9ac0*/  @P1 IADD3.X R5, R3, R7, R5, P3, !PT ;  /* 0x0000000703051210 */ /* 0x000fe20001ffe405 */
[----:B------:R-:W-:Y:S01]  /*9ad0*/  @P0 IMAD.WIDE.U32 R2, R0, c[0x0][0x1e0], R2 ;  /* 0x0000780000020a25 */ /* 0x000fe200078e0002 */
[----:B------:R-:W-:Y:S01]  /*9ae0*/  @P1 LEA R6, P3, R4, c[0x0][0x1c8], 0x1 ;  /* 0x0000720004061a11 */ /* 0x000fe200078608ff */
[----:B------:R1:W-:Y:S02]  /*9af0*/  @P2 LDGSTS.E.BYPASS.LTC128B.128 [R210+0xc900], [R8.64+0x80], !P6 ;  /* 0x0c90008008d22fae */ /* 0x0003e4000f101d4a */
[----:B------:R-:W-:Y:S01]  /*9b00*/  @P0 IMAD R0, R0, c[0x0][0x1e4], RZ ;  /* 0x0000790000000a24 */ /* 0x000fe200078e02ff */
[----:B------:R-:W-:Y:S02]  /*9b10*/  @P1 LEA.HI.X R7, R4, c[0x0][0x1cc], R5, 0x1, P3 ;  /* 0x0000730004071a11 */ /* 0x000fe400018f0c05 */
[----:B------:R-:W-:Y:S01]  /*9b20*/  @P0 LEA R4, P3, R2, c[0x0][0x1c8], 0x1 ;  /* 0x0000720002040a11 */ /* 0x000fe200078608ff */
[----:B------:R-:W-:-:S02]  /*9b30*/  @P0 IMAD.IADD R0, R3, 0x1, R0 ;  /* 0x0000000103000824 */ /* 0x000fc400078e0200 */
[----:B------:R1:W-:Y:S03]  /*9b40*/  @P1 LDGSTS.E.BYPASS.LTC128B.128 [R210+0xa100], [R6.64], !P4 ;  /* 0x0a10000006d21fae */ /* 0x0003e6000e101d4a */
[----:B------:R-:W-:Y:S01]  /*9b50*/  @P0 LEA.HI.X R5, R2, c[0x0][0x1cc], R0, 0x1, P3 ;  /* 0x0000730002050a11 */ /* 0x000fe200018f0c00 */
[----:B------:R1:W-:Y:S04]  /*9b60*/  @P1 LDGSTS.E.BYPASS.LTC128B.128 [R210+0xd900], [R6.64+0x80], !P6 ;  /* 0x0d90008006d21fae */ /* 0x0003e8000f101d4a */
[----:B------:R1:W-:Y:S04]  /*9b70*/  @P0 LDGSTS.E.BYPASS.LTC128B.128 [R210+0xb100], [R4.64], !P4 ;  /* 0x0b10000004d20fae */ /* 0x0003e8000e101d4a */
[----:B------:R1:W-:Y:S01]  /*9b80*/  @P0 LDGSTS.E.BYPASS.LTC128B.128 [R210+0xe900], [R4.64+0x80], !P6 ;  /* 0x0e90008004d20fae */ /* 0x0003e2000f101d4a */
[----:B------:R-:W-:-:S03]  /*9b90*/  ISETP.LT.AND P0, PT, RZ, c[0x0][0x27c], PT ;  /* 0x00009f00ff007a0c */ /* 0x000fc60003f01270 */
[----:B------:R-:W0:Y:S10]  /*9ba0*/  LDGDEPBAR ;  /* 0x00000000000079af */ /* 0x000e340000000000 */
[----:B------:R-:W-:Y:S05]  /*9bb0*/  @P0 BRA `(.L_x_303) ;  /* 0x0000002000000947 */ /* 0x000fea0003800000 */
[----:B------:R-:W-:-:S04]  /*9bc0*/  DEPBAR.LE SB0, 0x1 ;  /* 0x000080400000791a */ /* 0x000fc80000000000 */
[----:B------:R-:W-:Y:S05]  /*9bd0*/  BRA `(.L_x_304) ;  /* 0x0000358000007947 */ /* 0x000fea0003800000 */
.L_x_303:
[----:B-----5:R-:W-:Y:S01]  /*9be0*/  SHF.R.S32.HI R0, RZ, 0x1f, R145 ;  /* 0x0000001fff007819 */ /* 0x020fe20000011491 */
[----:B------:R-:W-:Y:S01]  /*9bf0*/  ULDC.U8 UR4, c[0x0][0x298] ;  /* 0x0000a60000047ab9 */ /* 0x000fe20000000000 */
[C---:B-1----:R-:W-:Y:S01]  /*9c00*/  IMAD.WIDE.U32 R4, R145.reuse, c[0x0][0x280], RZ ;  /* 0x0000a00091047a25 */ /* 0x042fe200078e00ff */
[----:B------:R-:W-:Y:S01]  /*9c10*/  ISETP.NE.AND P2, PT, RZ, UR4, PT ;  /* 0x00000004ff007c0c */ /* 0x000fe2000bf45270 */
[----:B------:R-:W-:Y:S02]  /*9c20*/  BSSY B2, `(.L_x_304) ;  /* 0x0000353000027945 */ /* 0x000fe40003800000 */
[C---:B------:R-:W-:Y:S02]  /*9c30*/  IMAD R6, R0.reuse, c[0x0][0x280], RZ ;  /* 0x0000a00000067a24 */ /* 0x040fe400078e02ff */
[----:B------:R-:W-:Y:S02]  /*9c40*/  IMAD R0, R0, c[0x0][0x290], RZ ;  /* 0x0000a40000007a24 */ /* 0x000fe400078e02ff */
[----:B------:R-:W-:-:S04]  /*9c50*/  IMAD.WIDE.U32 R2, R145, c[0x0][0x290], RZ ;  /* 0x0000a40091027a25 */ /* 0x000fc800078e00ff */
[C---:B------:R-:W-:Y:S01]  /*9c60*/  IMAD R8, R145.reuse, c[0x0][0x284], R6 ;  /* 0x0000a10091087a24 */ /* 0x040fe200078e0206 */
[----:B------:R-:W-:Y:S01]  /*9c70*/  LEA R6, P1, R4, c[0x0][0x270], 0x1 ;  /* 0x00009c0004067a11 */ /* 0x000fe200078208ff */
[----:B------:R-:W-:Y:S01]  /*9c80*/  IMAD R0, R145, c[0x0][0x294], R0 ;  /* 0x0000a50091007a24 */ /* 0x000fe200078e0200 */
[----:B------:R-:W-:Y:S02]  /*9c90*/  LEA R7, P0, R2, c[0x0][0x288], 0x1 ;  /* 0x0000a20002077a11 */ /* 0x000fe400078008ff */
[----:B------:R-:W-:Y:S02]  /*9ca0*/  IADD3 R5, R8, R5, RZ ;  /* 0x0000000508057210 */ /* 0x000fe40007ffe0ff */
[----:B------:R-:W-:Y:S02]  /*9cb0*/  IADD3 R3, R0, R3, RZ ;  /* 0x0000000300037210 */ /* 0x000fe40007ffe0ff */
[----:B------:R-:W-:Y:S02]  /*9cc0*/  LEA.HI.X R0, R4, c[0x0][0x274], R5, 0x1, P1 ;  /* 0x00009d0004007a11 */ /* 0x000fe400008f0c05 */
[----:B------:R-:W-:Y:S01]  /*9cd0*/  LEA.HI.X R2, R2, c[0x0][0x28c], R3, 0x1, P0 ;  /* 0x0000a30002027a11 */ /* 0x000fe200000f0c03 */
[----:B------:R-:W-:Y:S05]  /*9ce0*/  @!P2 BRA `(.L_x_305) ;  /* 0x000019300000a947 */ /* 0x000fea0003800000 */
[----:B------:R-:W1:Y:S01]  /*9cf0*/  SHFL.IDX PT, R11, R0, RZ, 0x181f ;  /* 0x00181fff000b7589 */ /* 0x000e6200000e0000 */
[----:B------:R-:W-:Y:S01]  /*9d00*/  BSSY B0, `(.L_x_306) ;  /* 0x000001b000007945 */ /* 0x000fe20003800000 */
[----:B------:R-:W-:Y:S01]  /*9d10*/  SHF.L.U32 R24, R249, 0x2, RZ ;  /* 0x00000002f9187819 */ /* 0x000fe200000006ff */
[----:B------:R-:W-:Y:S01]  /*9d20*/  CS2R R4, SRZ ;  /* 0x0000000000047805 */ /* 0x000fe2000001ff00 */
[----:B------:R-:W2:Y:S01]  /*9d30*/  SHFL.IDX PT, R10, R6, RZ, 0x181f ;  /* 0x00181fff060a7589 */ /* 0x000ea200000e0000 */
[----:B------:R-:W-:-:S03]  /*9d40*/  CS2R R8, SRZ ;  /* 0x0000000000087805 */ /* 0x000fc6000001ff00 */
[----:B------:R3:W4:Y:S04]  /*9d50*/  SHFL.IDX PT, R13, R2, RZ, 0x181f ;  /* 0x00181fff020d7589 */ /* 0x00072800000e0000 */
[----:B------:R5:W1:Y:S01]  /*9d60*/  SHFL.IDX PT, R12, R7, RZ, 0x181f ;  /* 0x00181fff070c7589 */ /* 0x000a6200000e0000 */
[----:B---3--:R-:W-:Y:S01]  /*9d70*/  CS2R R2, SRZ ;  /* 0x0000000000027805 */ /* 0x008fe2000001ff00 */
[----:B-----5:R-:W-:Y:S01]  /*9d80*/  CS2R R6, SRZ ;  /* 0x0000000000067805 */ /* 0x020fe2000001ff00 */
[----:B------:R-:W-:Y:S05]  /*9d90*/  @P5 BRA `(.L_x_307) ;  /* 0x0000011000005947 */ /* 0x000fea0003800000 */
[----:B-12-4-:R-:W-:Y:S01]  /*9da0*/  ISETP.GE.AND P1, PT, R24, c[0x0][0x27c], PT ;  /* 0x00009f0018007a0c */ /* 0x016fe20003f26270 */
[C---:B------:R-:W-:Y:S01]  /*9db0*/  IMAD.SHL.U32 R4, R68.reuse, 0x2, RZ ;  /* 0x0000000244047824 */ /* 0x040fe200078e00ff */
[----:B------:R-:W-:Y:S02]  /*9dc0*/  ISETP.GE.AND P0, PT, R68, c[0x0][0x27c], PT ;  /* 0x00009f0044007a0c */ /* 0x000fe40003f06270 */
[----:B------:R-:W-:-:S04]  /*9dd0*/  SHF.R.S32.HI R0, RZ, 0x1f, R68 ;  /* 0x0000001fff007819 */ /* 0x000fc80000011444 */
[----:B------:R-:W-:-:S05]  /*9de0*/  SHF.L.U64.HI R0, R68, 0x1, R0 ;  /* 0x0000000144007819 */ /* 0x000fca0000010200 */
[----:B------:R-:W-:Y:S02]  /*9df0*/  @!P1 IMAD.WIDE R2, R24, 0x2, R10 ;  /* 0x0000000218029825 */ /* 0x000fe400078e020a */
[-C--:B------:R-:W-:Y:S02]  /*9e00*/  @!P0 IADD3 R14, P3, R10, R4.reuse, RZ ;  /* 0x000000040a0e8210 */ /* 0x080fe40007f7e0ff */
[----:B------:R-:W-:Y:S01]  /*9e10*/  @!P0 IADD3 R10, P2, R12, R4, RZ ;  /* 0x000000040c0a8210 */ /* 0x000fe20007f5e0ff */
[----:B------:R1:W5:Y:S01]  /*9e20*/  @!P1 LD.E.64 R8, [R2.64] ;  /* 0x0000000a02089980 */ /* 0x000362000c101b00 */
[----:B------:R-:W-:Y:S01]  /*9e30*/  CS2R R4, SRZ ;  /* 0x0000000000047805 */ /* 0x000fe2000001ff00 */
[----:B------:R-:W-:Y:S02]  /*9e40*/  @!P0 IMAD.X R15, R11, 0x1, R0, P3 ;  /* 0x000000010b0f8824 */ /* 0x000fe400018e0600 */
[----:B------:R-:W-:-:S03]  /*9e50*/  @!P1 IMAD.WIDE R16, R24, 0x2, R12 ;  /* 0x0000000218109825 */ /* 0x000fc600078e020c */
[----:B------:R2:W5:Y:S01]  /*9e60*/  @!P0 LD.E.64 R4, [R14.64] ;  /* 0x0000000a0e048980 */ /* 0x000562000c101b00 */
[----:B------:R-:W-:-:S03]  /*9e70*/  @!P0 IMAD.X R11, R13, 0x1, R0, P2 ;  /* 0x000000010d0b8824 */ /* 0x000fc600010e0600 */
[----:B------:R2:W5:Y:S01]  /*9e80*/  @!P1 LD.E.64 R6, [R16.64] ;  /* 0x0000000a10069980 */ /* 0x000562000c101b00 */
[----:B-1----:R-:W-:-:S06]  /*9e90*/  CS2R R2, SRZ ;  /* 0x0000000000027805 */ /* 0x002fcc000001ff00 */
[----:B------:R2:W5:Y:S02]  /*9ea0*/  @!P0 LD.E.64 R2, [R10.64] ;  /* 0x0000000a0a028980 */ /* 0x000564000c101b00 */
.L_x_307:
[----:B-12-4-:R-:W-:Y:S05]  /*9eb0*/  BSYNC B0 ;  /* 0x0000000000007941 */ /* 0x016fea0003800000 */
.L_x_306:
[--C-:B-----5:R-:W-:Y:S01]  /*9ec0*/  IMAD.MOV.U32 R17, RZ, RZ, R9.reuse ;  /* 0x000000ffff117224 */ /* 0x120fe200078e0009 */
[--C-:B------:R-:W-:Y:S01]  /*9ed0*/  SHF.R.U64 R16, R8, 0x10, R9.reuse ;  /* 0x0000001008107819 */ /* 0x100fe20000001209 */
[----:B------:R-:W-:Y:S01]  /*9ee0*/  IMAD.MOV.U32 R18, RZ, RZ, R8 ;  /* 0x000000ffff127224 */ /* 0x000fe200078e0008 */
[----:B------:R-:W-:Y:S01]  /*9ef0*/  SHF.R.U32.HI R13, RZ, 0x10, R9 ;  /* 0x00000010ff0d7819 */ /* 0x000fe20000011609 */
[--C-:B------:R-:W-:Y:S01]  /*9f00*/  IMAD.MOV.U32 R14, RZ, RZ, R5.reuse ;  /* 0x000000ffff0e7224 */ /* 0x100fe200078e0005 */
[--C-:B------:R-:W-:Y:S01]  /*9f10*/  SHF.R.U64 R12, R4, 0x10, R5.reuse ;  /* 0x00000010040c7819 */ /* 0x100fe20000001205 */
[----:B------:R-:W-:Y:S01]  /*9f20*/  IMAD.MOV.U32 R15, RZ, RZ, R4 ;  /* 0x000000ffff0f7224 */ /* 0x000fe200078e0004 */
[----:B------:R-:W-:Y:S01]  /*9f30*/  SHF.R.U32.HI R9, RZ, 0x10, R5 ;  /* 0x00000010ff097819 */ /* 0x000fe20000011605 */
[--C-:B------:R-:W-:Y:S01]  /*9f40*/  IMAD.MOV.U32 R10, RZ, RZ, R7.reuse ;  /* 0x000000ffff0a7224 */ /* 0x100fe200078e0007 */
[--C-:B------:R-:W-:Y:S01]  /*9f50*/  SHF.R.U64 R8, R6, 0x10, R7.reuse ;  /* 0x0000001006087819 */ /* 0x100fe20000001207 */
[----:B------:R-:W-:Y:S01]  /*9f60*/  IMAD.MOV.U32 R11, RZ, RZ, R6 ;  /* 0x000000ffff0b7224 */ /* 0x000fe200078e0006 */
[----:B------:R-:W-:Y:S01]  /*9f70*/  SHF.R.U32.HI R5, RZ, 0x10, R7 ;  /* 0x00000010ff057819 */ /* 0x000fe20000011607 */
[----:B------:R-:W-:Y:S01]  /*9f80*/  IMAD.MOV.U32 R7, RZ, RZ, R2 ;  /* 0x000000ffff077224 */ /* 0x000fe200078e0002 */
[----:B------:R-:W-:Y:S01]  /*9f90*/  SHF.R.U64 R4, R2, 0x10, R3 ;  /* 0x0000001002047819 */ /* 0x000fe20000001203 */
[----:B------:R-:W-:Y:S01]  /*9fa0*/  IMAD R2, R25, -0x80, R19 ;  /* 0xffffff8019027824 */ /* 0x000fe200078e0213 */
[----:B------:R-:W-:Y:S01]  /*9fb0*/  PRMT R18, R16, 0x5410, R18 ;  /* 0x0000541010127816 */ /* 0x000fe20000000012 */
[--C-:B------:R-:W-:Y:S01]  /*9fc0*/  IMAD.MOV.U32 R6, RZ, RZ, R3.reuse ;  /* 0x000000ffff067224 */ /* 0x100fe200078e0003 */
[----:B------:R-:W-:Y:S01]  /*9fd0*/  SHF.R.U32.HI R0, RZ, 0x10, R3 ;  /* 0x00000010ff007819 */ /* 0x000fe20000011603 */
[----:B------:R-:W-:-:S04]  /*9fe0*/  DEPBAR.LE SB0, 0x1 ;  /* 0x000080400000791a */ /* 0x000fc80000000000 */
[----:B------:R-:W-:Y:S01]  /*9ff0*/  IMNMX R16, R2, 0x80, PT ;  /* 0x0000008002107817 */ /* 0x000fe20003800200 */
[----:B------:R-:W-:Y:S01]  /*a000*/  BSSY B1, `(.L_x_308) ;  /* 0x000005d000017945 */ /* 0x000fe20003800000 */
[----:B------:R-:W-:Y:S01]  /*a010*/  PRMT R20, R17, 0x5410, R4 ;  /* 0x0000541011147816 */ /* 0x000fe20000000004 */
[----:B------:R-:W-:Y:S01]  /*a020*/  BAR.SYNC.DEFER_BLOCKING 0x0 ;  /* 0x0000000000007b1d */ /* 0x000fe20000010000 */
[----:B------:R-:W-:Y:S02]  /*a030*/  ISETP.GE.AND P0, PT, R229, R16, PT ;  /* 0x00000010e500720c */ /* 0x000fe40003f06270 */
[----:B------:R-:W-:Y:S02]  /*a040*/  PRMT R22, R12, 0x5410, R15 ;  /* 0x000054100c167816 */ /* 0x000fe4000000000f */
[----:B------:R-:W-:Y:S02]  /*a050*/  PRMT R19, R13, 0x5410, R7 ;  /* 0x000054100d137816 */ /* 0x000fe40000000007 */
[----:B------:R-:W-:-:S02]  /*a060*/  PRMT R23, R9, 0x5410, R14 ;  /* 0x0000541009177816 */ /* 0x000fc4000000000e */
[----:B------:R-:W-:Y:S02]  /*a070*/  PRMT R15, R11, 0x5410, R8 ;  /* 0x000054100b0f7816 */ /* 0x000fe40000000008 */
[----:B------:R-:W-:Y:S02]  /*a080*/  PRMT R17, R5, 0x5410, R10 ;  /* 0x0000541005117816 */ /* 0x000fe4000000000a */
[----:B------:R-:W-:Y:S01]  /*a090*/  PRMT R21, R0, 0x5410, R6 ;  /* 0x0000541000157816 */ /* 0x000fe20000000006 */
[----:B------:R-:W-:Y:S05]  /*a0a0*/  @P0 BRA `(.L_x_309) ;  /* 0x0000052000000947 */ /* 0x000fea0003800000 */
[----:B------:R-:W-:Y:S01]  /*a0b0*/  ISETP.GE.AND P0, PT, R24, c[0x0][0x27c], PT ;  /* 0x00009f0018007a0c */ /* 0x000fe20003f06270 */
[----:B------:R-:W-:-:S12]  /*a0c0*/  BSSY B0, `(.L_x_310) ;  /* 0x0000028000007945 */ /* 0x000fd80003800000 */
[----:B------:R-:W-:Y:S05]  /*a0d0*/  @P0 BRA `(.L_x_311) ;  /* 0x0000026000000947 */ /* 0x000fea0003800000 */
[----:B------:R-:W1:Y:S01]  /*a0e0*/  LDS.128 R4, [R208+0x100] ;  /* 0x00010000d0047984 */ /* 0x000e620000000c00 */
[--C-:B------:R-:W-:Y:S02]  /*a0f0*/  HADD2.F32 R9, -RZ, R15.reuse.H0_H0 ;  /* 0x2000000fff097230 */ /* 0x100fe40000004100 */
[----:B------:R-:W-:Y:S02]  /*a100*/  HADD2.F32 R0, -RZ, R15.H1_H1 ;  /* 0x3000000fff007230 */ /* 0x000fe40000004100 */
[--C-:B------:R-:W-:Y:S02]  /*a110*/  HADD2.F32 R3, -RZ, R18.reuse.H1_H1 ;  /* 0x30000012ff037230 */ /* 0x100fe40000004100 */
[----:B------:R-:W-:Y:S02]  /*a120*/  HADD2.F32 R2, -RZ, R18.H0_H0 ;  /* 0x20000012ff027230 */ /* 0x000fe40000004100 */
[--C-:B-1----:R-:W-:Y:S02]  /*a130*/  HADD2.F32 R10, -RZ, R4.reuse.H0_H0 ;  /* 0x20000004ff0a7230 */ /* 0x102fe40000004100 */
[----:B------:R-:W-:-:S02]  /*a140*/  HADD2.F32 R8, -RZ, R4.H1_H1 ;  /* 0x30000004ff087230 */ /* 0x000fc40000004100 */
[--C-:B------:R-:W-:Y:S01]  /*a150*/  HADD2.F32 R4, -RZ, R5.reuse.H0_H0 ;  /* 0x20000005ff047230 */ /* 0x100fe20000004100 */
[-C--:B------:R-:W-:Y:S01]  /*a160*/  FMUL.FTZ R13, R10, R9.reuse ;  /* 0x000000090a0d7220 */ /* 0x080fe20000410000 */
[----:B------:R-:W-:Y:S01]  /*a170*/  HADD2.F32 R5, -RZ, R5.H1_H1 ;  /* 0x30000005ff057230 */ /* 0x000fe20000004100 */
[C---:B------:R-:W-:Y:S01]  /*a180*/  FMUL.FTZ R14, R8.reuse, R9 ;  /* 0x00000009080e7220 */ /* 0x040fe20000410000 */
[--C-:B------:R-:W-:Y:S01]  /*a190*/  HADD2.F32 R12, -RZ, R6.reuse.H0_H0 ;  /* 0x20000006ff0c7230 */ /* 0x100fe20000004100 */
[-C--:B------:R-:W-:Y:S01]  /*a1a0*/  FFMA.FTZ R13, R8, R3.reuse, R13 ;  /* 0x00000003080d7223 */ /* 0x080fe2000001000d */
[----:B------:R-:W-:Y:S01]  /*a1b0*/  HADD2.F32 R6, -RZ, R6.H1_H1 ;  /* 0x30000006ff067230 */ /* 0x000fe20000004100 */
[CC--:B------:R-:W-:Y:S01]  /*a1c0*/  FMUL.FTZ R9, R5.reuse, R0.reuse ;  /* 0x0000000005097220 */ /* 0x0c0fe20000410000 */
[--C-:B------:R-:W-:Y:S01]  /*a1d0*/  HADD2.F32 R11, -RZ, R7.reuse.H0_H0 ;  /* 0x20000007ff0b7230 */ /* 0x100fe20000004100 */
[----:B------:R-:W-:Y:S01]  /*a1e0*/  FMUL.FTZ R0, R4, R0 ;  /* 0x0000000004007220 */ /* 0x000fe20000410000 */
[----:B------:R-:W-:Y:S01]  /*a1f0*/  HADD2.F32 R7, -RZ, R7.H1_H1 ;  /* 0x30000007ff077230 */ /* 0x000fe20000004100 */
[----:B------:R-:W-:Y:S01]  /*a200*/  FFMA.FTZ R14, R10, R3, -R14 ;  /* 0x000000030a0e7223 */ /* 0x000fe2000001080e */
[----:B------:R-:W-:Y:S01]  /*a210*/  HADD2.F32 R3, -RZ, R20.H0_H0 ;  /* 0x20000014ff037230 */ /* 0x000fe20000004100 */
[-C--:B------:R-:W-:Y:S01]  /*a220*/  FFMA.FTZ R10, R4, R2.reuse, -R9 ;  /* 0x00000002040a7223 */ /* 0x080fe20000010809 */
[--C-:B------:R-:W-:Y:S01]  /*a230*/  HADD2.F32 R4, -RZ, R17.reuse.H1_H1 ;  /* 0x30000011ff047230 */ /* 0x100fe20000004100 */
[----:B------:R-:W-:Y:S01]  /*a240*/  FFMA.FTZ R9, R5, R2, R0 ;  /* 0x0000000205097223 */ /* 0x000fe20000010000 */
[----:B------:R-:W-:-:S02]  /*a250*/  HADD2.F32 R0, -RZ, R17.H0_H0 ;  /* 0x20000011ff007230 */ /* 0x000fc40000004100 */
[----:B------:R-:W-:Y:S01]  /*a260*/  HADD2.F32 R2, -RZ, R19.H0_H0 ;  /* 0x20000013ff027230 */ /* 0x000fe20000004100 */
[-C--:B------:R-:W-:Y:S02]  /*a270*/  FMUL.FTZ R8, R6, R4.reuse ;  /* 0x0000000406087220 */ /* 0x080fe40000410000 */
[C---:B------:R-:W-:Y:S02]  /*a280*/  FMUL.FTZ R5, R12.reuse, R4 ;  /* 0x000000040c057220 */ /* 0x040fe40000410000 */
[-C--:B------:R-:W-:Y:S02]  /*a290*/  FMUL.FTZ R4, R7, R0.reuse ;  /* 0x0000000007047220 */ /* 0x080fe40000410000 */
[----:B------:R-:W-:Y:S02]  /*a2a0*/  FMUL.FTZ R0, R11, R0 ;  /* 0x000000000b007220 */ /* 0x000fe40000410000 */
[-C--:B------:R-:W-:Y:S02]  /*a2b0*/  FFMA.FTZ R8, R12, R3.reuse, -R8 ;  /* 0x000000030c087223 */ /* 0x080fe40000010808 */
[----:B------:R-:W-:Y:S01]  /*a2c0*/  FFMA.FTZ R6, R6, R3, R5 ;  /* 0x0000000306067223 */ /* 0x000fe20000010005 */
[----:B------:R-:W-:Y:S01]  /*a2d0*/  F2FP.PACK_AB R5, R9, R10 ;  /* 0x0000000a0905723e */ /* 0x000fe200000000ff */
[----:B------:R-:W-:Y:S01]  /*a2e0*/  FFMA.FTZ R3, R11, R2, -R4 ;  /* 0x000000020b037223 */ /* 0x000fe20000010804 */
[----:B------:R-:W-:Y:S01]  /*a2f0*/  F2FP.PACK_AB R4, R13, R14 ;  /* 0x0000000e0d04723e */ /* 0x000fe200000000ff */
[----:B------:R-:W-:Y:S01]  /*a300*/  FFMA.FTZ R0, R7, R2, R0 ;  /* 0x0000000207007223 */ /* 0x000fe20000010000 */
[----:B------:R-:W-:-:S04]  /*a310*/  F2FP.PACK_AB R6, R6, R8 ;  /* 0x000000080606723e */ /* 0x000fc800000000ff */
[----:B------:R-:W-:-:S05]  /*a320*/  F2FP.PACK_AB R7, R0, R3 ;  /* 0x000000030007723e */ /* 0x000fca00000000ff */
[----:B------:R1:W-:Y:S02]  /*a330*/  STS.128 [R208+0x100], R4 ;  /* 0x00010004d0007388 */ /* 0x0003e40000000c00 */
.L_x_311:
[----:B------:R-:W-:Y:S05]  /*a340*/  BSYNC B0 ;  /* 0x0000000000007941 */ /* 0x000fea0003800000 */
.L_x_310:
[----:B------:R-:W-:-:S13]  /*a350*/  ISETP.GE.AND P0, PT, R68, c[0x0][0x27c], PT ;  /* 0x00009f0044007a0c */ /* 0x000fda0003f06270 */
[----:B------:R-:W-:Y:S05]  /*a360*/  @P0 BRA `(.L_x_309) ;  /* 0x0000026000000947 */ /* 0x000fea0003800000 */
[----:B-1----:R-:W1:Y:S01]  /*a370*/  LDS.128 R4, [R208+0x4100] ;  /* 0x00410000d0047984 */ /* 0x002e620000000c00 */
[----:B------:R-:W-:Y:S02]  /*a380*/  HADD2.F32 R9, -RZ, R19.H1_H1 ;  /* 0x30000013ff097230 */ /* 0x000fe40000004100 */
        /* <DEDUP_REMOVED lines=17> */
[----:B------:R-:W-:Y:S01]  /*a4a0*/  HADD2.F32 R3, -RZ, R23.H1_H1 ;  /* 0x30000017ff037230 */ /* 0x000fe20000004100 */
        /* <DEDUP_REMOVED lines=18> */
.L_x_309:
[----:B------:R-:W-:Y:S05]  /*a5d0*/  BSYNC B1 ;  /* 0x0000000000017941 */ /* 0x000fea0003800000 */
.L_x_308:
[----:B------:R-:W-:Y:S01]  /*a5e0*/  IADD3 R0, R229, 0x20, RZ ;  /* 0x00000020e5007810 */ /* 0x000fe20007ffe0ff */
[----:B------:R-:W-:Y:S03]  /*a5f0*/  BSSY B1, `(.L_x_312) ;  /* 0x0000055000017945 */ /* 0x000fe60003800000 */
[----:B------:R-:W-:-:S13]  /*a600*/  ISETP.GE.AND P0, PT, R0, R16, PT ;  /* 0x000000100000720c */ /* 0x000fda0003f06270 */
[----:B------:R-:W-:Y:S05]  /*a610*/  @P0 BRA `(.L_x_313) ;  /* 0x0000052000000947 */ /* 0x000fea0003800000 */
[----:B------:R-:W-:Y:S01]  /*a620*/  ISETP.GE.AND P0, PT, R24, c[0x0][0x27c], PT ;  /* 0x00009f0018007a0c */ /* 0x000fe20003f06270 */
[----:B------:R-:W-:-:S12]  /*a630*/  BSSY B0, `(.L_x_314) ;  /* 0x0000028000007945 */ /* 0x000fd80003800000 */
[----:B------:R-:W-:Y:S05]  /*a640*/  @P0 BRA `(.L_x_315) ;  /* 0x0000026000000947 */ /* 0x000fea0003800000 */
[----:B-1----:R-:W1:Y:S01]  /*a650*/  LDS.128 R4, [R208+0x1100] ;  /* 0x00110000d0047984 */ /* 0x002e620000000c00 */
[--C-:B------:R-:W-:Y:S02]  /*a660*/  HADD2.F32 R9, -RZ, R15.reuse.H0_H0 ;  /* 0x2000000fff097230 */ /* 0x100fe40000004100 */
[----:B------:R-:W-:Y:S02]  /*a670*/  HADD2.F32 R0, -RZ, R15.H1_H1 ;  /* 0x3000000fff007230 */ /* 0x000fe40000004100 */
[--C-:B------:R-:W-:Y:S02]  /*a680*/  HADD2.F32 R3, -RZ, R18.reuse.H1_H1 ;  /* 0x30000012ff037230 */ /* 0x100fe40000004100 */
[----:B------:R-:W-:Y:S02]  /*a690*/  HADD2.F32 R2, -RZ, R18.H0_H0 ;  /* 0x20000012ff027230 */ /* 0x000fe40000004100 */
[--C-:B-1----:R-:W-:Y:S02]  /*a6a0*/  HADD2.F32 R10, -RZ, R4.reuse.H0_H0 ;  /* 0x20000004ff0a7230 */ /* 0x102fe40000004100 */
[----:B------:R-:W-:-:S02]  /*a6b0*/  HADD2.F32 R8, -RZ, R4.H1_H1 ;  /* 0x30000004ff087230 */ /* 0x000fc40000004100 */
[--C-:B------:R-:W-:Y:S01]  /*a6c0*/  HADD2.F32 R4, -RZ, R5.reuse.H0_H0 ;  /* 0x20000005ff047230 */ /* 0x100fe20000004100 */
[C---:B------:R-:W-:Y:S01]  /*a6d0*/  FMUL.FTZ R13, R9.reuse, R10 ;  /* 0x0000000a090d7220 */ /* 0x040fe20000410000 */
[----:B------:R-:W-:Y:S01]  /*a6e0*/  HADD2.F32 R5, -RZ, R5.H1_H1 ;  /* 0x30000005ff057230 */ /* 0x000fe20000004100 */
[-C--:B------:R-:W-:Y:S01]  /*a6f0*/  FMUL.FTZ R14, R9, R8.reuse ;  /* 0x00000008090e7220 */ /* 0x080fe20000410000 */
[--C-:B------:R-:W-:Y:S01]  /*a700*/  HADD2.F32 R12, -RZ, R6.reuse.H0_H0 ;  /* 0x20000006ff0c7230 */ /* 0x100fe20000004100 */
[C---:B------:R-:W-:Y:S01]  /*a710*/  FFMA.FTZ R13, R3.reuse, R8, R13 ;  /* 0x00000008030d7223 */ /* 0x040fe2000001000d */
[----:B------:R-:W-:Y:S01]  /*a720*/  HADD2.F32 R6, -RZ, R6.H1_H1 ;  /* 0x30000006ff067230 */ /* 0x000fe20000004100 */
[CC--:B------:R-:W-:Y:S01]  /*a730*/  FMUL.FTZ R9, R0.reuse, R5.reuse ;  /* 0x0000000500097220 */ /* 0x0c0fe20000410000 */
[--C-:B------:R-:W-:Y:S01]  /*a740*/  HADD2.F32 R11, -RZ, R7.reuse.H0_H0 ;  /* 0x20000007ff0b7230 */ /* 0x100fe20000004100 */
[----:B------:R-:W-:Y:S01]  /*a750*/  FMUL.FTZ R0, R0, R4 ;  /* 0x0000000400007220 */ /* 0x000fe20000410000 */
[----:B------:R-:W-:Y:S01]  /*a760*/  HADD2.F32 R7, -RZ, R7.H1_H1 ;  /* 0x30000007ff077230 */ /* 0x000fe20000004100 */
[----:B------:R-:W-:Y:S01]  /*a770*/  FFMA.FTZ R14, R3, R10, -R14 ;  /* 0x0000000a030e7223 */ /* 0x000fe2000001080e */
[----:B------:R-:W-:Y:S01]  /*a780*/  HADD2.F32 R3, -RZ, R20.H0_H0 ;  /* 0x20000014ff037230 */ /* 0x000fe20000004100 */
[C---:B------:R-:W-:Y:S01]  /*a790*/  FFMA.FTZ R10, R2.reuse, R4, -R9 ;  /* 0x00000004020a7223 */ /* 0x040fe20000010809 */
[--C-:B------:R-:W-:Y:S01]  /*a7a0*/  HADD2.F32 R4, -RZ, R17.reuse.H1_H1 ;  /* 0x30000011ff047230 */ /* 0x100fe20000004100 */
[----:B------:R-:W-:Y:S01]  /*a7b0*/  FFMA.FTZ R9, R2, R5, R0 ;  /* 0x0000000502097223 */ /* 0x000fe20000010000 */
[----:B------:R-:W-:-:S02]  /*a7c0*/  HADD2.F32 R0, -RZ, R17.H0_H0 ;  /* 0x20000011ff007230 */ /* 0x000fc40000004100 */
[----:B------:R-:W-:Y:S01]  /*a7d0*/  HADD2.F32 R2, -RZ, R19.H0_H0 ;  /* 0x20000013ff027230 */ /* 0x000fe20000004100 */
[C---:B------:R-:W-:Y:S02]  /*a7e0*/  FMUL.FTZ R8, R4.reuse, R6 ;  /* 0x0000000604087220 */ /* 0x040fe40000410000 */
[-C--:B------:R-:W-:Y:S02]  /*a7f0*/  FMUL.FTZ R5, R4, R12.reuse ;  /* 0x0000000c04057220 */ /* 0x080fe40000410000 */
[C---:B------:R-:W-:Y:S02]  /*a800*/  FMUL.FTZ R4, R0.reuse, R7 ;  /* 0x0000000700047220 */ /* 0x040fe40000410000 */
[-C--:B------:R-:W-:Y:S02]  /*a810*/  FMUL.FTZ R0, R0, R11.reuse ;  /* 0x0000000b00007220 */ /* 0x080fe40000410000 */
[C---:B------:R-:W-:Y:S02]  /*a820*/  FFMA.FTZ R8, R3.reuse, R12, -R8 ;  /* 0x0000000c03087223 */ /* 0x040fe40000010808 */
[----:B------:R-:W-:Y:S01]  /*a830*/  FFMA.FTZ R6, R3, R6, R5 ;  /* 0x0000000603067223 */ /* 0x000fe20000010005 */
[----:B------:R-:W-:Y:S01]  /*a840*/  F2FP.PACK_AB R5, R9, R10 ;  /* 0x0000000a0905723e */ /* 0x000fe200000000ff */
[C---:B------:R-:W-:Y:S01]  /*a850*/  FFMA.FTZ R3, R2.reuse, R11, -R4 ;  /* 0x0000000b02037223 */ /* 0x040fe20000010804 */
[----:B------:R-:W-:Y:S01]  /*a860*/  F2FP.PACK_AB R4, R13, R14 ;  /* 0x0000000e0d04723e */ /* 0x000fe200000000ff */
[----:B------:R-:W-:Y:S01]  /*a870*/  FFMA.FTZ R0, R2, R7, R0 ;  /* 0x0000000702007223 */ /* 0x000fe20000010000 */
[----:B------:R-:W-:-:S04]  /*a880*/  F2FP.PACK_AB R6, R6, R8 ;  /* 0x000000080606723e */ /* 0x000fc800000000ff */
[----:B------:R-:W-:-:S05]  /*a890*/  F2FP.PACK_AB R7, R0, R3 ;  /* 0x000000030007723e */ /* 0x000fca00000000ff */
[----:B------:R1:W-:Y:S02]  /*a8a0*/  STS.128 [R208+0x1100], R4 ;  /* 0x00110004d0007388 */ /* 0x0003e40000000c00 */
.L_x_315:
[----:B------:R-:W-:Y:S05]  /*a8b0*/  BSYNC B0 ;  /* 0x0000000000007941 */ /* 0x000fea0003800000 */
.L_x_314:
        /* <DEDUP_REMOVED lines=21> */
[----:B------:R-:W-:Y:S01]  /*aa10*/  HADD2.F32 R3, -RZ, R23.H1_H1 ;  /* 0x30000017ff037230 */ /* 0x000fe20000004100 */
        /* <DEDUP_REMOVED lines=18> */
.L_x_313:
[----:B------:R-:W-:Y:S05]  /*ab40*/  BSYNC B1 ;  /* 0x0000000000017941 */ /* 0x000fea0003800000 */
.L_x_312:
        /* <DEDUP_REMOVED lines=45> */
.L_x_319:
[----:B------:R-:W-:Y:S05]  /*ae20*/  BSYNC B0 ;  /* 0x0000000000007941 */ /* 0x000fea0003800000 */
.L_x_318:
        /* <DEDUP_REMOVED lines=40> */
.L_x_317:
[----:B------:R-:W-:Y:S05]  /*b0b0*/  BSYNC B1 ;  /* 0x0000000000017941 */ /* 0x000fea0003800000 */
.L_x_316:
[----:B------:R-:W-:-:S04]  /*b0c0*/  IADD3 R0, R229, 0x60, RZ ;  /* 0x00000060e5007810 */ /* 0x000fc80007ffe0ff */
        /* <DEDUP_REMOVED lines=43> */
.L_x_322:
[----:B------:R-:W-:Y:S05]  /*b380*/  BSYNC B0 ;  /* 0x0000000000007941 */ /* 0x000fea0003800000 */
.L_x_321:
        /* <DEDUP_REMOVED lines=39> */
[----:B------:R1:W-:Y:S01]  /*b600*/  STS.128 [R208+0x7100], R4 ;  /* 0x00710004d0007388 */ /* 0x0003e20000000c00 */
[----:B------:R-:W-:Y:S05]  /*b610*/  BRA `(.L_x_320) ;  /* 0x00001b3000007947 */ /* 0x000fea0003800000 */
.L_x_305:
[----:B------:R-:W1:Y:S01]  /*b620*/  SHFL.IDX PT, R16, R0, RZ, 0x181f ;  /* 0x00181fff00107589 */ /* 0x000e6200000e0000 */
[----:B------:R-:W-:Y:S01]  /*b630*/  BSSY B0, `(.L_x_323) ;  /* 0x0000014000007945 */ /* 0x000fe20003800000 */
[----:B------:R-:W-:Y:S01]  /*b640*/  CS2R R4, SRZ ;  /* 0x0000000000047805 */ /* 0x000fe2000001ff00 */
[----:B------:R-:W-:Y:S01]  /*b650*/  CS2R R10, SRZ ;  /* 0x00000000000a7805 */ /* 0x000fe2000001ff00 */
[----:B------:R-:W2:Y:S01]  /*b660*/  SHFL.IDX PT, R14, R6, RZ, 0x181f ;  /* 0x00181fff060e7589 */ /* 0x000ea200000e0000 */
[----:B------:R-:W-:-:S03]  /*b670*/  CS2R R8, SRZ ;  /* 0x0000000000087805 */ /* 0x000fc6000001ff00 */
[----:B------:R-:W3:Y:S04]  /*b680*/  SHFL.IDX PT, R15, R2, RZ, 0x181f ;  /* 0x00181fff020f7589 */ /* 0x000ee800000e0000 */
[----:B------:R4:W1:Y:S02]  /*b690*/  SHFL.IDX PT, R3, R7, RZ, 0x181f ;  /* 0x00181fff07037589 */ /* 0x00086400000e0000 */
[----:B----4-:R-:W-:Y:S01]  /*b6a0*/  CS2R R6, SRZ ;  /* 0x0000000000067805 */ /* 0x010fe2000001ff00 */
[----:B------:R-:W-:Y:S05]  /*b6b0*/  @P5 BRA `(.L_x_324) ;  /* 0x000000b000005947 */ /* 0x000fea0003800000 */
[C---:B-123--:R-:W-:Y:S01]  /*b6c0*/  ISETP.GE.AND P0, PT, R36.reuse, c[0x0][0x27c], PT ;  /* 0x00009f0024007a0c */ /* 0x04efe20003f06270 */
[C---:B------:R-:W-:Y:S01]  /*b6d0*/  IMAD.SHL.U32 R2, R36.reuse, 0x2, RZ ;  /* 0x0000000224027824 */ /* 0x040fe200078e00ff */
[----:B------:R-:W-:Y:S01]  /*b6e0*/  SHF.L.U64.HI R0, R36, 0x1, R13 ;  /* 0x0000000124007819 */ /* 0x000fe2000001020d */
[----:B------:R-:W-:-:S03]  /*b6f0*/  CS2R R6, SRZ ;  /* 0x0000000000067805 */ /* 0x000fc6000001ff00 */
[-C--:B------:R-:W-:Y:S02]  /*b700*/  IADD3 R12, P2, R14, R2.reuse, RZ ;  /* 0x000000020e0c7210 */ /* 0x080fe40007f5e0ff */
[----:B------:R-:W-:-:S03]  /*b710*/  IADD3 R2, P1, R3, R2, RZ ;  /* 0x0000000203027210 */ /* 0x000fc60007f3e0ff */
[--C-:B------:R-:W-:Y:S02]  /*b720*/  IMAD.X R13, R16, 0x1, R0.reuse, P2 ;  /* 0x00000001100d7824 */ /* 0x100fe400010e0600 */
[----:B------:R-:W-:Y:S01]  /*b730*/  IMAD.X R3, R15, 0x1, R0, P1 ;  /* 0x000000010f037824 */ /* 0x000fe200008e0600 */
[----:B------:R-:W-:Y:S05]  /*b740*/  @P0 BRA `(.L_x_324) ;  /* 0x0000002000000947 */ /* 0x000fea0003800000 */
[----:B------:R1:W5:Y:S04]  /*b750*/  LD.E.128 R8, [R12.64] ;  /* 0x0000000a0c087980 */ /* 0x000368000c101d00 */
[----:B------:R1:W5:Y:S02]  /*b760*/  LD.E.128 R4, [R2.64] ;  /* 0x0000000a02047980 */ /* 0x000364000c101d00 */
.L_x_324:
[----:B-123--:R-:W-:Y:S05]  /*b770*/  BSYNC B0 ;  /* 0x0000000000007941 */ /* 0x00efea0003800000 */
.L_x_323:
[--C-:B-----5:R-:W-:Y:S01]  /*b780*/  SHF.R.U32.HI R2, RZ, 0x10, R9.reuse ;  /* 0x00000010ff027819 */ /* 0x120fe20000011609 */
[----:B------:R-:W-:Y:S01]  /*b790*/  IMAD.MOV.U32 R17, RZ, RZ, R9 ;  /* 0x000000ffff117224 */ /* 0x000fe200078e0009 */
[--C-:B------:R-:W-:Y:S01]  /*b7a0*/  SHF.R.U64 R13, R10, 0x10, R11.reuse ;  /* 0x000000100a0d7819 */ /* 0x100fe2000000120b */
[----:B------:R-:W-:Y:S01]  /*b7b0*/  IMAD.MOV.U32 R15, RZ, RZ, R10 ;  /* 0x000000ffff0f7224 */ /* 0x000fe200078e000a */
[----:B------:R-:W-:Y:S01]  /*b7c0*/  ISETP.GE.AND P0, PT, R36, c[0x0][0x27c], PT ;  /* 0x00009f0024007a0c */ /* 0x000fe20003f06270 */
[----:B------:R-:W-:Y:S01]  /*b7d0*/  IMAD.MOV.U32 R14, RZ, RZ, R11 ;  /* 0x000000ffff0e7224 */ /* 0x000fe200078e000b */
[----:B------:R-:W-:Y:S01]  /*b7e0*/  PRMT R47, R2, 0x5410, R13 ;  /* 0x00005410022f7816 */ /* 0x000fe2000000000d */
[----:B------:R-:W-:Y:S01]  /*b7f0*/  IMAD R2, R25, -0x80, R19 ;  /* 0xffffff8019027824 */ /* 0x000fe200078e0213 */
[----:B------:R-:W-:Y:S01]  /*b800*/  SHF.R.U64 R16, R8, 0x10, R9 ;  /* 0x0000001008107819 */ /* 0x000fe20000001209 */
[----:B------:R-:W-:Y:S01]  /*b810*/  IMAD.MOV.U32 R12, RZ, RZ, R4 ;  /* 0x000000ffff0c7224 */ /* 0x000fe200078e0004 */
[----:B------:R-:W-:Y:S01]  /*b820*/  SHF.R.U32.HI R10, RZ, 0x10, R11 ;  /* 0x00000010ff0a7819 */ /* 0x000fe2000001160b */
[----:B------:R-:W-:Y:S01]  /*b830*/  IMAD.MOV.U32 R18, RZ, RZ, R8 ;  /* 0x000000ffff127224 */ /* 0x000fe200078e0008 */
[----:B------:R-:W-:Y:S01]  /*b840*/  IMNMX R40, R2, 0x80, PT ;  /* 0x0000008002287817 */ /* 0x000fe20003800200 */
[--C-:B------:R-:W-:Y:S01]  /*b850*/  IMAD.MOV.U32 R11, RZ, RZ, R5.reuse ;  /* 0x000000ffff0b7224 */ /* 0x100fe200078e0005 */
[----:B------:R-:W-:Y:S01]  /*b860*/  SHF.R.U64 R9, R4, 0x10, R5 ;  /* 0x0000001004097819 */ /* 0x000fe20000001205 */
[----:B------:R-:W-:Y:S01]  /*b870*/  IMAD.MOV.U32 R8, RZ, RZ, R6 ;  /* 0x000000ffff087224 */ /* 0x000fe200078e0006 */
[----:B------:R-:W-:Y:S01]  /*b880*/  ISETP.GE.OR P1, PT, R229, R40, P0 ;  /* 0x00000028e500720c */ /* 0x000fe20000726670 */
[----:B------:R-:W-:-:S04]  /*b890*/  DEPBAR.LE SB0, 0x1 ;  /* 0x000080400000791a */ /* 0x000fc80000000000 */
[----:B------:R-:W-:Y:S01]  /*b8a0*/  SHF.R.U32.HI R4, RZ, 0x10, R5 ;  /* 0x00000010ff047819 */ /* 0x000fe20000011605 */
[--C-:B------:R-:W-:Y:S01]  /*b8b0*/  IMAD.MOV.U32 R5, RZ, RZ, R7.reuse ;  /* 0x000000ffff057224 */ /* 0x100fe200078e0007 */
[--C-:B------:R-:W-:Y:S01]  /*b8c0*/  SHF.R.U64 R3, R6, 0x10, R7.reuse ;  /* 0x0000001006037819 */ /* 0x100fe20000001207 */
[----:B------:R-:W-:Y:S01]  /*b8d0*/  BSSY B0, `(.L_x_325) ;  /* 0x0000062000007945 */ /* 0x000fe20003800000 */
[----:B------:R-:W-:Y:S02]  /*b8e0*/  SHF.R.U32.HI R0, RZ, 0x10, R7 ;  /* 0x00000010ff007819 */ /* 0x000fe40000011607 */
[----:B------:R-:W-:Y:S02]  /*b8f0*/  PRMT R43, R18, 0x5410, R8 ;  /* 0x00005410122b7816 */ /* 0x000fe40000000008 */
[----:B------:R-:W-:Y:S02]  /*b900*/  PRMT R45, R17, 0x5410, R0 ;  /* 0x00005410112d7816 */ /* 0x000fe40000000000 */
[----:B------:R-:W-:-:S02]  /*b910*/  PRMT R44, R3, 0x5410, R16 ;  /* 0x00005410032c7816 */ /* 0x000fc40000000010 */
[----:B------:R-:W-:Y:S02]  /*b920*/  PRMT R46, R15, 0x5410, R5 ;  /* 0x000054100f2e7816 */ /* 0x000fe40000000005 */
[----:B------:R-:W-:Y:S02]  /*b930*/  PRMT R48, R10, 0x5410, R14 ;  /* 0x000054100a307816 */ /* 0x000fe4000000000e */
[----:B------:R-:W-:Y:S02]  /*b940*/  PRMT R41, R12, 0x5410, R9 ;  /* 0x000054100c297816 */ /* 0x000fe40000000009 */
[----:B------:R-:W-:Y:S01]  /*b950*/  PRMT R42, R11, 0x5410, R4 ;  /* 0x000054100b2a7816 */ /* 0x000fe20000000004 */
[----:B------:R-:W-:Y:S06]  /*b960*/  BAR.SYNC.DEFER_BLOCKING 0x0 ;  /* 0x0000000000007b1d */ /* 0x000fec0000010000 */
[----:B------:R-:W-:Y:S05]  /*b970*/  @P1 BRA `(.L_x_326) ;  /* 0x0000057000001947 */ /* 0x000fea0003800000 */
[----:B------:R-:W-:Y:S01]  /*b980*/  MOV R0, c[0x0][0x27c] ;  /* 0x00009f0000007a02 */ /* 0x000fe20000000f00 */
[----:B------:R-:W1:Y:S01]  /*b990*/  LDS.128 R4, [R208+0x100] ;  /* 0x00010000d0047984 */ /* 0x000e620000000c00 */
[----:B------:R-:W-:-:S02]  /*b9a0*/  HADD2.F32 R13, -RZ, R43.H0_H0 ;  /* 0x2000002bff0d7230 */ /* 0x000fc40000004100 */
[----:B------:R-:W-:Y:S01]  /*b9b0*/  LEA.HI R0, R0, R249, RZ, 0x1d ;  /* 0x000000f900007211 */ /* 0x000fe200078fe8ff */
[----:B------:R-:W-:-:S03]  /*b9c0*/  HADD2.F32 R12, -RZ, R44.H1_H1 ;  /* 0x3000002cff0c7230 */ /* 0x000fc60000004100 */
[----:B------:R-:W-:Y:S02]  /*b9d0*/  SHF.R.S32.HI R3, RZ, 0x1f, R0 ;  /* 0x0000001fff037819 */ /* 0x000fe40000011400 */
[----:B------:R-:W-:Y:S02]  /*b9e0*/  SHF.L.U32 R2, R0, 0x3, RZ ;  /* 0x0000000300027819 */ /* 0x000fe400000006ff */
[----:B------:R-:W-:Y:S02]  /*b9f0*/  LEA.HI R0, R3, R0, RZ, 0x3 ;  /* 0x0000000003007211 */ /* 0x000fe400078f18ff */
[----:B------:R-:W-:Y:S02]  /*ba00*/  LOP3.LUT R2, R158, 0x38, R2, 0xf8, !PT ;  /* 0x000000389e027812 */ /* 0x000fe400078ef802 */
[----:B------:R-:W-:Y:S02]  /*ba10*/  SHF.L.U32 R0, R0, 0xa, RZ ;  /* 0x0000000a00007819 */ /* 0x000fe400000006ff */
[----:B------:R-:W-:-:S02]  /*ba20*/  LOP3.LUT R2, R2, R193, RZ, 0x3c, !PT ;  /* 0x000000c102027212 */ /* 0x000fc400078e3cff */
[----:B------:R-:W-:-:S04]  /*ba30*/  LOP3.LUT R0, R0, 0x7fffe000, RZ, 0xc0, !PT ;  /* 0x7fffe00000007812 */ /* 0x000fc800078ec0ff */
[----:B------:R-:W-:Y:S01]  /*ba40*/  IADD3 R0, R2, R0, R169 ;  /* 0x0000000002007210 */ /* 0x000fe20007ffe0a9 */
[----:B------:R-:W-:-:S03]  /*ba50*/  HADD2.F32 R2, -RZ, R41.H0_H0 ;  /* 0x20000029ff027230 */ /* 0x000fc60000004100 */
[----:B------:R-:W-:Y:S01]  /*ba60*/  SHF.L.U32 R28, R0, 0x1, RZ ;  /* 0x00000001001c7819 */ /* 0x000fe200000006ff */
[----:B------:R-:W-:-:S04]  /*ba70*/  HADD2.F32 R0, -RZ, R41.H1_H1 ;  /* 0x30000029ff007230 */ /* 0x000fc80000004100 */
[----:B------:R-:W2:Y:S01]  /*ba80*/  LDS.128 R8, [R28+0x100] ;  /* 0x000100001c087984 */ /* 0x000ea20000000c00 */
[--C-:B-1----:R-:W-:Y:S02]  /*ba90*/  HADD2.F32 R17, -RZ, R4.reuse.H0_H0 ;  /* 0x20000004ff117230 */ /* 0x102fe40000004100 */
[----:B------:R-:W-:Y:S02]  /*baa0*/  HADD2.F32 R16, -RZ, R4.H1_H1 ;  /* 0x30000004ff107230 */ /* 0x000fe40000004100 */
[--C-:B------:R-:W-:Y:S02]  /*bab0*/  HADD2.F32 R23, -RZ, R7.reuse.H0_H0 ;  /* 0x20000007ff177230 */ /* 0x100fe40000004100 */
[----:B------:R-:W-:Y:S01]  /*bac0*/  HADD2.F32 R22, -RZ, R7.H1_H1 ;  /* 0x30000007ff167230 */ /* 0x000fe20000004100 */
[----:B------:R-:W-:Y:S01]  /*bad0*/  FMUL.FTZ R7, R17, R2 ;  /* 0x0000000211077220 */ /* 0x000fe20000410000 */
[--C-:B------:R-:W-:Y:S02]  /*bae0*/  HADD2.F32 R19, -RZ, R5.reuse.H0_H0 ;  /* 0x20000005ff137230 */ /* 0x100fe40000004100 */
[----:B------:R-:W-:-:S02]  /*baf0*/  HADD2.F32 R18, -RZ, R5.H1_H1 ;  /* 0x30000005ff127230 */ /* 0x000fc40000004100 */
[----:B------:R-:W-:Y:S02]  /*bb00*/  HADD2.F32 R5, -RZ, R42.H0_H0 ;  /* 0x2000002aff057230 */ /* 0x000fe40000004100 */
[--C-:B------:R-:W-:Y:S02]  /*bb10*/  HADD2.F32 R21, -RZ, R6.reuse.H0_H0 ;  /* 0x20000006ff157230 */ /* 0x100fe40000004100 */
[----:B------:R-:W-:Y:S02]  /*bb20*/  HADD2.F32 R20, -RZ, R6.H1_H1 ;  /* 0x30000006ff147230 */ /* 0x000fe40000004100 */
[--C-:B--2---:R-:W-:Y:S02]  /*bb30*/  HADD2.F32 R4, -RZ, R8.reuse.H0_H0 ;  /* 0x20000008ff047230 */ /* 0x104fe40000004100 */
[----:B------:R-:W-:Y:S02]  /*bb40*/  HADD2.F32 R3, -RZ, R8.H1_H1 ;  /* 0x30000008ff037230 */ /* 0x000fe40000004100 */
[--C-:B------:R-:W-:Y:S01]  /*bb50*/  HADD2.F32 R15, -RZ, R11.reuse.H0_H0 ;  /* 0x2000000bff0f7230 */ /* 0x100fe20000004100 */
[----:B------:R-:W-:Y:S01]  /*bb60*/  FMUL.FTZ R33, R4, R2 ;  /* 0x0000000204217220 */ /* 0x000fe20000410000 */
[----:B------:R-:W-:Y:S01]  /*bb70*/  HADD2.F32 R14, -RZ, R11.H1_H1 ;  /* 0x3000000bff0e7230 */ /* 0x000fe20000004100 */
[----:B------:R-:W-:Y:S01]  /*bb80*/  FMUL.FTZ R2, R16, R0 ;  /* 0x0000000010027220 */ /* 0x000fe20000410000 */
[----:B------:R-:W-:Y:S01]  /*bb90*/  HADD2.F32 R6, -RZ, R9.H0_H0 ;  /* 0x20000009ff067230 */ /* 0x000fe20000004100 */
[----:B------:R-:W-:Y:S01]  /*bba0*/  FFMA.FTZ R38, R4, R13, R7 ;  /* 0x0000000d04267223 */ /* 0x000fe20000010007 */
[----:B------:R-:W-:Y:S01]  /*bbb0*/  HADD2.F32 R11, -RZ, R45.H0_H0 ;  /* 0x2000002dff0b7230 */ /* 0x000fe20000004100 */
[----:B------:R-:W-:Y:S01]  /*bbc0*/  FFMA.FTZ R35, R3, R12, R2 ;  /* 0x0000000c03237223 */ /* 0x000fe20000010002 */
[----:B------:R-:W-:Y:S01]  /*bbd0*/  HADD2.F32 R2, -RZ, R42.H1_H1 ;  /* 0x3000002aff027230 */ /* 0x000fe20000004100 */
[-C--:B------:R-:W-:Y:S01]  /*bbe0*/  FMUL.FTZ R4, R19, R5.reuse ;  /* 0x0000000513047220 */ /* 0x080fe20000410000 */
[----:B------:R-:W-:Y:S01]  /*bbf0*/  HADD2.F32 R9, -RZ, R9.H1_H1 ;  /* 0x30000009ff097230 */ /* 0x000fe20000004100 */
[----:B------:R-:W-:Y:S01]  /*bc00*/  FMUL.FTZ R32, R3, R0 ;  /* 0x0000000003207220 */ /* 0x000fe20000410000 */
[----:B------:R-:W-:Y:S01]  /*bc10*/  HADD2.F32 R0, -RZ, R43.H1_H1 ;  /* 0x3000002bff007230 */ /* 0x000fe20000004100 */
[C---:B------:R-:W-:Y:S01]  /*bc20*/  FMUL.FTZ R30, R6.reuse, R5 ;  /* 0x00000005061e7220 */ /* 0x040fe20000410000 */
[--C-:B------:R-:W-:Y:S01]  /*bc30*/  HADD2.F32 R7, -RZ, R47.reuse.H0_H0 ;  /* 0x2000002fff077230 */ /* 0x100fe20000004100 */
[----:B------:R-:W-:Y:S01]  /*bc40*/  FFMA.FTZ R34, R6, R11, R4 ;  /* 0x0000000b06227223 */ /* 0x000fe20000010004 */
[----:B------:R-:W-:Y:S01]  /*bc50*/  HADD2.F32 R8, -RZ, R10.H0_H0 ;  /* 0x2000000aff087230 */ /* 0x000fe20000004100 */
[----:B------:R-:W-:Y:S01]  /*bc60*/  FMUL.FTZ R5, R18, R2 ;  /* 0x0000000212057220 */ /* 0x000fe20000410000 */
[----:B------:R-:W-:Y:S01]  /*bc70*/  HADD2.F32 R6, -RZ, R46.H0_H0 ;  /* 0x2000002eff067230 */ /* 0x000fe20000004100 */
[-C--:B------:R-:W-:Y:S01]  /*bc80*/  FMUL.FTZ R4, R21, R0.reuse ;  /* 0x0000000015047220 */ /* 0x080fe20000410000 */
[----:B------:R-:W-:Y:S01]  /*bc90*/  HADD2.F32 R3, -RZ, R44.H0_H0 ;  /* 0x2000002cff037230 */ /* 0x000fe20000004100 */
[C---:B------:R-:W-:Y:S01]  /*bca0*/  FFMA.FTZ R31, R9.reuse, R7, R5 ;  /* 0x00000007091f7223 */ /* 0x040fe20000010005 */
[----:B------:R-:W-:Y:S01]  /*bcb0*/  HADD2.F32 R10, -RZ, R10.H1_H1 ;  /* 0x3000000aff0a7230 */ /* 0x000fe20000004100 */
[C---:B------:R-:W-:Y:S01]  /*bcc0*/  FMUL.FTZ R25, R8.reuse, R0 ;  /* 0x0000000008197220 */ /* 0x040fe20000410000 */
[----:B------:R-:W-:Y:S01]  /*bcd0*/  HADD2.F32 R5, -RZ, R47.H1_H1 ;  /* 0x3000002fff057230 */ /* 0x000fe20000004100 */
[----:B------:R-:W-:Y:S01]  /*bce0*/  FFMA.FTZ R29, R8, R6, R4 ;  /* 0x00000006081d7223 */ /* 0x000fe20000010004 */
[----:B------:R-:W-:Y:S01]  /*bcf0*/  HADD2.F32 R0, -RZ, R45.H1_H1 ;  /* 0x3000002dff007230 */ /* 0x000fe20000004100 */
[----:B------:R-:W-:Y:S01]  /*bd00*/  FMUL.FTZ R27, R9, R2 ;  /* 0x00000002091b7220 */ /* 0x000fe20000410000 */
[----:B------:R-:W-:Y:S01]  /*bd10*/  HADD2.F32 R2, -RZ, R46.H1_H1 ;  /* 0x3000002eff027230 */ /* 0x000fe20000004100 */
[----:B------:R-:W-:-:S02]  /*bd20*/  FMUL.FTZ R4, R20, R3 ;  /* 0x0000000314047220 */ /* 0x000fc40000410000 */
[C---:B------:R-:W-:Y:S01]  /*bd30*/  FMUL.FTZ R24, R10.reuse, R3 ;  /* 0x000000030a187220 */ /* 0x040fe20000410000 */
[--C-:B------:R-:W-:Y:S01]  /*bd40*/  HADD2.F32 R3, -RZ, R48.reuse.H0_H0 ;  /* 0x20000030ff037230 */ /* 0x100fe20000004100 */
[----:B------:R-:W-:Y:S01]  /*bd50*/  FFMA.FTZ R26, R10, R5, R4 ;  /* 0x000000050a1a7223 */ /* 0x000fe20000010004 */
[----:B------:R-:W-:Y:S01]  /*bd60*/  HADD2.F32 R4, -RZ, R48.H1_H1 ;  /* 0x30000030ff047230 */ /* 0x000fe20000004100 */
[----:B------:R-:W-:Y:S02]  /*bd70*/  FMUL.FTZ R9, R22, R0 ;  /* 0x0000000016097220 */ /* 0x000fe40000410000 */
[-C--:B------:R-:W-:Y:S02]  /*bd80*/  FMUL.FTZ R8, R23, R2.reuse ;  /* 0x0000000217087220 */ /* 0x080fe40000410000 */
[----:B------:R-:W-:Y:S02]  /*bd90*/  FMUL.FTZ R2, R15, R2 ;  /* 0x000000020f027220 */ /* 0x000fe40000410000 */
[----:B------:R-:W-:-:S02]  /*bda0*/  FMUL.FTZ R0, R14, R0 ;  /* 0x000000000e007220 */ /* 0x000fc40000410000 */
[----:B------:R-:W-:Y:S02]  /*bdb0*/  FFMA.FTZ R14, R14, R3, R9 ;  /* 0x000000030e0e7223 */ /* 0x000fe40000010009 */
[----:B------:R-:W-:Y:S02]  /*bdc0*/  FFMA.FTZ R15, R15, R4, R8 ;  /* 0x000000040f0f7223 */ /* 0x000fe40000010008 */
[----:B------:R-:W-:Y:S02]  /*bdd0*/  FFMA.FTZ R11, R19, R11, -R30 ;  /* 0x0000000b130b7223 */ /* 0x000fe4000001081e */
[----:B------:R-:W-:Y:S02]  /*bde0*/  FFMA.FTZ R9, R18, R7, -R27 ;  /* 0x0000000712097223 */ /* 0x000fe4000001081b */
[----:B------:R-:W-:Y:S02]  /*bdf0*/  FFMA.FTZ R13, R17, R13, -R33 ;  /* 0x0000000d110d7223 */ /* 0x000fe40000010821 */
[----:B------:R-:W-:Y:S01]  /*be00*/  FFMA.FTZ R8, R16, R12, -R32 ;  /* 0x0000000c10087223 */ /* 0x000fe20000010820 */
[----:B------:R-:W-:Y:S01]  /*be10*/  F2FP.PACK_AB R9, R9, R11 ;  /* 0x0000000b0909723e */ /* 0x000fe200000000ff */
[----:B------:R-:W-:Y:S01]  /*be20*/  FFMA.FTZ R10, R21, R6, -R25 ;  /* 0x00000006150a7223 */ /* 0x000fe20000010819 */
[----:B------:R-:W-:Y:S01]  /*be30*/  F2FP.PACK_AB R6, R26, R29 ;  /* 0x0000001d1a06723e */ /* 0x000fe200000000ff */
[----:B------:R-:W-:Y:S01]  /*be40*/  FFMA.FTZ R7, R20, R5, -R24 ;  /* 0x0000000514077223 */ /* 0x000fe20000010818 */
[----:B------:R-:W-:Y:S01]  /*be50*/  F2FP.PACK_AB R8, R8, R13 ;  /* 0x0000000d0808723e */ /* 0x000fe200000000ff */
[----:B------:R-:W-:Y:S01]  /*be60*/  FFMA.FTZ R2, R23, R4, -R2 ;  /* 0x0000000417027223 */ /* 0x000fe20000010802 */
[----:B------:R-:W-:Y:S01]  /*be70*/  F2FP.PACK_AB R4, R35, R38 ;  /* 0x000000262304723e */ /* 0x000fe200000000ff */
[----:B------:R-:W-:Y:S01]  /*be80*/  FFMA.FTZ R0, R22, R3, -R0 ;  /* 0x0000000316007223 */ /* 0x000fe20000010800 */
[----:B------:R-:W-:-:S02]  /*be90*/  F2FP.PACK_AB R10, R7, R10 ;  /* 0x0000000a070a723e */ /* 0x000fc400000000ff */
[----:B------:R-:W-:Y:S02]  /*bea0*/  F2FP.PACK_AB R5, R31, R34 ;  /* 0x000000221f05723e */ /* 0x000fe400000000ff */
[----:B------:R-:W-:Y:S02]  /*beb0*/  F2FP.PACK_AB R11, R0, R2 ;  /* 0x00000002000b723e */ /* 0x000fe400000000ff */
[----:B------:R-:W-:-:S03]  /*bec0*/  F2FP.PACK_AB R7, R14, R15 ;  /* 0x0000000f0e07723e */ /* 0x000fc600000000ff */
[----:B------:R1:W-:Y:S04]  /*bed0*/  STS.128 [R208+0x100], R8 ;  /* 0x00010008d0007388 */ /* 0x0003e80000000c00 */
[----:B------:R1:W-:Y:S02]  /*bee0*/  STS.128 [R28+0x100], R4 ;  /* 0x000100041c007388 */ /* 0x0003e40000000c00 */
.L_x_326:
[----:B------:R-:W-:Y:S05]  /*bef0*/  BSYNC B0 ;  /* 0x0000000000007941 */ /* 0x000fea0003800000 */
.L_x_325:
[----:B------:R-:W-:Y:S01]  /*bf00*/  IADD3 R0, R229, 0x20, RZ ;  /* 0x00000020e5007810 */ /* 0x000fe20007ffe0ff */
[----:B------:R-:W-:Y:S03]  /*bf10*/  BSSY B0, `(.L_x_327) ;  /* 0x000005d000007945 */ /* 0x000fe60003800000 */
[----:B------:R-:W-:-:S13]  /*bf20*/  ISETP.GE.OR P1, PT, R0, R40, P0 ;  /* 0x000000280000720c */ /* 0x000fda0000726670 */
[----:B------:R-:W-:Y:S05]  /*bf30*/  @P1 BRA `(.L_x_328) ;  /* 0x000005a000001947 */ /* 0x000fea0003800000 */
[----:B------:R-:W-:Y:S01]  /*bf40*/  MOV R3, c[0x0][0x27c] ;  /* 0x00009f0000037a02 */ /* 0x000fe20000000f00 */
[----:B------:R-:W-:Y:S01]  /*bf50*/  HADD2.F32 R13, -RZ, R43.H0_H0 ;  /* 0x2000002bff0d7230 */ /* 0x000fe20000004100 */
[----:B------:R-:W-:Y:S01]  /*bf60*/  LOP3.LUT R0, R157, 0x38, R36, 0xf8, !PT ;  /* 0x000000389d007812 */ /* 0x000fe200078ef824 */
[----:B------:R-:W-:Y:S01]  /*bf70*/  HADD2.F32 R12, -RZ, R44.H1_H1 ;  /* 0x3000002cff0c7230 */ /* 0x000fe20000004100 */
[----:B------:R-:W-:-:S04]  /*bf80*/  LEA.HI R3, R3, R249, RZ, 0x1d ;  /* 0x000000f903037211 */ /* 0x000fc800078fe8ff */
[----:B-1----:R-:W-:Y:S02]  /*bf90*/  SHF.R.S32.HI R4, RZ, 0x1f, R3 ;  /* 0x0000001fff047819 */ /* 0x002fe40000011403 */
[----:B------:R-:W-:Y:S02]  /*bfa0*/  SHF.L.U32 R2, R3, 0x3, RZ ;  /* 0x0000000303027819 */ /* 0x000fe400000006ff */
[----:B------:R-:W-:Y:S02]  /*bfb0*/  LEA.HI R4, R4, R3, RZ, 0x3 ;  /* 0x0000000304047211 */ /* 0x000fe400078f18ff */
[----:B------:R-:W-:Y:S02]  /*bfc0*/  LOP3.LUT R3, R170, R0, R215, 0xf6, !PT ;  /* 0x00000000aa037212 */ /* 0x000fe400078ef6d7 */
[----:B------:R-:W-:Y:S02]  /*bfd0*/  LOP3.LUT R2, R157, 0x38, R2, 0xf8, !PT ;  /* 0x000000389d027812 */ /* 0x000fe400078ef802 */
[----:B------:R-:W-:-:S02]  /*bfe0*/  SHF.L.U32 R0, R4, 0xa, RZ ;  /* 0x0000000a04007819 */ /* 0x000fc400000006ff */
[----:B------:R-:W-:Y:S02]  /*bff0*/  LOP3.LUT R2, R2, R215, RZ, 0x3c, !PT ;  /* 0x000000d702027212 */ /* 0x000fe400078e3cff */
[----:B------:R-:W-:Y:S02]  /*c000*/  LOP3.LUT R0, R0, 0x7fffe000, RZ, 0xc0, !PT ;  /* 0x7fffe00000007812 */ /* 0x000fe400078ec0ff */
[----:B------:R-:W-:Y:S02]  /*c010*/  LEA R31, R3, 0x100, 0x1 ;  /* 0x00000100031f7811 */ /* 0x000fe400078e08ff */
[----:B------:R-:W-:Y:S01]  /*c020*/  IADD3 R0, R2, R0, R170 ;  /* 0x0000000002007210 */ /* 0x000fe20007ffe0aa */
[--C-:B------:R-:W-:Y:S02]  /*c030*/  HADD2.F32 R2, -RZ, R41.reuse.H0_H0 ;  /* 0x20000029ff027230 */ /* 0x100fe40000004100 */
[----:B------:R-:W1:Y:S01]  /*c040*/  LDS.128 R4, [R31] ;  /* 0x000000001f047984 */ /* 0x000e620000000c00 */
[----:B------:R-:W-:Y:S01]  /*c050*/  SHF.L.U32 R28, R0, 0x1, RZ ;  /* 0x00000001001c7819 */ /* 0x000fe200000006ff */
[----:B------:R-:W-:-:S04]  /*c060*/  HADD2.F32 R0, -RZ, R41.H1_H1 ;  /* 0x30000029ff007230 */ /* 0x000fc80000004100 */
[----:B------:R-:W2:Y:S01]  /*c070*/  LDS.128 R8, [R28+0x100] ;  /* 0x000100001c087984 */ /* 0x000ea20000000c00 */
[--C-:B-1----:R-:W-:Y:S02]  /*c080*/  HADD2.F32 R17, -RZ, R4.reuse.H0_H0 ;  /* 0x20000004ff117230 */ /* 0x102fe40000004100 */
[----:B------:R-:W-:Y:S02]  /*c090*/  HADD2.F32 R16, -RZ, R4.H1_H1 ;  /* 0x30000004ff107230 */ /* 0x000fe40000004100 */
[--C-:B------:R-:W-:Y:S02]  /*c0a0*/  HADD2.F32 R23, -RZ, R7.reuse.H0_H0 ;  /* 0x20000007ff177230 */ /* 0x100fe40000004100 */
[--C-:B--2---:R-:W-:Y:S02]  /*c0b0*/  HADD2.F32 R4, -RZ, R8.reuse.H0_H0 ;  /* 0x20000008ff047230 */ /* 0x104fe40000004100 */
[----:B------:R-:W-:Y:S01]  /*c0c0*/  HADD2.F32 R22, -RZ, R7.H1_H1 ;  /* 0x30000007ff167230 */ /* 0x000fe20000004100 */
[CC--:B------:R-:W-:Y:S01]  /*c0d0*/  FMUL.FTZ R7, R2.reuse, R17.reuse ;  /* 0x0000001102077220 */ /* 0x0c0fe20000410000 */
[--C-:B------:R-:W-:Y:S01]  /*c0e0*/  HADD2.F32 R19, -RZ, R5.reuse.H0_H0 ;  /* 0x20000005ff137230 */ /* 0x100fe20000004100 */
[----:B------:R-:W-:Y:S01]  /*c0f0*/  FMUL.FTZ R34, R2, R4 ;  /* 0x0000000402227220 */ /* 0x000fe20000410000 */
[----:B------:R-:W-:Y:S01]  /*c100*/  HADD2.F32 R18, -RZ, R5.H1_H1 ;  /* 0x30000005ff127230 */ /* 0x000fe20000004100 */
[----:B------:R-:W-:Y:S01]  /*c110*/  FMUL.FTZ R2, R0, R16 ;  /* 0x0000001000027220 */ /* 0x000fe20000410000 */
[----:B------:R-:W-:Y:S01]  /*c120*/  HADD2.F32 R3, -RZ, R8.H1_H1 ;  /* 0x30000008ff037230 */ /* 0x000fe20000004100 */
[C---:B------:R-:W-:Y:S01]  /*c130*/  FFMA.FTZ R39, R13.reuse, R4, R7 ;  /* 0x000000040d277223 */ /* 0x040fe20000010007 */
[----:B------:R-:W-:Y:S01]  /*c140*/  HADD2.F32 R5, -RZ, R42.H0_H0 ;  /* 0x2000002aff057230 */ /* 0x000fe20000004100 */
[----:B------:R-:W-:Y:S01]  /*c150*/  FFMA.FTZ R13, R13, R17, -R34 ;  /* 0x000000110d0d7223 */ /* 0x000fe20000010822 */
[--C-:B------:R-:W-:Y:S01]  /*c160*/  HADD2.F32 R21, -RZ, R6.reuse.H0_H0 ;  /* 0x20000006ff157230 */ /* 0x100fe20000004100 */
[----:B------:R-:W-:Y:S01]  /*c170*/  FFMA.FTZ R38, R12, R3, R2 ;  /* 0x000000030c267223 */ /* 0x000fe20000010002 */
[----:B------:R-:W-:Y:S01]  /*c180*/  HADD2.F32 R20, -RZ, R6.H1_H1 ;  /* 0x30000006ff147230 */ /* 0x000fe20000004100 */
[----:B------:R-:W-:Y:S01]  /*c190*/  FMUL.FTZ R4, R5, R19 ;  /* 0x0000001305047220 */ /* 0x000fe20000410000 */
[--C-:B------:R-:W-:Y:S01]  /*c1a0*/  HADD2.F32 R15, -RZ, R11.reuse.H0_H0 ;  /* 0x2000000bff0f7230 */ /* 0x100fe20000004100 */
[----:B------:R-:W-:Y:S01]  /*c1b0*/  FMUL.FTZ R33, R0, R3 ;  /* 0x0000000300217220 */ /* 0x000fe20000410000 */
[----:B------:R-:W-:-:S02]  /*c1c0*/  HADD2.F32 R14, -RZ, R11.H1_H1 ;  /* 0x3000000bff0e7230 */ /* 0x000fc40000004100 */
[----:B------:R-:W-:Y:S02]  /*c1d0*/  HADD2.F32 R6, -RZ, R9.H0_H0 ;  /* 0x20000009ff067230 */ /* 0x000fe40000004100 */
[----:B------:R-:W-:Y:S02]  /*c1e0*/  HADD2.F32 R11, -RZ, R45.H0_H0 ;  /* 0x2000002dff0b7230 */ /* 0x000fe40000004100 */
[----:B------:R-:W-:Y:S01]  /*c1f0*/  HADD2.F32 R2, -RZ, R42.H1_H1 ;  /* 0x3000002aff027230 */ /* 0x000fe20000004100 */
[-C--:B------:R-:W-:Y:S01]  /*c200*/  FMUL.FTZ R30, R5, R6.reuse ;  /* 0x00000006051e7220 */ /* 0x080fe20000410000 */
[----:B------:R-:W-:Y:S01]  /*c210*/  HADD2.F32 R0, -RZ, R43.H1_H1 ;  /* 0x3000002bff007230 */ /* 0x000fe20000004100 */
[----:B------:R-:W-:Y:S01]  /*c220*/  FFMA.FTZ R35, R11, R6, R4 ;  /* 0x000000060b237223 */ /* 0x000fe20000010004 */
[----:B------:R-:W-:Y:S01]  /*c230*/  HADD2.F32 R9, -RZ, R9.H1_H1 ;  /* 0x30000009ff097230 */ /* 0x000fe20000004100 */
[----:B------:R-:W-:Y:S01]  /*c240*/  FMUL.FTZ R5, R2, R18 ;  /* 0x0000001202057220 */ /* 0x000fe20000410000 */
[--C-:B------:R-:W-:Y:S01]  /*c250*/  HADD2.F32 R7, -RZ, R47.reuse.H0_H0 ;  /* 0x2000002fff077230 */ /* 0x100fe20000004100 */
[----:B------:R-:W-:Y:S01]  /*c260*/  FMUL.FTZ R4, R0, R21 ;  /* 0x0000001500047220 */ /* 0x000fe20000410000 */
[----:B------:R-:W-:Y:S01]  /*c270*/  HADD2.F32 R8, -RZ, R10.H0_H0 ;  /* 0x2000000aff087230 */ /* 0x000fe20000004100 */
[-C--:B------:R-:W-:Y:S01]  /*c280*/  FMUL.FTZ R27, R2, R9.reuse ;  /* 0x00000009021b7220 */ /* 0x080fe20000410000 */
[----:B------:R-:W-:Y:S01]  /*c290*/  HADD2.F32 R6, -RZ, R46.H0_H0 ;  /* 0x2000002eff067230 */ /* 0x000fe20000004100 */
[----:B------:R-:W-:Y:S01]  /*c2a0*/  FFMA.FTZ R32, R7, R9, R5 ;  /* 0x0000000907207223 */ /* 0x000fe20000010005 */
[----:B------:R-:W-:Y:S01]  /*c2b0*/  HADD2.F32 R3, -RZ, R44.H0_H0 ;  /* 0x2000002cff037230 */ /* 0x000fe20000004100 */
[-C--:B------:R-:W-:Y:S01]  /*c2c0*/  FMUL.FTZ R25, R0, R8.reuse ;  /* 0x0000000800197220 */ /* 0x080fe20000410000 */
[----:B------:R-:W-:Y:S01]  /*c2d0*/  HADD2.F32 R10, -RZ, R10.H1_H1 ;  /* 0x3000000aff0a7230 */ /* 0x000fe20000004100 */
[----:B------:R-:W-:Y:S01]  /*c2e0*/  FFMA.FTZ R29, R6, R8, R4 ;  /* 0x00000008061d7223 */ /* 0x000fe20000010004 */
[----:B------:R-:W-:Y:S01]  /*c2f0*/  HADD2.F32 R5, -RZ, R47.H1_H1 ;  /* 0x3000002fff057230 */ /* 0x000fe20000004100 */
[C---:B------:R-:W-:Y:S01]  /*c300*/  FMUL.FTZ R4, R3.reuse, R20 ;  /* 0x0000001403047220 */ /* 0x040fe20000410000 */
[----:B------:R-:W-:Y:S01]  /*c310*/  HADD2.F32 R0, -RZ, R45.H1_H1 ;  /* 0x3000002dff007230 */ /* 0x000fe20000004100 */
[-C--:B------:R-:W-:Y:S01]  /*c320*/  FMUL.FTZ R24, R3, R10.reuse ;  /* 0x0000000a03187220 */ /* 0x080fe20000410000 */
[----:B------:R-:W-:Y:S01]  /*c330*/  HADD2.F32 R2, -RZ, R46.H1_H1 ;  /* 0x3000002eff027230 */ /* 0x000fe20000004100 */
[----:B------:R-:W-:Y:S01]  /*c340*/  FFMA.FTZ R26, R5, R10, R4 ;  /* 0x0000000a051a7223 */ /* 0x000fe20000010004 */
[--C-:B------:R-:W-:Y:S01]  /*c350*/  HADD2.F32 R3, -RZ, R48.reuse.H0_H0 ;  /* 0x20000030ff037230 */ /* 0x100fe20000004100 */
[----:B------:R-:W-:Y:S01]  /*c360*/  FMUL.FTZ R9, R0, R22 ;  /* 0x0000001600097220 */ /* 0x000fe20000410000 */
[----:B------:R-:W-:Y:S01]  /*c370*/  HADD2.F32 R4, -RZ, R48.H1_H1 ;  /* 0x30000030ff047230 */ /* 0x000fe20000004100 */
[----:B------:R-:W-:-:S02]  /*c380*/  FMUL.FTZ R8, R2, R23 ;  /* 0x0000001702087220 */ /* 0x000fc40000410000 */
[-C--:B------:R-:W-:Y:S02]  /*c390*/  FMUL.FTZ R2, R2, R15.reuse ;  /* 0x0000000f02027220 */ /* 0x080fe40000410000 */
[-C--:B------:R-:W-:Y:S02]  /*c3a0*/  FMUL.FTZ R0, R0, R14.reuse ;  /* 0x0000000e00007220 */ /* 0x080fe40000410000 */
[----:B------:R-:W-:Y:S02]  /*c3b0*/  FFMA.FTZ R14, R3, R14, R9 ;  /* 0x0000000e030e7223 */ /* 0x000fe40000010009 */
[----:B------:R-:W-:Y:S02]  /*c3c0*/  FFMA.FTZ R15, R4, R15, R8 ;  /* 0x0000000f040f7223 */ /* 0x000fe40000010008 */
[----:B------:R-:W-:Y:S02]  /*c3d0*/  FFMA.FTZ R11, R11, R19, -R30 ;  /* 0x000000130b0b7223 */ /* 0x000fe4000001081e */
[----:B------:R-:W-:-:S02]  /*c3e0*/  FFMA.FTZ R9, R7, R18, -R27 ;  /* 0x0000001207097223 */ /* 0x000fc4000001081b */
        /* <DEDUP_REMOVED lines=8> */
[----:B------:R-:W-:Y:S02]  /*c470*/  F2FP.PACK_AB R10, R7, R10 ;  /* 0x0000000a070a723e */ /* 0x000fe400000000ff */
[----:B------:R-:W-:-:S02]  /*c480*/  F2FP.PACK_AB R5, R32, R35 ;  /* 0x000000232005723e */ /* 0x000fc400000000ff */
[----:B------:R-:W-:Y:S02]  /*c490*/  F2FP.PACK_AB R11, R0, R2 ;  /* 0x00000002000b723e */ /* 0x000fe400000000ff */
[----:B------:R-:W-:Y:S02]  /*c4a0*/  F2FP.PACK_AB R6, R26, R29 ;  /* 0x0000001d1a06723e */ /* 0x000fe400000000ff */
[----:B------:R-:W-:Y:S01]  /*c4b0*/  F2FP.PACK_AB R7, R14, R15 ;  /* 0x0000000f0e07723e */ /* 0x000fe200000000ff */
[----:B------:R1:W-:Y:S04]  /*c4c0*/  STS.128 [R31], R8 ;  /* 0x000000081f007388 */ /* 0x0003e80000000c00 */
[----:B------:R1:W-:Y:S02]  /*c4d0*/  STS.128 [R28+0x100], R4 ;  /* 0x000100041c007388 */ /* 0x0003e40000000c00 */
.L_x_328:
[----:B------:R-:W-:Y:S05]  /*c4e0*/  BSYNC B0 ;  /* 0x0000000000007941 */ /* 0x000fea0003800000 */
.L_x_327:
[----:B------:R-:W-:Y:S01]  /*c4f0*/  IADD3 R2, R229, 0x40, RZ ;  /* 0x00000040e5027810 */ /* 0x000fe20007ffe0ff */
[----:B------:R-:W-:Y:S03]  /*c500*/  BSSY B0, `(.L_x_329) ;  /* 0x0000062000007945 */ /* 0x000fe60003800000 */
[----:B------:R-:W-:-:S13]  /*c510*/  ISETP.GE.OR P1, PT, R2, R40, P0 ;  /* 0x000000280200720c */ /* 0x000fda0000726670 */
[----:B------:R-:W-:Y:S05]  /*c520*/  @P1 BRA `(.L_x_330) ;  /* 0x000005f000001947 */ /* 0x000fea0003800000 */
[----:B------:R-:W-:Y:S01]  /*c530*/  SHF.R.S32.HI R0, RZ, 0x1f, R2 ;  /* 0x0000001fff007819 */ /* 0x000fe20000011402 */
[----:B------:R-:W-:Y:S01]  /*c540*/  HADD2.F32 R13, -RZ, R43.H0_H0 ;  /* 0x2000002bff0d7230 */ /* 0x000fe20000004100 */
[----:B------:R-:W-:Y:S01]  /*c550*/  MOV R3, c[0x0][0x27c] ;  /* 0x00009f0000037a02 */ /* 0x000fe20000000f00 */
[----:B------:R-:W-:Y:S01]  /*c560*/  HADD2.F32 R12, -RZ, R44.H1_H1 ;  /* 0x3000002cff0c7230 */ /* 0x000fe20000004100 */
[----:B------:R-:W-:Y:S02]  /*c570*/  LEA.HI R0, R0, R2, RZ, 0x3 ;  /* 0x0000000200007211 */ /* 0x000fe400078f18ff */
[----:B------:R-:W-:Y:S02]  /*c580*/  LEA.HI R3, R3, R249, RZ, 0x1d ;  /* 0x000000f903037211 */ /* 0x000fe400078fe8ff */
[----:B------:R-:W-:Y:S02]  /*c590*/  SHF.L.U32 R0, R0, 0x6, RZ ;  /* 0x0000000600007819 */ /* 0x000fe400000006ff */
[----:B-1----:R-:W-:-:S02]  /*c5a0*/  SHF.R.S32.HI R5, RZ, 0x1f, R3 ;  /* 0x0000001fff057819 */ /* 0x002fc40000011403 */
[----:B------:R-:W-:Y:S02]  /*c5b0*/  SHF.R.U32.HI R6, RZ, 0x3, R147 ;  /* 0x00000003ff067819 */ /* 0x000fe40000011693 */
[----:B------:R-:W-:Y:S02]  /*c5c0*/  LOP3.LUT R2, R147, 0x38, R36, 0xf8, !PT ;  /* 0x0000003893027812 */ /* 0x000fe400078ef824 */
[----:B------:R-:W-:Y:S02]  /*c5d0*/  SHF.L.U32 R4, R3, 0x3, RZ ;  /* 0x0000000303047819 */ /* 0x000fe400000006ff */
[----:B------:R-:W-:Y:S02]  /*c5e0*/  LOP3.LUT R0, R0, 0xfffffe00, RZ, 0xc0, !PT ;  /* 0xfffffe0000007812 */ /* 0x000fe400078ec0ff */
[----:B------:R-:W-:Y:S02]  /*c5f0*/  LEA.HI R3, R5, R3, RZ, 0x3 ;  /* 0x0000000305037211 */ /* 0x000fe400078f18ff */
[----:B------:R-:W-:-:S02]  /*c600*/  LOP3.LUT R2, R0, R2, R6, 0xf6, !PT ;  /* 0x0000000200027212 */ /* 0x000fc400078ef606 */
[----:B------:R-:W-:Y:S02]  /*c610*/  LOP3.LUT R4, R147, 0x38, R4, 0xf8, !PT ;  /* 0x0000003893047812 */ /* 0x000fe400078ef804 */
[----:B------:R-:W-:Y:S02]  /*c620*/  SHF.L.U32 R3, R3, 0xa, RZ ;  /* 0x0000000a03037819 */ /* 0x000fe400000006ff */
[----:B------:R-:W-:Y:S02]  /*c630*/  LEA R31, R2, 0x100, 0x1 ;  /* 0x00000100021f7811 */ /* 0x000fe400078e08ff */
[----:B------:R-:W-:Y:S02]  /*c640*/  LOP3.LUT R4, R4, R6, RZ, 0x3c, !PT ;  /* 0x0000000604047212 */ /* 0x000fe400078e3cff */
[----:B------:R-:W-:-:S04]  /*c650*/  LOP3.LUT R2, R3, 0x7fffe000, RZ, 0xc0, !PT ;  /* 0x7fffe00003027812 */ /* 0x000fc800078ec0ff */
[----:B------:R-:W-:Y:S01]  /*c660*/  IADD3 R2, R4, R2, R0 ;  /* 0x0000000204027210 */ /* 0x000fe20007ffe000 */
[--C-:B------:R-:W-:Y:S01]  /*c670*/  HADD2.F32 R0, -RZ, R41.reuse.H1_H1 ;  /* 0x30000029ff007230 */ /* 0x100fe20000004100 */
[----:B------:R-:W1:Y:S02]  /*c680*/  LDS.128 R4, [R31] ;  /* 0x000000001f047984 */ /* 0x000e640000000c00 */
[----:B------:R-:W-:Y:S01]  /*c690*/  SHF.L.U32 R28, R2, 0x1, RZ ;  /* 0x00000001021c7819 */ /* 0x000fe200000006ff */
[----:B------:R-:W-:-:S04]  /*c6a0*/  HADD2.F32 R2, -RZ, R41.H0_H0 ;  /* 0x20000029ff027230 */ /* 0x000fc80000004100 */
[----:B------:R-:W2:Y:S01]  /*c6b0*/  LDS.128 R8, [R28+0x100] ;  /* 0x000100001c087984 */ /* 0x000ea20000000c00 */
[--C-:B-1----:R-:W-:Y:S02]  /*c6c0*/  HADD2.F32 R17, -RZ, R4.reuse.H0_H0 ;  /* 0x20000004ff117230 */ /* 0x102fe40000004100 */
[----:B------:R-:W-:Y:S02]  /*c6d0*/  HADD2.F32 R16, -RZ, R4.H1_H1 ;  /* 0x30000004ff107230 */ /* 0x000fe40000004100 */
[--C-:B------:R-:W-:Y:S02]  /*c6e0*/  HADD2.F32 R23, -RZ, R7.reuse.H0_H0 ;  /* 0x20000007ff177230 */ /* 0x100fe40000004100 */
[----:B------:R-:W-:Y:S01]  /*c6f0*/  HADD2.F32 R22, -RZ, R7.H1_H1 ;  /* 0x30000007ff167230 */ /* 0x000fe20000004100 */
[----:B------:R-:W-:Y:S01]  /*c700*/  FMUL.FTZ R7, R2, R17 ;  /* 0x0000001102077220 */ /* 0x000fe20000410000 */
[----:B--2---:R-:W-:Y:S02]  /*c710*/  HADD2.F32 R4, -RZ, R8.H0_H0 ;  /* 0x20000008ff047230 */ /* 0x004fe40000004100 */
[----:B------:R-:W-:-:S02]  /*c720*/  HADD2.F32 R19, -RZ, R5.H0_H0 ;  /* 0x20000005ff137230 */ /* 0x000fc40000004100 */
[----:B------:R-:W-:Y:S01]  /*c730*/  HADD2.F32 R18, -RZ, R5.H1_H1 ;  /* 0x30000005ff127230 */ /* 0x000fe20000004100 */
[----:B------:R-:W-:Y:S01]  /*c740*/  FMUL.FTZ R34, R2, R4 ;  /* 0x0000000402227220 */ /* 0x000fe20000410000 */
[----:B------:R-:W-:Y:S01]  /*c750*/  HADD2.F32 R3, -RZ, R8.H1_H1 ;  /* 0x30000008ff037230 */ /* 0x000fe20000004100 */
[----:B------:R-:W-:Y:S01]  /*c760*/  FMUL.FTZ R2, R0, R16 ;  /* 0x0000001000027220 */ /* 0x000fe20000410000 */
[----:B------:R-:W-:Y:S01]  /*c770*/  HADD2.F32 R5, -RZ, R42.H0_H0 ;  /* 0x2000002aff057230 */ /* 0x000fe20000004100 */
[----:B------:R-:W-:Y:S01]  /*c780*/  FFMA.FTZ R39, R13, R4, R7 ;  /* 0x000000040d277223 */ /* 0x000fe20000010007 */
[--C-:B------:R-:W-:Y:S01]  /*c790*/  HADD2.F32 R21, -RZ, R6.reuse.H0_H0 ;  /* 0x20000006ff157230 */ /* 0x100fe20000004100 */
[----:B------:R-:W-:Y:S01]  /*c7a0*/  FFMA.FTZ R38, R12, R3, R2 ;  /* 0x000000030c267223 */ /* 0x000fe20000010002 */
[----:B------:R-:W-:Y:S01]  /*c7b0*/  HADD2.F32 R20, -RZ, R6.H1_H1 ;  /* 0x30000006ff147230 */ /* 0x000fe20000004100 */
[----:B------:R-:W-:Y:S01]  /*c7c0*/  FMUL.FTZ R4, R5, R19 ;  /* 0x0000001305047220 */ /* 0x000fe20000410000 */
[--C-:B------:R-:W-:Y:S01]  /*c7d0*/  HADD2.F32 R15, -RZ, R11.reuse.H0_H0 ;  /* 0x2000000bff0f7230 */ /* 0x100fe20000004100 */
[----:B------:R-:W-:Y:S01]  /*c7e0*/  FMUL.FTZ R33, R0, R3 ;  /* 0x0000000300217220 */ /* 0x000fe20000410000 */
[----:B------:R-:W-:Y:S01]  /*c7f0*/  HADD2.F32 R14, -RZ, R11.H1_H1 ;  /* 0x3000000bff0e7230 */ /* 0x000fe20000004100 */
[----:B------:R-:W-:Y:S01]  /*c800*/  FFMA.FTZ R13, R13, R17, -R34 ;  /* 0x000000110d0d7223 */ /* 0x000fe20000010822 */
[----:B------:R-:W-:-:S02]  /*c810*/  HADD2.F32 R6, -RZ, R9.H0_H0 ;  /* 0x20000009ff067230 */ /* 0x000fc40000004100 */
        /* <DEDUP_REMOVED lines=48> */
.L_x_330:
[----:B------:R-:W-:Y:S05]  /*cb20*/  BSYNC B0 ;  /* 0x0000000000007941 */ /* 0x000fea0003800000 */
.L_x_329:
[----:B------:R-:W-:-:S04]  /*cb30*/  IADD3 R2, R229, 0x60, RZ ;  /* 0x00000060e5027810 */ /* 0x000fc80007ffe0ff */
        /* <DEDUP_REMOVED lines=97> */
.L_x_320:
[----:B------:R-:W-:Y:S05]  /*d150*/  BSYNC B2 ;  /* 0x0000000000027941 */ /* 0x000fea0003800000 */
.L_x_304:
[----:B------:R-:W2:Y:S01]  /*d160*/  S2R R250, SR_TID.X ;  /* 0x0000000000fa7919 */ /* 0x000ea20000002100 */
[----:B------:R-:W-:Y:S01]  /*d170*/  MOV R3, 0x40 ;  /* 0x0000004000037802 */ /* 0x000fe20000000f00 */
[----:B-1----:R-:W-:Y:S01]  /*d180*/  IMAD.WIDE.U32 R6, R148, c[0x0][0x208], RZ ;  /* 0x0000820094067a25 */ /* 0x002fe200078e00ff */
[----:B------:R-:W-:Y:S01]  /*d190*/  MOV R15, c[0x0][0x208] ;  /* 0x00008200000f7a02 */ /* 0x000fe20000000f00 */
[----:B------:R-:W-:Y:S01]  /*d1a0*/  BAR.SYNC.DEFER_BLOCKING 0x0 ;  /* 0x0000000000007b1d */ /* 0x000fe20000010000 */
[----:B------:R-:W-:-:S02]  /*d1b0*/  MOV R11, 0x6 ;  /* 0x00000006000b7802 */ /* 0x000fc40000000f00 */
[C---:B------:R-:W-:Y:S02]  /*d1c0*/  SHF.L.U32 R12, R15.reuse, 0x6, RZ ;  /* 0x000000060f0c7819 */ /* 0x040fe400000006ff */
[----:B------:R-:W-:Y:S01]  /*d1d0*/  SHF.L.U64.HI R11, R15, R11, c[0x0][0x20c] ;  /* 0x000083000f0b7619 */ /* 0x000fe2000001020b */
[----:B------:R-:W-:Y:S01]  /*d1e0*/  BSSY B0, `(.L_x_331) ;  /* 0x00001a5000007945 */ /* 0x000fe20003800000 */
[----:B------:R-:W-:Y:S02]  /*d1f0*/  LOP3.LUT P3, RZ, R249, 0x2, RZ, 0xc0, !PT ;  /* 0x00000002f9ff7812 */ /* 0x000fe4000786c0ff */
[----:B------:R-:W-:Y:S02]  /*d200*/  IADD3 R206, R201, 0x20, RZ ;  /* 0x00000020c9ce7810 */ /* 0x000fe40007ffe0ff */
[----:B------:R-:W-:Y:S02]  /*d210*/  ISETP.NE.AND P5, PT, R50, RZ, PT ;  /* 0x000000ff3200720c */ /* 0x000fe40003fa5270 */
[----:B--2---:R-:W-:-:S02]  /*d220*/  LEA.HI R0, R217, R250, RZ, 0x4 ;  /* 0x000000fad9007211 */ /* 0x004fc400078f20ff */
[----:B------:R-:W-:Y:S02]  /*d230*/  ISETP.GT.AND P4, PT, R250, 0x7f, PT ;  /* 0x0000007ffa00780c */ /* 0x000fe40003f84270 */
[----:B------:R-:W-:Y:S01]  /*d240*/  LOP3.LUT R0, R0, 0xfffffff0, RZ, 0xc0, !PT ;  /* 0xfffffff000007812 */ /* 0x000fe200078ec0ff */
[----:B------:R-:W-:Y:S03]  /*d250*/  LDSM.16.M88.4 R132, [R207] ;  /* 0x00000000cf84783b */ /* 0x000fe60000000200 */
[----:B------:R-:W-:Y:S01]  /*d260*/  IADD3 R0, -R0, R250, RZ ;  /* 0x000000fa00007210 */ /* 0x000fe20007ffe1ff */
[----:B------:R-:W-:Y:S03]  /*d270*/  LDSM.16.M88.4 R176, [R207+0x4000] ;  /* 0x00400000cfb0783b */ /* 0x000fe60000000200 */
[----:B------:R-:W-:-:S03]  /*d280*/  SHF.R.S32.HI R2, RZ, 0x1f, R0 ;  /* 0x0000001fff027819 */ /* 0x000fc60000011400 */
[----:B------:R-:W-:Y:S02]  /*d290*/  @!P4 MOV R14, c[0x0][0x20c] ;  /* 0x00008300000eca02 */ /* 0x000fe40000000f00 */
[----:B------:R-:W-:-:S04]  /*d2a0*/  LEA.HI R2, R2, R0, RZ, 0x3 ;  /* 0x0000000002027211 */ /* 0x000fc800078f18ff */
[----:B------:R-:W-:-:S04]  /*d2b0*/  LOP3.LUT R2, R2, 0xfffffff8, RZ, 0xc0, !PT ;  /* 0xfffffff802027812 */ /* 0x000fc800078ec0ff */
[----:B------:R-:W-:Y:S02]  /*d2c0*/  IADD3 R0, R0, -R2, RZ ;  /* 0x8000000200007210 */ /* 0x000fe40007ffe0ff */
[----:B------:R-:W-:Y:S02]  /*d2d0*/  MOV R2, 0x20 ;  /* 0x0000002000027802 */ /* 0x000fe40000000f00 */
[C---:B------:R-:W-:Y:S02]  /*d2e0*/  LOP3.LUT P0, RZ, R0.reuse, 0x2, RZ, 0xc0, !PT ;  /* 0x0000000200ff7812 */ /* 0x040fe4000780c0ff */
[----:B------:R-:W-:Y:S01]  /*d2f0*/  LOP3.LUT P1, RZ, R0, 0x4, RZ, 0xc0, !PT ;  /* 0x0000000400ff7812 */ /* 0x000fe2000782c0ff */
[----:B------:R-:W-:Y:S01]  /*d300*/  IMAD R0, R49, c[0x0][0x208], RZ ;  /* 0x0000820031007a24 */ /* 0x000fe200078e02ff */
[----:B------:R-:W-:Y:S02]  /*d310*/  SEL R2, R2, 0xffffffe0, !P0 ;  /* 0xffffffe002027807 */ /* 0x000fe40004000000 */
[----:B------:R-:W-:Y:S01]  /*d320*/  SEL R3, R3, 0xffffffc0, !P1 ;  /* 0xffffffc003037807 */ /* 0x000fe20004800000 */
[----:B------:R-:W-:Y:S01]  /*d330*/  IMAD R4, R148, c[0x0][0x20c], R0 ;  /* 0x0000830094047a24 */ /* 0x000fe200078e0200 */
[----:B------:R-:W-:-:S02]  /*d340*/  IADD3 R0, R207, R2, RZ ;  /* 0x00000002cf007210 */ /* 0x000fc40007ffe0ff */
[-C--:B------:R-:W-:Y:S02]  /*d350*/  IADD3 R2, R207, R3.reuse, RZ ;  /* 0x00000003cf027210 */ /* 0x080fe40007ffe0ff */
[----:B------:R-:W-:Y:S01]  /*d360*/  IADD3 R3, R0, R3, RZ ;  /* 0x0000000300037210 */ /* 0x000fe20007ffe0ff */
[----:B------:R-:W-:Y:S01]  /*d370*/  LDSM.16.M88.4 R136, [R0] ;  /* 0x000000000088783b */ /* 0x000fe20000000200 */
[----:B------:R-:W-:-:S03]  /*d380*/  IADD3 R7, R7, R4, RZ ;  /* 0x0000000407077210 */ /* 0x000fc60007ffe0ff */
[----:B------:R1:W-:Y:S04]  /*d390*/  LDSM.16.M88.4 R180, [R0+0x4000] ;  /* 0x0040000000b4783b */ /* 0x0003e80000000200 */
[----:B------:R-:W-:Y:S04]  /*d3a0*/  LDSM.16.M88.4 R156, [R2] ;  /* 0x00000000029c783b */ /* 0x000fe80000000200 */
[----:B------:R2:W-:Y:S04]  /*d3b0*/  LDSM.16.M88.4 R188, [R2+0x4000] ;  /* 0x0040000002bc783b */ /* 0x0005e80000000200 */
[----:B------:R-:W-:Y:S04]  /*d3c0*/  LDSM.16.M88.4 R168, [R3] ;  /* 0x0000000003a8783b */ /* 0x000fe80000000200 */
[----:B------:R3:W-:Y:S04]  /*d3d0*/  LDSM.16.M88.4 R192, [R3+0x4000] ;  /* 0x0040000003c0783b */ /* 0x0007e80000000200 */
[----:B------:R-:W-:Y:S01]  /*d3e0*/  BAR.SYNC.DEFER_BLOCKING 0x0 ;  /* 0x0000000000007b1d */ /* 0x000fe20000010000 */
[----:B-1----:R-:W-:Y:S01]  /*d3f0*/  IMAD R0, R7, 0x70, RZ ;  /* 0x0000007007007824 */ /* 0x002fe200078e02ff */
[----:B--2---:R-:W-:-:S02]  /*d400*/  MOV R2, R246 ;  /* 0x000000f600027202 */ /* 0x004fc40000000f00 */
[----:B---3--:R-:W-:-:S05]  /*d410*/  MOV R3, R248 ;  /* 0x000000f800037202 */ /* 0x008fca0000000f00 */
[----:B------:R-:W-:Y:S01]  /*d420*/  IMAD.WIDE.U32 R4, R6, 0x70, R2 ;  /* 0x0000007006047825 */ /* 0x000fe200078e0002 */
[----:B------:R-:W-:-:S04]  /*d430*/  DEPBAR.LE SB0, 0x0 ;  /* 0x000080000000791a */ /* 0x000fc80000000000 */
[----:B------:R-:W-:Y:S01]  /*d440*/  BAR.SYNC.DEFER_BLOCKING 0x0 ;  /* 0x0000000000007b1d */ /* 0x000fe20000010000 */
[----:B------:R-:W-:Y:S02]  /*d450*/  LEA R2, P0, R4, c[0x0][0x1f8], 0x1 ;  /* 0x00007e0004027a11 */ /* 0x000fe400078008ff */
[----:B------:R-:W-:Y:S02]  /*d460*/  IADD3 R0, R5, R0, RZ ;  /* 0x0000000005007210 */ /* 0x000fe40007ffe0ff */
[----:B------:R-:W-:Y:S02]  /*d470*/  IADD3 R8, P1, R12, R2, RZ ;  /* 0x000000020c087210 */ /* 0x000fe40007f3e0ff */
[----:B------:R-:W-:Y:S02]  /*d480*/  LEA.HI.X R3, R4, c[0x0][0x1fc], R0, 0x1, P0 ;  /* 0x00007f0004037a11 */ /* 0x000fe400000f0c00 */
[----:B------:R-:W-:Y:S02]  /*d490*/  SEL R5, RZ, 0x2, P6 ;  /* 0x00000002ff057807 */ /* 0x000fe40003000000 */
[----:B------:R-:W-:-:S02]  /*d4a0*/  IADD3 R6, P0, R8, R12, RZ ;  /* 0x0000000c08067210 */ /* 0x000fc40007f1e0ff */
[----:B------:R-:W-:Y:S02]  /*d4b0*/  IADD3.X R9, R11, R3, RZ, P1, !PT ;  /* 0x000000030b097210 */ /* 0x000fe40000ffe4ff */
[----:B------:R-:W-:Y:S02]  /*d4c0*/  IADD3 R12, P2, P1, R12, 0x80, R2 ;  /* 0x000000800c0c7810 */ /* 0x000fe4000795e002 */
[----:B------:R-:W-:Y:S02]  /*d4d0*/  IADD3 R5, R52, R5, RZ ;  /* 0x0000000534057210 */ /* 0x000fe40007ffe0ff */
[----:B------:R-:W-:Y:S02]  /*d4e0*/  IADD3.X R7, R9, R11, RZ, P0, !PT ;  /* 0x0000000b09077210 */ /* 0x000fe400007fe4ff */
[----:B------:R-:W-:Y:S02]  /*d4f0*/  @!P4 LEA R10, P0, R15, R6, 0x6 ;  /* 0x000000060f0ac211 */ /* 0x000fe400078030ff */
[----:B------:R-:W-:Y:S01]  /*d500*/  IADD3.X R13, R11, RZ, R3, P2, P1 ;  /* 0x000000ff0b0d7210 */ /* 0x000fe200017e2403 */
[----:B------:R-:W1:Y:S01]  /*d510*/  LDSM.16.M88.4 R20, [R201] ;  /* 0x00000000c914783b */ /* 0x000e620000000200 */
[----:B------:R-:W-:-:S02]  /*d520*/  IADD3 R4, R51, R173, -R229 ;  /* 0x000000ad33047210 */ /* 0x000fc40007ffe8e5 */
[----:B------:R-:W-:Y:S01]  /*d530*/  LOP3.LUT P1, RZ, R5, 0x1, RZ, 0xc0, !PT ;  /* 0x0000000105ff7812 */ /* 0x000fe2000782c0ff */
[----:B------:R-:W2:Y:S01]  /*d540*/  LDSM.16.M88.4 R28, [R201+0x800] ;  /* 0x00080000c91c783b */ /* 0x000ea20000000200 */
[----:B------:R-:W-:Y:S02]  /*d550*/  @!P4 LEA.HI.X R11, R15, R7, R14, 0x6, P0 ;  /* 0x000000070f0bc211 */ /* 0x000fe400000f340e */
[----:B------:R-:W-:Y:S01]  /*d560*/  ISETP.LT.OR P0, PT, R4, 0x1, !P1 ;  /* 0x000000010400780c */ /* 0x000fe20004f01670 */
[----:B------:R-:W-:Y:S01]  /*d570*/  LDSM.16.M88.4 R40, [R201+0x1000] ;  /* 0x00100000c928783b */ /* 0x000fe20000000200 */
[----:B------:R-:W-:Y:S02]  /*d580*/  MOV R0, R206 ;  /* 0x000000ce00007202 */ /* 0x000fe40000000f00 */
[----:B------:R-:W-:Y:S01]  /*d590*/  @P3 IADD3 R0, R201, -0x20, RZ ;  /* 0xffffffe0c9003810 */ /* 0x000fe20007ffe0ff */
[----:B------:R-:W-:Y:S01]  /*d5a0*/  LDSM.16.M88.4 R44, [R201+0x1800] ;  /* 0x00180000c92c783b */ /* 0x000fe20000000200 */
[----:B------:R-:W-:-:S02]  /*d5b0*/  LOP3.LUT P2, RZ, R5, 0x2, RZ, 0xc0, !PT ;  /* 0x0000000205ff7812 */ /* 0x000fc4000784c0ff */
[----:B------:R-:W-:Y:S01]  /*d5c0*/  @P3 IADD3 R206, R201, -0x20, RZ ;  /* 0xffffffe0c9ce3810 */ /* 0x000fe20007ffe0ff */
[----:B------:R-:W3:Y:S04]  /*d5d0*/  LDSM.16.M88.4 R32, [R0] ;  /* 0x000000000020783b */ /* 0x000ee80000000200 */
[----:B------:R-:W4:Y:S04]  /*d5e0*/  LDSM.16.M88.4 R48, [R0+0x800] ;  /* 0x000800000030783b */ /* 0x000f280000000200 */
[----:B------:R-:W-:Y:S04]  /*d5f0*/  LDSM.16.M88.4 R60, [R0+0x1000] ;  /* 0x00100000003c783b */ /* 0x000fe80000000200 */
[----:B------:R-:W-:Y:S04]  /*d600*/  LDSM.16.M88.4 R56, [R0+0x1800] ;  /* 0x001800000038783b */ /* 0x000fe80000000200 */
[----:B------:R-:W-:Y:S04]  /*d610*/  LDSM.16.M88.4 R88, [R0+0x2000] ;  /* 0x002000000058783b */ /* 0x000fe80000000200 */
[----:B------:R-:W-:Y:S04]  /*d620*/  LDSM.16.M88.4 R120, [R0+0x2800] ;  /* 0x002800000078783b */ /* 0x000fe80000000200 */
[----:B------:R3:W-:Y:S01]  /*d630*/  LDSM.16.M88.4 R116, [R0+0x3000] ;  /* 0x003000000074783b */ /* 0x0007e20000000200 */
[C---:B-1----:R-:W-:Y:S03]  /*d640*/  HMMA.16816.F32 R24, R132.reuse, R20, RZ ;  /* 0x000000148418723c */ /* 0x042fe600000018ff */
[----:B------:R-:W1:Y:S04]  /*d650*/  LDSM.16.M88.4 R52, [R201+0x2000] ;  /* 0x00200000c934783b */ /* 0x000e680000000200 */
[----:B------:R-:W-:Y:S01]  /*d660*/  LDSM.16.M88.4 R64, [R201+0x2800] ;  /* 0x00280000c940783b */ /* 0x000fe20000000200 */
[C---:B------:R-:W-:Y:S03]  /*d670*/  HMMA.16816.F32 R20, R132.reuse, R22, RZ ;  /* 0x000000168414723c */ /* 0x040fe600000018ff */
[----:B------:R-:W1:Y:S04]  /*d680*/  LDSM.16.M88.4 R76, [R201+0x3000] ;  /* 0x00300000c94c783b */ /* 0x000e680000000200 */
[----:B------:R-:W-:Y:S01]  /*d690*/  @!PT LDS RZ, [RZ] ;  /* 0x00000000fffff984 */ /* 0x000fe20000000800 */
[----:B------:R-:W-:Y:S01]  /*d6a0*/  @!PT LDS RZ, [RZ] ;  /* 0x00000000fffff984 */ /* 0x000fe20000000800 */
[----:B------:R-:W-:Y:S01]  /*d6b0*/  @!PT LDS RZ, [RZ] ;  /* 0x00000000fffff984 */ /* 0x000fe20000000800 */
[----:B------:R1:W-:Y:S01]  /*d6c0*/  LDGSTS.E.BYPASS.LTC128B.128 [R208+0x100], [R2.64], !P0 ;  /* 0x0010000002d07fae */ /* 0x0003e2000c101d4a */
[C---:B------:R-:W-:Y:S01]  /*d6d0*/  ISETP.LT.OR P0, PT, R4.reuse, 0x1, !P2 ;  /* 0x000000010400780c */ /* 0x040fe20005701670 */
[----:B--2---:R-:W-:Y:S08]  /*d6e0*/  HMMA.16816.F32 R16, R132, R28, RZ ;  /* 0x0000001c8410723c */ /* 0x004ff000000018ff */
[----:B---3--:R-:W-:Y:S04]  /*d6f0*/  HMMA.16816.F32 R80, R136, R32, R24 ;  /* 0x000000208850723c */ /* 0x008fe80000001818 */
[----:B------:R1:W-:Y:S01]  /*d700*/  LDGSTS.E.BYPASS.LTC128B.128 [R208+0x3900], [R2.64+0x80], !P0 ;  /* 0x0390008002d07fae */ /* 0x0003e2000c101d4a */
[----:B------:R-:W-:-:S02]  /*d710*/  ISETP.LT.OR P0, PT, R4, 0x21, !P1 ;  /* 0x000000210400780c */ /* 0x000fc40004f01670 */
[C---:B------:R-:W-:Y:S01]  /*d720*/  ISETP.LT.OR P1, PT, R4.reuse, 0x41, !P1 ;  /* 0x000000410400780c */ /* 0x040fe20004f21670 */
[----:B------:R-:W-:Y:S08]  /*d730*/  HMMA.16816.F32 R92, R136, R34, R20 ;  /* 0x00000022885c723c */ /* 0x000ff00000001814 */
[----:B------:R-:W-:Y:S02]  /*d740*/  HMMA.16816.F32 R28, R132, R30, RZ ;  /* 0x0000001e841c723c */ /* 0x000fe400000018ff */
[----:B------:R2:W-:Y:S01]  /*d750*/  LDGSTS.E.BYPASS.LTC128B.128 [R208+0x1100], [R8.64], !P0 ;  /* 0x0110000008d07fae */ /* 0x0005e2000c101d4a */
[----:B------:R-:W-:-:S02]  /*d760*/  ISETP.LT.OR P0, PT, R4, 0x21, !P2 ;  /* 0x000000210400780c */ /* 0x000fc40005701670 */
[----:B------:R-:W-:-:S03]  /*d770*/  ISETP.LT.OR P2, PT, R4, 0x41, !P2 ;  /* 0x000000410400780c */ /* 0x000fc60005741670 */
[C---:B------:R-:W-:Y:S08]  /*d780*/  HMMA.16816.F32 R32, R132.reuse, R40, RZ ;  /* 0x000000288420723c */ /* 0x040ff000000018ff */
[----:B------:R3:W-:Y:S01]  /*d790*/  LDGSTS.E.BYPASS.LTC128B.128 [R208+0x4900], [R12.64], !P0 ;  /* 0x049000000cd07fae */ /* 0x0007e2000c101d4a */
[----:B------:R-:W-:Y:S01]  /*d7a0*/  LOP3.LUT P0, RZ, R249, 0x4, RZ, 0xc0, !PT ;  /* 0x00000004f9ff7812 */ /* 0x000fe2000780c0ff */
[----:B------:R-:W-:Y:S02]  /*d7b0*/  HMMA.16816.F32 R24, R132, R42, RZ ;  /* 0x0000002a8418723c */ /* 0x000fe400000018ff */
[----:B------:R2:W-:Y:S01]  /*d7c0*/  LDGSTS.E.BYPASS.LTC128B.128 [R208+0x2100], [R6.64], !P1 ;  /* 0x0210000006d07fae */ /* 0x0005e2000c901d4a */
[----:B------:R-:W-:-:S02]  /*d7d0*/  @!P4 ISETP.LT.OR P1, PT, R4, 0x61, P5 ;  /* 0x000000610400c80c */ /* 0x000fc40002f21670 */
[----:B------:R-:W-:Y:S01]  /*d7e0*/  SEL R0, R69, 0xffffffc0, !P0 ;  /* 0xffffffc045007807 */ /* 0x000fe20004000000 */
[----:B------:R2:W-:Y:S01]  /*d7f0*/  LDGSTS.E.BYPASS.LTC128B.128 [R208+0x5900], [R6.64+0x80], !P2 ;  /* 0x0590008006d07fae */ /* 0x0005e2000d101d4a */
[----:B------:R-:W-:Y:S01]  /*d800*/  @!P4 ISETP.LT.OR P0, PT, R4, 0x61, P6 ;  /* 0x000000610400c80c */ /* 0x000fe20003701670 */
[----:B------:R-:W-:Y:S01]  /*d810*/  HMMA.16816.F32 R20, R132, R44, RZ ;  /* 0x0000002c8414723c */ /* 0x000fe200000018ff */
[----:B-1----:R-:W-:Y:S02]  /*d820*/  IADD3 R2, R201, R0, RZ ;  /* 0x00000000c9027210 */ /* 0x002fe40007ffe0ff */
[----:B------:R-:W-:-:S05]  /*d830*/  IADD3 R200, R0, 0x3800, R206 ;  /* 0x0000380000c87810 */ /* 0x000fca0007ffe0ce */
[----:B------:R1:W-:Y:S01]  /*d840*/  @!P4 LDGSTS.E.BYPASS.LTC128B.128 [R210+0x3100], [R10.64], !P1 ;  /* 0x031000000ad2cfae */ /* 0x0003e2000c901d4a */
[----:B----4-:R-:W-:Y:S03]  /*d850*/  HMMA.16816.F32 R112, R136, R50, R28 ;  /* 0x000000328870723c */ /* 0x010fe6000000181c */
[----:B------:R1:W-:Y:S01]  /*d860*/  @!P4 LDGSTS.E.BYPASS.LTC128B.128 [R210+0x6900], [R10.64+0x80], !P0 ;  /* 0x069000800ad2cfae */ /* 0x0003e2000c101d4a */
[----:B------:R-:W-:-:S03]  /*d870*/  ISETP.GT.AND P0, PT, R148, R251, PT ;  /* 0x000000fb9400720c */ /* 0x000fc60003f04270 */
[----:B------:R-:W4:Y:S01]  /*d880*/  LDSM.16.M88.4 R40, [R2] ;  /* 0x000000000228783b */ /* 0x000f220000000200 */
[----:B---3--:R-:W-:Y:S03]  /*d890*/  HMMA.16816.F32 R12, R132, R52, RZ ;  /* 0x00000034840c723c */ /* 0x008fe600000018ff */
[----:B------:R-:W3:Y:S04]  /*d8a0*/  LDSM.16.M88.4 R28, [R200+-0x3800] ;  /* 0xffc80000c81c783b */ /* 0x000ee80000000200 */
[----:B------:R-:W0:Y:S01]  /*d8b0*/  LDGDEPBAR ;  /* 0x00000000000079af */ /* 0x000e220000000000 */
[----:B------:R-:W-:Y:S08]  /*d8c0*/  HMMA.16816.F32 R108, R136, R48, R16 ;  /* 0x00000030886c723c */ /* 0x000ff00000001810 */
[C---:B------:R-:W-:Y:S01]  /*d8d0*/  HMMA.16816.F32 R16, R132.reuse, R46, RZ ;  /* 0x0000002e8410723c */ /* 0x040fe200000018ff */
[----:B------:R-:W1:Y:S07]  /*d8e0*/  LDSM.16.M88.4 R44, [R2+0x800] ;  /* 0x00080000022c783b */ /* 0x000e6e0000000200 */
[----:B--2---:R-:W-:Y:S08]  /*d8f0*/  HMMA.16816.F32 R4, R132, R78, RZ ;  /* 0x0000004e8404723c */ /* 0x004ff000000018ff */
[C---:B------:R-:W-:Y:S08]  /*d900*/  HMMA.16816.F32 R96, R136.reuse, R88, R12 ;  /* 0x000000588860723c */ /* 0x040ff0000000180c */
[----:B------:R-:W-:Y:S08]  /*d910*/  HMMA.16816.F32 R84, R136, R62, R24 ;  /* 0x0000003e8854723c */ /* 0x000ff00000001818 */
[----:B------:R-:W-:Y:S08]  /*d920*/  HMMA.16816.F32 R12, R132, R66, RZ ;  /* 0x00000042840c723c */ /* 0x000ff000000018ff */
[----:B----4-:R-:W-:Y:S01]  /*d930*/  HMMA.16816.F32 R24, R156, R40, R80 ;  /* 0x000000289c18723c */ /* 0x010fe20000001850 */
[----:B------:R-:W-:Y:S07]  /*d940*/  LDSM.16.M88.4 R80, [R206+0x3800] ;  /* 0x00380000ce50783b */ /* 0x000fee0000000200 */
[----:B-1----:R-:W-:Y:S01]  /*d950*/  HMMA.16816.F32 R8, R132, R76, RZ ;  /* 0x0000004c8408723c */ /* 0x002fe200000018ff */
[----:B------:R-:W-:Y:S07]  /*d960*/  LDSM.16.M88.4 R76, [R200+-0x2800] ;  /* 0xffd80000c84c783b */ /* 0x000fee0000000200 */
[----:B------:R-:W-:Y:S08]  /*d970*/  HMMA.16816.F32 R72, R136, R56, R20 ;  /* 0x000000388848723c */ /* 0x000ff00000001814 */
[----:B------:R-:W-:Y:S01]  /*d980*/  HMMA.16816.F32 R20, R132, R54, RZ ;  /* 0x000000368414723c */ /* 0x000fe200000018ff */
[----:B------:R-:W1:Y:S07]  /*d990*/  LDSM.16.M88.4 R52, [R201+0x3800] ;  /* 0x00380000c934783b */ /* 0x000e6e0000000200 */
[----:B------:R-:W-:Y:S01]  /*d9a0*/  HMMA.16816.F32 R104, R136, R58, R16 ;  /* 0x0000003a8868723c */ /* 0x000fe20000001810 */
[----:B------:R-:W2:Y:S07]  /*d9b0*/  LDSM.16.M88.4 R56, [R2+0x1800] ;  /* 0x001800000238783b */ /* 0x000eae0000000200 */
[----:B------:R-:W-:Y:S08]  /*d9c0*/  HMMA.16816.F32 R16, R132, R64, RZ ;  /* 0x000000408410723c */ /* 0x000ff000000018ff */
[----:B------:R-:W-:Y:S08]  /*d9d0*/  HMMA.16816.F32 R64, R136, R118, R4 ;  /* 0x000000768840723c */ /* 0x000ff00000001804 */
[----:B------:R-:W-:Y:S01]  /*d9e0*/  HMMA.16816.F32 R4, R156, R42, R92 ;  /* 0x0000002a9c04723c */ /* 0x000fe2000000185c */
[----:B------:R-:W4:Y:S04]  /*d9f0*/  LDSM.16.M88.4 R40, [R200+-0x3000] ;  /* 0xffd00000c828783b */ /* 0x000f280000000200 */
[----:B------:R-:W-:Y:S03]  /*da00*/  LDSM.16.M88.4 R92, [R201+0x4000] ;  /* 0x00400000c95c783b */ /* 0x000fe60000000200 */
[----:B------:R-:W-:Y:S08]  /*da10*/  HMMA.16816.F32 R140, R136, R122, R12 ;  /* 0x0000007a888c723c */ /* 0x000ff0000000180c */
[----:B---3--:R-:W-:Y:S08]  /*da20*/  HMMA.16816.F32 R12, R168, R28, R24 ;  /* 0x0000001ca80c723c */ /* 0x008ff00000001818 */
[C---:B-----5:R-:W-:Y:S01]  /*da30*/  HMMA.16816.F32 R144, R136.reuse, R116, R8 ;  /* 0x000000748890723c */ /* 0x060fe20000001808 */
[----:B------:R-:W3:Y:S07]  /*da40*/  LDSM.16.M88.4 R8, [R2+0x2000] ;  /* 0x002000000208783b */ /* 0x000eee0000000200 */
[C---:B------:R-:W-:Y:S01]  /*da50*/  HMMA.16816.F32 R100, R136.reuse, R60, R32 ;  /* 0x0000003c8864723c */ /* 0x040fe20000001820 */
[----:B------:R-:W1:Y:S07]  /*da60*/  LDSM.16.M88.4 R32, [R2+0x1000] ;  /* 0x001000000220783b */ /* 0x000e6e0000000200 */
[----:B------:R-:W-:Y:S08]  /*da70*/  HMMA.16816.F32 R48, R136, R120, R16 ;  /* 0x000000788830723c */ /* 0x000ff00000001810 */
[----:B------:R-:W-:Y:S01]  /*da80*/  HMMA.16816.F32 R16, R156, R44, R108 ;  /* 0x0000002c9c10723c */ /* 0x000fe2000000186c */
[----:B------:R-:W-:Y:S07]  /*da90*/  LDSM.16.M88.4 R108, [R200] ;  /* 0x00000000c86c783b */ /* 0x000fee0000000200 */
[----:B------:R-:W-:Y:S01]  /*daa0*/  HMMA.16816.F32 R60, R136, R90, R20 ;  /* 0x0000005a883c723c */ /* 0x000fe20000001814 */
[----:B------:R-:W3:Y:S04]  /*dab0*/  LDSM.16.M88.4 R20, [R2+0x2800] ;  /* 0x002800000214783b */ /* 0x000ee80000000200 */
[----:B------:R-:W-:Y:S03]  /*dac0*/  LDSM.16.M88.4 R88, [R206+0x4000] ;  /* 0x00400000ce58783b */ /* 0x000fe60000000200 */
[----:B------:R-:W-:Y:S01]  /*dad0*/  HMMA.16816.F32 R112, R156, R46, R112 ;  /* 0x0000002e9c70723c */ /* 0x000fe20000001870 */
[----:B------:R-:W3:Y:S07]  /*dae0*/  LDSM.16.M88.4 R44, [R2+0x3000] ;  /* 0x00300000022c783b */ /* 0x000eee0000000200 */
[----:B------:R-:W-:Y:S08]  /*daf0*/  HMMA.16816.F32 R4, R168, R30, R4 ;  /* 0x0000001ea804723c */ /* 0x000ff00000001804 */
[----:B-1----:R-:W-:Y:S08]  /*db00*/  HMMA.16816.F32 R12, R176, R52, R12 ;  /* 0x00000034b00c723c */ /* 0x002ff0000000180c */
[----:B--2---:R-:W-:Y:S01]  /*db10*/  HMMA.16816.F32 R120, R156, R58, R104 ;  /* 0x0000003a9c78723c */ /* 0x004fe20000001868 */
[----:B------:R-:W1:Y:S07]  /*db20*/  LDSM.16.M88.4 R104, [R2+0x3800] ;  /* 0x003800000268783b */ /* 0x000e6e0000000200 */
[----:B----4-:R-:W-:Y:S08]  /*db30*/  HMMA.16816.F32 R16, R168, R40, R16 ;  /* 0x00000028a810723c */ /* 0x010ff00000001810 */
[C---:B---3--:R-:W-:Y:S08]  /*db40*/  HMMA.16816.F32 R116, R156.reuse, R8, R96 ;  /* 0x000000089c74723c */ /* 0x048ff00000001860 */
[----:B------:R-:W-:Y:S01]  /*db50*/  HMMA.16816.F32 R96, R156, R10, R60 ;  /* 0x0000000a9c60723c */ /* 0x000fe2000000183c */
[----:B------:R-:W2:Y:S07]  /*db60*/  LDSM.16.M88.4 R60, [R200+-0x800] ;  /* 0xfff80000c83c783b */ /* 0x000eae0000000200 */
[----:B------:R-:W-:Y:S01]  /*db70*/  HMMA.16816.F32 R4, R176, R54, R4 ;  /* 0x00000036b004723c */ /* 0x000fe20000001804 */
[----:B------:R-:W3:Y:S07]  /*db80*/  LDSM.16.M88.4 R52, [R200+-0x2000] ;  /* 0xffe00000c834783b */ /* 0x000eee0000000200 */
[C---:B------:R-:W-:Y:S08]  /*db90*/  HMMA.16816.F32 R100, R156.reuse, R32, R100 ;  /* 0x000000209c64723c */ /* 0x040ff00000001864 */
[----:B------:R-:W-:Y:S01]  /*dba0*/  HMMA.16816.F32 R124, R156, R34, R84 ;  /* 0x000000229c7c723c */ /* 0x000fe20000001854 */
[----:B------:R-:W4:Y:S07]  /*dbb0*/  LDSM.16.M88.4 R32, [R200+-0x1000] ;  /* 0xfff00000c820783b */ /* 0x000f2e0000000200 */
[----:B------:R-:W-:Y:S08]  /*dbc0*/  HMMA.16816.F32 R12, R180, R80, R12 ;  /* 0x00000050b40c723c */ /* 0x000ff0000000180c */
[C---:B------:R-:W-:Y:S01]  /*dbd0*/  HMMA.16816.F32 R84, R156.reuse, R20, R48 ;  /* 0x000000149c54723c */ /* 0x040fe20000001830 */
[----:B------:R-:W-:Y:S07]  /*dbe0*/  LDSM.16.M88.4 R48, [R200+-0x1800] ;  /* 0xffe80000c830783b */ /* 0x000fee0000000200 */
[C---:B------:R-:W-:Y:S08]  /*dbf0*/  HMMA.16816.F32 R28, R156.reuse, R22, R140 ;  /* 0x000000169c1c723c */ /* 0x040ff0000000188c */
[----:B------:R-:W-:Y:S08]  /*dc00*/  HMMA.16816.F32 R24, R156, R44, R144 ;  /* 0x0000002c9c18723c */ /* 0x000ff00000001890 */
[----:B------:R-:W-:Y:S01]  /*dc10*/  HMMA.16816.F32 R20, R168, R42, R112 ;  /* 0x0000002aa814723c */ /* 0x000fe20000001870 */
[----:B------:R-:W1:Y:S07]  /*dc20*/  LDSM.16.M88.4 R40, [R201+0x4800] ;  /* 0x00480000c928783b */ /* 0x000e6e0000000200 */
[----:B------:R-:W-:Y:S08]  /*dc30*/  HMMA.16816.F32 R16, R176, R92, R16 ;  /* 0x0000005cb010723c */ /* 0x000ff00000001810 */
[----:B------:R-:W-:Y:S08]  /*dc40*/  HMMA.16816.F32 R128, R156, R56, R72 ;  /* 0x000000389c80723c */ /* 0x000ff00000001848 */
[----:B------:R-:W-:Y:S01]  /*dc50*/  HMMA.16816.F32 R8, R180, R82, R4 ;  /* 0x00000052b408723c */ /* 0x000fe20000001804 */
[----:B------:R-:W-:Y:S07]  /*dc60*/  LDSM.16.M88.4 R80, [R201+0x5000] ;  /* 0x00500000c950783b */ /* 0x000fee0000000200 */
[----:B------:R-:W-:Y:S08]  /*dc70*/  HMMA.16816.F32 R64, R156, R46, R64 ;  /* 0x0000002e9c40723c */ /* 0x000ff00000001840 */
[C---:B------:R-:W-:Y:S08]  /*dc80*/  HMMA.16816.F32 R72, R168.reuse, R76, R100 ;  /* 0x0000004ca848723c */ /* 0x040ff00000001864 */
[----:B------:R-:W-:Y:S01]  /*dc90*/  HMMA.16816.F32 R44, R168, R78, R124 ;  /* 0x0000004ea82c723c */ /* 0x000fe2000000187c */
[----:B------:R-:W4:Y:S07]  /*dca0*/  LDSM.16.M88.4 R76, [R2+0x4000] ;  /* 0x00400000024c783b */ /* 0x000f2e0000000200 */
[----:B-1----:R-:W-:Y:S08]  /*dcb0*/  HMMA.16816.F32 R4, R188, R104, R12 ;  /* 0x00000068bc04723c */ /* 0x002ff0000000180c */
[----:B--2---:R-:W-:Y:S08]  /*dcc0*/  HMMA.16816.F32 R112, R168, R60, R24 ;  /* 0x0000003ca870723c */ /* 0x004ff00000001818 */
[----:B------:R-:W-:Y:S08]  /*dcd0*/  HMMA.16816.F32 R24, R176, R94, R20 ;  /* 0x0000005eb018723c */ /* 0x000ff00000001814 */
[----:B------:R-:W-:Y:S08]  /*dce0*/  HMMA.16816.F32 R20, R180, R88, R16 ;  /* 0x00000058b414723c */ /* 0x000ff00000001810 */
[C---:B---3--:R-:W-:Y:S08]  /*dcf0*/  HMMA.16816.F32 R56, R168.reuse, R52, R128 ;  /* 0x00000034a838723c */ /* 0x048ff00000001880 */
[C---:B------:R-:W-:Y:S08]  /*dd00*/  HMMA.16816.F32 R52, R168.reuse, R54, R120 ;  /* 0x00000036a834723c */ /* 0x040ff00000001878 */
[C---:B----4-:R-:W-:Y:S08]  /*dd10*/  HMMA.16816.F32 R84, R168.reuse, R32, R84 ;  /* 0x00000020a854723c */ /* 0x050ff00000001854 */
[----:B------:R-:W-:Y:S01]  /*dd20*/  HMMA.16816.F32 R100, R168, R34, R28 ;  /* 0x00000022a864723c */ /* 0x000fe2000000181c */
[----:B------:R-:W1:Y:S04]  /*dd30*/  LDSM.16.M88.4 R32, [R206+0x4800] ;  /* 0x00480000ce20783b */ /* 0x000e680000000200 */
[----:B------:R-:W-:Y:S03]  /*dd40*/  LDSM.16.M88.4 R28, [R206+0x5000] ;  /* 0x00500000ce1c783b */ /* 0x000fe60000000200 */
[----:B------:R-:W-:Y:S08]  /*dd50*/  HMMA.16816.F32 R16, R188, R106, R8 ;  /* 0x0000006abc10723c */ /* 0x000ff00000001808 */
[----:B------:R-:W-:Y:S01]  /*dd60*/  HMMA.16816.F32 R92, R168, R62, R64 ;  /* 0x0000003ea85c723c */ /* 0x000fe20000001840 */
[----:B------:R-:W2:Y:S07]  /*dd70*/  LDSM.16.M88.4 R60, [R200+0x800] ;  /* 0x00080000c83c783b */ /* 0x000eae0000000200 */
[----:B------:R-:W-:Y:S08]  /*dd80*/  HMMA.16816.F32 R4, R192, R108, R4 ;  /* 0x0000006cc004723c */ /* 0x000ff00000001804 */
[----:B------:R-:W-:Y:S08]  /*dd90*/  HMMA.16816.F32 R12, R176, R40, R72 ;  /* 0x00000028b00c723c */ /* 0x000ff00000001848 */
[----:B------:R-:W-:Y:S08]  /*dda0*/  HMMA.16816.F32 R8, R188, R76, R20 ;  /* 0x0000004cbc08723c */ /* 0x000ff00000001814 */
[----:B------:R-:W-:Y:S01]  /*ddb0*/  HMMA.16816.F32 R24, R180, R90, R24 ;  /* 0x0000005ab418723c */ /* 0x000fe20000001818 */
[----:B------:R-:W-:-:S04]  /*ddc0*/  FMUL.FTZ R0, R4, c[0x0][0x320] ;  /* 0x0000c80004007a20 */ /* 0x000fc80000410000 */
[----:B------:R3:W4:Y:S03]  /*ddd0*/  MUFU.TANH R121, R0 ;  /* 0x0000000000797308 */ /* 0x0007260000002400 */
[C---:B------:R-:W-:Y:S01]  /*dde0*/  HMMA.16816.F32 R64, R176.reuse, R80, R56 ;  /* 0x00000050b040723c */ /* 0x040fe20000001838 */
[----:B------:R-:W-:Y:S07]  /*ddf0*/  LDSM.16.M88.4 R56, [R201+0x6000] ;  /* 0x00600000c938783b */ /* 0x000fee0000000200 */
[----:B------:R-:W-:Y:S01]  /*de00*/  HMMA.16816.F32 R80, R176, R82, R52 ;  /* 0x00000052b050723c */ /* 0x000fe20000001834 */
[----:B------:R-:W-:Y:S01]  /*de10*/  LDSM.16.M88.4 R52, [R2+0x4800] ;  /* 0x004800000234783b */ /* 0x000fe20000000200 */
[----:B---3--:R-:W-:-:S06]  /*de20*/  FMUL.FTZ R0, R5, c[0x0][0x320] ;  /* 0x0000c80005007a20 */ /* 0x008fcc0000410000 */
[----:B------:R-:W-:Y:S01]  /*de30*/  HMMA.16816.F32 R16, R192, R110, R16 ;  /* 0x0000006ec010723c */ /* 0x000fe20000001810 */
[----:B------:R3:W1:Y:S07]  /*de40*/  MUFU.TANH R120, R0 ;  /* 0x0000000000787308 */ /* 0x00066e0000002400 */
[C---:B------:R-:W-:Y:S08]  /*de50*/  HMMA.16816.F32 R116, R168.reuse, R48, R116 ;  /* 0x00000030a874723c */ /* 0x040ff00000001874 */
[----:B------:R-:W-:Y:S01]  /*de60*/  HMMA.16816.F32 R96, R168, R50, R96 ;  /* 0x00000032a860723c */ /* 0x000fe20000001860 */
[----:B---3--:R-:W-:-:S04]  /*de70*/  FMUL.FTZ R0, R6, c[0x0][0x320] ;  /* 0x0000c80006007a20 */ /* 0x008fc80000410000 */
[----:B------:R3:W2:Y:S03]  /*de80*/  MUFU.TANH R111, R0 ;  /* 0x00000000006f7308 */ /* 0x0006a60000002400 */
[----:B------:R-:W-:Y:S01]  /*de90*/  HMMA.16816.F32 R48, R176, R42, R44 ;  /* 0x0000002ab030723c */ /* 0x000fe2000000182c */
[----:B------:R-:W4:Y:S04]  /*dea0*/  LDSM.16.M88.4 R44, [R201+0x5800] ;  /* 0x00580000c92c783b */ /* 0x000f280000000200 */
[----:B------:R-:W4:Y:S03]  /*deb0*/  LDSM.16.M88.4 R40, [R200+0x1000] ;  /* 0x00100000c828783b */ /* 0x000f260000000200 */
[----:B-1----:R-:W-:Y:S01]  /*dec0*/  HMMA.16816.F32 R12, R180, R32, R12 ;  /* 0x00000020b40c723c */ /* 0x002fe2000000180c */
[----:B---3--:R-:W-:-:S07]  /*ded0*/  FMUL.FTZ R0, R7, c[0x0][0x320] ;  /* 0x0000c80007007a20 */ /* 0x008fce0000410000 */
[----:B--2---:R-:W-:Y:S01]  /*dee0*/  HMMA.16816.F32 R4, R192, R60, R8 ;  /* 0x0000003cc004723c */ /* 0x004fe20000001808 */
[----:B------:R1:W2:Y:S07]  /*def0*/  MUFU.TANH R110, R0 ;  /* 0x00000000006e7308 */ /* 0x0002ae0000002400 */
[----:B------:R-:W-:Y:S08]  /*df00*/  HMMA.16816.F32 R8, R188, R78, R24 ;  /* 0x0000004ebc08723c */ /* 0x000ff00000001818 */
[----:B------:R-:W-:Y:S01]  /*df10*/  HMMA.16816.F32 R20, R180, R34, R48 ;  /* 0x00000022b414723c */ /* 0x000fe20000001830 */
[----:B-1----:R-:W-:Y:S01]  /*df20*/  FMUL.FTZ R0, R16, c[0x0][0x320] ;  /* 0x0000c80010007a20 */ /* 0x002fe20000410000 */
[----:B------:R-:W1:Y:S03]  /*df30*/  LDSM.16.M88.4 R32, [R2+0x5000] ;  /* 0x005000000220783b */ /* 0x000e660000000200 */
[----:B------:R3:W1:Y:S01]  /*df40*/  MUFU.TANH R109, R0 ;  /* 0x00000000006d7308 */ /* 0x0006620000002400 */
[----:B------:R-:W-:Y:S02]  /*df50*/  LDSM.16.M88.4 R48, [R2+0x5800] ;  /* 0x005800000230783b */ /* 0x000fe40000000200 */
[C---:B----4-:R-:W-:Y:S08]  /*df60*/  HMMA.16816.F32 R76, R176.reuse, R44, R116 ;  /* 0x0000002cb04c723c */ /* 0x050ff00000001874 */
[----:B------:R-:W-:Y:S01]  /*df70*/  HMMA.16816.F32 R72, R176, R46, R96 ;  /* 0x0000002eb048723c */ /* 0x000fe20000001860 */
[----:B------:R-:W4:Y:S01]  /*df80*/  LDSM.16.M88.4 R44, [R206+0x5800] ;  /* 0x00580000ce2c783b */ /* 0x000f220000000200 */
[----:B---3--:R-:W-:-:S04]  /*df90*/  FMUL.FTZ R0, R17, c[0x0][0x320] ;  /* 0x0000c80011007a20 */ /* 0x008fc80000410000 */
[----:B------:R3:W1:Y:S02]  /*dfa0*/  MUFU.TANH R108, R0 ;  /* 0x00000000006c7308 */ /* 0x0006640000002400 */
[----:B---3--:R-:W-:-:S06]  /*dfb0*/  FMUL.FTZ R0, R18, c[0x0][0x320] ;  /* 0x0000c80012007a20 */ /* 0x008fcc0000410000 */
[----:B------:R3:W1:Y:S02]  /*dfc0*/  MUFU.TANH R107, R0 ;  /* 0x00000000006b7308 */ /* 0x0006640000002400 */
[----:B---3--:R-:W-:Y:S02]  /*dfd0*/  FMUL.FTZ R0, R19, c[0x0][0x320] ;  /* 0x0000c80013007a20 */ /* 0x008fe40000410000 */
[----:B------:R-:W-:Y:S04]  /*dfe0*/  HMMA.16816.F32 R16, R188, R52, R12 ;  /* 0x00000034bc10723c */ /* 0x000fe8000000180c */
[----:B------:R3:W1:Y:S04]  /*dff0*/  MUFU.TANH R106, R0 ;  /* 0x00000000006a7308 */ /* 0x0006680000002400 */
[----:B------:R-:W-:Y:S01]  /*e000*/  HMMA.16816.F32 R12, R192, R62, R8 ;  /* 0x0000003ec00c723c */ /* 0x000fe20000001808 */
[----:B------:R-:W2:Y:S07]  /*e010*/  LDSM.16.M88.4 R60, [R201+0x6800] ;  /* 0x00680000c93c783b */ /* 0x000eae0000000200 */
[----:B------:R-:W-:Y:S01]  /*e020*/  HMMA.16816.F32 R8, R180, R28, R64 ;  /* 0x0000001cb408723c */ /* 0x000fe20000001840 */
[----:B---3--:R-:W-:-:S04]  /*e030*/  FMUL.FTZ R0, R4, c[0x0][0x320] ;  /* 0x0000c80004007a20 */ /* 0x008fc80000410000 */
[----:B------:R3:W1:Y:S03]  /*e040*/  MUFU.TANH R105, R0 ;  /* 0x0000000000697308 */ /* 0x0006660000002400 */
[----:B------:R-:W-:Y:S08]  /*e050*/  HMMA.16816.F32 R24, R192, R40, R16 ;  /* 0x00000028c018723c */ /* 0x000ff00000001810 */
[----:B------:R-:W-:Y:S01]  /*e060*/  HMMA.16816.F32 R64, R176, R56, R84 ;  /* 0x00000038b040723c */ /* 0x000fe20000001854 */
[----:B---3--:R-:W-:-:S07]  /*e070*/  FMUL.FTZ R0, R5, c[0x0][0x320] ;  /* 0x0000c80005007a20 */ /* 0x008fce0000410000 */
[----:B-1----:R-:W-:Y:S01]  /*e080*/  HMMA.16816.F32 R16, R188, R32, R8 ;  /* 0x00000020bc10723c */ /* 0x002fe20000001808 */
[----:B------:R1:W3:Y:S02]  /*e090*/  MUFU.TANH R104, R0 ;  /* 0x0000000000687308 */ /* 0x0002e40000002400 */
[----:B-1----:R-:W-:-:S06]  /*e0a0*/  FMUL.FTZ R0, R6, c[0x0][0x320] ;  /* 0x0000c80006007a20 */ /* 0x002fcc0000410000 */
[----:B------:R1:W1:Y:S02]  /*e0b0*/  MUFU.TANH R91, R0 ;  /* 0x00000000005b7308 */ /* 0x0002640000002400 */
[----:B-1----:R-:W-:Y:S02]  /*e0c0*/  FMUL.FTZ R0, R7, c[0x0][0x320] ;  /* 0x0000c80007007a20 */ /* 0x002fe40000410000 */
[----:B------:R-:W-:Y:S01]  /*e0d0*/  HMMA.16816.F32 R4, R188, R54, R20 ;  /* 0x00000036bc04723c */ /* 0x000fe20000001814 */
[----:B------:R-:W1:Y:S03]  /*e0e0*/  LDSM.16.M88.4 R52, [R200+0x1800] ;  /* 0x00180000c834783b */ /* 0x000e660000000200 */
[----:B------:R2:W1:Y:S04]  /*e0f0*/  MUFU.TANH R90, R0 ;  /* 0x00000000005a7308 */ /* 0x0004680000002400 */
[----:B------:R-:W-:Y:S01]  /*e100*/  HMMA.16816.F32 R20, R180, R30, R80 ;  /* 0x0000001eb414723c */ /* 0x000fe20000001850 */
[----:B------:R-:W1:Y:S01]  /*e110*/  LDSM.16.M88.4 R28, [R206+0x6000] ;  /* 0x00600000ce1c783b */ /* 0x000e620000000200 */
[----:B--2---:R-:W-:-:S04]  /*e120*/  FMUL.FTZ R0, R12, c[0x0][0x320] ;  /* 0x0000c8000c007a20 */ /* 0x004fc80000410000 */
[----:B------:R2:W1:Y:S10]  /*e130*/  MUFU.TANH R89, R0 ;  /* 0x0000000000597308 */ /* 0x0004740000002400 */
[----:B------:R-:W-:Y:S01]  /*e140*/  HMMA.16816.F32 R4, R192, R42, R4 ;  /* 0x0000002ac004723c */ /* 0x000fe20000001804 */
[----:B------:R-:W1:Y:S07]  /*e150*/  LDSM.16.M88.4 R40, [R200+0x2000] ;  /* 0x00200000c828783b */ /* 0x000e6e0000000200 */
[----:B------:R-:W-:Y:S01]  /*e160*/  HMMA.16816.F32 R8, R188, R34, R20 ;  /* 0x00000022bc08723c */ /* 0x000fe20000001814 */
[----:B--2---:R-:W-:-:S07]  /*e170*/  FMUL.FTZ R0, R13, c[0x0][0x320] ;  /* 0x0000c8000d007a20 */ /* 0x004fce0000410000 */
[----:B----4-:R-:W-:Y:S01]  /*e180*/  HMMA.16816.F32 R20, R180, R46, R72 ;  /* 0x0000002eb414723c */ /* 0x010fe20000001848 */
[----:B------:R2:W4:Y:S07]  /*e190*/  MUFU.TANH R88, R0 ;  /* 0x0000000000587308 */ /* 0x00052e0000002400 */
[C---:B------:R-:W-:Y:S08]  /*e1a0*/  HMMA.16816.F32 R32, R176.reuse, R58, R100 ;  /* 0x0000003ab020723c */ /* 0x040ff00000001864 */
[----:B------:R-:W-:Y:S01]  /*e1b0*/  HMMA.16816.F32 R56, R176, R60, R112 ;  /* 0x0000003cb038723c */ /* 0x000fe20000001870 */
[----:B--2---:R-:W-:-:S04]  /*e1c0*/  FMUL.FTZ R0, R14, c[0x0][0x320] ;  /* 0x0000c8000e007a20 */ /* 0x004fc80000410000 */
[----:B------:R2:W1:Y:S02]  /*e1d0*/  MUFU.TANH R38, R0 ;  /* 0x0000000000267308 */ /* 0x0004640000002400 */
[----:B--2---:R-:W-:Y:S02]  /*e1e0*/  FMUL.FTZ R0, R15, c[0x0][0x320] ;  /* 0x0000c8000f007a20 */ /* 0x004fe40000410000 */
[----:B------:R-:W-:Y:S01]  /*e1f0*/  HMMA.16816.F32 R12, R180, R44, R76 ;  /* 0x0000002cb40c723c */ /* 0x000fe2000000184c */
[----:B------:R-:W-:Y:S03]  /*e200*/  LDSM.16.M88.4 R44, [R200+0x2800] ;  /* 0x00280000c82c783b */ /* 0x000fe60000000200 */
        /* <DEDUP_REMOVED lines=8> */
[----:B-1----:R-:W-:Y:S04]  /*e290*/  HMMA.16816.F32 R24, R192, R52, R16 ;  /* 0x00000034c018723c */ /* 0x002fe80000001810 */
[----:B------:R1:W2:Y:S04]  /*e2a0*/  MUFU.TANH R78, R0 ;  /* 0x00000000004e7308 */ /* 0x0002a80000002400 */
[----:B------:R-:W-:Y:S08]  /*e2b0*/  HMMA.16816.F32 R16, R188, R48, R12 ;  /* 0x00000030bc10723c */ /* 0x000ff0000000180c */
[----:B------:R-:W-:Y:S01]  /*e2c0*/  HMMA.16816.F32 R12, R180, R28, R64 ;  /* 0x0000001cb40c723c */ /* 0x000fe20000001840 */
[----:B-1----:R-:W-:-:S04]  /*e2d0*/  FMUL.FTZ R0, R4, c[0x0][0x320] ;  /* 0x0000c80004007a20 */ /* 0x002fc80000410000 */
[----:B------:R1:W1:Y:S02]  /*e2e0*/  MUFU.TANH R77, R0 ;  /* 0x00000000004d7308 */ /* 0x0002640000002400 */
[----:B-1----:R-:W-:-:S06]  /*e2f0*/  FMUL.FTZ R0, R5, c[0x0][0x320] ;  /* 0x0000c80005007a20 */ /* 0x002fcc0000410000 */
[----:B------:R1:W1:Y:S02]  /*e300*/  MUFU.TANH R76, R0 ;  /* 0x00000000004c7308 */ /* 0x0002640000002400 */
[----:B-1----:R-:W-:-:S06]  /*e310*/  FMUL.FTZ R0, R6, c[0x0][0x320] ;  /* 0x0000c80006007a20 */ /* 0x002fcc0000410000 */
[----:B------:R1:W1:Y:S02]  /*e320*/  MUFU.TANH R74, R0 ;  /* 0x00000000004a7308 */ /* 0x0002640000002400 */
[----:B-1----:R-:W-:Y:S02]  /*e330*/  FMUL.FTZ R0, R7, c[0x0][0x320] ;  /* 0x0000c80007007a20 */ /* 0x002fe40000410000 */
[----:B------:R-:W-:Y:S01]  /*e340*/  HMMA.16816.F32 R4, R192, R54, R8 ;  /* 0x00000036c004723c */ /* 0x000fe20000001808 */
[----:B------:R-:W1:Y:S03]  /*e350*/  LDSM.16.M88.4 R52, [R2+0x6000] ;  /* 0x006000000234783b */ /* 0x000e660000000200 */
[----:B------:R2:W1:Y:S04]  /*e360*/  MUFU.TANH R72, R0 ;  /* 0x0000000000487308 */ /* 0x0004680000002400 */
[----:B------:R-:W-:Y:S01]  /*e370*/  HMMA.16816.F32 R8, R188, R50, R20 ;  /* 0x00000032bc08723c */ /* 0x000fe20000001814 */
[----:B------:R-:W3:Y:S07]  /*e380*/  LDSM.16.M88.4 R48, [R206+0x6800] ;  /* 0x00680000ce30783b */ /* 0x000eee0000000200 */
[----:B------:R-:W-:Y:S01]  /*e390*/  HMMA.16816.F32 R20, R192, R40, R16 ;  /* 0x00000028c014723c */ /* 0x000fe20000001810 */
[----:B--2---:R-:W-:-:S04]  /*e3a0*/  FMUL.FTZ R0, R24, c[0x0][0x320] ;  /* 0x0000c80018007a20 */ /* 0x004fc80000410000 */
[----:B------:R2:W1:Y:S11]  /*e3b0*/  MUFU.TANH R70, R0 ;  /* 0x0000000000467308 */ /* 0x0004760000002400 */
[----:B------:R-:W-:Y:S01]  /*e3c0*/  HMMA.16816.F32 R8, R192, R42, R8 ;  /* 0x0000002ac008723c */ /* 0x000fe20000001808 */
[----:B--2---:R-:W-:-:S07]  /*e3d0*/  FMUL.FTZ R0, R25, c[0x0][0x320] ;  /* 0x0000c80019007a20 */ /* 0x004fce0000410000 */
[----:B-1----:R-:W-:Y:S01]  /*e3e0*/  HMMA.16816.F32 R16, R188, R52, R12 ;  /* 0x00000034bc10723c */ /* 0x002fe2000000180c */
[----:B------:R1:W2:Y:S07]  /*e3f0*/  MUFU.TANH R73, R0 ;  /* 0x0000000000497308 */ /* 0x0002ae0000002400 */
[----:B---3--:R-:W-:Y:S01]  /*e400*/  HMMA.16816.F32 R12, R180, R48, R56 ;  /* 0x00000030b40c723c */ /* 0x008fe20000001838 */
[----:B-1----:R-:W-:-:S04]  /*e410*/  FMUL.FTZ R0, R26, c[0x0][0x320] ;  /* 0x0000c8001a007a20 */ /* 0x002fc80000410000 */
[----:B------:R1:W3:Y:S02]  /*e420*/  MUFU.TANH R69, R0 ;  /* 0x0000000000457308 */ /* 0x0002e40000002400 */
[----:B-1----:R-:W-:Y:S02]  /*e430*/  FMUL.FTZ R0, R27, c[0x0][0x320] ;  /* 0x0000c8001b007a20 */ /* 0x002fe40000410000 */
[----:B------:R-:W-:Y:S01]  /*e440*/  HMMA.16816.F32 R24, R180, R30, R32 ;  /* 0x0000001eb418723c */ /* 0x000fe20000001820 */
[----:B------:R-:W1:Y:S03]  /*e450*/  LDSM.16.M88.4 R32, [R2+0x6800] ;  /* 0x006800000220783b */ /* 0x000e660000000200 */
[----:B------:R2:W1:Y:S01]  /*e460*/  MUFU.TANH R67, R0 ;  /* 0x0000000000437308 */ /* 0x0004620000002400 */
[----:B------:R-:W3:Y:S01]  /*e470*/  LDSM.16.M88.4 R28, [R200+0x3000] ;  /* 0x00300000c81c783b */ /* 0x000ee20000000200 */
[----:B------:R-:W-:-:S04]  /*e480*/  DEPBAR.LE SB0, 0x0 ;  /* 0x000080000000791a */ /* 0x000fc80000000000 */
[----:B--2---:R-:W-:-:S04]  /*e490*/  FMUL.FTZ R0, R4, c[0x0][0x320] ;  /* 0x0000c80004007a20 */ /* 0x004fc80000410000 */
[----:B------:R2:W1:Y:S10]  /*e4a0*/  MUFU.TANH R66, R0 ;  /* 0x0000000000427308 */ /* 0x0004740000002400 */
[----:B------:R-:W-:Y:S01]  /*e4b0*/  HMMA.16816.F32 R24, R188, R54, R24 ;  /* 0x00000036bc18723c */ /* 0x000fe20000001818 */
[----:B--2---:R-:W-:-:S07]  /*e4c0*/  FMUL.FTZ R0, R5, c[0x0][0x320] ;  /* 0x0000c80005007a20 */ /* 0x004fce0000410000 */
[----:B-1----:R-:W-:Y:S01]  /*e4d0*/  HMMA.16816.F32 R12, R188, R32, R12 ;  /* 0x00000020bc0c723c */ /* 0x002fe2000000180c */
[----:B------:R1:W2:Y:S02]  /*e4e0*/  MUFU.TANH R65, R0 ;  /* 0x0000000000417308 */ /* 0x0002a40000002400 */
[----:B-1----:R-:W-:-:S06]  /*e4f0*/  FMUL.FTZ R0, R6, c[0x0][0x320] ;  /* 0x0000c80006007a20 */ /* 0x002fcc0000410000 */
[----:B------:R1:W1:Y:S02]  /*e500*/  MUFU.TANH R64, R0 ;  /* 0x0000000000407308 */ /* 0x0002640000002400 */
[----:B-1----:R-:W-:Y:S02]  /*e510*/  FMUL.FTZ R0, R7, c[0x0][0x320] ;  /* 0x0000c80007007a20 */ /* 0x002fe40000410000 */
[----:B------:R-:W-:Y:S04]  /*e520*/  HMMA.16816.F32 R4, R176, R62, R92 ;  /* 0x0000003eb004723c */ /* 0x000fe8000000185c */
[----:B------:R1:W1:Y:S02]  /*e530*/  MUFU.TANH R61, R0 ;  /* 0x00000000003d7308 */ /* 0x0002640000002400 */
[----:B-1----:R-:W-:-:S06]  /*e540*/  FMUL.FTZ R0, R20, c[0x0][0x320] ;  /* 0x0000c80014007a20 */ /* 0x002fcc0000410000 */
[----:B------:R1:W1:Y:S11]  /*e550*/  MUFU.TANH R60, R0 ;  /* 0x00000000003c7308 */ /* 0x0002760000002400 */
[----:B------:R-:W-:Y:S01]  /*e560*/  @!UPT UIADD3 URZ, URZ, URZ, URZ ;  /* 0x0000003f3f3ff290 */ /* 0x000fe2000fffe03f */
[----:B------:R-:W-:Y:S01]  /*e570*/  HMMA.16816.F32 R4, R180, R50, R4 ;  /* 0x00000032b404723c */ /* 0x000fe20000001804 */
[----:B-1----:R-:W-:-:S04]  /*e580*/  FMUL.FTZ R0, R21, c[0x0][0x320] ;  /* 0x0000c80015007a20 */ /* 0x002fc80000410000 */
[----:B------:R1:W1:Y:S11]  /*e590*/  MUFU.TANH R53, R0 ;  /* 0x0000000000357308 */ /* 0x0002760000002400 */
[----:B------:R-:W-:Y:S08]  /*e5a0*/  @!UPT UIADD3 URZ, URZ, URZ, URZ ;  /* 0x0000003f3f3ff290 */ /* 0x000ff0000fffe03f */
[----:B------:R-:W-:Y:S01]  /*e5b0*/  HMMA.16816.F32 R4, R188, R34, R4 ;  /* 0x00000022bc04723c */ /* 0x000fe20000001804 */
[----:B-1----:R-:W-:-:S04]  /*e5c0*/  FMUL.FTZ R0, R22, c[0x0][0x320] ;  /* 0x0000c80016007a20 */ /* 0x002fc80000410000 */
[----:B------:R1:W1:Y:S11]  /*e5d0*/  MUFU.TANH R52, R0 ;  /* 0x0000000000347308 */ /* 0x0002760000002400 */
[----:B------:R-:W-:Y:S08]  /*e5e0*/  @!UPT UIADD3 URZ, URZ, URZ, URZ ;  /* 0x0000003f3f3ff290 */ /* 0x000ff0000fffe03f */
[----:B---3--:R-:W-:Y:S01]  /*e5f0*/  HMMA.16816.F32 R4, R192, R30, R4 ;  /* 0x0000001ec004723c */ /* 0x008fe20000001804 */
[----:B-1----:R-:W-:-:S07]  /*e600*/  FMUL.FTZ R0, R23, c[0x0][0x320] ;  /* 0x0000c80017007a20 */ /* 0x002fce0000410000 */
[C---:B------:R-:W-:Y:S01]  /*e610*/  HMMA.16816.F32 R20, R192.reuse, R44, R16 ;  /* 0x0000002cc014723c */ /* 0x040fe20000001810 */
[----:B------:R1:W3:Y:S07]  /*e620*/  MUFU.TANH R49, R0 ;  /* 0x0000000000317308 */ /* 0x0002ee0000002400 */
        /* <DEDUP_REMOVED lines=42> */
[----:B------:R-:W-:Y:S06]  /*e8d0*/  BAR.SYNC.DEFER_BLOCKING 0x0 ;  /* 0x0000000000007b1d */ /* 0x000fec0000010000 */
[----:B------:R-:W-:Y:S05]  /*e8e0*/  @!P0 BRA `(.L_x_332) ;  /* 0x0000034000008947 */ /* 0x000fea0003800000 */
[----:B-1234-:R-:W-:Y:S02]  /*e8f0*/  IADD3 R0, R241, -0x2, RZ ;  /* 0xfffffffef1007810 */ /* 0x01efe40007ffe0ff */
[----:B------:R-:W-:Y:S02]  /*e900*/  ISETP.GE.AND P3, PT, R228, 0x1, PT ;  /* 0x00000001e400780c */ /* 0x000fe40003f66270 */
[----:B------:R-:W-:-:S02]  /*e910*/  SHF.R.S32.HI R2, RZ, 0x1f, R0 ;  /* 0x0000001fff027819 */ /* 0x000fc40000011400 */
[C---:B------:R-:W-:Y:S02]  /*e920*/  ISETP.GE.AND P2, PT, R228.reuse, 0x21, PT ;  /* 0x00000021e400780c */ /* 0x040fe40003f46270 */
[----:B------:R-:W-:Y:S01]  /*e930*/  ISETP.GE.AND P1, PT, R228, 0x41, PT ;  /* 0x00000041e400780c */ /* 0x000fe20003f26270 */
[----:B------:R-:W-:Y:S02]  /*e940*/  IMAD R4, R2, c[0x0][0x1e0], RZ ;  /* 0x0000780002047a24 */ /* 0x000fe400078e02ff */
[----:B------:R-:W-:-:S04]  /*e950*/  IMAD.WIDE.U32 R2, R0, c[0x0][0x1e0], RZ ;  /* 0x0000780000027a25 */ /* 0x000fc800078e00ff */
        /* <DEDUP_REMOVED lines=12> */
[----:B------:R-:W-:Y:S02]  /*ea20*/  @P3 LEA.HI.X R9, R0, c[0x0][0x1cc], R4, 0x1, P0 ;  /* 0x0000730000093a11 */ /* 0x000fe400000f0c04 */
[----:B------:R-:W-:Y:S01]  /*ea30*/  @P2 IADD3 R0, P4, R5, R152, RZ ;  /* 0x0000009805002210 */ /* 0x000fe20007f9e0ff */
[----:B------:R-:W-:Y:S01]  /*ea40*/  @P1 IMAD.MOV.U32 R5, RZ, RZ, c[0x0][0x1e0] ;  /* 0x00007800ff051624 */ /* 0x000fe200078e00ff */
        /* <DEDUP_REMOVED lines=30> */
.L_x_332:
[----:B--234-:R-:W-:Y:S05]  /*ec30*/  BSYNC B0 ;  /* 0x0000000000007941 */ /* 0x01cfea0003800000 */
.L_x_331:
[----:B-1----:R-:W-:Y:S01]  /*ec40*/  LEA.HI R0, R217, R250, RZ, 0x5 ;  /* 0x000000fad9007211 */ /* 0x002fe200078f28ff */
[----:B------:R-:W0:Y:S03]  /*ec50*/  LDGDEPBAR ;  /* 0x00000000000079af */ /* 0x000e260000000000 */
[----:B------:R-:W-:-:S05]  /*ec60*/  LOP3.LUT R0, R0, 0xffffffe0, RZ, 0xc0, !PT ;  /* 0xffffffe000007812 */ /* 0x000fca00078ec0ff */
[----:B------:R-:W-:-:S05]  /*ec70*/  IMAD.IADD R0, R250, 0x1, -R0 ;  /* 0x00000001fa007824 */ /* 0x000fca00078e0a00 */
[----:B------:R-:W-:-:S04]  /*ec80*/  SHF.R.S32.HI R2, RZ, 0x1f, R0 ;  /* 0x0000001fff027819 */ /* 0x000fc80000011400 */
[----:B------:R-:W-:-:S04]  /*ec90*/  LEA.HI R2, R2, R0, RZ, 0x2 ;  /* 0x0000000002027211 */ /* 0x000fc800078f10ff */
[----:B------:R-:W-:-:S05]  /*eca0*/  LOP3.LUT R2, R2, 0x7ffffffc, RZ, 0xc0, !PT ;  /* 0x7ffffffc02027812 */ /* 0x000fca00078ec0ff */
[----:B------:R-:W-:-:S04]  /*ecb0*/  IMAD.IADD R0, R0, 0x1, -R2 ;  /* 0x0000000100007824 */ /* 0x000fc800078e0a02 */
[----:B------:R-:W-:-:S04]  /*ecc0*/  IMAD.SHL.U32 R0, R0, 0x2, RZ ;  /* 0x0000000200007824 */ /* 0x000fc800078e00ff */
[----:B------:R-:W-:-:S05]  /*ecd0*/  IMAD.IADD R0, R149, 0x1, -R0 ;  /* 0x0000000195007824 */ /* 0x000fca00078e0a00 */
        /* <DEDUP_REMOVED lines=14> */
[----:B------:R-:W-:Y:S02]  /*edc0*/  FSEL R20, R107, -INF , P2 ;  /* 0xff8000006b147808 */ /* 0x000fe40001000000 */
[----:B------:R-:W-:Y:S02]  /*edd0*/  ISETP.GT.AND P2, PT, R0, 0x18, PT ;  /* 0x000000180000780c */ /* 0x000fe40003f44270 */
[----:B------:R-:W-:Y:S02]  /*ede0*/  FSEL R25, R104, -INF , P6 ;  /* 0xff80000068197808 */ /* 0x000fe40003000000 */
[----:B------:R-:W-:-:S02]  /*edf0*/  FMNMX.FTZ R2, R24, R2, !PT ;  /* 0x0000000218027209 */ /* 0x000fc40007810000 */
[----:B------:R-:W-:Y:S02]  /*ee00*/  FSEL R10, R111, -INF , P1 ;  /* 0xff8000006f0a7808 */ /* 0x000fe40000800000 */
[----:B------:R-:W-:Y:S02]  /*ee10*/  ISETP.GT.AND P5, PT, R0, 0x19, PT ;  /* 0x000000190000780c */ /* 0x000fe40003fa4270 */
[----:B------:R-:W-:Y:S02]  /*ee20*/  FSEL R11, R110, -INF , P0 ;  /* 0xff8000006e0b7808 */ /* 0x000fe40000000000 */
[----:B------:R-:W-:Y:S02]  /*ee30*/  FSEL R26, R89, -INF , P2 ;  /* 0xff800000591a7808 */ /* 0x000fe40001000000 */
[----:B------:R-:W-:Y:S02]  /*ee40*/  FMNMX.FTZ R2, R25, R2, !PT ;  /* 0x0000000219027209 */ /* 0x000fe40007810000 */
[----:B------:R-:W-:-:S02]  /*ee50*/  ISETP.GT.AND P1, PT, R0, 0x20, PT ;  /* 0x000000200000780c */ /* 0x000fc40003f24270 */
        /* <DEDUP_REMOVED lines=20> */
[----:B------:R-:W-:Y:S02]  /*efa0*/  FSEL R38, R38, -INF , P2 ;  /* 0xff80000026267808 */ /* 0x000fe40001000000 */
[----:B------:R-:W-:Y:S02]  /*efb0*/  FSEL R86, R76, -INF , P4 ;  /* 0xff8000004c567808 */ /* 0x000fe40002000000 */
[----:B------:R-:W-:Y:S02]  /*efc0*/  ISETP.GT.AND P5, PT, R0, 0x30, PT ;  /* 0x000000300000780c */ /* 0x000fe40003fa4270 */
        /* <DEDUP_REMOVED lines=8> */
[----:B------:R-:W-:Y:S02]  /*f050*/  FSEL R146, R73, -INF , P3 ;  /* 0xff80000049927808 */ /* 0x000fe40001800000 */
[C---:B------:R-:W-:Y:S02]  /*f060*/  ISETP.GT.AND P3, PT, R0.reuse, 0x38, PT ;  /* 0x000000380000780c */ /* 0x040fe40003f64270 */
        /* <DEDUP_REMOVED lines=23> */
[----:B------:R-:W-:Y:S02]  /*f1e0*/  FMNMX.FTZ R3, R148, R3, !PT ;  /* 0x0000000394037209 */ /* 0x000fe40007810000 */
[----:B------:R-:W-:Y:S02]  /*f1f0*/  FMNMX.FTZ R2, R153, R2, !PT ;  /* 0x0000000299027209 */ /* 0x000fe40007810000 */
[----:B------:R-:W-:Y:S02]  /*f200*/  FSEL R161, R44, -INF , P0 ;  /* 0xff8000002ca17808 */ /* 0x000fe40000000000 */
[----:B------:R-:W-:-:S02]  /*f210*/  FSEL R151, R64, -INF , P3 ;  /* 0xff80000040977808 */ /* 0x000fc40001800000 */
[----:B------:R-:W-:Y:S02]  /*f220*/  FSEL R155, R45, -INF , P5 ;  /* 0xff8000002d9b7808 */ /* 0x000fe40002800000 */
[----:B------:R-:W-:Y:S02]  /*f230*/  FMNMX.FTZ R3, R149, R3, !PT ;  /* 0x0000000395037209 */ /* 0x000fe40007810000 */
[----:B------:R-:W-:Y:S02]  /*f240*/  FMNMX.FTZ R2, R154, R2, !PT ;  /* 0x000000029a027209 */ /* 0x000fe40007810000 */
[----:B------:R-:W-:Y:S02]  /*f250*/  ISETP.GT.AND P0, PT, R0, 0x50, PT ;  /* 0x000000500000780c */ /* 0x000fe40003f04270 */
[----:B------:R-:W-:Y:S02]  /*f260*/  FSEL R162, R49, -INF , P1 ;  /* 0xff80000031a27808 */ /* 0x000fe40000800000 */
[----:B------:R-:W-:-:S02]  /*f270*/  FSEL R150, R61, -INF , P6 ;  /* 0xff8000003d967808 */ /* 0x000fc40003000000 */
[----:B------:R-:W-:Y:S02]  /*f280*/  FSEL R166, R41, -INF , P0 ;  /* 0xff80000029a67808 */ /* 0x000fe40000000000 */
[C---:B------:R-:W-:Y:S02]  /*f290*/  ISETP.GT.AND P1, PT, R0.reuse, 0x51, PT ;  /* 0x000000510000780c */ /* 0x040fe40003f24270 */
        /* <DEDUP_REMOVED lines=9> */
[----:B------:R-:W-:-:S02]  /*f330*/  FMNMX.FTZ R3, R160, R3, !PT ;  /* 0x00000003a0037209 */ /* 0x000fc40007810000 */
[----:B------:R-:W-:Y:S02]  /*f340*/  FMNMX.FTZ R2, R172, R2, !PT ;  /* 0x00000002ac027209 */ /* 0x000fe40007810000 */
[----:B------:R-:W-:Y:S02]  /*f350*/  ISETP.GT.AND P3, PT, R0, 0x60, PT ;  /* 0x000000600000780c */ /* 0x000fe40003f64270 */
        /* <DEDUP_REMOVED lines=9> */
[C---:B------:R-:W-:Y:S01]  /*f3f0*/  ISETP.GT.AND P1, PT, R0.reuse, 0x68, PT ;  /* 0x000000680000780c */ /* 0x040fe20003f24270 */
[----:B------:R-:W-:Y:S01]  /*f400*/  LDSM.16.MT88.4 R40, [R203+0x3800] ;  /* 0x00380000cb28783b */ /* 0x000fe20000004200 */
[----:B------:R-:W-:-:S02]  /*f410*/  ISETP.GT.AND P0, PT, R0, 0x69, PT ;  /* 0x000000690000780c */ /* 0x000fc40003f04270 */
[----:B------:R-:W-:Y:S02]  /*f420*/  ISETP.GT.AND P5, PT, R0, 0x51, PT ;  /* 0x000000510000780c */ /* 0x000fe40003fa4270 */
[----:B------:R-:W-:Y:S02]  /*f430*/  FSEL R215, R15, -INF , P2 ;  /* 0xff8000000fd77808 */ /* 0x000fe40001000000 */
[----:B------:R-:W-:Y:S02]  /*f440*/  FMNMX.FTZ R3, R163, R3, !PT ;  /* 0x00000003a3037209 */ /* 0x000fe40007810000 */
[----:B------:R-:W-:Y:S02]  /*f450*/  FMNMX.FTZ R0, R214, R2, !PT ;  /* 0x00000002d6007209 */ /* 0x000fe40007810000 */
[----:B------:R-:W-:Y:S02]  /*f460*/  FSEL R184, R34, -INF , P5 ;  /* 0xff80000022b87808 */ /* 0x000fe40002800000 */
[----:B------:R-:W-:-:S02]  /*f470*/  FSEL R216, R13, -INF , P1 ;  /* 0xff8000000dd87808 */ /* 0x000fc40000800000 */
[----:B------:R-:W-:Y:S02]  /*f480*/  FMNMX.FTZ R2, R175, R3, !PT ;  /* 0x00000003af027209 */ /* 0x000fe40007810000 */
[----:B------:R-:W-:Y:S02]  /*f490*/  FMNMX.FTZ R0, R215, R0, !PT ;  /* 0x00000000d7007209 */ /* 0x000fe40007810000 */
[----:B------:R-:W-:Y:S02]  /*f4a0*/  FSEL R186, R29, -INF , P6 ;  /* 0xff8000001dba7808 */ /* 0x000fe40003000000 */
[----:B------:R-:W-:Y:S02]  /*f4b0*/  FSEL R217, R12, -INF , P0 ;  /* 0xff8000000cd97808 */ /* 0x000fe40000000000 */
[----:B------:R-:W-:Y:S02]  /*f4c0*/  FMNMX.FTZ R2, R184, R2, !PT ;  /* 0x00000002b8027209 */ /* 0x000fe40007810000 */
[----:B------:R-:W-:-:S02]  /*f4d0*/  FMNMX.FTZ R0, R216, R0, !PT ;  /* 0x00000000d8007209 */ /* 0x000fc40007810000 */
[----:B------:R-:W-:Y:S02]  /*f4e0*/  FSEL R185, R28, -INF , P4 ;  /* 0xff8000001cb97808 */ /* 0x000fe40002000000 */
[----:B------:R-:W-:Y:S01]  /*f4f0*/  FMNMX.FTZ R2, R186, R2, !PT ;  /* 0x00000002ba027209 */ /* 0x000fe20007810000 */
[----:B------:R-:W-:Y:S01]  /*f500*/  LDSM.16.MT88.4 R28, [R205+0x3800] ;  /* 0x00380000cd1c783b */ /* 0x000fe20000004200 */
[----:B------:R-:W-:Y:S02]  /*f510*/  FMNMX.FTZ R0, R217, R0, !PT ;  /* 0x00000000d9007209 */ /* 0x000fe40007810000 */
[----:B------:R-:W-:Y:S02]  /*f520*/  FSEL R218, R19, -INF , P3 ;  /* 0xff80000013da7808 */ /* 0x000fe40001800000 */
[----:B------:R-:W-:Y:S01]  /*f530*/  FMNMX.FTZ R2, R185, R2, !PT ;  /* 0x00000002b9027209 */ /* 0x000fe20007810000 */
[----:B------:R-:W1:Y:S01]  /*f540*/  SHFL.BFLY PT, R4, R0, 0x2, 0x1f ;  /* 0x0c401f0000047f89 */ /* 0x000e6200000e0000 */
[----:B------:R-:W-:-:S02]  /*f550*/  FSEL R220, R18, -INF , P2 ;  /* 0xff80000012dc7808 */ /* 0x000fc40001000000 */
[----:B------:R-:W-:Y:S02]  /*f560*/  FMNMX.FTZ R2, R218, R2, !PT ;  /* 0x00000002da027209 */ /* 0x000fe40007810000 */
[----:B------:R-:W-:Y:S02]  /*f570*/  FSEL R219, R17, -INF , P1 ;  /* 0xff80000011db7808 */ /* 0x000fe40000800000 */
[----:B------:R-:W-:Y:S01]  /*f580*/  FMNMX.FTZ R2, R220, R2, !PT ;  /* 0x00000002dc027209 */ /* 0x000fe20007810000 */
[----:B------:R-:W-:Y:S01]  /*f590*/  LDSM.16.MT88.4 R16, [R202] ;  /* 0x00000000ca10783b */ /* 0x000fe20000004200 */
        /* <DEDUP_REMOVED lines=41> */
[C---:B------:R-:W-:Y:S08]  /*f830*/  HMMA.16816.F32 R76, R4.reuse, R16, RZ ;  /* 0x00000010044c723c */ /* 0x040ff000000018ff */
[----:B------:R-:W-:Y:S01]  /*f840*/  HMMA.16816.F32 R72, R4, R18, RZ ;  /* 0x000000120448723c */ /* 0x000fe200000018ff */
[----:B------:R-:W4:Y:S01]  /*f850*/  LDSM.16.MT88.4 R16, [R202+0x3800] ;  /* 0x00380000ca10783b */ /* 0x000f220000004200 */
[----:B---3--:R-:W-:-:S06]  /*f860*/  FFMA.FTZ R3, R25, c[0x0][0x2d0], -R2 ;  /* 0x0000b40019037a23 */ /* 0x008fcc0000010802 */
[C---:B-1----:R-:W-:Y:S01]  /*f870*/  HMMA.16816.F32 R56, R4.reuse, R8, RZ ;  /* 0x000000080438723c */ /* 0x042fe200000018ff */
[----:B------:R1:W3:Y:S07]  /*f880*/  MUFU.EX2 R232, R3 ;  /* 0x0000000300e87308 */ /* 0x0002ee0000000800 */
[C---:B------:R-:W-:Y:S01]  /*f890*/  HMMA.16816.F32 R48, R4.reuse, R10, RZ ;  /* 0x0000000a0430723c */ /* 0x040fe200000018ff */
[----:B------:R-:W5:Y:S07]  /*f8a0*/  LDSM.16.MT88.4 R8, [R204+0x3800] ;  /* 0x00380000cc08783b */ /* 0x000f6e0000004200 */
[----:B------:R-:W-:Y:S01]  /*f8b0*/  HMMA.16816.F32 R64, R4, R12, RZ ;  /* 0x0000000c0440723c */ /* 0x000fe200000018ff */
[----:B-1----:R-:W-:-:S04]  /*f8c0*/  FFMA.FTZ R3, R26, c[0x0][0x2d0], -R2 ;  /* 0x0000b4001a037a23 */ /* 0x002fc80000010802 */
[----:B------:R1:W-:Y:S03]  /*f8d0*/  MUFU.EX2 R226, R3 ;  /* 0x0000000300e27308 */ /* 0x0003e60000000800 */
[C---:B------:R-:W-:Y:S01]  /*f8e0*/  HMMA.16816.F32 R60, R4.reuse, R14, RZ ;  /* 0x0000000e043c723c */ /* 0x040fe200000018ff */
[----:B------:R-:W-:Y:S07]  /*f8f0*/  LDSM.16.MT88.4 R12, [R205+0x800] ;  /* 0x00080000cd0c783b */ /* 0x000fee0000004200 */
[----:B--2---:R-:W-:Y:S01]  /*f900*/  HMMA.16816.F32 R52, R4, R20, RZ ;  /* 0x000000140434723c */ /* 0x004fe200000018ff */
[----:B-1----:R-:W-:-:S02]  /*f910*/  FFMA.FTZ R3, R27, c[0x0][0x2d0], -R2 ;  /* 0x0000b4001b037a23 */ /* 0x002fc40000010802 */
[----:B------:R-:W1:Y:S05]  /*f920*/  LDSM.16.MT88.4 R24, [R203+0x800] ;  /* 0x00080000cb18783b */ /* 0x000e6a0000004200 */
[C---:B----4-:R-:W-:Y:S01]  /*f930*/  HMMA.16816.F32 R80, R4.reuse, R16, RZ ;  /* 0x000000100450723c */ /* 0x050fe200000018ff */
[----:B------:R2:W4:Y:S07]  /*f940*/  MUFU.EX2 R235, R3 ;  /* 0x0000000300eb7308 */ /* 0x00052e0000000800 */
[C---:B------:R-:W-:Y:S01]  /*f950*/  HMMA.16816.F32 R88, R4.reuse, R18, RZ ;  /* 0x000000120458723c */ /* 0x040fe200000018ff */
[----:B------:R-:W1:Y:S07]  /*f960*/  LDSM.16.MT88.4 R16, [R204+0x800] ;  /* 0x00080000cc10783b */ /* 0x000e6e0000004200 */
[C---:B------:R-:W-:Y:S01]  /*f970*/  HMMA.16816.F32 R44, R4.reuse, R22, RZ ;  /* 0x00000016042c723c */ /* 0x040fe200000018ff */
[--C-:B--2---:R-:W-:Y:S01]  /*f980*/  FFMA.FTZ R3, R32, c[0x0][0x2d0], -R0.reuse ;  /* 0x0000b40020037a23 */ /* 0x104fe20000010800 */
[----:B------:R-:W-:Y:S03]  /*f990*/  LDSM.16.MT88.4 R20, [R202+0x4000] ;  /* 0x00400000ca14783b */ /* 0x000fe60000004200 */
[----:B------:R2:W-:Y:S03]  /*f9a0*/  MUFU.EX2 R224, R3 ;  /* 0x0000000300e07308 */ /* 0x0005e60000000800 */
[C---:B------:R-:W-:Y:S08]  /*f9b0*/  HMMA.16816.F32 R100, R4.reuse, R40, RZ ;  /* 0x000000280464723c */ /* 0x040ff000000018ff */
[----:B------:R-:W-:Y:S01]  /*f9c0*/  HMMA.16816.F32 R40, R4, R42, RZ ;  /* 0x0000002a0428723c */ /* 0x000fe200000018ff */
[----:B--2---:R-:W-:-:S02]  /*f9d0*/  FFMA.FTZ R3, R33, c[0x0][0x2d0], -R0 ;  /* 0x0000b40021037a23 */ /* 0x004fc40000010800 */
[----:B------:R-:W2:Y:S05]  /*f9e0*/  LDSM.16.MT88.4 R32, [R202+0x800] ;  /* 0x00080000ca20783b */ /* 0x000eaa0000004200 */
[C---:B------:R-:W-:Y:S01]  /*f9f0*/  HMMA.16816.F32 R112, R4.reuse, R28, RZ ;  /* 0x0000001c0470723c */ /* 0x040fe200000018ff */
[----:B------:R1:W1:Y:S07]  /*fa00*/  MUFU.EX2 R222, R3 ;  /* 0x0000000300de7308 */ /* 0x00026e0000000800 */
[C---:B------:R-:W-:Y:S01]  /*fa10*/  HMMA.16816.F32 R120, R4.reuse, R30, RZ ;  /* 0x0000001e0478723c */ /* 0x040fe200000018ff */
[----:B------:R-:W2:Y:S07]  /*fa20*/  LDSM.16.MT88.4 R28, [R203+0x4000] ;  /* 0x00400000cb1c783b */ /* 0x000eae0000004200 */
[----:B-----5:R-:W-:Y:S01]  /*fa30*/  HMMA.16816.F32 R124, R4, R8, RZ ;  /* 0x00000008047c723c */ /* 0x020fe200000018ff */
[----:B-1----:R-:W-:-:S04]  /*fa40*/  FFMA.FTZ R3, R38, c[0x0][0x2d0], -R0 ;  /* 0x0000b40026037a23 */ /* 0x002fc80000010800 */
[----:B------:R1:W-:Y:S03]  /*fa50*/  MUFU.EX2 R223, R3 ;  /* 0x0000000300df7308 */ /* 0x0003e60000000800 */
[----:B------:R-:W-:Y:S01]  /*fa60*/  HMMA.16816.F32 R116, R4, R10, RZ ;  /* 0x0000000a0474723c */ /* 0x000fe200000018ff */
[----:B------:R-:W-:Y:S06]  /*fa70*/  LDSM.16.MT88.4 R8, [R204+0x4000] ;  /* 0x00400000cc08783b */ /* 0x000fec0000004200 */
[----:B---3--:R-:W-:-:S02]  /*fa80*/  F2FP.PACK_AB R4, R232, R227 ;  /* 0x000000e3e804723e */ /* 0x008fc400000000ff */
[----:B----4-:R-:W-:Y:S02]  /*fa90*/  F2FP.PACK_AB R6, R235, R226 ;  /* 0x000000e2eb06723e */ /* 0x010fe400000000ff */
        /* <DEDUP_REMOVED lines=8> */
[----:B-1----:R-:W-:-:S04]  /*fb20*/  FFMA.FTZ R3, R85, c[0x0][0x2d0], -R2 ;  /* 0x0000b40055037a23 */ /* 0x002fc80000010802 */
[----:B------:R1:W3:Y:S03]  /*fb30*/  MUFU.EX2 R211, R3 ;  /* 0x0000000300d37308 */ /* 0x0002e60000000800 */
[C---:B------:R-:W-:Y:S01]  /*fb40*/  HMMA.16816.F32 R60, R4.reuse, R14, R48 ;  /* 0x0000000e043c723c */ /* 0x040fe20000001830 */
[----:B------:R-:W4:Y:S07]  /*fb50*/  LDSM.16.MT88.4 R12, [R205+0x4000] ;  /* 0x00400000cd0c783b */ /* 0x000f2e0000004200 */
[----:B------:R-:W-:Y:S01]  /*fb60*/  HMMA.16816.F32 R56, R4, R16, R52 ;  /* 0x000000100438723c */ /* 0x000fe20000001834 */
[----:B-1----:R-:W-:-:S07]  /*fb70*/  FFMA.FTZ R3, R84, c[0x0][0x2d0], -R2 ;  /* 0x0000b40054037a23 */ /* 0x002fce0000010802 */
[C---:B------:R-:W-:Y:S01]  /*fb80*/  HMMA.16816.F32 R44, R4.reuse, R18, R44 ;  /* 0x00000012042c723c */ /* 0x040fe2000000182c */
[----:B------:R-:W1:Y:S01]  /*fb90*/  LDSM.16.MT88.4 R16, [R205+0x1000] ;  /* 0x00100000cd10783b */ /* 0x000e620000004200 */
[----:B------:R5:W-:Y:S06]  /*fba0*/  MUFU.EX2 R199, R3 ;  /* 0x0000000300c77308 */ /* 0x000bec0000000800 */
[C---:B------:R-:W-:Y:S01]  /*fbb0*/  HMMA.16816.F32 R108, R4.reuse, R24, R64 ;  /* 0x00000018046c723c */ /* 0x040fe20000001840 */
[----:B------:R-:W1:Y:S07]  /*fbc0*/  LDSM.16.MT88.4 R24, [R202+0x1000] ;  /* 0x00100000ca18783b */ /* 0x000e6e0000004200 */
[----:B--2---:R-:W-:Y:S01]  /*fbd0*/  HMMA.16816.F32 R128, R4, R32, R76 ;  /* 0x000000200480723c */ /* 0x004fe2000000184c */
[----:B-----5:R-:W-:-:S04]  /*fbe0*/  FFMA.FTZ R3, R86, c[0x0][0x2d0], -R2 ;  /* 0x0000b40056037a23 */ /* 0x020fc80000010802 */
[----:B------:R2:W5:Y:S03]  /*fbf0*/  MUFU.EX2 R212, R3 ;  /* 0x0000000300d47308 */ /* 0x0005660000000800 */
[C---:B------:R-:W-:Y:S01]  /*fc00*/  HMMA.16816.F32 R140, R4.reuse, R34, R72 ;  /* 0x00000022048c723c */ /* 0x040fe20000001848 */
[----:B------:R-:W-:Y:S07]  /*fc10*/  LDSM.16.MT88.4 R32, [R204+0x1000] ;  /* 0x00100000cc20783b */ /* 0x000fee0000004200 */
[----:B------:R-:W-:Y:S01]  /*fc20*/  HMMA.16816.F32 R52, R4, R20, R80 ;  /* 0x000000140434723c */ /* 0x000fe20000001850 */
[----:B--2---:R-:W-:-:S07]  /*fc30*/  FFMA.FTZ R3, R104, c[0x0][0x2d0], -R0 ;  /* 0x0000b40068037a23 */ /* 0x004fce0000010800 */
[C---:B------:R-:W-:Y:S01]  /*fc40*/  HMMA.16816.F32 R48, R4.reuse, R22, R88 ;  /* 0x000000160430723c */ /* 0x040fe20000001858 */
[----:B------:R-:W2:Y:S01]  /*fc50*/  LDSM.16.MT88.4 R20, [R203+0x1000] ;  /* 0x00100000cb14783b */ /* 0x000ea20000004200 */
[----:B------:R1:W-:Y:S06]  /*fc60*/  MUFU.EX2 R198, R3 ;  /* 0x0000000300c67308 */ /* 0x0003ec0000000800 */
[C---:B------:R-:W-:Y:S08]  /*fc70*/  HMMA.16816.F32 R76, R4.reuse, R30, R40 ;  /* 0x0000001e044c723c */ /* 0x040ff00000001828 */
[----:B----4-:R-:W-:Y:S01]  /*fc80*/  HMMA.16816.F32 R80, R4, R12, R112 ;  /* 0x0000000c0450723c */ /* 0x010fe20000001870 */
[----:B-1----:R-:W-:-:S04]  /*fc90*/  FFMA.FTZ R3, R87, c[0x0][0x2d0], -R0 ;  /* 0x0000b40057037a23 */ /* 0x002fc80000010800 */
[----:B------:R1:W4:Y:S03]  /*fca0*/  MUFU.EX2 R197, R3 ;  /* 0x0000000300c57308 */ /* 0x0003260000000800 */
[C---:B------:R-:W-:Y:S01]  /*fcb0*/  HMMA.16816.F32 R84, R4.reuse, R28, R100 ;  /* 0x0000001c0454723c */ /* 0x040fe20000001864 */
[----:B------:R-:W2:Y:S07]  /*fcc0*/  LDSM.16.MT88.4 R28, [R203+0x4800] ;  /* 0x00480000cb1c783b */ /* 0x000eae0000004200 */
[----:B------:R-:W-:Y:S01]  /*fcd0*/  HMMA.16816.F32 R72, R4, R14, R120 ;  /* 0x0000000e0448723c */ /* 0x000fe20000001878 */
[----:B------:R-:W-:Y:S01]  /*fce0*/  LDSM.16.MT88.4 R12, [R204+0x4800] ;  /* 0x00480000cc0c783b */ /* 0x000fe20000004200 */
[----:B-1----:R-:W-:-:S06]  /*fcf0*/  FFMA.FTZ R3, R105, c[0x0][0x2d0], -R0 ;  /* 0x0000b40069037a23 */ /* 0x002fcc0000010800 */
[C---:B------:R-:W-:Y:S01]  /*fd00*/  HMMA.16816.F32 R64, R4.reuse, R8, R124 ;  /* 0x000000080440723c */ /* 0x040fe2000000187c */
[----:B------:R1:W-:Y:S07]  /*fd10*/  MUFU.EX2 R196, R3 ;  /* 0x0000000300c47308 */ /* 0x0003ee0000000800 */
[----:B------:R-:W-:Y:S01]  /*fd20*/  HMMA.16816.F32 R40, R4, R10, R116 ;  /* 0x0000000a0428723c */ /* 0x000fe20000001874 */
[----:B------:R-:W-:Y:S06]  /*fd30*/  LDSM.16.MT88.4 R8, [R202+0x4800] ;  /* 0x00480000ca08783b */ /* 0x000fec0000004200 */
[----:B---3--:R-:W-:-:S02]  /*fd40*/  F2FP.PACK_AB R4, R211, R213 ;  /* 0x000000d5d304723e */ /* 0x008fc400000000ff */
[----:B-----5:R-:W-:Y:S01]  /*fd50*/  F2FP.PACK_AB R6, R212, R199 ;  /* 0x000000c7d406723e */ /* 0x020fe200000000ff */
[----:B-1----:R-:W-:Y:S01]  /*fd60*/  FFMA.FTZ R3, R106, c[0x0][0x2d0], -R0 ;  /* 0x0000b4006a037a23 */ /* 0x002fe20000010800 */
[----:B----4-:R-:W-:-:S03]  /*fd70*/  F2FP.PACK_AB R5, R197, R198 ;  /* 0x000000c6c505723e */ /* 0x010fc600000000ff */
[----:B------:R-:W1:Y:S02]  /*fd80*/  MUFU.EX2 R187, R3 ;  /* 0x0000000300bb7308 */ /* 0x000e640000000800 */
[----:B-1----:R-:W-:Y:S01]  /*fd90*/  F2FP.PACK_AB R7, R187, R196 ;  /* 0x000000c4bb07723e */ /* 0x002fe200000000ff */
[----:B------:R-:W-:-:S05]  /*fda0*/  FFMA.FTZ R3, R145, c[0x0][0x2d0], -R2 ;  /* 0x0000b40091037a23 */ /* 0x000fca0000010802 */
[----:B------:R1:W-:Y:S01]  /*fdb0*/  MUFU.EX2 R245, R3 ;  /* 0x0000000300f57308 */ /* 0x0003e20000000800 */
[C---:B------:R-:W-:Y:S08]  /*fdc0*/  HMMA.16816.F32 R104, R4.reuse, R16, R92 ;  /* 0x000000100468723c */ /* 0x040ff0000000185c */
[----:B------:R-:W-:Y:S01]  /*fdd0*/  HMMA.16816.F32 R112, R4, R18, R60 ;  /* 0x000000120470723c */ /* 0x000fe2000000183c */
[----:B------:R-:W3:Y:S01]  /*fde0*/  LDSM.16.MT88.4 R16, [R205+0x4800] ;  /* 0x00480000cd10783b */ /* 0x000ee20000004200 */
[----:B-1----:R-:W-:-:S06]  /*fdf0*/  FFMA.FTZ R3, R146, c[0x0][0x2d0], -R2 ;  /* 0x0000b40092037a23 */ /* 0x002fcc0000010802 */
[C---:B------:R-:W-:Y:S01]  /*fe00*/  HMMA.16816.F32 R124, R4.reuse, R24, R128 ;  /* 0x00000018047c723c */ /* 0x040fe20000001880 */
[----:B------:R1:W4:Y:S07]  /*fe10*/  MUFU.EX2 R244, R3 ;  /* 0x0000000300f47308 */ /* 0x00032e0000000800 */
[C---:B------:R-:W-:Y:S01]  /*fe20*/  HMMA.16816.F32 R140, R4.reuse, R26, R140 ;  /* 0x0000001a048c723c */ /* 0x040fe2000000188c */
[----:B------:R-:W5:Y:S07]  /*fe30*/  LDSM.16.MT88.4 R24, [R202+0x1800] ;  /* 0x00180000ca18783b */ /* 0x000f6e0000004200 */
[----:B--2---:R-:W-:Y:S01]  /*fe40*/  HMMA.16816.F32 R120, R4, R20, R108 ;  /* 0x000000140478723c */ /* 0x004fe2000000186c */
[----:B-1----:R-:W-:-:S04]  /*fe50*/  FFMA.FTZ R3, R144, c[0x0][0x2d0], -R2 ;  /* 0x0000b40090037a23 */ /* 0x002fc80000010802 */
[----:B------:R1:W-:Y:S03]  /*fe60*/  MUFU.EX2 R165, R3 ;  /* 0x0000000300a57308 */ /* 0x0003e60000000800 */
[C---:B------:R-:W-:Y:S01]  /*fe70*/  HMMA.16816.F32 R116, R4.reuse, R22, R96 ;  /* 0x000000160474723c */ /* 0x040fe20000001860 */
[----:B------:R-:W2:Y:S07]  /*fe80*/  LDSM.16.MT88.4 R20, [R203+0x1800] ;  /* 0x00180000cb14783b */ /* 0x000eae0000004200 */
[----:B------:R-:W-:Y:S01]  /*fe90*/  HMMA.16816.F32 R100, R4, R32, R56 ;  /* 0x000000200464723c */ /* 0x000fe20000001838 */
[----:B-1----:R-:W-:-:S07]  /*fea0*/  FFMA.FTZ R3, R147, c[0x0][0x2d0], -R2 ;  /* 0x0000b40093037a23 */ /* 0x002fce0000010802 */
[C---:B------:R-:W-:Y:S01]  /*feb0*/  HMMA.16816.F32 R44, R4.reuse, R34, R44 ;  /* 0x00000022042c723c */ /* 0x040fe2000000182c */
[----:B------:R-:W1:Y:S01]  /*fec0*/  LDSM.16.MT88.4 R32, [R205+0x1800] ;  /* 0x00180000cd20783b */ /* 0x000e620000004200 */
[----:B------:R3:W1:Y:S06]  /*fed0*/  MUFU.EX2 R167, R3 ;  /* 0x0000000300a77308 */ /* 0x00066c0000000800 */
[C---:B------:R-:W-:Y:S08]  /*fee0*/  HMMA.16816.F32 R92, R4.reuse, R28, R84 ;  /* 0x0000001c045c723c */ /* 0x040ff00000001854 */
[----:B------:R-:W-:Y:S01]  /*fef0*/  HMMA.16816.F32 R128, R4, R30, R76 ;  /* 0x0000001e0480723c */ /* 0x000fe2000000184c */
[----:B------:R-:W1:Y:S01]  /*ff00*/  LDSM.16.MT88.4 R28, [R204+0x1800] ;  /* 0x00180000cc1c783b */ /* 0x000e620000004200 */
[----:B---3--:R-:W-:-:S04]  /*ff10*/  FFMA.FTZ R3, R148, c[0x0][0x2d0], -R0 ;  /* 0x0000b40094037a23 */ /* 0x008fc80000010800 */
[----:B------:R3:W-:Y:S02]  /*ff20*/  MUFU.EX2 R243, R3 ;  /* 0x0000000300f37308 */ /* 0x0007e40000000800 */
[C---:B------:R-:W-:Y:S08]  /*ff30*/  HMMA.16816.F32 R88, R4.reuse, R16, R80 ;  /* 0x000000100458723c */ /* 0x040ff00000001850 */
[----:B------:R-:W-:Y:S01]  /*ff40*/  HMMA.16816.F32 R84, R4, R18, R72 ;  /* 0x000000120454723c */ /* 0x000fe20000001848 */
[----:B------:R-:W1:Y:S01]  /*ff50*/  LDSM.16.MT88.4 R16, [R205+0x5000] ;  /* 0x00500000cd10783b */ /* 0x000e620000004200 */
[----:B---3--:R-:W-:-:S06]  /*ff60*/  FFMA.FTZ R3, R149, c[0x0][0x2d0], -R0 ;  /* 0x0000b40095037a23 */ /* 0x008fcc0000010800 */
[C---:B------:R-:W-:Y:S01]  /*ff70*/  HMMA.16816.F32 R80, R4.reuse, R12, R64 ;  /* 0x0000000c0450723c */ /* 0x040fe20000001840 */
[----:B------:R3:W1:Y:S07]  /*ff80*/  MUFU.EX2 R242, R3 ;  /* 0x0000000300f27308 */ /* 0x00066e0000000800 */
[C---:B------:R-:W-:Y:S01]  /*ff90*/  HMMA.16816.F32 R56, R4.reuse, R14, R40 ;  /* 0x0000000e0438723c */ /* 0x040fe20000001828 */
[----:B------:R-:W2:Y:S07]  /*ffa0*/  LDSM.16.MT88.4 R12, [R203+0x5000] ;  /* 0x00500000cb0c783b */ /* 0x000eae0000004200 */
[----:B------:R-:W-:Y:S01]  /*ffb0*/  HMMA.16816.F32 R96, R4, R8, R52 ;  /* 0x000000080460723c */ /* 0x000fe20000001834 */
[----:B---3--:R-:W-:-:S04]  /*ffc0*/  FFMA.FTZ R3, R151, c[0x0][0x2d0], -R0 ;  /* 0x0000b40097037a23 */ /* 0x008fc80000010800 */
[----:B------:R3:W-:Y:S03]  /*ffd0*/  MUFU.EX2 R164, R3 ;  /* 0x0000000300a47308 */ /* 0x0007e60000000800 */
[----:B------:R-:W-:Y:S01]  /*ffe0*/  HMMA.16816.F32 R108, R4, R10, R48 ;  /* 0x0000000a046c723c */ /* 0x000fe20000001830 */
[----:B------:R-:W2:Y:S06]  /*fff0*/  LDSM.16.MT88.4 R8, [R202+0x5000] ;  /* 0x00500000ca08783b */ /* 0x000eac0000004200 */
[----:B----4-:R-:W-:-:S02]  /*10000*/  F2FP.PACK_AB R4, R244, R245 ;  /* 0x000000f5f404723e */ /* 0x010fc400000000ff */
[----:B-1----:R-:W-:Y:S02]  /*10010*/  F2FP.PACK_AB R6, R167, R165 ;  /* 0x000000a5a706723e */ /* 0x002fe400000000ff */
[----:B------:R-:W-:Y:S01]  /*10020*/  F2FP.PACK_AB R5, R242, R243 ;  /* 0x000000f3f205723e */ /* 0x000fe200000000ff */
[----:B---3--:R-:W-:-:S04]  /*10030*/  FFMA.FTZ R3, R150, c[0x0][0x2d0], -R0 ;  /* 0x0000b40096037a23 */ /* 0x008fc80000010800 */
[----:B------:R-:W1:Y:S02]  /*10040*/  MUFU.EX2 R151, R3 ;  /* 0x0000000300977308 */ /* 0x000e640000000800 */
[----:B-1----:R-:W-:Y:S01]  /*10050*/  F2FP.PACK_AB R7, R151, R164 ;  /* 0x000000a49707723e */ /* 0x002fe200000000ff */
[----:B------:R-:W-:-:S06]  /*10060*/  FFMA.FTZ R3, R152, c[0x0][0x2d0], -R2 ;  /* 0x0000b40098037a23 */ /* 0x000fcc0000010802 */
[C---:B-----5:R-:W-:Y:S01]  /*10070*/  HMMA.16816.F32 R76, R4.reuse, R24, R124 ;  /* 0x00000018044c723c */ /* 0x060fe2000000187c */
[----:B------:R1:W-:Y:S07]  /*10080*/  MUFU.EX2 R125, R3 ;  /* 0x00000003007d7308 */ /* 0x0003ee0000000800 */
[C---:B--2---:R-:W-:Y:S08]  /*10090*/  HMMA.16816.F32 R64, R4.reuse, R20, R120 ;  /* 0x000000140440723c */ /* 0x044ff00000001878 */
[C---:B------:R-:W-:Y:S01]  /*100a0*/  HMMA.16816.F32 R52, R4.reuse, R22, R116 ;  /* 0x000000160434723c */ /* 0x040fe20000001874 */
[--C-:B-1----:R-:W-:Y:S01]  /*100b0*/  FFMA.FTZ R3, R153, c[0x0][0x2d0], -R2.reuse ;  /* 0x0000b40099037a23 */ /* 0x102fe20000010802 */
[----:B------:R-:W1:Y:S03]  /*100c0*/  LDSM.16.MT88.4 R20, [R204+0x5000] ;  /* 0x00500000cc14783b */ /* 0x000e660000004200 */
[----:B------:R2:W3:Y:S03]  /*100d0*/  MUFU.EX2 R150, R3 ;  /* 0x0000000300967308 */ /* 0x0004e60000000800 */
[C---:B------:R-:W-:Y:S08]  /*100e0*/  HMMA.16816.F32 R60, R4.reuse, R32, R104 ;  /* 0x00000020043c723c */ /* 0x040ff00000001868 */
[----:B------:R-:W-:Y:S01]  /*100f0*/  HMMA.16816.F32 R48, R4, R34, R112 ;  /* 0x000000220430723c */ /* 0x000fe20000001870 */
[----:B--2---:R-:W-:-:S07]  /*10100*/  FFMA.FTZ R3, R154, c[0x0][0x2d0], -R2 ;  /* 0x0000b4009a037a23 */ /* 0x004fce0000010802 */
[C---:B------:R-:W-:Y:S01]  /*10110*/  HMMA.16816.F32 R32, R4.reuse, R28, R100 ;  /* 0x0000001c0420723c */ /* 0x040fe20000001864 */
[----:B------:R2:W-:Y:S07]  /*10120*/  MUFU.EX2 R149, R3 ;  /* 0x0000000300957308 */ /* 0x0005ee0000000800 */
[C---:B------:R-:W-:Y:S01]  /*10130*/  HMMA.16816.F32 R44, R4.reuse, R30, R44 ;  /* 0x0000001e042c723c */ /* 0x040fe2000000182c */
[----:B------:R-:W4:Y:S07]  /*10140*/  LDSM.16.MT88.4 R28, [R202+0x2000] ;  /* 0x00200000ca1c783b */ /* 0x000f2e0000004200 */
[----:B------:R-:W-:Y:S01]  /*10150*/  HMMA.16816.F32 R112, R4, R16, R88 ;  /* 0x000000100470723c */ /* 0x000fe20000001858 */
[----:B--2---:R-:W-:-:S04]  /*10160*/  FFMA.FTZ R3, R155, c[0x0][0x2d0], -R2 ;  /* 0x0000b4009b037a23 */ /* 0x004fc80000010802 */
[----:B------:R2:W5:Y:S03]  /*10170*/  MUFU.EX2 R148, R3 ;  /* 0x0000000300947308 */ /* 0x0005660000000800 */
[C---:B------:R-:W-:Y:S01]  /*10180*/  HMMA.16816.F32 R120, R4.reuse, R18, R84 ;  /* 0x000000120478723c */ /* 0x040fe20000001854 */
[----:B------:R-:W1:Y:S07]  /*10190*/  LDSM.16.MT88.4 R16, [R204+0x2000] ;  /* 0x00200000cc10783b */ /* 0x000e6e0000004200 */
[----:B------:R-:W-:Y:S01]  /*101a0*/  HMMA.16816.F32 R72, R4, R26, R140 ;  /* 0x0000001a0448723c */ /* 0x000fe2000000188c */
[----:B------:R-:W3:Y:S01]  /*101b0*/  LDSM.16.MT88.4 R24, [R203+0x2000] ;  /* 0x00200000cb18783b */ /* 0x000ee20000004200 */
[----:B--2---:R-:W-:-:S06]  /*101c0*/  FFMA.FTZ R3, R160, c[0x0][0x2d0], -R0 ;  /* 0x0000b400a0037a23 */ /* 0x004fcc0000010800 */
[C---:B------:R-:W-:Y:S01]  /*101d0*/  HMMA.16816.F32 R92, R4.reuse, R12, R92 ;  /* 0x0000000c045c723c */ /* 0x040fe2000000185c */
[----:B------:R2:W-:Y:S07]  /*101e0*/  MUFU.EX2 R124, R3 ;  /* 0x00000003007c7308 */ /* 0x0005ee0000000800 */
[C---:B------:R-:W-:Y:S01]  /*101f0*/  HMMA.16816.F32 R128, R4.reuse, R14, R128 ;  /* 0x0000000e0480723c */ /* 0x040fe20000001880 */
[----:B------:R-:W4:Y:S07]  /*10200*/  LDSM.16.MT88.4 R12, [R205+0x2000] ;  /* 0x00200000cd0c783b */ /* 0x000f2e0000004200 */
[----:B------:R-:W-:Y:S01]  /*10210*/  HMMA.16816.F32 R40, R4, R8, R96 ;  /* 0x000000080428723c */ /* 0x000fe20000001860 */
[----:B--2---:R-:W-:-:S04]  /*10220*/  FFMA.FTZ R3, R162, c[0x0][0x2d0], -R0 ;  /* 0x0000b400a2037a23 */ /* 0x004fc80000010800 */
[----:B------:R2:W2:Y:S03]  /*10230*/  MUFU.EX2 R147, R3 ;  /* 0x0000000300937308 */ /* 0x0004a60000000800 */
[C---:B------:R-:W-:Y:S01]  /*10240*/  HMMA.16816.F32 R96, R4.reuse, R10, R108 ;  /* 0x0000000a0460723c */ /* 0x040fe2000000186c */
[----:B------:R-:W-:Y:S07]  /*10250*/  LDSM.16.MT88.4 R8, [R202+0x5800] ;  /* 0x00580000ca08783b */ /* 0x000fee0000004200 */
[----:B-1----:R-:W-:Y:S01]  /*10260*/  HMMA.16816.F32 R108, R4, R20, R80 ;  /* 0x00000014046c723c */ /* 0x002fe20000001850 */
[----:B--2---:R-:W-:-:S07]  /*10270*/  FFMA.FTZ R3, R161, c[0x0][0x2d0], -R0 ;  /* 0x0000b400a1037a23 */ /* 0x004fce0000010800 */
[----:B------:R-:W-:Y:S01]  /*10280*/  HMMA.16816.F32 R84, R4, R22, R56 ;  /* 0x000000160454723c */ /* 0x000fe20000001838 */
[----:B------:R1:W-:Y:S01]  /*10290*/  MUFU.EX2 R146, R3 ;  /* 0x0000000300927308 */ /* 0x0003e20000000800 */
[----:B------:R-:W-:Y:S05]  /*102a0*/  LDSM.16.MT88.4 R20, [R204+0x5800] ;  /* 0x00580000cc14783b */ /* 0x000fea0000004200 */
[----:B---3--:R-:W-:Y:S02]  /*102b0*/  F2FP.PACK_AB R4, R150, R125 ;  /* 0x0000007d9604723e */ /* 0x008fe400000000ff */
[----:B-----5:R-:W-:Y:S02]  /*102c0*/  F2FP.PACK_AB R6, R148, R149 ;  /* 0x000000959406723e */ /* 0x020fe400000000ff */
[----:B------:R-:W-:Y:S01]  /*102d0*/  F2FP.PACK_AB R5, R147, R124 ;  /* 0x0000007c9305723e */ /* 0x000fe200000000ff */
[----:B-1----:R-:W-:-:S04]  /*102e0*/  FFMA.FTZ R3, R163, c[0x0][0x2d0], -R0 ;  /* 0x0000b400a3037a23 */ /* 0x002fc80000010800 */
[----:B------:R1:W2:Y:S02]  /*102f0*/  MUFU.EX2 R145, R3 ;  /* 0x0000000300917308 */ /* 0x0002a40000000800 */
[----:B-1----:R-:W-:Y:S01]  /*10300*/  FFMA.FTZ R3, R166, c[0x0][0x2d0], -R2 ;  /* 0x0000b400a6037a23 */ /* 0x002fe20000010802 */
[----:B--2---:R-:W-:-:S05]  /*10310*/  F2FP.PACK_AB R7, R145, R146 ;  /* 0x000000929107723e */ /* 0x004fca00000000ff */
[----:B------:R1:W-:Y:S02]  /*10320*/  MUFU.EX2 R144, R3 ;  /* 0x0000000300907308 */ /* 0x0003e40000000800 */
[C---:B----4-:R-:W-:Y:S08]  /*10330*/  HMMA.16816.F32 R104, R4.reuse, R30, R72 ;  /* 0x0000001e0468723c */ /* 0x050ff00000001848 */
[----:B------:R-:W-:Y:S01]  /*10340*/  HMMA.16816.F32 R72, R4, R16, R32 ;  /* 0x000000100448723c */ /* 0x000fe20000001820 */
[----:B------:R-:W2:Y:S01]  /*10350*/  LDSM.16.MT88.4 R32, [R205+0x5800] ;  /* 0x00580000cd20783b */ /* 0x000ea20000004200 */
[----:B-1----:R-:W-:-:S04]  /*10360*/  FFMA.FTZ R3, R172, c[0x0][0x2d0], -R2 ;  /* 0x0000b400ac037a23 */ /* 0x002fc80000010802 */
[----:B------:R1:W3:Y:S02]  /*10370*/  MUFU.EX2 R143, R3 ;  /* 0x00000003008f7308 */ /* 0x0002e40000000800 */
[C---:B------:R-:W-:Y:S08]  /*10380*/  HMMA.16816.F32 R100, R4.reuse, R24, R64 ;  /* 0x000000180464723c */ /* 0x040ff00000001840 */
[----:B------:R-:W-:Y:S01]  /*10390*/  HMMA.16816.F32 R116, R4, R26, R52 ;  /* 0x0000001a0474723c */ /* 0x000fe20000001834 */
[----:B------:R-:W4:Y:S01]  /*103a0*/  LDSM.16.MT88.4 R24, [R203+0x5800] ;  /* 0x00580000cb18783b */ /* 0x000f220000004200 */
[----:B-1----:R-:W-:-:S06]  /*103b0*/  FFMA.FTZ R3, R173, c[0x0][0x2d0], -R2 ;  /* 0x0000b400ad037a23 */ /* 0x002fcc0000010802 */
[C---:B------:R-:W-:Y:S01]  /*103c0*/  HMMA.16816.F32 R88, R4.reuse, R12, R60 ;  /* 0x0000000c0458723c */ /* 0x040fe2000000183c */
[----:B------:R1:W-:Y:S07]  /*103d0*/  MUFU.EX2 R142, R3 ;  /* 0x00000003008e7308 */ /* 0x0003ee0000000800 */
[C---:B------:R-:W-:Y:S01]  /*103e0*/  HMMA.16816.F32 R80, R4.reuse, R14, R48 ;  /* 0x0000000e0450723c */ /* 0x040fe20000001830 */
[----:B------:R-:W5:Y:S07]  /*103f0*/  LDSM.16.MT88.4 R12, [R203+0x2800] ;  /* 0x00280000cb0c783b */ /* 0x000f6e0000004200 */
[----:B------:R-:W-:Y:S01]  /*10400*/  HMMA.16816.F32 R76, R4, R28, R76 ;  /* 0x0000001c044c723c */ /* 0x000fe2000000184c */
[----:B------:R-:W3:Y:S01]  /*10410*/  LDSM.16.MT88.4 R28, [R204+0x2800] ;  /* 0x00280000cc1c783b */ /* 0x000ee20000004200 */
[----:B-1----:R-:W-:-:S04]  /*10420*/  FFMA.FTZ R3, R174, c[0x0][0x2d0], -R2 ;  /* 0x0000b400ae037a23 */ /* 0x002fc80000010802 */
[----:B------:R1:W1:Y:S02]  /*10430*/  MUFU.EX2 R141, R3 ;  /* 0x00000003008d7308 */ /* 0x0002640000000800 */
[C---:B------:R-:W-:Y:S01]  /*10440*/  HMMA.16816.F32 R60, R4.reuse, R18, R44 ;  /* 0x00000012043c723c */ /* 0x040fe2000000182c */
[----:B------:R-:W3:Y:S07]  /*10450*/  LDSM.16.MT88.4 R16, [R202+0x2800] ;  /* 0x00280000ca10783b */ /* 0x000eee0000004200 */
[----:B--2---:R-:W-:Y:S01]  /*10460*/  HMMA.16816.F32 R56, R4, R32, R112 ;  /* 0x000000200438723c */ /* 0x004fe20000001870 */
[----:B-1----:R-:W-:-:S07]  /*10470*/  FFMA.FTZ R3, R175, c[0x0][0x2d0], -R0 ;  /* 0x0000b400af037a23 */ /* 0x002fce0000010800 */
[C---:B------:R-:W-:Y:S01]  /*10480*/  HMMA.16816.F32 R52, R4.reuse, R8, R40 ;  /* 0x000000080434723c */ /* 0x040fe20000001828 */
[----:B------:R1:W-:Y:S07]  /*10490*/  MUFU.EX2 R140, R3 ;  /* 0x00000003008c7308 */ /* 0x0003ee0000000800 */
[C---:B------:R-:W-:Y:S01]  /*104a0*/  HMMA.16816.F32 R112, R4.reuse, R34, R120 ;  /* 0x000000220470723c */ /* 0x040fe20000001878 */
[----:B------:R-:W-:Y:S07]  /*104b0*/  LDSM.16.MT88.4 R120, [R203+0x6800] ;  /* 0x00680000cb78783b */ /* 0x000fee0000004200 */
[----:B------:R-:W-:Y:S01]  /*104c0*/  HMMA.16816.F32 R44, R4, R10, R96 ;  /* 0x0000000a042c723c */ /* 0x000fe20000001860 */
[----:B------:R-:W2:Y:S01]  /*104d0*/  LDSM.16.MT88.4 R8, [R205+0x2800] ;  /* 0x00280000cd08783b */ /* 0x000ea20000004200 */
[----:B-1----:R-:W-:-:S03]  /*104e0*/  FFMA.FTZ R3, R184, c[0x0][0x2d0], -R0 ;  /* 0x0000b400b8037a23 */ /* 0x002fc60000010800 */
[----:B------:R-:W-:Y:S01]  /*104f0*/  LDSM.16.MT88.4 R96, [R205+0x3000] ;  /* 0x00300000cd60783b */ /* 0x000fe20000004200 */
[----:B------:R1:W1:Y:S02]  /*10500*/  MUFU.EX2 R71, R3 ;  /* 0x0000000300477308 */ /* 0x0002640000000800 */
[C---:B----4-:R-:W-:Y:S08]  /*10510*/  HMMA.16816.F32 R48, R4.reuse, R24, R92 ;  /* 0x000000180430723c */ /* 0x050ff0000000185c */
[----:B------:R-:W-:Y:S01]  /*10520*/  HMMA.16816.F32 R40, R4, R26, R128 ;  /* 0x0000001a0428723c */ /* 0x000fe20000001880 */
[----:B------:R-:W-:Y:S04]  /*10530*/  LDSM.16.MT88.4 R24, [R202+0x6000] ;  /* 0x00600000ca18783b */ /* 0x000fe80000004200 */
[----:B------:R-:W-:Y:S01]  /*10540*/  LDSM.16.MT88.4 R128, [R205+0x6800] ;  /* 0x00680000cd80783b */ /* 0x000fe20000004200 */
[----:B-1----:R-:W-:-:S02]  /*10550*/  FFMA.FTZ R3, R186, c[0x0][0x2d0], -R0 ;  /* 0x0000b400ba037a23 */ /* 0x002fc40000010800 */
[C---:B------:R-:W-:Y:S02]  /*10560*/  HMMA.16816.F32 R64, R4.reuse, R20, R108 ;  /* 0x000000140440723c */ /* 0x040fe4000000186c */
[----:B------:R1:W-:Y:S06]  /*10570*/  MUFU.EX2 R39, R3 ;  /* 0x0000000300277308 */ /* 0x0003ec0000000800 */
[----:B------:R-:W-:Y:S01]  /*10580*/  HMMA.16816.F32 R32, R4, R22, R84 ;  /* 0x000000160420723c */ /* 0x000fe20000001854 */
[----:B------:R-:W-:Y:S06]  /*10590*/  LDSM.16.MT88.4 R20, [R203+0x6000] ;  /* 0x00600000cb14783b */ /* 0x000fec0000004200 */
[----:B---3--:R-:W-:-:S02]  /*105a0*/  F2FP.PACK_AB R4, R143, R144 ;  /* 0x000000908f04723e */ /* 0x008fc400000000ff */
[----:B------:R-:W-:Y:S01]  /*105b0*/  F2FP.PACK_AB R6, R141, R142 ;  /* 0x0000008e8d06723e */ /* 0x000fe200000000ff */
[----:B-1----:R-:W-:Y:S01]  /*105c0*/  FFMA.FTZ R3, R185, c[0x0][0x2d0], -R0 ;  /* 0x0000b400b9037a23 */ /* 0x002fe20000010800 */
[----:B------:R-:W-:-:S03]  /*105d0*/  F2FP.PACK_AB R5, R71, R140 ;  /* 0x0000008c4705723e */ /* 0x000fc600000000ff */
[----:B------:R-:W1:Y:S02]  /*105e0*/  MUFU.EX2 R38, R3 ;  /* 0x0000000300267308 */ /* 0x000e640000000800 */
[----:B-1----:R-:W-:Y:S01]  /*105f0*/  F2FP.PACK_AB R7, R38, R39 ;  /* 0x000000272607723e */ /* 0x002fe200000000ff */
[----:B------:R-:W-:-:S06]  /*10600*/  FFMA.FTZ R3, R214, c[0x0][0x2d0], -R2 ;  /* 0x0000b400d6037a23 */ /* 0x000fcc0000010802 */
[C---:B-----5:R-:W-:Y:S08]  /*10610*/  HMMA.16816.F32 R100, R4.reuse, R12, R100 ;  /* 0x0000000c0464723c */ /* 0x060ff00000001864 */
[C---:B------:R-:W-:Y:S01]  /*10620*/  HMMA.16816.F32 R116, R4.reuse, R14, R116 ;  /* 0x0000000e0474723c */ /* 0x040fe20000001874 */
[----:B------:R-:W1:Y:S07]  /*10630*/  LDSM.16.MT88.4 R12, [R205+0x6000] ;  /* 0x00600000cd0c783b */ /* 0x000e6e0000004200 */
[C---:B------:R-:W-:Y:S01]  /*10640*/  HMMA.16816.F32 R72, R4.reuse, R28, R72 ;  /* 0x0000001c0448723c */ /* 0x040fe20000001848 */
[----:B------:R3:W-:Y:S07]  /*10650*/  MUFU.EX2 R29, R3 ;  /* 0x00000003001d7308 */ /* 0x0007ee0000000800 */
[C---:B------:R-:W-:Y:S01]  /*10660*/  HMMA.16816.F32 R84, R4.reuse, R18, R104 ;  /* 0x000000120454723c */ /* 0x040fe20000001868 */
[----:B------:R-:W-:Y:S07]  /*10670*/  LDSM.16.MT88.4 R104, [R204+0x3000] ;  /* 0x00300000cc68783b */ /* 0x000fee0000004200 */
[----:B------:R-:W-:Y:S01]  /*10680*/  HMMA.16816.F32 R76, R4, R16, R76 ;  /* 0x00000010044c723c */ /* 0x000fe2000000184c */
[----:B---3--:R-:W-:-:S04]  /*10690*/  FFMA.FTZ R3, R215, c[0x0][0x2d0], -R2 ;  /* 0x0000b400d7037a23 */ /* 0x008fc80000010802 */
[----:B------:R3:W4:Y:S03]  /*106a0*/  MUFU.EX2 R28, R3 ;  /* 0x00000003001c7308 */ /* 0x0007260000000800 */
[C---:B--2---:R-:W-:Y:S01]  /*106b0*/  HMMA.16816.F32 R92, R4.reuse, R8, R88 ;  /* 0x00000008045c723c */ /* 0x044fe20000001858 */
[----:B------:R-:W-:Y:S07]  /*106c0*/  LDSM.16.MT88.4 R88, [R203+0x3000] ;  /* 0x00300000cb58783b */ /* 0x000fee0000004200 */
[----:B------:R-:W-:Y:S01]  /*106d0*/  HMMA.16816.F32 R108, R4, R10, R80 ;  /* 0x0000000a046c723c */ /* 0x000fe20000001850 */
[----:B------:R-:W2:Y:S01]  /*106e0*/  LDSM.16.MT88.4 R8, [R204+0x6000] ;  /* 0x00600000cc08783b */ /* 0x000ea20000004200 */
[----:B---3--:R-:W-:-:S03]  /*106f0*/  FFMA.FTZ R3, R216, c[0x0][0x2d0], -R2 ;  /* 0x0000b400d8037a23 */ /* 0x008fc60000010802 */
[----:B------:R-:W3:Y:S01]  /*10700*/  LDSM.16.MT88.4 R80, [R202+0x3000] ;  /* 0x00300000ca50783b */ /* 0x000ee20000004200 */
[----:B------:R-:W-:Y:S02]  /*10710*/  FFMA.FTZ R2, R217, c[0x0][0x2d0], -R2 ;  /* 0x0000b400d9027a23 */ /* 0x000fe40000010802 */
[C---:B-1----:R-:W-:Y:S01]  /*10720*/  HMMA.16816.F32 R56, R4.reuse, R12, R56 ;  /* 0x0000000c0438723c */ /* 0x042fe20000001838 */
[----:B------:R-:W-:Y:S07]  /*10730*/  MUFU.EX2 R19, R3 ;  /* 0x0000000300137308 */ /* 0x000fee0000000800 */
[C---:B------:R-:W-:Y:S01]  /*10740*/  HMMA.16816.F32 R48, R4.reuse, R20, R48 ;  /* 0x000000140430723c */ /* 0x040fe20000001830 */
[----:B------:R1:W5:Y:S07]  /*10750*/  MUFU.EX2 R18, R2 ;  /* 0x0000000200127308 */ /* 0x00036e0000000800 */
[C---:B------:R-:W-:Y:S08]  /*10760*/  HMMA.16816.F32 R40, R4.reuse, R22, R40 ;  /* 0x000000160428723c */ /* 0x040ff00000001828 */
[----:B------:R-:W-:Y:S01]  /*10770*/  HMMA.16816.F32 R52, R4, R24, R52 ;  /* 0x000000180434723c */ /* 0x000fe20000001834 */
[----:B-1----:R-:W-:-:S04]  /*10780*/  FFMA.FTZ R2, R218, c[0x0][0x2d0], -R0 ;  /* 0x0000b400da027a23 */ /* 0x002fc80000010800 */
[----:B------:R1:W-:Y:S03]  /*10790*/  MUFU.EX2 R17, R2 ;  /* 0x0000000200117308 */ /* 0x0003e60000000800 */
[C---:B------:R-:W-:Y:S08]  /*107a0*/  HMMA.16816.F32 R44, R4.reuse, R26, R44 ;  /* 0x0000001a042c723c */ /* 0x040ff0000000182c */
[----:B------:R-:W-:Y:S01]  /*107b0*/  HMMA.16816.F32 R20, R4, R14, R112 ;  /* 0x0000000e0414723c */ /* 0x000fe20000001870 */
[----:B------:R-:W3:Y:S01]  /*107c0*/  LDSM.16.MT88.4 R112, [R202+0x6800] ;  /* 0x00680000ca70783b */ /* 0x000ee20000004200 */
[----:B-1----:R-:W-:-:S06]  /*107d0*/  FFMA.FTZ R2, R220, c[0x0][0x2d0], -R0 ;  /* 0x0000b400dc027a23 */ /* 0x002fcc0000010800 */
[C---:B------:R-:W-:Y:S01]  /*107e0*/  HMMA.16816.F32 R60, R4.reuse, R30, R60 ;  /* 0x0000001e043c723c */ /* 0x040fe2000000183c */
[----:B------:R1:W1:Y:S07]  /*107f0*/  MUFU.EX2 R16, R2 ;  /* 0x0000000200107308 */ /* 0x00026e0000000800 */
[C---:B--2---:R-:W-:Y:S07]  /*10800*/  HMMA.16816.F32 R24, R4.reuse, R8, R64 ;  /* 0x000000080418723c */ /* 0x044fee0000001840 */
[----:B----4-:R-:W-:Y:S01]  /*10810*/  F2FP.PACK_AB R64, R28, R29 ;  /* 0x0000001d1c40723e */ /* 0x010fe200000000ff */
[----:B------:R-:W-:Y:S01]  /*10820*/  HMMA.16816.F32 R32, R4, R10, R32 ;  /* 0x0000000a0420723c */ /* 0x000fe20000001820 */
[--C-:B-1----:R-:W-:Y:S01]  /*10830*/  FFMA.FTZ R2, R219, c[0x0][0x2d0], -R0.reuse ;  /* 0x0000b400db027a23 */ /* 0x102fe20000010800 */
[----:B------:R-:W1:Y:S01]  /*10840*/  LDSM.16.MT88.4 R4, [R204+0x6800] ;  /* 0x00680000cc04783b */ /* 0x000e620000004200 */
[----:B------:R-:W-:Y:S01]  /*10850*/  FFMA.FTZ R0, R221, c[0x0][0x2d0], -R0 ;  /* 0x0000b400dd007a23 */ /* 0x000fe20000010800 */
[----:B-----5:R-:W-:Y:S01]  /*10860*/  F2FP.PACK_AB R66, R18, R19 ;  /* 0x000000131242723e */ /* 0x020fe200000000ff */
[----:B------:R2:W-:Y:S01]  /*10870*/  MUFU.EX2 R13, R2 ;  /* 0x00000002000d7308 */ /* 0x0005e20000000800 */
[----:B------:R-:W-:-:S07]  /*10880*/  F2FP.PACK_AB R65, R16, R17 ;  /* 0x000000111041723e */ /* 0x000fce00000000ff */
[----:B------:R4:W5:Y:S01]  /*10890*/  MUFU.EX2 R12, R0 ;  /* 0x00000000000c7308 */ /* 0x0009620000000800 */
[----:B--2---:R-:W-:-:S04]  /*108a0*/  FADD.FTZ R2, R233, R231 ;  /* 0x000000e7e9027221 */ /* 0x004fc80000010000 */
[----:B------:R-:W-:Y:S02]  /*108b0*/  FADD.FTZ R2, R234, R2 ;  /* 0x00000002ea027221 */ /* 0x000fe40000010000 */
[----:B----4-:R-:W-:Y:S01]  /*108c0*/  FADD.FTZ R0, R239, R238 ;  /* 0x000000eeef007221 */ /* 0x010fe20000010000 */
[----:B-----5:R-:W-:Y:S01]  /*108d0*/  F2FP.PACK_AB R67, R12, R13 ;  /* 0x0000000d0c43723e */ /* 0x020fe200000000ff */
        /* <DEDUP_REMOVED lines=19> */
[----:B------:R-:W-:Y:S01]  /*10a10*/  IADD3 R211, R241, -0x2, RZ ;  /* 0xfffffffef1d37810 */ /* 0x000fe20007ffe0ff */
[----:B------:R-:W-:Y:S02]  /*10a20*/  HMMA.16816.F32 R92, R64, R96, R92 ;  /* 0x00000060405c723c */ /* 0x000fe4000000185c */
[----:B------:R-:W-:Y:S01]  /*10a30*/  FADD.FTZ R0, R199, R0 ;  /* 0x00000000c7007221 */ /* 0x000fe20000010000 */
[----:B------:R-:W-:-:S03]  /*10a40*/  ISETP.GE.AND P0, PT, R211, R251, PT ;  /* 0x000000fbd300720c */ /* 0x000fc60003f06270 */
[----:B------:R-:W-:Y:S02]  /*10a50*/  FADD.FTZ R2, R212, R0 ;  /* 0x00000000d4027221 */ /* 0x000fe40000010000 */
        /* <DEDUP_REMOVED lines=41> */
[C---:B------:R-:W-:Y:S04]  /*10cf0*/  HMMA.16816.F32 R120, R64.reuse, R122, R40 ;  /* 0x0000007a4078723c */ /* 0x040fe80000001828 */
[----:B------:R2:W-:Y:S04]  /*10d00*/  STL [R1+0x14], R0 ;  /* 0x0000140001007387 */ /* 0x0005e80000100800 */
[----:B------:R2:W-:Y:S01]  /*10d10*/  STL [R1+0x10], R2 ;  /* 0x0000100201007387 */ /* 0x0005e20000100800 */
[C---:B------:R-:W-:Y:S08]  /*10d20*/  HMMA.16816.F32 R128, R64.reuse, R130, R20 ;  /* 0x000000824080723c */ /* 0x040ff00000001814 */
[C---:B-1----:R-:W-:Y:S08]  /*10d30*/  HMMA.16816.F32 R60, R64.reuse, R4, R24 ;  /* 0x00000004403c723c */ /* 0x042ff00000001818 */
[----:B------:R-:W-:Y:S01]  /*10d40*/  HMMA.16816.F32 R64, R64, R6, R32 ;  /* 0x000000064040723c */ /* 0x000fe20000001820 */
[----:B------:R-:W-:Y:S07]  /*10d50*/  @!UPT UIADD3 URZ, URZ, URZ, URZ ;  /* 0x0000003f3f3ff290 */ /* 0x000fee000fffe03f */
[----:B------:R-:W-:Y:S11]  /*10d60*/  @!P0 BRA `(.L_x_333) ;  /* 0x00003a7000008947 */ /* 0x000ff60003800000 */
[----:B------:R-:W-:Y:S01]  /*10d70*/  LOP3.LUT P1, RZ, R249, 0x2, RZ, 0xc0, !PT ;  /* 0x00000002f9ff7812 */ /* 0x000fe2000782c0ff */
[----:B--2---:R-:W-:Y:S01]  /*10d80*/  IMAD.MOV.U32 R0, RZ, RZ, c[0x0][0x208] ;  /* 0x00008200ff007624 */ /* 0x004fe200078e00ff */
[----:B------:R-:W-:Y:S01]  /*10d90*/  ISETP.GT.AND P0, PT, R250, 0x7f, PT ;  /* 0x0000007ffa00780c */ /* 0x000fe20003f04270 */
[----:B------:R-:W-:Y:S01]  /*10da0*/  IMAD.MOV.U32 R234, RZ, RZ, c[0x0][0x20c] ;  /* 0x00008300ffea7624 */ /* 0x000fe200078e00ff */
[----:B------:R-:W-:Y:S01]  /*10db0*/  LOP3.LUT R230, R230, 0xfffffff7, RZ, 0xc0, !PT ;  /* 0xfffffff7e6e67812 */ /* 0x000fe200078ec0ff */
[----:B------:R-:W-:Y:S01]  /*10dc0*/  IMAD.MOV.U32 R3, RZ, RZ, R248 ;  /* 0x000000ffff037224 */ /* 0x000fe200078e00f8 */
[----:B------:R-:W-:-:S02]  /*10dd0*/  ISETP.GE.AND P4, PT, R36, c[0x0][0x1d4], PT ;  /* 0x0000750024007a0c */ /* 0x000fc40003f86270 */
[C---:B------:R-:W-:Y:S01]  /*10de0*/  SHF.L.U64.HI R2, R0.reuse, 0x6, R234 ;  /* 0x0000000600027819 */ /* 0x040fe200000102ea */
[----:B------:R-:W-:Y:S01]  /*10df0*/  IMAD.MOV.U32 R2, RZ, RZ, R246 ;  /* 0x000000ffff027224 */ /* 0x000fe200078e00f6 */
[C---:B------:R-:W-:Y:S01]  /*10e00*/  SHF.L.U64.HI R235, R0.reuse, 0x5, R234 ;  /* 0x0000000500eb7819 */ /* 0x040fe200000102ea */
[----:B------:R-:W-:Y:S01]  /*10e10*/  IMAD.SHL.U32 R234, R0, 0x20, RZ ;  /* 0x0000002000ea7824 */ /* 0x000fe200078e00ff */
[----:B------:R-:W-:Y:S02]  /*10e20*/  ISETP.GE.AND P5, PT, R209, c[0x0][0x1d4], PT ;  /* 0x00007500d1007a0c */ /* 0x000fe40003fa6270 */
[----:B------:R-:W-:Y:S01]  /*10e30*/  @P1 LOP3.LUT R230, R230, 0x8, RZ, 0xfc, !PT ;  /* 0x00000008e6e61812 */ /* 0x000fe200078efcff */
[----:B------:R1:W-:Y:S03]  /*10e40*/  STL.64 [R1+0x20], R2 ;  /* 0x0000200201007387 */ /* 0x0003e60000100a00 */
[----:B------:R-:W-:-:S04]  /*10e50*/  LOP3.LUT R230, R230, 0xfffffffd, RZ, 0xc0, !PT ;  /* 0xfffffffde6e67812 */ /* 0x000fc800078ec0ff */
[----:B------:R-:W-:Y:S02]  /*10e60*/  @P0 LOP3.LUT R230, R230, 0x2, RZ, 0xfc, !PT ;  /* 0x00000002e6e60812 */ /* 0x000fe400078efcff */
[----:B------:R-:W-:Y:S02]  /*10e70*/  LOP3.LUT P0, RZ, R249, 0x4, RZ, 0xc0, !PT ;  /* 0x00000004f9ff7812 */ /* 0x000fe4000780c0ff */
[----:B------:R-:W-:-:S11]  /*10e80*/  LOP3.LUT R230, R230, 0xfffffffb, RZ, 0xc0, !PT ;  /* 0xfffffffbe6e67812 */ /* 0x000fd600078ec0ff */
[----:B------:R-:W-:Y:S02]  /*10e90*/  @P0 LOP3.LUT R230, R230, 0x4, RZ, 0xfc, !PT ;  /* 0x00000004e6e60812 */ /* 0x000fe400078efcff */
.L_x_336:
[----:B------:R-:W2:Y:S01]  /*10ea0*/  LDL.64 R148, [R1+0x20] ;  /* 0x0000200001947983 */ /* 0x000ea20000100a00 */
[----:B------:R-:W-:Y:S04]  /*10eb0*/  DEPBAR.LE SB0, 0x0 ;  /* 0x000080000000791a */ /* 0x000fe80000000000 */
[----:B------:R-:W-:Y:S01]  /*10ec0*/  WARPSYNC 0xffffffff ;  /* 0xffffffff00007948 */ /* 0x000fe20003800000 */
[----:B------:R-:W3:Y:S01]  /*10ed0*/  LDL.64 R152, [R1+0x30] ;  /* 0x0000300001987983 */ /* 0x000ee20000100a00 */
[----:B-1----:R-:W-:Y:S01]  /*10ee0*/  IADD3 R0, R201, 0x20, RZ ;  /* 0x00000020c9007810 */ /* 0x002fe20007ffe0ff */
[----:B------:R-:W-:Y:S01]  /*10ef0*/  BSSY B0, `(.L_x_334) ;  /* 0x000018c000007945 */ /* 0x000fe20003800000 */
[----:B-1----:R-:W-:Y:S02]  /*10f00*/  SHF.R.S32.HI R2, RZ, 0x1f, R211 ;  /* 0x0000001fff027819 */ /* 0x002fe400000114d3 */
[----:B------:R-:W-:Y:S01]  /*10f10*/  MOV R162, c[0x0][0x208] ;  /* 0x0000820000a27a02 */ /* 0x000fe20000000f00 */
[----:B------:R-:W4:Y:S01]  /*10f20*/  LDL R150, [R1+0x24] ;  /* 0x0000240001967983 */ /* 0x000f220000100800 */
[----:B------:R-:W-:Y:S01]  /*10f30*/  MOV R172, c[0x0][0x20c] ;  /* 0x0000830000ac7a02 */ /* 0x000fe20000000f00 */
[----:B------:R-:W-:Y:S01]  /*10f40*/  IMAD R71, R2, c[0x0][0x208], RZ ;  /* 0x0000820002477a24 */ /* 0x000fe200078e02ff */
[----:B------:R-:W-:Y:S01]  /*10f50*/  SHF.L.U32 R162, R162, 0x6, RZ ;  /* 0x00000006a2a27819 */ /* 0x000fe200000006ff */
[----:B------:R-:W-:Y:S01]  /*10f60*/  BAR.SYNC.DEFER_BLOCKING 0x0 ;  /* 0x0000000000007b1d */ /* 0x000fe20000010000 */
[C---:B------:R-:W-:Y:S01]  /*10f70*/  IMAD.WIDE.U32 R2, R211.reuse, c[0x0][0x208], RZ ;  /* 0x00008200d3027a25 */ /* 0x040fe200078e00ff */
[----:B------:R-:W-:Y:S02]  /*10f80*/  MOV R167, c[0x0][0x208] ;  /* 0x0000820000a77a02 */ /* 0x000fe40000000f00 */
[----:B------:R-:W-:Y:S01]  /*10f90*/  LOP3.LUT R230, R230, 0xfffffffe, RZ, 0xc0, !PT ;  /* 0xfffffffee6e67812 */ /* 0x000fe200078ec0ff */
[----:B------:R-:W-:Y:S01]  /*10fa0*/  IMAD R71, R211, c[0x0][0x20c], R71 ;  /* 0x00008300d3477a24 */ /* 0x000fe200078e0247 */
[----:B------:R-:W-:Y:S04]  /*10fb0*/  SHF.L.U64.HI R167, R167, 0x6, R172 ;  /* 0x00000006a7a77819 */ /* 0x000fe800000102ac */
[----:B------:R-:W-:Y:S05]  /*10fc0*/  IADD3 R3, R3, R71, RZ ;  /* 0x0000004703037210 */ /* 0x000fea0007ffe0ff */
[----:B------:R-:W-:Y:S01]  /*10fd0*/  IMAD R3, R3, 0x70, RZ ;  /* 0x0000007003037824 */ /* 0x000fe200078e02ff */
[----:B------:R-:W1:Y:S08]  /*10fe0*/  LDSM.16.M88.4 R8, [R201] ;  /* 0x00000000c908783b */ /* 0x000e700000000200 */
[----:B------:R-:W5:Y:S08]  /*10ff0*/  LDSM.16.M88.4 R16, [R201+0x800] ;  /* 0x00080000c910783b */ /* 0x000f700000000200 */
[----:B------:R-:W5:Y:S08]  /*11000*/  LDSM.16.M88.4 R24, [R201+0x1000] ;  /* 0x00100000c918783b */ /* 0x000f700000000200 */
[----:B------:R-:W4:Y:S04]  /*11010*/  LDL R231, [R1+0x28] ;  /* 0x0000280001e77983 */ /* 0x000f280000100800 */
[----:B------:R-:W5:Y:S08]  /*11020*/  LDSM.16.M88.4 R32, [R201+0x1800] ;  /* 0x00180000c920783b */ /* 0x000f700000000200 */
[----:B------:R-:W5:Y:S01]  /*11030*/  LDSM.16.M88.4 R40, [R201+0x2000] ;  /* 0x00200000c928783b */ /* 0x000f620000000200 */
[C---:B-1----:R-:W-:Y:S07]  /*11040*/  HMMA.16816.F32 R4, R132.reuse, R8, RZ ;  /* 0x000000088404723c */ /* 0x042fee00000018ff */
[----:B------:R-:W1:Y:S01]  /*11050*/  LDSM.16.M88.4 R48, [R201+0x2800] ;  /* 0x00280000c930783b */ /* 0x000e620000000200 */
[C---:B------:R-:W-:Y:S07]  /*11060*/  HMMA.16816.F32 R8, R132.reuse, R10, RZ ;  /* 0x0000000a8408723c */ /* 0x040fee00000018ff */
[----:B------:R-:W5:Y:S02]  /*11070*/  S2R R151, SR_TID.X ;  /* 0x0000000000977919 */ /* 0x000f640000002100 */
[C---:B-----5:R-:W-:Y:S06]  /*11080*/  HMMA.16816.F32 R12, R132.reuse, R16, RZ ;  /* 0x00000010840c723c */ /* 0x060fec00000018ff */
[----:B------:R-:W5:Y:S02]  /*11090*/  LDSM.16.M88.4 R56, [R201+0x3000] ;  /* 0x00300000c938783b */ /* 0x000f640000000200 */
[C---:B------:R-:W-:Y:S08]  /*110a0*/  HMMA.16816.F32 R16, R132.reuse, R18, RZ ;  /* 0x000000128410723c */ /* 0x040ff000000018ff */
[C---:B------:R-:W-:Y:S01]  /*110b0*/  HMMA.16816.F32 R20, R132.reuse, R24, RZ ;  /* 0x000000188414723c */ /* 0x040fe200000018ff */
[----:B------:R-:W-:Y:S02]  /*110c0*/  SHF.R.S32.HI R166, RZ, 0x1f, R151 ;  /* 0x0000001fffa67819 */ /* 0x000fe40000011497 */
[----:B------:R-:W-:Y:S05]  /*110d0*/  ISETP.GT.AND P2, PT, R151, 0x7f, PT ;  /* 0x0000007f9700780c */ /* 0x000fea0003f44270 */
[C---:B------:R-:W-:Y:S01]  /*110e0*/  HMMA.16816.F32 R24, R132.reuse, R26, RZ ;  /* 0x0000001a8418723c */ /* 0x040fe200000018ff */
[-C--:B------:R-:W-:Y:S04]  /*110f0*/  LEA.HI R166, R166, R151.reuse, RZ, 0x3 ;  /* 0x00000097a6a67211 */ /* 0x080fe800078f18ff */
[----:B------:R-:W-:Y:S03]  /*11100*/  LOP3.LUT R166, R166, 0xfffffff8, RZ, 0xc0, !PT ;  /* 0xfffffff8a6a67812 */ /* 0x000fe600078ec0ff */
[C---:B------:R-:W-:Y:S01]  /*11110*/  HMMA.16816.F32 R28, R132.reuse, R32, RZ ;  /* 0x00000020841c723c */ /* 0x040fe200000018ff */
[----:B------:R-:W-:Y:S04]  /*11120*/  IADD3 R166, -R166, R151, RZ ;  /* 0x00000097a6a67210 */ /* 0x000fe80007ffe1ff */
[C---:B------:R-:W-:Y:S02]  /*11130*/  LOP3.LUT P0, RZ, R166.reuse, 0x2, RZ, 0xc0, !PT ;  /* 0x00000002a6ff7812 */ /* 0x040fe4000780c0ff */
[----:B------:R-:W-:Y:S01]  /*11140*/  LOP3.LUT P3, RZ, R166, 0x4, RZ, 0xc0, !PT ;  /* 0x00000004a6ff7812 */ /* 0x000fe2000786c0ff */
[C---:B------:R-:W-:Y:S08]  /*11150*/  HMMA.16816.F32 R32, R132.reuse, R34, RZ ;  /* 0x000000228420723c */ /* 0x040ff000000018ff */
[C---:B------:R-:W-:Y:S04]  /*11160*/  HMMA.16816.F32 R36, R132.reuse, R40, RZ ;  /* 0x000000288424723c */ /* 0x040fe800000018ff */
[----:B------:R-:W-:Y:S04]  /*11170*/  @P0 IADD3 R0, R201, -0x20, RZ ;  /* 0xffffffe0c9000810 */ /* 0x000fe80007ffe0ff */
[C---:B------:R-:W-:Y:S01]  /*11180*/  HMMA.16816.F32 R40, R132.reuse, R42, RZ ;  /* 0x0000002a8428723c */ /* 0x040fe200000018ff */
[----:B------:R-:W5:Y:S07]  /*11190*/  LDSM.16.M88.4 R72, [R0] ;  /* 0x000000000048783b */ /* 0x000f6e0000000200 */
[C---:B-1----:R-:W-:Y:S01]  /*111a0*/  HMMA.16816.F32 R44, R132.reuse, R48, RZ ;  /* 0x00000030842c723c */ /* 0x042fe200000018ff */
[----:B------:R-:W1:Y:S07]  /*111b0*/  LDSM.16.M88.4 R140, [R0+0x800] ;  /* 0x00080000008c783b */ /* 0x000e6e0000000200 */
[C---:B------:R-:W-:Y:S01]  /*111c0*/  HMMA.16816.F32 R48, R132.reuse, R50, RZ ;  /* 0x000000328430723c */ /* 0x040fe200000018ff */
[----:B------:R-:W1:Y:S07]  /*111d0*/  LDSM.16.M88.4 R144, [R0+0x1000] ;  /* 0x001000000090783b */ /* 0x000e6e0000000200 */
[C---:B-----5:R-:W-:Y:S08]  /*111e0*/  HMMA.16816.F32 R52, R132.reuse, R56, RZ ;  /* 0x000000388434723c */ /* 0x060ff000000018ff */
[----:B------:R-:W-:Y:S08]  /*111f0*/  HMMA.16816.F32 R56, R132, R58, RZ ;  /* 0x0000003a8438723c */ /* 0x000ff000000018ff */
[C---:B------:R-:W-:Y:S07]  /*11200*/  HMMA.16816.F32 R4, R136.reuse, R72, R4 ;  /* 0x000000488804723c */ /* 0x040fee0000001804 */
[--C-:B------:R-:W-:Y:S01]  /*11210*/  IMAD.WIDE.U32 R72, R2, 0x70, R234.reuse ;  /* 0x0000007002487825 */ /* 0x100fe200078e00ea */
[C---:B------:R-:W-:Y:S04]  /*11220*/  HMMA.16816.F32 R8, R136.reuse, R74, R8 ;  /* 0x0000004a8808723c */ /* 0x040fe80000001808 */
[----:B------:R-:W-:Y:S02]  /*11230*/  @!P2 IADD3 R72, P1, P0, R234, R72, R234 ;  /* 0x00000048ea48a210 */ /* 0x000fe4000783e0ea */
[----:B------:R-:W-:Y:S02]  /*11240*/  IADD3 R71, R3, R73, RZ ;  /* 0x0000004903477210 */ /* 0x000fe40007ffe0ff */
[C---:B-1----:R-:W-:Y:S07]  /*11250*/  HMMA.16816.F32 R12, R136.reuse, R140, R12 ;  /* 0x0000008c880c723c */ /* 0x042fee000000180c */
[----:B------:R-:W-:Y:S01]  /*11260*/  @!P2 IADD3.X R140, R235, R71, R235, P1, P0 ;  /* 0x00000047eb8ca210 */ /* 0x000fe20000fe04eb */
[C---:B------:R-:W-:Y:S08]  /*11270*/  HMMA.16816.F32 R16, R136.reuse, R142, R16 ;  /* 0x0000008e8810723c */ /* 0x040ff00000001810 */
[C---:B------:R-:W-:Y:S08]  /*11280*/  HMMA.16816.F32 R20, R136.reuse, R144, R20 ;  /* 0x000000908814723c */ /* 0x040ff00000001814 */
[C---:B------:R-:W-:Y:S04]  /*11290*/  HMMA.16816.F32 R24, R136.reuse, R146, R24 ;  /* 0x000000928818723c */ /* 0x040fe80000001818 */
[----:B--2---:R-:W-:Y:S05]  /*112a0*/  IMAD.WIDE.U32 R148, R2, 0x70, R148 ;  /* 0x0000007002947825 */ /* 0x004fea00078e0094 */
[----:B------:R-:W-:Y:S03]  /*112b0*/  IADD3 R3, R149, R3, RZ ;  /* 0x0000000395037210 */ /* 0x000fe60007ffe0ff */
[----:B---3--:R-:W-:Y:S02]  /*112c0*/  @!P2 IADD3 R71, P0, R72, R152, RZ ;  /* 0x000000984847a210 */ /* 0x008fe40007f1e0ff */
[----:B------:R-:W-:Y:S01]  /*112d0*/  LEA R2, P1, R148, c[0x0][0x1f8], 0x1 ;  /* 0x00007e0094027a11 */ /* 0x000fe200078208ff */
[----:B------:R-:W1:Y:S01]  /*112e0*/  LDSM.16.M88.4 R72, [R0+0x1800] ;  /* 0x001800000048783b */ /* 0x000e620000000200 */
[----:B----4-:R-:W-:Y:S02]  /*112f0*/  @!P2 IADD3.X R140, R140, R150, RZ, P0, !PT ;  /* 0x000000968c8ca210 */ /* 0x010fe400007fe4ff */
[C---:B------:R-:W-:Y:S02]  /*11300*/  @!P2 LEA R164, P0, R71.reuse, c[0x0][0x1f8], 0x1 ;  /* 0x00007e0047a4aa11 */ /* 0x040fe400078008ff */
[----:B------:R-:W-:Y:S02]  /*11310*/  LEA.HI.X R3, R148, c[0x0][0x1fc], R3, 0x1, P1 ;  /* 0x00007f0094037a11 */ /* 0x000fe400008f0c03 */
[----:B------:R-:W-:Y:S01]  /*11320*/  @!P2 LEA.HI.X R165, R71, c[0x0][0x1fc], R140, 0x1, P0 ;  /* 0x00007f0047a5aa11 */ /* 0x000fe200000f0c8c */
[----:B------:R-:W2:Y:S01]  /*11330*/  LDSM.16.M88.4 R148, [R0+0x2000] ;  /* 0x002000000094783b */ /* 0x000ea20000000200 */
[-C--:B------:R-:W-:Y:S04]  /*11340*/  IADD3 R160, P1, R2, R162.reuse, RZ ;  /* 0x000000a202a07210 */ /* 0x080fe80007f3e0ff */
[-C--:B------:R-:W-:Y:S02]  /*11350*/  IADD3.X R161, R3, R167.reuse, RZ, P1, !PT ;  /* 0x000000a703a17210 */ /* 0x080fe40000ffe4ff */
[----:B------:R-:W-:Y:S01]  /*11360*/  IADD3 R162, P0, R160, R162, RZ ;  /* 0x000000a2a0a27210 */ /* 0x000fe20007f1e0ff */
[----:B------:R-:W3:Y:S03]  /*11370*/  LDSM.16.M88.4 R140, [R0+0x2800] ;  /* 0x00280000008c783b */ /* 0x000ee60000000200 */
[----:B------:R-:W-:Y:S05]  /*11380*/  IADD3.X R163, R161, R167, RZ, P0, !PT ;  /* 0x000000a7a1a37210 */ /* 0x000fea00007fe4ff */
[----:B------:R4:W5:Y:S08]  /*11390*/  LDSM.16.M88.4 R152, [R0+0x3000] ;  /* 0x003000000098783b */ /* 0x0009700000000200 */
[----:B------:R-:W-:Y:S01]  /*113a0*/  @!PT LDS RZ, [RZ] ;  /* 0x00000000fffff984 */ /* 0x000fe20000000800 */
[----:B------:R-:W-:Y:S01]  /*113b0*/  @!PT LDS RZ, [RZ] ;  /* 0x00000000fffff984 */ /* 0x000fe20000000800 */
[----:B------:R-:W-:Y:S01]  /*113c0*/  @!PT LDS RZ, [RZ] ;  /* 0x00000000fffff984 */ /* 0x000fe20000000800 */
[----:B------:R3:W-:Y:S01]  /*113d0*/  LDGSTS.E.BYPASS.LTC128B.128 [R208+0x100], [R2.64], !P4 ;  /* 0x0010000002d07fae */ /* 0x0007e2000e101d4a */
[C---:B-1----:R-:W-:Y:S07]  /*113e0*/  HMMA.16816.F32 R28, R136.reuse, R72, R28 ;  /* 0x00000048881c723c */ /* 0x042fee000000181c */
[----:B------:R1:W-:Y:S01]  /*113f0*/  LDGSTS.E.BYPASS.LTC128B.128 [R208+0x3900], [R2.64+0x80], !P5 ;  /* 0x0390008002d07fae */ /* 0x0003e2000e901d4a */
[C---:B------:R-:W-:Y:S07]  /*11400*/  HMMA.16816.F32 R32, R136.reuse, R74, R32 ;  /* 0x0000004a8820723c */ /* 0x040fee0000001820 */
[----:B------:R1:W-:Y:S01]  /*11410*/  LDGSTS.E.BYPASS.LTC128B.128 [R208+0x1100], [R160.64], !P4 ;  /* 0x01100000a0d07fae */ /* 0x0003e2000e101d4a */
[C---:B----4-:R-:W-:Y:S04]  /*11420*/  IADD3 R0, R201.reuse, 0x40, RZ ;  /* 0x00000040c9007810 */ /* 0x050fe80007ffe0ff */
[----:B------:R-:W-:Y:S01]  /*11430*/  @P3 IADD3 R0, R201, -0x40, RZ ;  /* 0xffffffc0c9003810 */ /* 0x000fe20007ffe0ff */
[C---:B--2---:R-:W-:Y:S02]  /*11440*/  HMMA.16816.F32 R36, R136.reuse, R148, R36 ;  /* 0x000000948824723c */ /* 0x044fe40000001824 */
[----:B------:R1:W-:Y:S01]  /*11450*/  LDGSTS.E.BYPASS.LTC128B.128 [R208+0x4900], [R160.64+0x80], !P5 ;  /* 0x04900080a0d07fae */ /* 0x0003e2000e901d4a */
[----:B------:R-:W-:Y:S05]  /*11460*/  ISETP.GT.AND P0, PT, R211, R231, PT ;  /* 0x000000e7d300720c */ /* 0x000fea0003f04270 */
[C---:B------:R-:W-:Y:S02]  /*11470*/  HMMA.16816.F32 R40, R136.reuse, R150, R40 ;  /* 0x000000968828723c */ /* 0x040fe40000001828 */
[----:B------:R1:W-:Y:S06]  /*11480*/  LDGSTS.E.BYPASS.LTC128B.128 [R208+0x2100], [R162.64], !P4 ;  /* 0x02100000a2d07fae */ /* 0x0003ec000e101d4a */
[C---:B---3--:R-:W-:Y:S02]  /*11490*/  HMMA.16816.F32 R44, R136.reuse, R140, R44 ;  /* 0x0000008c882c723c */ /* 0x048fe4000000182c */
[----:B------:R1:W-:Y:S02]  /*114a0*/  LDGSTS.E.BYPASS.LTC128B.128 [R208+0x5900], [R162.64+0x80], !P5 ;  /* 0x05900080a2d07fae */ /* 0x0003e4000e901d4a */
[----:B------:R-:W-:Y:S04]  /*114b0*/  @P0 LOP3.LUT R230, R230, 0x1, RZ, 0xfc, !PT ;  /* 0x00000001e6e60812 */ /* 0x000fe800078efcff */
[C---:B------:R-:W-:Y:S02]  /*114c0*/  HMMA.16816.F32 R48, R136.reuse, R142, R48 ;  /* 0x0000008e8830723c */ /* 0x040fe40000001830 */
[----:B------:R2:W-:Y:S06]  /*114d0*/  @!P2 LDGSTS.E.BYPASS.LTC128B.128 [R210+0x3100], [R164.64], !P4 ;  /* 0x03100000a4d2afae */ /* 0x0005ec000e101d4a */
[C---:B-----5:R-:W-:Y:S02]  /*114e0*/  HMMA.16816.F32 R52, R136.reuse, R152, R52 ;  /* 0x000000988834723c */ /* 0x060fe40000001834 */
[----:B------:R2:W-:Y:S06]  /*114f0*/  @!P2 LDGSTS.E.BYPASS.LTC128B.128 [R210+0x6900], [R164.64+0x80], !P5 ;  /* 0x06900080a4d2afae */ /* 0x0005ec000e901d4a */
[----:B------:R-:W-:Y:S02]  /*11500*/  HMMA.16816.F32 R56, R136, R154, R56 ;  /* 0x0000009a8838723c */ /* 0x000fe40000001838 */
[----:B------:R-:W-:Y:S08]  /*11510*/  LDSM.16.M88.4 R144, [R0+0x800] ;  /* 0x000800000090783b */ /* 0x000ff00000000200 */
[----:B-1----:R-:W1:Y:S08]  /*11520*/  LDSM.16.M88.4 R160, [R0] ;  /* 0x0000000000a0783b */ /* 0x002e700000000200 */
[----:B------:R-:W0:Y:S08]  /*11530*/  LDGDEPBAR ;  /* 0x00000000000079af */ /* 0x000e300000000000 */
[----:B--2---:R-:W2:Y:S08]  /*11540*/  LDSM.16.M88.4 R164, [R0+0x1000] ;  /* 0x0010000000a4783b */ /* 0x004eb00000000200 */
[----:B------:R-:W3:Y:S08]  /*11550*/  LDSM.16.M88.4 R72, [R0+0x1800] ;  /* 0x001800000048783b */ /* 0x000ef00000000200 */
[----:B------:R-:W4:Y:S01]  /*11560*/  LDSM.16.M88.4 R148, [R0+0x2000] ;  /* 0x002000000094783b */ /* 0x000f220000000200 */
[C---:B-1----:R-:W-:Y:S07]  /*11570*/  HMMA.16816.F32 R4, R156.reuse, R160, R4 ;  /* 0x000000a09c04723c */ /* 0x042fee0000001804 */
[----:B------:R-:W1:Y:S01]  /*11580*/  LDSM.16.M88.4 R140, [R0+0x2800] ;  /* 0x00280000008c783b */ /* 0x000e620000000200 */
[C---:B------:R-:W-:Y:S07]  /*11590*/  HMMA.16816.F32 R8, R156.reuse, R162, R8 ;  /* 0x000000a29c08723c */ /* 0x040fee0000001808 */
[----:B------:R-:W-:Y:S01]  /*115a0*/  LDSM.16.M88.4 R152, [R200+-0x3800] ;  /* 0xffc80000c898783b */ /* 0x000fe20000000200 */
[C---:B------:R-:W-:Y:S07]  /*115b0*/  HMMA.16816.F32 R12, R156.reuse, R144, R12 ;  /* 0x000000909c0c723c */ /* 0x040fee000000180c */
[----:B------:R-:W-:Y:S01]  /*115c0*/  LDSM.16.M88.4 R160, [R200+-0x3000] ;  /* 0xffd00000c8a0783b */ /* 0x000fe20000000200 */
[C---:B------:R-:W-:Y:S07]  /*115d0*/  HMMA.16816.F32 R16, R156.reuse, R146, R16 ;  /* 0x000000929c10723c */ /* 0x040fee0000001810 */
[----:B------:R-:W5:Y:S01]  /*115e0*/  LDSM.16.M88.4 R144, [R0+0x3000] ;  /* 0x003000000090783b */ /* 0x000f620000000200 */
[C---:B--2---:R-:W-:Y:S07]  /*115f0*/  HMMA.16816.F32 R20, R156.reuse, R164, R20 ;  /* 0x000000a49c14723c */ /* 0x044fee0000001814 */
[----:B------:R-:W-:Y:S01]  /*11600*/  LDSM.16.M88.4 R172, [R200+-0x1800] ;  /* 0xffe80000c8ac783b */ /* 0x000fe20000000200 */
[C---:B------:R-:W-:Y:S07]  /*11610*/  HMMA.16816.F32 R24, R156.reuse, R166, R24 ;  /* 0x000000a69c18723c */ /* 0x040fee0000001818 */
[----:B------:R-:W-:Y:S01]  /*11620*/  LDSM.16.M88.4 R164, [R200+-0x2000] ;  /* 0xffe00000c8a4783b */ /* 0x000fe20000000200 */
[C---:B---3--:R-:W-:Y:S07]  /*11630*/  HMMA.16816.F32 R28, R156.reuse, R72, R28 ;  /* 0x000000489c1c723c */ /* 0x048fee000000181c */
[----:B------:R-:W-:Y:S01]  /*11640*/  LDSM.16.M88.4 R184, [R206+0x5800] ;  /* 0x00580000ceb8783b */ /* 0x000fe20000000200 */
[C---:B------:R-:W-:Y:S07]  /*11650*/  HMMA.16816.F32 R32, R156.reuse, R74, R32 ;  /* 0x0000004a9c20723c */ /* 0x040fee0000001820 */
[----:B------:R-:W2:Y:S01]  /*11660*/  LDSM.16.M88.4 R72, [R200+-0x2800] ;  /* 0xffd80000c848783b */ /* 0x000ea20000000200 */
[C---:B----4-:R-:W-:Y:S07]  /*11670*/  HMMA.16816.F32 R36, R156.reuse, R148, R36 ;  /* 0x000000949c24723c */ /* 0x050fee0000001824 */
[----:B------:R-:W-:Y:S01]  /*11680*/  LDSM.16.M88.4 R196, [R200] ;  /* 0x00000000c8c4783b */ /* 0x000fe20000000200 */
[C---:B------:R-:W-:Y:S07]  /*11690*/  HMMA.16816.F32 R40, R156.reuse, R150, R40 ;  /* 0x000000969c28723c */ /* 0x040fee0000001828 */
[----:B------:R-:W3:Y:S01]  /*116a0*/  LDSM.16.M88.4 R148, [R200+-0x1000] ;  /* 0xfff00000c894783b */ /* 0x000ee20000000200 */
[C---:B-1----:R-:W-:Y:S08]  /*116b0*/  HMMA.16816.F32 R44, R156.reuse, R140, R44 ;  /* 0x0000008c9c2c723c */ /* 0x042ff0000000182c */
[C---:B------:R-:W-:Y:S01]  /*116c0*/  HMMA.16816.F32 R48, R156.reuse, R142, R48 ;  /* 0x0000008e9c30723c */ /* 0x040fe20000001830 */
[----:B------:R-:W1:Y:S07]  /*116d0*/  LDSM.16.M88.4 R140, [R200+-0x800] ;  /* 0xfff80000c88c783b */ /* 0x000e6e0000000200 */
[C---:B-----5:R-:W-:Y:S08]  /*116e0*/  HMMA.16816.F32 R52, R156.reuse, R144, R52 ;  /* 0x000000909c34723c */ /* 0x060ff00000001834 */
[----:B------:R-:W-:Y:S01]  /*116f0*/  HMMA.16816.F32 R56, R156, R146, R56 ;  /* 0x000000929c38723c */ /* 0x000fe20000001838 */
[----:B------:R-:W4:Y:S07]  /*11700*/  LDSM.16.M88.4 R144, [R201+0x3800] ;  /* 0x00380000c990783b */ /* 0x000f2e0000000200 */
[C---:B------:R-:W-:Y:S08]  /*11710*/  HMMA.16816.F32 R4, R168.reuse, R152, R4 ;  /* 0x00000098a804723c */ /* 0x040ff00000001804 */
[C---:B------:R-:W-:Y:S01]  /*11720*/  HMMA.16816.F32 R8, R168.reuse, R154, R8 ;  /* 0x0000009aa808723c */ /* 0x040fe20000001808 */
[----:B------:R-:W5:Y:S07]  /*11730*/  LDSM.16.M88.4 R152, [R201+0x4000] ;  /* 0x00400000c998783b */ /* 0x000f6e0000000200 */
[C---:B------:R-:W-:Y:S08]  /*11740*/  HMMA.16816.F32 R12, R168.reuse, R160, R12 ;  /* 0x000000a0a80c723c */ /* 0x040ff0000000180c */
[C---:B------:R-:W-:Y:S01]  /*11750*/  HMMA.16816.F32 R16, R168.reuse, R162, R16 ;  /* 0x000000a2a810723c */ /* 0x040fe20000001810 */
[----:B------:R-:W-:Y:S07]  /*11760*/  LDSM.16.M88.4 R160, [R201+0x6000] ;  /* 0x00600000c9a0783b */ /* 0x000fee0000000200 */
[C---:B--2---:R-:W-:Y:S08]  /*11770*/  HMMA.16816.F32 R20, R168.reuse, R72, R20 ;  /* 0x00000048a814723c */ /* 0x044ff00000001814 */
[C---:B------:R-:W-:Y:S01]  /*11780*/  HMMA.16816.F32 R24, R168.reuse, R74, R24 ;  /* 0x0000004aa818723c */ /* 0x040fe20000001818 */
[----:B------:R-:W2:Y:S07]  /*11790*/  LDSM.16.M88.4 R72, [R201+0x4800] ;  /* 0x00480000c948783b */ /* 0x000eae0000000200 */
[C---:B------:R-:W-:Y:S08]  /*117a0*/  HMMA.16816.F32 R28, R168.reuse, R164, R28 ;  /* 0x000000a4a81c723c */ /* 0x040ff0000000181c */
[C---:B------:R-:W-:Y:S01]  /*117b0*/  HMMA.16816.F32 R32, R168.reuse, R166, R32 ;  /* 0x000000a6a820723c */ /* 0x040fe20000001820 */
[----:B------:R-:W-:Y:S07]  /*117c0*/  LDSM.16.M88.4 R164, [R206+0x3800] ;  /* 0x00380000cea4783b */ /* 0x000fee0000000200 */
[C---:B------:R-:W-:Y:S08]  /*117d0*/  HMMA.16816.F32 R36, R168.reuse, R172, R36 ;  /* 0x000000aca824723c */ /* 0x040ff00000001824 */
[C---:B------:R-:W-:Y:S01]  /*117e0*/  HMMA.16816.F32 R40, R168.reuse, R174, R40 ;  /* 0x000000aea828723c */ /* 0x040fe20000001828 */
[----:B------:R-:W-:Y:S07]  /*117f0*/  LDSM.16.M88.4 R172, [R206+0x4000] ;  /* 0x00400000ceac783b */ /* 0x000fee0000000200 */
[C---:B---3--:R-:W-:Y:S08]  /*11800*/  HMMA.16816.F32 R44, R168.reuse, R148, R44 ;  /* 0x00000094a82c723c */ /* 0x048ff0000000182c */
[C---:B------:R-:W-:Y:S01]  /*11810*/  HMMA.16816.F32 R48, R168.reuse, R150, R48 ;  /* 0x00000096a830723c */ /* 0x040fe20000001830 */
[----:B------:R-:W3:Y:S07]  /*11820*/  LDSM.16.M88.4 R148, [R201+0x5000] ;  /* 0x00500000c994783b */ /* 0x000eee0000000200 */
[C---:B-1----:R-:W-:Y:S08]  /*11830*/  HMMA.16816.F32 R52, R168.reuse, R140, R52 ;  /* 0x0000008ca834723c */ /* 0x042ff00000001834 */
[----:B------:R-:W-:Y:S01]  /*11840*/  HMMA.16816.F32 R56, R168, R142, R56 ;  /* 0x0000008ea838723c */ /* 0x000fe20000001838 */
[----:B------:R-:W1:Y:S07]  /*11850*/  LDSM.16.M88.4 R140, [R201+0x5800] ;  /* 0x00580000c98c783b */ /* 0x000e6e0000000200 */
[C---:B----4-:R-:W-:Y:S08]  /*11860*/  HMMA.16816.F32 R4, R176.reuse, R144, R4 ;  /* 0x00000090b004723c */ /* 0x050ff00000001804 */
[C---:B------:R-:W-:Y:S01]  /*11870*/  HMMA.16816.F32 R8, R176.reuse, R146, R8 ;  /* 0x00000092b008723c */ /* 0x040fe20000001808 */
[----:B------:R-:W4:Y:S07]  /*11880*/  LDSM.16.M88.4 R144, [R201+0x6800] ;  /* 0x00680000c990783b */ /* 0x000f2e0000000200 */
[C---:B-----5:R-:W-:Y:S08]  /*11890*/  HMMA.16816.F32 R12, R176.reuse, R152, R12 ;  /* 0x00000098b00c723c */ /* 0x060ff0000000180c */
[C---:B------:R-:W-:Y:S01]  /*118a0*/  HMMA.16816.F32 R16, R176.reuse, R154, R16 ;  /* 0x0000009ab010723c */ /* 0x040fe20000001810 */
[----:B------:R-:W5:Y:S07]  /*118b0*/  LDSM.16.M88.4 R152, [R206+0x4800] ;  /* 0x00480000ce98783b */ /* 0x000f6e0000000200 */
[C---:B--2---:R-:W-:Y:S08]  /*118c0*/  HMMA.16816.F32 R20, R176.reuse, R72, R20 ;  /* 0x00000048b014723c */ /* 0x044ff00000001814 */
[C---:B------:R-:W-:Y:S01]  /*118d0*/  HMMA.16816.F32 R24, R176.reuse, R74, R24 ;  /* 0x0000004ab018723c */ /* 0x040fe20000001818 */
[----:B------:R-:W2:Y:S07]  /*118e0*/  LDSM.16.M88.4 R72, [R206+0x5000] ;  /* 0x00500000ce48783b */ /* 0x000eae0000000200 */
[C---:B---3--:R-:W-:Y:S08]  /*118f0*/  HMMA.16816.F32 R28, R176.reuse, R148, R28 ;  /* 0x00000094b01c723c */ /* 0x048ff0000000181c */
[C---:B------:R-:W-:Y:S01]  /*11900*/  HMMA.16816.F32 R32, R176.reuse, R150, R32 ;  /* 0x00000096b020723c */ /* 0x040fe20000001820 */
[----:B------:R-:W-:Y:S07]  /*11910*/  LDSM.16.M88.4 R148, [R0+0x3800] ;  /* 0x003800000094783b */ /* 0x000fee0000000200 */
[C---:B-1----:R-:W-:Y:S08]  /*11920*/  HMMA.16816.F32 R36, R176.reuse, R140, R36 ;  /* 0x0000008cb024723c */ /* 0x042ff00000001824 */
[C---:B------:R-:W-:Y:S01]  /*11930*/  HMMA.16816.F32 R40, R176.reuse, R142, R40 ;  /* 0x0000008eb028723c */ /* 0x040fe20000001828 */
[----:B------:R-:W1:Y:S07]  /*11940*/  LDSM.16.M88.4 R140, [R206+0x6000] ;  /* 0x00600000ce8c783b */ /* 0x000e6e0000000200 */
[C---:B------:R-:W-:Y:S08]  /*11950*/  HMMA.16816.F32 R44, R176.reuse, R160, R44 ;  /* 0x000000a0b02c723c */ /* 0x040ff0000000182c */
[C---:B------:R-:W-:Y:S01]  /*11960*/  HMMA.16816.F32 R48, R176.reuse, R162, R48 ;  /* 0x000000a2b030723c */ /* 0x040fe20000001830 */
[----:B------:R-:W-:Y:S07]  /*11970*/  LDSM.16.M88.4 R160, [R0+0x5000] ;  /* 0x0050000000a0783b */ /* 0x000fee0000000200 */
[C---:B----4-:R-:W-:Y:S08]  /*11980*/  HMMA.16816.F32 R52, R176.reuse, R144, R52 ;  /* 0x00000090b034723c */ /* 0x050ff00000001834 */
[----:B------:R-:W-:Y:S01]  /*11990*/  HMMA.16816.F32 R56, R176, R146, R56 ;  /* 0x00000092b038723c */ /* 0x000fe20000001838 */
[----:B------:R-:W3:Y:S07]  /*119a0*/  LDSM.16.M88.4 R144, [R206+0x6800] ;  /* 0x00680000ce90783b */ /* 0x000eee0000000200 */
[C---:B------:R-:W-:Y:S08]  /*119b0*/  HMMA.16816.F32 R4, R180.reuse, R164, R4 ;  /* 0x000000a4b404723c */ /* 0x040ff00000001804 */
[C---:B------:R-:W-:Y:S01]  /*119c0*/  HMMA.16816.F32 R8, R180.reuse, R166, R8 ;  /* 0x000000a6b408723c */ /* 0x040fe20000001808 */
[----:B------:R-:W-:Y:S07]  /*119d0*/  LDSM.16.M88.4 R164, [R0+0x5800] ;  /* 0x0058000000a4783b */ /* 0x000fee0000000200 */
[C---:B------:R-:W-:Y:S08]  /*119e0*/  HMMA.16816.F32 R12, R180.reuse, R172, R12 ;  /* 0x000000acb40c723c */ /* 0x040ff0000000180c */
[C---:B------:R-:W-:Y:S01]  /*119f0*/  HMMA.16816.F32 R16, R180.reuse, R174, R16 ;  /* 0x000000aeb410723c */ /* 0x040fe20000001810 */
[----:B------:R-:W-:Y:S07]  /*11a00*/  LDSM.16.M88.4 R172, [R0+0x6000] ;  /* 0x0060000000ac783b */ /* 0x000fee0000000200 */
[C---:B-----5:R-:W-:Y:S08]  /*11a10*/  HMMA.16816.F32 R20, R180.reuse, R152, R20 ;  /* 0x00000098b414723c */ /* 0x060ff00000001814 */
[C---:B------:R-:W-:Y:S01]  /*11a20*/  HMMA.16816.F32 R24, R180.reuse, R154, R24 ;  /* 0x0000009ab418723c */ /* 0x040fe20000001818 */
[----:B------:R-:W-:Y:S07]  /*11a30*/  LDSM.16.M88.4 R152, [R0+0x4800] ;  /* 0x004800000098783b */ /* 0x000fee0000000200 */
[C---:B--2---:R-:W-:Y:S08]  /*11a40*/  HMMA.16816.F32 R28, R180.reuse, R72, R28 ;  /* 0x00000048b41c723c */ /* 0x044ff0000000181c */
[C---:B------:R-:W-:Y:S01]  /*11a50*/  HMMA.16816.F32 R32, R180.reuse, R74, R32 ;  /* 0x0000004ab420723c */ /* 0x040fe20000001820 */
[----:B------:R-:W2:Y:S07]  /*11a60*/  LDSM.16.M88.4 R72, [R0+0x4000] ;  /* 0x004000000048783b */ /* 0x000eae0000000200 */
[C---:B------:R-:W-:Y:S08]  /*11a70*/  HMMA.16816.F32 R36, R180.reuse, R184, R36 ;  /* 0x000000b8b424723c */ /* 0x040ff00000001824 */
[C---:B------:R-:W-:Y:S01]  /*11a80*/  HMMA.16816.F32 R40, R180.reuse, R186, R40 ;  /* 0x000000bab428723c */ /* 0x040fe20000001828 */
[----:B------:R-:W4:Y:S07]  /*11a90*/  LDSM.16.M88.4 R184, [R0+0x6800] ;  /* 0x0068000000b8783b */ /* 0x000f2e0000000200 */
[C---:B-1----:R-:W-:Y:S08]  /*11aa0*/  HMMA.16816.F32 R44, R180.reuse, R140, R44 ;  /* 0x0000008cb42c723c */ /* 0x042ff0000000182c */
[C---:B------:R-:W-:Y:S08]  /*11ab0*/  HMMA.16816.F32 R48, R180.reuse, R142, R48 ;  /* 0x0000008eb430723c */ /* 0x040ff00000001830 */
[C---:B---3--:R-:W-:Y:S08]  /*11ac0*/  HMMA.16816.F32 R52, R180.reuse, R144, R52 ;  /* 0x00000090b434723c */ /* 0x048ff00000001834 */
[----:B------:R-:W-:Y:S08]  /*11ad0*/  HMMA.16816.F32 R56, R180, R146, R56 ;  /* 0x00000092b438723c */ /* 0x000ff00000001838 */
[C---:B------:R-:W-:Y:S08]  /*11ae0*/  HMMA.16816.F32 R4, R188.reuse, R148, R4 ;  /* 0x00000094bc04723c */ /* 0x040ff00000001804 */
[C---:B------:R-:W-:Y:S08]  /*11af0*/  HMMA.16816.F32 R8, R188.reuse, R150, R8 ;  /* 0x00000096bc08723c */ /* 0x040ff00000001808 */
[C---:B--2---:R-:W-:Y:S08]  /*11b00*/  HMMA.16816.F32 R12, R188.reuse, R72, R12 ;  /* 0x00000048bc0c723c */ /* 0x044ff0000000180c */
        /* <DEDUP_REMOVED lines=148> */
[----:B--234-:R-:W-:Y:S01]  /*12450*/  IADD3 R0, R211, -0x1, RZ ;  /* 0xffffffffd3007810 */ /* 0x01cfe20007ffe0ff */
[----:B------:R-:W2:Y:S01]  /*12460*/  LDL.64 R232, [R1+0x8] ;  /* 0x0000080001e87983 */ /* 0x000ea20000100a00 */
[C---:B------:R-:W-:Y:S02]  /*12470*/  ISETP.GE.AND P2, PT, R228.reuse, 0x21, PT ;  /* 0x00000021e400780c */ /* 0x040fe40003f46270 */
[----:B------:R-:W-:Y:S01]  /*12480*/  SHF.R.S32.HI R2, RZ, 0x1f, R0 ;  /* 0x0000001fff027819 */ /* 0x000fe20000011400 */
[----:B------:R-:W3:Y:S01]  /*12490*/  LDL R231, [R1] ;  /* 0x0000000001e77983 */ /* 0x000ee20000100800 */
[C---:B------:R-:W-:Y:S02]  /*124a0*/  ISETP.GE.AND P1, PT, R228.reuse, 0x41, PT ;  /* 0x00000041e400780c */ /* 0x040fe40003f26270 */
[----:B------:R-:W-:Y:S01]  /*124b0*/  ISETP.GE.AND P3, PT, R228, 0x1, PT ;  /* 0x00000001e400780c */ /* 0x000fe20003f66270 */
[----:B------:R-:W-:Y:S02]  /*124c0*/  IMAD R5, R2, c[0x0][0x1e0], RZ ;  /* 0x0000780002057a24 */ /* 0x000fe400078e02ff */
[C---:B------:R-:W-:Y:S04]  /*124d0*/  IMAD.WIDE.U32 R2, R0.reuse, c[0x0][0x1e0], RZ ;  /* 0x0000780000027a25 */ /* 0x040fe800078e00ff */
[----:B------:R-:W-:Y:S02]  /*124e0*/  IMAD R0, R0, c[0x0][0x1e4], R5 ;  /* 0x0000790000007a24 */ /* 0x000fe400078e0205 */
[----:B------:R-:W-:Y:S02]  /*124f0*/  @P2 IMAD.MOV.U32 R5, RZ, RZ, c[0x0][0x1e0] ;  /* 0x00007800ff052624 */ /* 0x000fe400078e00ff */
[----:B------:R-:W-:Y:S02]  /*12500*/  IMAD.IADD R0, R3, 0x1, R0 ;  /* 0x0000000103007824 */ /* 0x000fe400078e0200 */
[----:B------:R-:W-:Y:S04]  /*12510*/  IMAD.WIDE.U32 R2, R2, 0x70, RZ ;  /* 0x0000007002027825 */ /* 0x000fe800078e00ff */
[----:B------:R-:W-:Y:S01]  /*12520*/  IMAD R0, R0, 0x70, RZ ;  /* 0x0000007000007824 */ /* 0x000fe200078e02ff */
[-C--:B------:R-:W-:Y:S01]  /*12530*/  @P2 LEA R8, P0, R5, R2.reuse, 0x5 ;  /* 0x0000000205082211 */ /* 0x080fe200078028ff */
[----:B------:R-:W-:Y:S02]  /*12540*/  @P2 IMAD.MOV.U32 R6, RZ, RZ, c[0x0][0x1e4] ;  /* 0x00007900ff062624 */ /* 0x000fe400078e00ff */
[----:B------:R-:W-:Y:S02]  /*12550*/  IMAD.IADD R3, R3, 0x1, R0 ;  /* 0x0000000103037824 */ /* 0x000fe400078e0200 */
[----:B------:R-:W-:Y:S03]  /*12560*/  @P1 IMAD.MOV.U32 R0, RZ, RZ, c[0x0][0x1e0] ;  /* 0x00007800ff001624 */ /* 0x000fe600078e00ff */
[-C--:B------:R-:W-:Y:S01]  /*12570*/  @P2 LEA.HI.X R9, R5, R3.reuse, R6, 0x5, P0 ;  /* 0x0000000305092211 */ /* 0x080fe200000f2c06 */
[----:B------:R-:W-:Y:S01]  /*12580*/  @P1 IMAD.MOV.U32 R5, RZ, RZ, c[0x0][0x1e4] ;  /* 0x00007900ff051624 */ /* 0x000fe200078e00ff */
[CC--:B------:R-:W-:Y:S04]  /*12590*/  @P1 LEA R10, P0, R0.reuse, R2.reuse, 0x6 ;  /* 0x00000002000a1211 */ /* 0x0c0fe800078030ff */
[----:B------:R-:W-:Y:S02]  /*125a0*/  @P1 LEA.HI.X R11, R0, R3, R5, 0x6, P0 ;  /* 0x00000003000b1211 */ /* 0x000fe400000f3405 */
[----:B--2---:R-:W-:Y:S05]  /*125b0*/  @P3 IADD3 R0, P0, R232, R2, RZ ;  /* 0x00000002e8003210 */ /* 0x004fea0007f1e0ff */
[----:B---3--:R-:W-:Y:S01]  /*125c0*/  @P3 IMAD.X R5, R3, 0x1, R231, P0 ;  /* 0x0000000103053824 */ /* 0x008fe200000e06e7 */
        /* <DEDUP_REMOVED lines=26> */
[----:B------:R-:W-:Y:S04]  /*12770*/  @P0 IADD3.X R3, R231, R5, R3, P6, !PT ;  /* 0x00000005e7030210 */ /* 0x000fe800037fe403 */
[----:B------:R-:W-:Y:S05]  /*12780*/  @P0 LEA.HI.X R3, R0, c[0x0][0x1cc], R3, 0x1, P3 ;  /* 0x0000730000030a11 */ /* 0x000fea00018f0c03 */
[----:B------:R2:W-:Y:S04]  /*12790*/  @P0 LDGSTS.E.BYPASS.LTC128B.128 [R210+0xb100], [R2.64], !P4 ;  /* 0x0b10000002d20fae */ /* 0x0005e8000e101d4a */
[----:B------:R2:W-:Y:S02]  /*127a0*/  @P0 LDGSTS.E.BYPASS.LTC128B.128 [R210+0xe900], [R2.64+0x80], !P5 ;  /* 0x0e90008002d20fae */ /* 0x0005e4000e901d4a */
.L_x_335:
[----:B---34-:R-:W-:Y:S05]  /*127b0*/  BSYNC B0 ;  /* 0x0000000000007941 */ /* 0x018fea0003800000 */
.L_x_334:
        /* <DEDUP_REMOVED lines=90> */
[--C-:B------:R-:W-:Y:S02]  /*12d60*/  FFMA.FTZ R6, R140, c[0x0][0x2d0], -R69.reuse ;  /* 0x0000b4008c067a23 */ /* 0x100fe40000010845 */
[C---:B---3--:R-:W-:Y:S02]  /*12d70*/  FMUL.FTZ R5, R2.reuse, R77 ;  /* 0x0000004d02057220 */ /* 0x048fe40000410000 */
[C---:B------:R-:W-:Y:S02]  /*12d80*/  FMUL.FTZ R9, R2.reuse, R81 ;  /* 0x0000005102097220 */ /* 0x040fe40000410000 */
[C---:B------:R-:W-:Y:S01]  /*12d90*/  FMUL.FTZ R16, R2.reuse, R88 ;  /* 0x0000005802107220 */ /* 0x040fe20000410000 */
[----:B------:R3:W-:Y:S01]  /*12da0*/  MUFU.EX2 R243, R56 ;  /* 0x0000003800f37308 */ /* 0x0007e20000000800 */
[----:B------:R-:W-:Y:S02]  /*12db0*/  FMUL.FTZ R17, R2, R89 ;  /* 0x0000005902117220 */ /* 0x000fe40000410000 */
[--C-:B-1----:R-:W-:Y:S02]  /*12dc0*/  FFMA.FTZ R4, R142, c[0x0][0x2d0], -R148.reuse ;  /* 0x0000b4008e047a23 */ /* 0x102fe40000010894 */
[C---:B------:R-:W-:Y:S02]  /*12dd0*/  FMUL.FTZ R24, R2.reuse, R96 ;  /* 0x0000006002187220 */ /* 0x040fe40000410000 */
[C---:B------:R-:W-:Y:S02]  /*12de0*/  FMUL.FTZ R25, R2.reuse, R97 ;  /* 0x0000006102197220 */ /* 0x040fe40000410000 */
[C---:B------:R-:W-:Y:S01]  /*12df0*/  FMUL.FTZ R32, R2.reuse, R104 ;  /* 0x0000006802207220 */ /* 0x040fe20000410000 */
[----:B------:R1:W-:Y:S01]  /*12e00*/  MUFU.EX2 R50, R4 ;  /* 0x0000000400327308 */ /* 0x0003e20000000800 */
[C---:B------:R-:W-:Y:S02]  /*12e10*/  FMUL.FTZ R33, R2.reuse, R105 ;  /* 0x0000006902217220 */ /* 0x040fe40000410000 */
[--C-:B------:R-:W-:Y:S02]  /*12e20*/  FFMA.FTZ R40, R147, c[0x0][0x2d0], -R69.reuse ;  /* 0x0000b40093287a23 */ /* 0x100fe40000010845 */
[C---:B------:R-:W-:Y:S02]  /*12e30*/  FMUL.FTZ R41, R2.reuse, R113 ;  /* 0x0000007102297220 */ /* 0x040fe40000410000 */
[C---:B--2---:R-:W-:Y:S02]  /*12e40*/  FMUL.FTZ R48, R2.reuse, R120 ;  /* 0x0000007802307220 */ /* 0x044fe40000410000 */
[C---:B------:R-:W-:Y:S01]  /*12e50*/  FMUL.FTZ R57, R2.reuse, R129 ;  /* 0x0000008102397220 */ /* 0x040fe20000410000 */
[----:B------:R-:W2:Y:S01]  /*12e60*/  MUFU.EX2 R0, R0 ;  /* 0x0000000000007308 */ /* 0x000ea20000000800 */
[C---:B------:R-:W-:Y:S02]  /*12e70*/  FMUL.FTZ R60, R2.reuse, R60 ;  /* 0x0000003c023c7220 */ /* 0x040fe40000410000 */
[C---:B------:R-:W-:Y:S02]  /*12e80*/  FMUL.FTZ R61, R2.reuse, R61 ;  /* 0x0000003d023d7220 */ /* 0x040fe40000410000 */
[C---:B---3--:R-:W-:Y:S02]  /*12e90*/  FMUL.FTZ R56, R2.reuse, R128 ;  /* 0x0000008002387220 */ /* 0x048fe40000410000 */
[C---:B------:R-:W-:Y:S02]  /*12ea0*/  FMUL.FTZ R64, R2.reuse, R64 ;  /* 0x0000004002407220 */ /* 0x040fe40000410000 */
[----:B------:R-:W-:Y:S01]  /*12eb0*/  FMUL.FTZ R65, R2, R65 ;  /* 0x0000004102417220 */ /* 0x000fe20000410000 */
[----:B------:R-:W3:Y:S01]  /*12ec0*/  MUFU.EX2 R58, R6 ;  /* 0x00000006003a7308 */ /* 0x000ee20000000800 */
[--C-:B------:R-:W-:Y:S02]  /*12ed0*/  FFMA.FTZ R71, R71, c[0x0][0x2d0], -R69.reuse ;  /* 0x0000b40047477a23 */ /* 0x100fe40000010845 */
[--C-:B-1----:R-:W-:Y:S02]  /*12ee0*/  FFMA.FTZ R4, R73, c[0x0][0x2d0], -R148.reuse ;  /* 0x0000b40049047a23 */ /* 0x102fe40000010894 */
[--C-:B------:R-:W-:Y:S05]  /*12ef0*/  FFMA.FTZ R73, R153, c[0x0][0x2d0], -R69.reuse ;  /* 0x0000b40099497a23 */ /* 0x100fea0000010845 */
[----:B------:R1:W-:Y:S01]  /*12f00*/  MUFU.EX2 R128, R73 ;  /* 0x0000004900807308 */ /* 0x0003e20000000800 */
[C---:B--2---:R-:W-:Y:S02]  /*12f10*/  FMUL.FTZ R7, R0.reuse, R79 ;  /* 0x0000004f00077220 */ /* 0x044fe40000410000 */
[C---:B------:R-:W-:Y:S02]  /*12f20*/  FMUL.FTZ R10, R0.reuse, R82 ;  /* 0x00000052000a7220 */ /* 0x040fe40000410000 */
[C---:B------:R-:W-:Y:S05]  /*12f30*/  FMUL.FTZ R11, R0.reuse, R83 ;  /* 0x00000053000b7220 */ /* 0x040fea0000410000 */
[----:B------:R-:W2:Y:S01]  /*12f40*/  MUFU.EX2 R49, R4 ;  /* 0x0000000400317308 */ /* 0x000ea20000000800 */
[C---:B------:R-:W-:Y:S02]  /*12f50*/  FMUL.FTZ R18, R0.reuse, R90 ;  /* 0x0000005a00127220 */ /* 0x040fe40000410000 */
[C---:B------:R-:W-:Y:S01]  /*12f60*/  FMUL.FTZ R19, R0.reuse, R91 ;  /* 0x0000005b00137220 */ /* 0x040fe20000410000 */
[----:B---3--:R-:W-:Y:S01]  /*12f70*/  MOV R129, R58 ;  /* 0x0000003a00817202 */ /* 0x008fe20000000f00 */
[C---:B------:R-:W-:Y:S01]  /*12f80*/  FMUL.FTZ R6, R0.reuse, R78 ;  /* 0x0000004e00067220 */ /* 0x040fe20000410000 */
[----:B------:R-:W-:Y:S01]  /*12f90*/  LDSM.16.MT88.4 R88, [R202+0x800] ;  /* 0x00080000ca58783b */ /* 0x000fe20000004200 */
[C---:B------:R-:W-:Y:S02]  /*12fa0*/  FMUL.FTZ R26, R0.reuse, R98 ;  /* 0x00000062001a7220 */ /* 0x040fe40000410000 */
[C---:B------:R-:W-:Y:S01]  /*12fb0*/  FMUL.FTZ R27, R0.reuse, R99 ;  /* 0x00000063001b7220 */ /* 0x040fe20000410000 */
[----:B------:R-:W3:Y:S01]  /*12fc0*/  MUFU.EX2 R252, R8 ;  /* 0x0000000800fc7308 */ /* 0x000ee20000000800 */
[C---:B------:R-:W-:Y:S01]  /*12fd0*/  FMUL.FTZ R59, R0.reuse, R131 ;  /* 0x00000083003b7220 */ /* 0x040fe20000410000 */
[----:B------:R-:W-:Y:S01]  /*12fe0*/  MOV R131, R231 ;  /* 0x000000e700837202 */ /* 0x000fe20000000f00 */
[----:B------:R-:W-:Y:S01]  /*12ff0*/  FMUL.FTZ R34, R0, R106 ;  /* 0x0000006a00227220 */ /* 0x000fe20000410000 */
[----:B------:R-:W-:Y:S01]  /*13000*/  LDSM.16.MT88.4 R96, [R205+0x4000] ;  /* 0x00400000cd60783b */ /* 0x000fe20000004200 */
[--C-:B-1----:R-:W-:Y:S02]  /*13010*/  FFMA.FTZ R73, R154, c[0x0][0x2d0], -R148.reuse ;  /* 0x0000b4009a497a23 */ /* 0x102fe40000010894 */
[C---:B------:R-:W-:Y:S02]  /*13020*/  FMUL.FTZ R35, R0.reuse, R107 ;  /* 0x0000006b00237220 */ /* 0x040fe40000410000 */
[C---:B------:R-:W-:Y:S01]  /*13030*/  FMUL.FTZ R42, R0.reuse, R114 ;  /* 0x00000072002a7220 */ /* 0x040fe20000410000 */
[----:B------:R1:W-:Y:S01]  /*13040*/  MUFU.EX2 R242, R73 ;  /* 0x0000004900f27308 */ /* 0x0003e20000000800 */
[C---:B------:R-:W-:Y:S01]  /*13050*/  FMUL.FTZ R43, R0.reuse, R115 ;  /* 0x00000073002b7220 */ /* 0x040fe20000410000 */
[----:B------:R-:W-:Y:S01]  /*13060*/  LDSM.16.MT88.4 R104, [R204+0x6000] ;  /* 0x00600000cc68783b */ /* 0x000fe20000004200 */
[----:B------:R-:W-:Y:S01]  /*13070*/  FMUL.FTZ R62, R0, R62 ;  /* 0x0000003e003e7220 */ /* 0x000fe20000410000 */
[-C--:B--2---:R-:W-:Y:S01]  /*13080*/  F2FP.PACK_AB R78, R49, R50.reuse ;  /* 0x00000032314e723e */ /* 0x084fe200000000ff */
[--C-:B------:R-:W-:Y:S01]  /*13090*/  FFMA.FTZ R4, R141, c[0x0][0x2d0], -R69.reuse ;  /* 0x0000b4008d047a23 */ /* 0x100fe20000010845 */
[----:B------:R-:W-:Y:S01]  /*130a0*/  MOV R120, R49 ;  /* 0x0000003100787202 */ /* 0x000fe20000000f00 */
[----:B------:R-:W-:Y:S01]  /*130b0*/  FMUL.FTZ R49, R2, R121 ;  /* 0x0000007902317220 */ /* 0x000fe20000410000 */
[----:B------:R-:W-:Y:S01]  /*130c0*/  MOV R121, R50 ;  /* 0x0000003200797202 */ /* 0x000fe20000000f00 */
[C---:B------:R-:W-:Y:S01]  /*130d0*/  FMUL.FTZ R50, R0.reuse, R122 ;  /* 0x0000007a00327220 */ /* 0x040fe20000410000 */
[----:B------:R2:W-:Y:S01]  /*130e0*/  MUFU.EX2 R251, R4 ;  /* 0x0000000400fb7308 */ /* 0x0005e20000000800 */
[----:B------:R-:W-:Y:S01]  /*130f0*/  MOV R122, R51 ;  /* 0x00000033007a7202 */ /* 0x000fe20000000f00 */
[----:B------:R-:W-:Y:S01]  /*13100*/  FMUL.FTZ R63, R0, R63 ;  /* 0x0000003f003f7220 */ /* 0x000fe20000410000 */
[----:B---3--:R-:W-:Y:S01]  /*13110*/  F2FP.PACK_AB R77, R252, R58 ;  /* 0x0000003afc4d723e */ /* 0x008fe200000000ff */
[----:B------:R-:W-:Y:S02]  /*13120*/  FMUL.FTZ R8, R2, R80 ;  /* 0x0000005002087220 */ /* 0x000fe40000410000 */
[----:B------:R-:W3:Y:S01]  /*13130*/  LDSM.16.MT88.4 R80, [R205+0x3800] ;  /* 0x00380000cd50783b */ /* 0x000ee20000004200 */
[C---:B------:R-:W-:Y:S03]  /*13140*/  FMUL.FTZ R58, R0.reuse, R130 ;  /* 0x00000082003a7220 */ /* 0x040fe60000410000 */
[----:B------:R4:W-:Y:S01]  /*13150*/  MUFU.EX2 R247, R40 ;  /* 0x0000002800f77308 */ /* 0x0009e20000000800 */
[C---:B------:R-:W-:Y:S02]  /*13160*/  FMUL.FTZ R66, R0.reuse, R66 ;  /* 0x0000004200427220 */ /* 0x040fe40000410000 */
[----:B------:R-:W-:Y:S02]  /*13170*/  FMUL.FTZ R67, R0, R67 ;  /* 0x0000004300437220 */ /* 0x000fe40000410000 */
[--C-:B-1----:R-:W-:Y:S05]  /*13180*/  FFMA.FTZ R73, R155, c[0x0][0x2d0], -R148.reuse ;  /* 0x0000b4009b497a23 */ /* 0x102fea0000010894 */
[----:B------:R1:W-:Y:S01]  /*13190*/  MUFU.EX2 R241, R73 ;  /* 0x0000004900f17308 */ /* 0x0003e20000000800 */
[--C-:B--2---:R-:W-:Y:S09]  /*131a0*/  FFMA.FTZ R4, R143, c[0x0][0x2d0], -R69.reuse ;  /* 0x0000b4008f047a23 */ /* 0x104ff20000010845 */
[----:B------:R2:W5:Y:S01]  /*131b0*/  MUFU.EX2 R250, R4 ;  /* 0x0000000400fa7308 */ /* 0x0005620000000800 */
[----:B----4-:R-:W-:Y:S02]  /*131c0*/  FMUL.FTZ R40, R2, R112 ;  /* 0x0000007002287220 */ /* 0x010fe40000410000 */
[----:B------:R-:W-:Y:S07]  /*131d0*/  LDSM.16.MT88.4 R112, [R205+0x3000] ;  /* 0x00300000cd70783b */ /* 0x000fee0000004200 */
[----:B------:R-:W-:Y:S01]  /*131e0*/  MUFU.EX2 R71, R71 ;  /* 0x0000004700477308 */ /* 0x000fe20000000800 */
[--C-:B-1----:R-:W-:Y:S09]  /*131f0*/  FFMA.FTZ R73, R160, c[0x0][0x2d0], -R69.reuse ;  /* 0x0000b400a0497a23 */ /* 0x102ff20000010845 */
[----:B------:R1:W-:Y:S01]  /*13200*/  MUFU.EX2 R240, R73 ;  /* 0x0000004900f07308 */ /* 0x0003e20000000800 */
[----:B--2---:R-:W-:Y:S01]  /*13210*/  FMUL.FTZ R4, R2, R76 ;  /* 0x0000004c02047220 */ /* 0x004fe20000410000 */
[----:B------:R-:W-:Y:S01]  /*13220*/  F2FP.PACK_AB R76, R51, R231 ;  /* 0x000000e7334c723e */ /* 0x000fe200000000ff */
[----:B------:R-:W-:Y:S01]  /*13230*/  FMUL.FTZ R51, R0, R123 ;  /* 0x0000007b00337220 */ /* 0x000fe20000410000 */
[----:B-----5:R-:W-:Y:S01]  /*13240*/  F2FP.PACK_AB R79, R250, R251 ;  /* 0x000000fbfa4f723e */ /* 0x020fe200000000ff */
[----:B------:R-:W2:Y:S04]  /*13250*/  LDL.LU R123, [R1+0x14] ;  /* 0x00001400017b7983 */ /* 0x000ea80000300800 */
[----:B------:R-:W4:Y:S02]  /*13260*/  LDL.LU R130, [R1+0x10] ;  /* 0x0000100001827983 */ /* 0x000f240000300800 */
[C---:B------:R-:W-:Y:S07]  /*13270*/  HMMA.16816.F32 R4, R76.reuse, R12, R4 ;  /* 0x0000000c4c04723c */ /* 0x040fee0000001804 */
[C---:B------:R-:W-:Y:S01]  /*13280*/  FMUL.FTZ R12, R2.reuse, R84 ;  /* 0x00000054020c7220 */ /* 0x040fe20000410000 */
[C---:B------:R-:W-:Y:S04]  /*13290*/  HMMA.16816.F32 R8, R76.reuse, R14, R8 ;  /* 0x0000000e4c08723c */ /* 0x040fe80000001808 */
[--C-:B-1----:R-:W-:Y:S02]  /*132a0*/  FFMA.FTZ R73, R161, c[0x0][0x2d0], -R69.reuse ;  /* 0x0000b400a1497a23 */ /* 0x102fe40000010845 */
[----:B------:R-:W-:Y:S02]  /*132b0*/  FMUL.FTZ R13, R2, R85 ;  /* 0x00000055020d7220 */ /* 0x000fe40000410000 */
[----:B------:R1:W-:Y:S01]  /*132c0*/  MUFU.EX2 R239, R73 ;  /* 0x0000004900ef7308 */ /* 0x0003e20000000800 */
[C---:B------:R-:W-:Y:S03]  /*132d0*/  FMUL.FTZ R14, R0.reuse, R86 ;  /* 0x00000056000e7220 */ /* 0x040fe60000410000 */
[----:B------:R-:W-:Y:S02]  /*132e0*/  FMUL.FTZ R15, R0, R87 ;  /* 0x00000057000f7220 */ /* 0x000fe40000410000 */
[----:B------:R-:W5:Y:S05]  /*132f0*/  LDSM.16.MT88.4 R84, [R204+0x3800] ;  /* 0x00380000cc54783b */ /* 0x000f6a0000004200 */
[C---:B------:R-:W-:Y:S07]  /*13300*/  HMMA.16816.F32 R12, R76.reuse, R20, R12 ;  /* 0x000000144c0c723c */ /* 0x040fee000000180c */
[C---:B------:R-:W-:Y:S01]  /*13310*/  FMUL.FTZ R20, R2.reuse, R92 ;  /* 0x0000005c02147220 */ /* 0x040fe20000410000 */
[C---:B------:R-:W-:Y:S04]  /*13320*/  HMMA.16816.F32 R16, R76.reuse, R22, R16 ;  /* 0x000000164c10723c */ /* 0x040fe80000001810 */
[----:B------:R-:W-:Y:S02]  /*13330*/  FMUL.FTZ R21, R2, R93 ;  /* 0x0000005d02157220 */ /* 0x000fe40000410000 */
[--C-:B-1----:R-:W-:Y:S02]  /*13340*/  FFMA.FTZ R73, R162, c[0x0][0x2d0], -R148.reuse ;  /* 0x0000b400a2497a23 */ /* 0x102fe40000010894 */
[C---:B------:R-:W-:Y:S02]  /*13350*/  FMUL.FTZ R22, R0.reuse, R94 ;  /* 0x0000005e00167220 */ /* 0x040fe40000410000 */
[----:B------:R1:W-:Y:S02]  /*13360*/  MUFU.EX2 R238, R73 ;  /* 0x0000004900ee7308 */ /* 0x0003e40000000800 */
[----:B------:R-:W-:Y:S02]  /*13370*/  FMUL.FTZ R23, R0, R95 ;  /* 0x0000005f00177220 */ /* 0x000fe40000410000 */
[----:B------:R-:W-:Y:S05]  /*13380*/  LDSM.16.MT88.4 R92, [R205+0x800] ;  /* 0x00080000cd5c783b */ /* 0x000fea0000004200 */
        /* <DEDUP_REMOVED lines=10> */
[--C-:B------:R-:W-:Y:S01]  /*13430*/  FFMA.FTZ R36, R75, c[0x0][0x2d0], -R148.reuse ;  /* 0x0000b4004b247a23 */ /* 0x100fe20000010894 */
[C---:B------:R-:W-:Y:S03]  /*13440*/  HMMA.16816.F32 R32, R76.reuse, R38, R32 ;  /* 0x000000264c20723c */ /* 0x040fe60000001820 */
[----:B------:R3:W3:Y:S01]  /*13450*/  MUFU.EX2 R248, R36 ;  /* 0x0000002400f87308 */ /* 0x0006e20000000800 */
[----:B------:R-:W-:Y:S03]  /*13460*/  FMUL.FTZ R37, R2, R109 ;  /* 0x0000006d02257220 */ /* 0x000fe60000410000 */
[----:B------:R-:W-:Y:S02]  /*13470*/  FMUL.FTZ R38, R0, R110 ;  /* 0x0000006e00267220 */ /* 0x000fe40000410000 */
[--C-:B-1----:R-:W-:Y:S03]  /*13480*/  FFMA.FTZ R73, R164, c[0x0][0x2d0], -R69.reuse ;  /* 0x0000b400a4497a23 */ /* 0x102fe60000010845 */
[----:B------:R-:W-:Y:S01]  /*13490*/  FMUL.FTZ R39, R0, R111 ;  /* 0x0000006f00277220 */ /* 0x000fe20000410000 */
[----:B------:R1:W-:Y:S01]  /*134a0*/  MUFU.EX2 R236, R73 ;  /* 0x0000004900ec7308 */ /* 0x0003e20000000800 */
[C---:B---3--:R-:W-:Y:S02]  /*134b0*/  FMUL.FTZ R36, R2.reuse, R108 ;  /* 0x0000006c02247220 */ /* 0x048fe40000410000 */
[----:B------:R-:W-:Y:S05]  /*134c0*/  LDSM.16.MT88.4 R108, [R203+0x3000] ;  /* 0x00300000cb6c783b */ /* 0x000fea0000004200 */
[C---:B------:R-:W-:Y:S03]  /*134d0*/  HMMA.16816.F32 R36, R76.reuse, R44, R36 ;  /* 0x0000002c4c24723c */ /* 0x040fe60000001824 */
[--C-:B-1----:R-:W-:Y:S04]  /*134e0*/  FFMA.FTZ R73, R165, c[0x0][0x2d0], -R69.reuse ;  /* 0x0000b400a5497a23 */ /* 0x102fe80000010845 */
[----:B------:R1:W-:Y:S01]  /*134f0*/  MUFU.EX2 R233, R73 ;  /* 0x0000004900e97308 */ /* 0x0003e20000000800 */
[C---:B------:R-:W-:Y:S04]  /*13500*/  HMMA.16816.F32 R40, R76.reuse, R46, R40 ;  /* 0x0000002e4c28723c */ /* 0x040fe80000001828 */
[--C-:B------:R-:W-:Y:S02]  /*13510*/  FFMA.FTZ R44, R149, c[0x0][0x2d0], -R69.reuse ;  /* 0x0000b400952c7a23 */ /* 0x100fe40000010845 */
[----:B------:R-:W-:Y:S02]  /*13520*/  FMUL.FTZ R45, R2, R117 ;  /* 0x00000075022d7220 */ /* 0x000fe40000410000 */
[C---:B------:R-:W-:Y:S01]  /*13530*/  FMUL.FTZ R46, R0.reuse, R118 ;  /* 0x00000076002e7220 */ /* 0x040fe20000410000 */
[----:B------:R3:W3:Y:S03]  /*13540*/  MUFU.EX2 R246, R44 ;  /* 0x0000002c00f67308 */ /* 0x0006e60000000800 */
[----:B------:R-:W-:Y:S02]  /*13550*/  FMUL.FTZ R47, R0, R119 ;  /* 0x00000077002f7220 */ /* 0x000fe40000410000 */
[--C-:B-1----:R-:W-:Y:S05]  /*13560*/  FFMA.FTZ R73, R166, c[0x0][0x2d0], -R148.reuse ;  /* 0x0000b400a6497a23 */ /* 0x102fea0000010894 */
[----:B------:R1:W-:Y:S01]  /*13570*/  MUFU.EX2 R232, R73 ;  /* 0x0000004900e87308 */ /* 0x0003e20000000800 */
[C---:B---3--:R-:W-:Y:S02]  /*13580*/  FMUL.FTZ R44, R2.reuse, R116 ;  /* 0x00000074022c7220 */ /* 0x048fe40000410000 */
[----:B------:R-:W-:Y:S05]  /*13590*/  LDSM.16.MT88.4 R116, [R204+0x3000] ;  /* 0x00300000cc74783b */ /* 0x000fea0000004200 */
[C---:B------:R-:W-:Y:S07]  /*135a0*/  HMMA.16816.F32 R44, R76.reuse, R52, R44 ;  /* 0x000000344c2c723c */ /* 0x040fee000000182c */
[--C-:B------:R-:W-:Y:S01]  /*135b0*/  FFMA.FTZ R52, R151, c[0x0][0x2d0], -R148.reuse ;  /* 0x0000b40097347a23 */ /* 0x100fe20000010894 */
[C---:B------:R-:W-:Y:S03]  /*135c0*/  HMMA.16816.F32 R48, R76.reuse, R54, R48 ;  /* 0x000000364c30723c */ /* 0x040fe60000001830 */
[----:B------:R3:W3:Y:S01]  /*135d0*/  MUFU.EX2 R244, R52 ;  /* 0x0000003400f47308 */ /* 0x0006e20000000800 */
[--C-:B-1----:R-:W-:Y:S02]  /*135e0*/  FFMA.FTZ R73, R167, c[0x0][0x2d0], -R148.reuse ;  /* 0x0000b400a7497a23 */ /* 0x102fe40000010894 */
[----:B------:R-:W-:Y:S02]  /*135f0*/  FMUL.FTZ R53, R2, R125 ;  /* 0x0000007d02357220 */ /* 0x000fe40000410000 */
[C---:B------:R-:W-:Y:S04]  /*13600*/  FMUL.FTZ R54, R0.reuse, R126 ;  /* 0x0000007e00367220 */ /* 0x040fe80000410000 */
[----:B------:R-:W-:Y:S01]  /*13610*/  FMUL.FTZ R55, R0, R127 ;  /* 0x0000007f00377220 */ /* 0x000fe20000410000 */
[----:B------:R1:W1:Y:S01]  /*13620*/  MUFU.EX2 R231, R73 ;  /* 0x0000004900e77308 */ /* 0x0002620000000800 */
[----:B---3--:R-:W-:Y:S07]  /*13630*/  FMUL.FTZ R52, R2, R124 ;  /* 0x0000007c02347220 */ /* 0x008fee0000410000 */
[C---:B------:R-:W-:Y:S03]  /*13640*/  HMMA.16816.F32 R52, R76.reuse, R80, R52 ;  /* 0x000000504c34723c */ /* 0x040fe60000001834 */
[--C-:B-1----:R-:W-:Y:S04]  /*13650*/  FFMA.FTZ R73, R172, c[0x0][0x2d0], -R69.reuse ;  /* 0x0000b400ac497a23 */ /* 0x102fe80000010845 */
[----:B------:R1:W-:Y:S01]  /*13660*/  MUFU.EX2 R172, R73 ;  /* 0x0000004900ac7308 */ /* 0x0003e20000000800 */
[C---:B------:R-:W-:Y:S01]  /*13670*/  HMMA.16816.F32 R56, R76.reuse, R82, R56 ;  /* 0x000000524c38723c */ /* 0x040fe20000001838 */
[----:B------:R-:W3:Y:S07]  /*13680*/  LDSM.16.MT88.4 R80, [R203+0x800] ;  /* 0x00080000cb50783b */ /* 0x000eee0000004200 */
[C---:B-----5:R-:W-:Y:S08]  /*13690*/  HMMA.16816.F32 R60, R76.reuse, R84, R60 ;  /* 0x000000544c3c723c */ /* 0x060ff0000000183c */
[----:B------:R-:W-:Y:S01]  /*136a0*/  HMMA.16816.F32 R64, R76, R86, R64 ;  /* 0x000000564c40723c */ /* 0x000fe20000001840 */
[----:B------:R-:W5:Y:S03]  /*136b0*/  LDSM.16.MT88.4 R84, [R204+0x800] ;  /* 0x00080000cc54783b */ /* 0x000f660000004200 */
[----:B-1----:R-:W-:Y:S03]  /*136c0*/  FFMA.FTZ R73, R173, c[0x0][0x2d0], -R69 ;  /* 0x0000b400ad497a23 */ /* 0x002fe60000010845 */
[----:B------:R-:W-:Y:S01]  /*136d0*/  F2FP.PACK_AB R79, R128, R243 ;  /* 0x000000f3804f723e */ /* 0x000fe200000000ff */
[----:B------:R1:W-:Y:S01]  /*136e0*/  MUFU.EX2 R167, R73 ;  /* 0x0000004900a77308 */ /* 0x0003e20000000800 */
[----:B------:R-:W-:Y:S03]  /*136f0*/  F2FP.PACK_AB R76, R248, R249 ;  /* 0x000000f9f84c723e */ /* 0x000fe600000000ff */
[----:B------:R-:W-:Y:S02]  /*13700*/  F2FP.PACK_AB R77, R246, R247 ;  /* 0x000000f7f64d723e */ /* 0x000fe400000000ff */
[----:B------:R-:W-:Y:S07]  /*13710*/  F2FP.PACK_AB R78, R244, R245 ;  /* 0x000000f5f44e723e */ /* 0x000fee00000000ff */
[C---:B------:R-:W-:Y:S08]  /*13720*/  HMMA.16816.F32 R4, R76.reuse, R88, R4 ;  /* 0x000000584c04723c */ /* 0x040ff00000001804 */
[C---:B------:R-:W-:Y:S01]  /*13730*/  HMMA.16816.F32 R8, R76.reuse, R90, R8 ;  /* 0x0000005a4c08723c */ /* 0x040fe20000001808 */
[----:B------:R-:W5:Y:S03]  /*13740*/  LDSM.16.MT88.4 R88, [R202+0x4000] ;  /* 0x00400000ca58783b */ /* 0x000f660000004200 */
[--C-:B-1----:R-:W-:Y:S04]  /*13750*/  FFMA.FTZ R73, R174, c[0x0][0x2d0], -R148.reuse ;  /* 0x0000b400ae497a23 */ /* 0x102fe80000010894 */
[C---:B---3--:R-:W-:Y:S01]  /*13760*/  HMMA.16816.F32 R12, R76.reuse, R80, R12 ;  /* 0x000000504c0c723c */ /* 0x048fe2000000180c */
[----:B------:R1:W3:Y:S07]  /*13770*/  MUFU.EX2 R166, R73 ;  /* 0x0000004900a67308 */ /* 0x0002ee0000000800 */
[C---:B------:R-:W-:Y:S01]  /*13780*/  HMMA.16816.F32 R16, R76.reuse, R82, R16 ;  /* 0x000000524c10723c */ /* 0x040fe20000001810 */
[----:B------:R-:W3:Y:S07]  /*13790*/  LDSM.16.MT88.4 R80, [R203+0x4000] ;  /* 0x00400000cb50783b */ /* 0x000eee0000004200 */
[C---:B------:R-:W-:Y:S04]  /*137a0*/  HMMA.16816.F32 R20, R76.reuse, R92, R20 ;  /* 0x0000005c4c14723c */ /* 0x040fe80000001814 */
[----:B--2---:R-:W-:Y:S02]  /*137b0*/  FFMA.FTZ R0, R0, R123, R129 ;  /* 0x0000007b00007223 */ /* 0x004fe40000010081 */
[----:B----4-:R-:W-:Y:S02]  /*137c0*/  FFMA.FTZ R2, R2, R130, R131 ;  /* 0x0000008202027223 */ /* 0x010fe40000010083 */
[C---:B------:R-:W-:Y:S01]  /*137d0*/  HMMA.16816.F32 R24, R76.reuse, R94, R24 ;  /* 0x0000005e4c18723c */ /* 0x040fe20000001818 */
[----:B------:R-:W-:Y:S03]  /*137e0*/  LDSM.16.MT88.4 R92, [R204+0x1000] ;  /* 0x00100000cc5c783b */ /* 0x000fe60000004200 */
[----:B-1----:R-:W-:Y:S02]  /*137f0*/  FFMA.FTZ R73, R175, c[0x0][0x2d0], -R148 ;  /* 0x0000b400af497a23 */ /* 0x002fe40000010894 */
[----:B------:R-:W-:Y:S02]  /*13800*/  FADD.FTZ R2, R122, R2 ;  /* 0x000000027a027221 */ /* 0x000fe40000010000 */
[C---:B-----5:R-:W-:Y:S01]  /*13810*/  HMMA.16816.F32 R28, R76.reuse, R84, R28 ;  /* 0x000000544c1c723c */ /* 0x060fe2000000181c */
[----:B------:R1:W2:Y:S03]  /*13820*/  MUFU.EX2 R165, R73 ;  /* 0x0000004900a57308 */ /* 0x0002a60000000800 */
[----:B------:R-:W-:Y:S02]  /*13830*/  FADD.FTZ R2, R121, R2 ;  /* 0x0000000279027221 */ /* 0x000fe40000010000 */
[----:B------:R-:W-:Y:S02]  /*13840*/  FADD.FTZ R0, R252, R0 ;  /* 0x00000000fc007221 */ /* 0x000fe40000010000 */
[C---:B------:R-:W-:Y:S01]  /*13850*/  HMMA.16816.F32 R32, R76.reuse, R86, R32 ;  /* 0x000000564c20723c */ /* 0x040fe20000001820 */
[----:B------:R-:W4:Y:S03]  /*13860*/  LDSM.16.MT88.4 R84, [R202+0x1000] ;  /* 0x00100000ca54783b */ /* 0x000f260000004200 */
[----:B------:R-:W-:Y:S02]  /*13870*/  FADD.FTZ R2, R120, R2 ;  /* 0x0000000278027221 */ /* 0x000fe40000010000 */
[----:B------:R-:W-:Y:S02]  /*13880*/  FADD.FTZ R0, R251, R0 ;  /* 0x00000000fb007221 */ /* 0x000fe40000010000 */
[C---:B------:R-:W-:Y:S01]  /*13890*/  HMMA.16816.F32 R36, R76.reuse, R88, R36 ;  /* 0x000000584c24723c */ /* 0x040fe20000001824 */
[----:B------:R-:W-:Y:S03]  /*138a0*/  LDSM.16.MT88.4 R120, [R203+0x6800] ;  /* 0x00680000cb78783b */ /* 0x000fe60000004200 */
[----:B------:R-:W-:Y:S02]  /*138b0*/  FADD.FTZ R0, R250, R0 ;  /* 0x00000000fa007221 */ /* 0x000fe40000010000 */
[----:B------:R-:W-:Y:S02]  /*138c0*/  FADD.FTZ R2, R249, R2 ;  /* 0x00000002f9027221 */ /* 0x000fe40000010000 */
[C---:B------:R-:W-:Y:S01]  /*138d0*/  HMMA.16816.F32 R40, R76.reuse, R90, R40 ;  /* 0x0000005a4c28723c */ /* 0x040fe20000001828 */
[----:B------:R-:W5:Y:S03]  /*138e0*/  LDSM.16.MT88.4 R88, [R203+0x1000] ;  /* 0x00100000cb58783b */ /* 0x000f660000004200 */
[--C-:B-1----:R-:W-:Y:S02]  /*138f0*/  FFMA.FTZ R73, R184, c[0x0][0x2d0], -R69.reuse ;  /* 0x0000b400b8497a23 */ /* 0x102fe40000010845 */
[----:B------:R-:W-:Y:S02]  /*13900*/  FADD.FTZ R0, R247, R0 ;  /* 0x00000000f7007221 */ /* 0x000fe40000010000 */
[C---:B---3--:R-:W-:Y:S01]  /*13910*/  HMMA.16816.F32 R44, R76.reuse, R80, R44 ;  /* 0x000000504c2c723c */ /* 0x048fe2000000182c */
[----:B------:R1:W-:Y:S03]  /*13920*/  MUFU.EX2 R164, R73 ;  /* 0x0000004900a47308 */ /* 0x0003e60000000800 */
        /* <DEDUP_REMOVED lines=8> */
[----:B------:R-:W-:Y:S01]  /*139b0*/  LDSM.16.MT88.4 R128, [R205+0x6800] ;  /* 0x00680000cd80783b */ /* 0x000fe20000004200 */
[----:B------:R-:W-:Y:S01]  /*139c0*/  FADD.FTZ R2, R244, R2 ;  /* 0x00000002f4027221 */ /* 0x000fe20000010000 */
[C---:B------:R-:W-:Y:S04]  /*139d0*/  HMMA.16816.F32 R56, R76.reuse, R98, R56 ;  /* 0x000000624c38723c */ /* 0x040fe80000001838 */
[--C-:B-1----:R-:W-:Y:S02]  /*139e0*/  FFMA.FTZ R73, R185, c[0x0][0x2d0], -R69.reuse ;  /* 0x0000b400b9497a23 */ /* 0x102fe40000010845 */
[----:B------:R-:W-:Y:S01]  /*139f0*/  LDSM.16.MT88.4 R96, [R205+0x4800] ;  /* 0x00480000cd60783b */ /* 0x000fe20000004200 */
[----:B------:R-:W-:Y:S01]  /*13a00*/  FADD.FTZ R2, R242, R2 ;  /* 0x00000002f2027221 */ /* 0x000fe20000010000 */
[C---:B------:R-:W-:Y:S01]  /*13a10*/  HMMA.16816.F32 R60, R76.reuse, R100, R60 ;  /* 0x000000644c3c723c */ /* 0x040fe2000000183c */
[----:B------:R1:W-:Y:S03]  /*13a20*/  MUFU.EX2 R163, R73 ;  /* 0x0000004900a37308 */ /* 0x0003e60000000800 */
[----:B------:R-:W-:Y:S02]  /*13a30*/  FADD.FTZ R2, R241, R2 ;  /* 0x00000002f1027221 */ /* 0x000fe40000010000 */
[----:B------:R-:W-:Y:S02]  /*13a40*/  FADD.FTZ R0, R240, R0 ;  /* 0x00000000f0007221 */ /* 0x000fe40000010000 */
[----:B------:R-:W-:Y:S01]  /*13a50*/  HMMA.16816.F32 R64, R76, R102, R64 ;  /* 0x000000664c40723c */ /* 0x000fe20000001840 */
[----:B------:R-:W-:Y:S03]  /*13a60*/  LDSM.16.MT88.4 R100, [R204+0x5000] ;  /* 0x00500000cc64783b */ /* 0x000fe60000004200 */
[----:B------:R-:W-:Y:S02]  /*13a70*/  FADD.FTZ R2, R238, R2 ;  /* 0x00000002ee027221 */ /* 0x000fe40000010000 */
[----:B------:R-:W-:Y:S01]  /*13a80*/  FADD.FTZ R0, R239, R0 ;  /* 0x00000000ef007221 */ /* 0x000fe20000010000 */
[----:B------:R-:W-:Y:S01]  /*13a90*/  F2FP.PACK_AB R76, R241, R242 ;  /* 0x000000f2f14c723e */ /* 0x000fe200000000ff */
[----:B------:R-:W-:Y:S01]  /*13aa0*/  FADD.FTZ R2, R237, R2 ;  /* 0x00000002ed027221 */ /* 0x000fe20000010000 */
[----:B------:R-:W-:Y:S03]  /*13ab0*/  F2FP.PACK_AB R77, R239, R240 ;  /* 0x000000f0ef4d723e */ /* 0x000fe600000000ff */
[----:B------:R-:W-:Y:S01]  /*13ac0*/  F2FP.PACK_AB R78, R237, R238 ;  /* 0x000000eeed4e723e */ /* 0x000fe200000000ff */
[----:B------:R-:W-:Y:S01]  /*13ad0*/  FADD.FTZ R2, R232, R2 ;  /* 0x00000002e8027221 */ /* 0x000fe20000010000 */
[----:B------:R-:W-:Y:S01]  /*13ae0*/  F2FP.PACK_AB R79, R233, R236 ;  /* 0x000000ece94f723e */ /* 0x000fe200000000ff */
[----:B------:R-:W-:Y:S02]  /*13af0*/  FADD.FTZ R0, R236, R0 ;  /* 0x00000000ec007221 */ /* 0x000fe40000010000 */
[----:B-1----:R-:W-:Y:S02]  /*13b00*/  FFMA.FTZ R73, R186, c[0x0][0x2d0], -R148 ;  /* 0x0000b400ba497a23 */ /* 0x002fe40000010894 */
[----:B------:R-:W-:Y:S02]  /*13b10*/  FADD.FTZ R2, R231, R2 ;  /* 0x00000002e7027221 */ /* 0x000fe40000010000 */
[C---:B----4-:R-:W-:Y:S01]  /*13b20*/  HMMA.16816.F32 R4, R76.reuse, R84, R4 ;  /* 0x000000544c04723c */ /* 0x050fe20000001804 */
[----:B------:R1:W4:Y:S02]  /*13b30*/  MUFU.EX2 R127, R73 ;  /* 0x00000049007f7308 */ /* 0x0003240000000800 */
[----:B------:R-:W-:Y:S02]  /*13b40*/  FADD.FTZ R2, R166, R2 ;  /* 0x00000002a6027221 */ /* 0x000fe40000010000 */
[----:B------:R-:W-:Y:S02]  /*13b50*/  FADD.FTZ R0, R233, R0 ;  /* 0x00000000e9007221 */ /* 0x000fe40000010000 */
[----:B--2---:R-:W-:Y:S01]  /*13b60*/  FADD.FTZ R2, R165, R2 ;  /* 0x00000002a5027221 */ /* 0x004fe20000010000 */
[C---:B------:R-:W-:Y:S01]  /*13b70*/  HMMA.16816.F32 R8, R76.reuse, R86, R8 ;  /* 0x000000564c08723c */ /* 0x040fe20000001808 */
[----:B------:R-:W2:Y:S03]  /*13b80*/  LDSM.16.MT88.4 R84, [R202+0x4800] ;  /* 0x00480000ca54783b */ /* 0x000ea60000004200 */
[----:B------:R-:W-:Y:S04]  /*13b90*/  FADD.FTZ R0, R172, R0 ;  /* 0x00000000ac007221 */ /* 0x000fe80000010000 */
[C---:B-----5:R-:W-:Y:S04]  /*13ba0*/  HMMA.16816.F32 R12, R76.reuse, R88, R12 ;  /* 0x000000584c0c723c */ /* 0x060fe8000000180c */
[----:B------:R-:W-:Y:S04]  /*13bb0*/  FADD.FTZ R0, R167, R0 ;  /* 0x00000000a7007221 */ /* 0x000fe80000010000 */
[C---:B------:R-:W-:Y:S01]  /*13bc0*/  HMMA.16816.F32 R16, R76.reuse, R90, R16 ;  /* 0x0000005a4c10723c */ /* 0x040fe20000001810 */
[----:B------:R-:W5:Y:S03]  /*13bd0*/  LDSM.16.MT88.4 R88, [R203+0x4800] ;  /* 0x00480000cb58783b */ /* 0x000f660000004200 */
[----:B-1----:R-:W-:Y:S02]  /*13be0*/  FFMA.FTZ R73, R187, c[0x0][0x2d0], -R148 ;  /* 0x0000b400bb497a23 */ /* 0x002fe40000010894 */
[----:B----4-:R-:W-:Y:S02]  /*13bf0*/  FADD.FTZ R2, R127, R2 ;  /* 0x000000027f027221 */ /* 0x010fe40000010000 */
[C---:B---3--:R-:W-:Y:S01]  /*13c00*/  HMMA.16816.F32 R20, R76.reuse, R80, R20 ;  /* 0x000000504c14723c */ /* 0x048fe20000001814 */
[----:B------:R1:W3:Y:S03]  /*13c10*/  MUFU.EX2 R126, R73 ;  /* 0x00000049007e7308 */ /* 0x0002e60000000800 */
[----:B------:R-:W-:Y:S04]  /*13c20*/  FADD.FTZ R0, R164, R0 ;  /* 0x00000000a4007221 */ /* 0x000fe80000010000 */
[C---:B------:R-:W-:Y:S01]  /*13c30*/  HMMA.16816.F32 R24, R76.reuse, R82, R24 ;  /* 0x000000524c18723c */ /* 0x040fe20000001818 */
[----:B------:R-:W4:Y:S03]  /*13c40*/  LDSM.16.MT88.4 R80, [R204+0x4800] ;  /* 0x00480000cc50783b */ /* 0x000f260000004200 */
[----:B------:R-:W-:Y:S04]  /*13c50*/  FADD.FTZ R0, R163, R0 ;  /* 0x00000000a3007221 */ /* 0x000fe80000010000 */
[C---:B------:R-:W-:Y:S08]  /*13c60*/  HMMA.16816.F32 R28, R76.reuse, R92, R28 ;  /* 0x0000005c4c1c723c */ /* 0x040ff0000000181c */
[C---:B------:R-:W-:Y:S01]  /*13c70*/  HMMA.16816.F32 R32, R76.reuse, R94, R32 ;  /* 0x0000005e4c20723c */ /* 0x040fe20000001820 */
[----:B------:R-:W4:Y:S03]  /*13c80*/  LDSM.16.MT88.4 R92, [R202+0x1800] ;  /* 0x00180000ca5c783b */ /* 0x000f260000004200 */
[--C-:B-1----:R-:W-:Y:S02]  /*13c90*/  FFMA.FTZ R73, R196, c[0x0][0x2d0], -R69.reuse ;  /* 0x0000b400c4497a23 */ /* 0x102fe40000010845 */
[----:B---3--:R-:W-:Y:S02]  /*13ca0*/  FADD.FTZ R2, R126, R2 ;  /* 0x000000027e027221 */ /* 0x008fe40000010000 */
[C---:B--2---:R-:W-:Y:S01]  /*13cb0*/  HMMA.16816.F32 R36, R76.reuse, R84, R36 ;  /* 0x000000544c24723c */ /* 0x044fe20000001824 */
[----:B------:R1:W2:Y:S07]  /*13cc0*/  MUFU.EX2 R125, R73 ;  /* 0x00000049007d7308 */ /* 0x0002ae0000000800 */
[C---:B------:R-:W-:Y:S01]  /*13cd0*/  HMMA.16816.F32 R40, R76.reuse, R86, R40 ;  /* 0x000000564c28723c */ /* 0x040fe20000001828 */
[----:B------:R-:W3:Y:S07]  /*13ce0*/  LDSM.16.MT88.4 R84, [R203+0x1800] ;  /* 0x00180000cb54783b */ /* 0x000eee0000004200 */
[C---:B-----5:R-:W-:Y:S08]  /*13cf0*/  HMMA.16816.F32 R44, R76.reuse, R88, R44 ;  /* 0x000000584c2c723c */ /* 0x060ff0000000182c */
[C---:B------:R-:W-:Y:S01]  /*13d00*/  HMMA.16816.F32 R48, R76.reuse, R90, R48 ;  /* 0x0000005a4c30723c */ /* 0x040fe20000001830 */
[----:B------:R-:W-:Y:S03]  /*13d10*/  LDSM.16.MT88.4 R88, [R204+0x1800] ;  /* 0x00180000cc58783b */ /* 0x000fe60000004200 */
[--C-:B-1----:R-:W-:Y:S02]  /*13d20*/  FFMA.FTZ R73, R197, c[0x0][0x2d0], -R69.reuse ;  /* 0x0000b400c5497a23 */ /* 0x102fe40000010845 */
[----:B--2---:R-:W-:Y:S02]  /*13d30*/  FADD.FTZ R0, R125, R0 ;  /* 0x000000007d007221 */ /* 0x004fe40000010000 */
[C---:B------:R-:W-:Y:S01]  /*13d40*/  HMMA.16816.F32 R52, R76.reuse, R96, R52 ;  /* 0x000000604c34723c */ /* 0x040fe20000001834 */
[----:B------:R1:W2:Y:S07]  /*13d50*/  MUFU.EX2 R124, R73 ;  /* 0x00000049007c7308 */ /* 0x0002ae0000000800 */
[C---:B------:R-:W-:Y:S01]  /*13d60*/  HMMA.16816.F32 R56, R76.reuse, R98, R56 ;  /* 0x000000624c38723c */ /* 0x040fe20000001838 */
[----:B------:R-:W-:Y:S07]  /*13d70*/  LDSM.16.MT88.4 R96, [R205+0x5000] ;  /* 0x00500000cd60783b */ /* 0x000fee0000004200 */
[C---:B----4-:R-:W-:Y:S08]  /*13d80*/  HMMA.16816.F32 R60, R76.reuse, R80, R60 ;  /* 0x000000504c3c723c */ /* 0x050ff0000000183c */
[----:B------:R-:W-:Y:S01]  /*13d90*/  HMMA.16816.F32 R64, R76, R82, R64 ;  /* 0x000000524c40723c */ /* 0x000fe20000001840 */
[----:B------:R-:W4:Y:S03]  /*13da0*/  LDSM.16.MT88.4 R80, [R205+0x1800] ;  /* 0x00180000cd50783b */ /* 0x000f260000004200 */
[----:B-1----:R-:W-:Y:S02]  /*13db0*/  FFMA.FTZ R73, R198, c[0x0][0x2d0], -R148 ;  /* 0x0000b400c6497a23 */ /* 0x002fe40000010894 */
[----:B--2---:R-:W-:Y:S01]  /*13dc0*/  FADD.FTZ R0, R124, R0 ;  /* 0x000000007c007221 */ /* 0x004fe20000010000 */
[----:B------:R-:W-:Y:S01]  /*13dd0*/  F2FP.PACK_AB R76, R231, R232 ;  /* 0x000000e8e74c723e */ /* 0x000fe200000000ff */
[----:B------:R1:W2:Y:S01]  /*13de0*/  MUFU.EX2 R162, R73 ;  /* 0x0000004900a27308 */ /* 0x0002a20000000800 */
[----:B------:R-:W-:Y:S03]  /*13df0*/  F2FP.PACK_AB R77, R167, R172 ;  /* 0x000000aca74d723e */ /* 0x000fe600000000ff */
[----:B------:R-:W-:Y:S02]  /*13e00*/  F2FP.PACK_AB R78, R165, R166 ;  /* 0x000000a6a54e723e */ /* 0x000fe400000000ff */
[----:B------:R-:W-:Y:S07]  /*13e10*/  F2FP.PACK_AB R79, R163, R164 ;  /* 0x000000a4a34f723e */ /* 0x000fee00000000ff */
[C---:B------:R-:W-:Y:S08]  /*13e20*/  HMMA.16816.F32 R4, R76.reuse, R92, R4 ;  /* 0x0000005c4c04723c */ /* 0x040ff00000001804 */
[C---:B------:R-:W-:Y:S01]  /*13e30*/  HMMA.16816.F32 R8, R76.reuse, R94, R8 ;  /* 0x0000005e4c08723c */ /* 0x040fe20000001808 */
[----:B------:R-:W5:Y:S03]  /*13e40*/  LDSM.16.MT88.4 R92, [R202+0x5000] ;  /* 0x00500000ca5c783b */ /* 0x000f660000004200 */
[----:B-1----:R-:W-:Y:S02]  /*13e50*/  FFMA.FTZ R73, R199, c[0x0][0x2d0], -R148 ;  /* 0x0000b400c7497a23 */ /* 0x002fe40000010894 */
[----:B--2---:R-:W-:Y:S02]  /*13e60*/  FADD.FTZ R2, R162, R2 ;  /* 0x00000002a2027221 */ /* 0x004fe40000010000 */
[C---:B---3--:R-:W-:Y:S01]  /*13e70*/  HMMA.16816.F32 R12, R76.reuse, R84, R12 ;  /* 0x000000544c0c723c */ /* 0x048fe2000000180c */
[----:B------:R1:W2:Y:S07]  /*13e80*/  MUFU.EX2 R161, R73 ;  /* 0x0000004900a17308 */ /* 0x0002ae0000000800 */
[C---:B------:R-:W-:Y:S01]  /*13e90*/  HMMA.16816.F32 R16, R76.reuse, R86, R16 ;  /* 0x000000564c10723c */ /* 0x040fe20000001810 */
[----:B------:R-:W3:Y:S07]  /*13ea0*/  LDSM.16.MT88.4 R84, [R203+0x5000] ;  /* 0x00500000cb54783b */ /* 0x000eee0000004200 */
[C---:B----4-:R-:W-:Y:S08]  /*13eb0*/  HMMA.16816.F32 R20, R76.reuse, R80, R20 ;  /* 0x000000504c14723c */ /* 0x050ff00000001814 */
[C---:B------:R-:W-:Y:S01]  /*13ec0*/  HMMA.16816.F32 R24, R76.reuse, R82, R24 ;  /* 0x000000524c18723c */ /* 0x040fe20000001818 */
[----:B------:R-:W4:Y:S03]  /*13ed0*/  LDSM.16.MT88.4 R80, [R202+0x2000] ;  /* 0x00200000ca50783b */ /* 0x000f260000004200 */
[--C-:B-1----:R-:W-:Y:S02]  /*13ee0*/  FFMA.FTZ R73, R212, c[0x0][0x2d0], -R69.reuse ;  /* 0x0000b400d4497a23 */ /* 0x102fe40000010845 */
[----:B--2---:R-:W-:Y:S02]  /*13ef0*/  FADD.FTZ R2, R161, R2 ;  /* 0x00000002a1027221 */ /* 0x004fe40000010000 */
[C---:B------:R-:W-:Y:S01]  /*13f00*/  HMMA.16816.F32 R28, R76.reuse, R88, R28 ;  /* 0x000000584c1c723c */ /* 0x040fe2000000181c */
[----:B------:R1:W2:Y:S07]  /*13f10*/  MUFU.EX2 R160, R73 ;  /* 0x0000004900a07308 */ /* 0x0002ae0000000800 */
[C---:B------:R-:W-:Y:S01]  /*13f20*/  HMMA.16816.F32 R32, R76.reuse, R90, R32 ;  /* 0x0000005a4c20723c */ /* 0x040fe20000001820 */
[----:B------:R-:W4:Y:S07]  /*13f30*/  LDSM.16.MT88.4 R88, [R203+0x2000] ;  /* 0x00200000cb58783b */ /* 0x000f2e0000004200 */
[C---:B-----5:R-:W-:Y:S08]  /*13f40*/  HMMA.16816.F32 R36, R76.reuse, R92, R36 ;  /* 0x0000005c4c24723c */ /* 0x060ff00000001824 */
[C---:B------:R-:W-:Y:S01]  /*13f50*/  HMMA.16816.F32 R40, R76.reuse, R94, R40 ;  /* 0x0000005e4c28723c */ /* 0x040fe20000001828 */
[----:B------:R-:W5:Y:S03]  /*13f60*/  LDSM.16.MT88.4 R92, [R205+0x2000] ;  /* 0x00200000cd5c783b */ /* 0x000f660000004200 */
[--C-:B-1----:R-:W-:Y:S02]  /*13f70*/  FFMA.FTZ R73, R213, c[0x0][0x2d0], -R69.reuse ;  /* 0x0000b400d5497a23 */ /* 0x102fe40000010845 */
[----:B--2---:R-:W-:Y:S02]  /*13f80*/  FADD.FTZ R0, R160, R0 ;  /* 0x00000000a0007221 */ /* 0x004fe40000010000 */
[C---:B---3--:R-:W-:Y:S01]  /*13f90*/  HMMA.16816.F32 R44, R76.reuse, R84, R44 ;  /* 0x000000544c2c723c */ /* 0x048fe2000000182c */
[----:B------:R1:W2:Y:S07]  /*13fa0*/  MUFU.EX2 R155, R73 ;  /* 0x00000049009b7308 */ /* 0x0002ae0000000800 */
[C---:B------:R-:W-:Y:S01]  /*13fb0*/  HMMA.16816.F32 R48, R76.reuse, R86, R48 ;  /* 0x000000564c30723c */ /* 0x040fe20000001830 */
[----:B------:R-:W3:Y:S07]  /*13fc0*/  LDSM.16.MT88.4 R84, [R204+0x2000] ;  /* 0x00200000cc54783b */ /* 0x000eee0000004200 */
[C---:B------:R-:W-:Y:S08]  /*13fd0*/  HMMA.16816.F32 R52, R76.reuse, R96, R52 ;  /* 0x000000604c34723c */ /* 0x040ff00000001834 */
[C---:B------:R-:W-:Y:S01]  /*13fe0*/  HMMA.16816.F32 R56, R76.reuse, R98, R56 ;  /* 0x000000624c38723c */ /* 0x040fe20000001838 */
[----:B------:R-:W3:Y:S03]  /*13ff0*/  LDSM.16.MT88.4 R96, [R202+0x5800] ;  /* 0x00580000ca60783b */ /* 0x000ee60000004200 */
[----:B-1----:R-:W-:Y:S02]  /*14000*/  FFMA.FTZ R73, R215, c[0x0][0x2d0], -R148 ;  /* 0x0000b400d7497a23 */ /* 0x002fe40000010894 */
[----:B--2---:R-:W-:Y:S02]  /*14010*/  FADD.FTZ R0, R155, R0 ;  /* 0x000000009b007221 */ /* 0x004fe40000010000 */
[C---:B------:R-:W-:Y:S01]  /*14020*/  HMMA.16816.F32 R60, R76.reuse, R100, R60 ;  /* 0x000000644c3c723c */ /* 0x040fe2000000183c */
[----:B------:R1:W2:Y:S07]  /*14030*/  MUFU.EX2 R154, R73 ;  /* 0x00000049009a7308 */ /* 0x0002ae0000000800 */
[----:B------:R-:W-:Y:S01]  /*14040*/  HMMA.16816.F32 R64, R76, R102, R64 ;  /* 0x000000664c40723c */ /* 0x000fe20000001840 */
[----:B------:R-:W-:Y:S06]  /*14050*/  LDSM.16.MT88.4 R100, [R205+0x6000] ;  /* 0x00600000cd64783b */ /* 0x000fec0000004200 */
[----:B------:R-:W-:Y:S02]  /*14060*/  F2FP.PACK_AB R76, R126, R127 ;  /* 0x0000007f7e4c723e */ /* 0x000fe400000000ff */
[----:B------:R-:W-:Y:S03]  /*14070*/  F2FP.PACK_AB R77, R124, R125 ;  /* 0x0000007d7c4d723e */ /* 0x000fe600000000ff */
[----:B------:R-:W-:Y:S02]  /*14080*/  F2FP.PACK_AB R78, R161, R162 ;  /* 0x000000a2a14e723e */ /* 0x000fe400000000ff */
[----:B------:R-:W-:Y:S01]  /*14090*/  F2FP.PACK_AB R79, R155, R160 ;  /* 0x000000a09b4f723e */ /* 0x000fe200000000ff */
[----:B-1----:R-:W-:Y:S02]  /*140a0*/  FFMA.FTZ R73, R214, c[0x0][0x2d0], -R148 ;  /* 0x0000b400d6497a23 */ /* 0x002fe40000010894 */
[----:B--2---:R-:W-:Y:S04]  /*140b0*/  FADD.FTZ R2, R154, R2 ;  /* 0x000000029a027221 */ /* 0x004fe80000010000 */
[C---:B----4-:R-:W-:Y:S01]  /*140c0*/  HMMA.16816.F32 R4, R76.reuse, R80, R4 ;  /* 0x000000504c04723c */ /* 0x050fe20000001804 */
[----:B------:R1:W2:Y:S07]  /*140d0*/  MUFU.EX2 R153, R73 ;  /* 0x0000004900997308 */ /* 0x0002ae0000000800 */
[C---:B------:R-:W-:Y:S01]  /*140e0*/  HMMA.16816.F32 R8, R76.reuse, R82, R8 ;  /* 0x000000524c08723c */ /* 0x040fe20000001808 */
[----:B------:R-:W4:Y:S07]  /*140f0*/  LDSM.16.MT88.4 R80, [R203+0x5800] ;  /* 0x00580000cb50783b */ /* 0x000f2e0000004200 */
[C---:B------:R-:W-:Y:S08]  /*14100*/  HMMA.16816.F32 R12, R76.reuse, R88, R12 ;  /* 0x000000584c0c723c */ /* 0x040ff0000000180c */
[C---:B------:R-:W-:Y:S01]  /*14110*/  HMMA.16816.F32 R16, R76.reuse, R90, R16 ;  /* 0x0000005a4c10723c */ /* 0x040fe20000001810 */
[----:B------:R-:W4:Y:S03]  /*14120*/  LDSM.16.MT88.4 R88, [R205+0x5800] ;  /* 0x00580000cd58783b */ /* 0x000f260000004200 */
[--C-:B-1----:R-:W-:Y:S02]  /*14130*/  FFMA.FTZ R73, R216, c[0x0][0x2d0], -R69.reuse ;  /* 0x0000b400d8497a23 */ /* 0x102fe40000010845 */
[----:B--2---:R-:W-:Y:S02]  /*14140*/  FADD.FTZ R2, R153, R2 ;  /* 0x0000000299027221 */ /* 0x004fe40000010000 */
[C---:B-----5:R-:W-:Y:S01]  /*14150*/  HMMA.16816.F32 R20, R76.reuse, R92, R20 ;  /* 0x0000005c4c14723c */ /* 0x060fe20000001814 */
[----:B------:R1:W2:Y:S07]  /*14160*/  MUFU.EX2 R152, R73 ;  /* 0x0000004900987308 */ /* 0x0002ae0000000800 */
[C---:B------:R-:W-:Y:S01]  /*14170*/  HMMA.16816.F32 R24, R76.reuse, R94, R24 ;  /* 0x0000005e4c18723c */ /* 0x040fe20000001818 */
[----:B------:R-:W-:Y:S07]  /*14180*/  LDSM.16.MT88.4 R92, [R204+0x2800] ;  /* 0x00280000cc5c783b */ /* 0x000fee0000004200 */
[C---:B---3--:R-:W-:Y:S08]  /*14190*/  HMMA.16816.F32 R28, R76.reuse, R84, R28 ;  /* 0x000000544c1c723c */ /* 0x048ff0000000181c */
[C---:B------:R-:W-:Y:S01]  /*141a0*/  HMMA.16816.F32 R32, R76.reuse, R86, R32 ;  /* 0x000000564c20723c */ /* 0x040fe20000001820 */
[----:B------:R-:W3:Y:S03]  /*141b0*/  LDSM.16.MT88.4 R84, [R204+0x5800] ;  /* 0x00580000cc54783b */ /* 0x000ee60000004200 */
[--C-:B-1----:R-:W-:Y:S02]  /*141c0*/  FFMA.FTZ R73, R217, c[0x0][0x2d0], -R69.reuse ;  /* 0x0000b400d9497a23 */ /* 0x102fe40000010845 */
[----:B--2---:R-:W-:Y:S02]  /*141d0*/  FADD.FTZ R0, R152, R0 ;  /* 0x0000000098007221 */ /* 0x004fe40000010000 */
[C---:B------:R-:W-:Y:S01]  /*141e0*/  HMMA.16816.F32 R36, R76.reuse, R96, R36 ;  /* 0x000000604c24723c */ /* 0x040fe20000001824 */
[----:B------:R1:W2:Y:S07]  /*141f0*/  MUFU.EX2 R151, R73 ;  /* 0x0000004900977308 */ /* 0x0002ae0000000800 */
[C---:B------:R-:W-:Y:S01]  /*14200*/  HMMA.16816.F32 R40, R76.reuse, R98, R40 ;  /* 0x000000624c28723c */ /* 0x040fe20000001828 */
[----:B------:R-:W-:Y:S07]  /*14210*/  LDSM.16.MT88.4 R96, [R203+0x6000] ;  /* 0x00600000cb60783b */ /* 0x000fee0000004200 */
[C---:B----4-:R-:W-:Y:S08]  /*14220*/  HMMA.16816.F32 R44, R76.reuse, R80, R44 ;  /* 0x000000504c2c723c */ /* 0x050ff0000000182c */
[C---:B------:R-:W-:Y:S01]  /*14230*/  HMMA.16816.F32 R48, R76.reuse, R82, R48 ;  /* 0x000000524c30723c */ /* 0x040fe20000001830 */
[----:B------:R-:W4:Y:S03]  /*14240*/  LDSM.16.MT88.4 R80, [R202+0x2800] ;  /* 0x00280000ca50783b */ /* 0x000f260000004200 */
[----:B-1----:R-:W-:Y:S02]  /*14250*/  FFMA.FTZ R73, R218, c[0x0][0x2d0], -R148 ;  /* 0x0000b400da497a23 */ /* 0x002fe40000010894 */
[----:B--2---:R-:W-:Y:S02]  /*14260*/  FADD.FTZ R0, R151, R0 ;  /* 0x0000000097007221 */ /* 0x004fe40000010000 */
[C---:B------:R-:W-:Y:S01]  /*14270*/  HMMA.16816.F32 R52, R76.reuse, R88, R52 ;  /* 0x000000584c34723c */ /* 0x040fe20000001834 */
[----:B------:R1:W2:Y:S07]  /*14280*/  MUFU.EX2 R150, R73 ;  /* 0x0000004900967308 */ /* 0x0002ae0000000800 */
[C---:B------:R-:W-:Y:S01]  /*14290*/  HMMA.16816.F32 R56, R76.reuse, R90, R56 ;  /* 0x0000005a4c38723c */ /* 0x040fe20000001838 */
[----:B------:R-:W5:Y:S07]  /*142a0*/  LDSM.16.MT88.4 R88, [R203+0x2800] ;  /* 0x00280000cb58783b */ /* 0x000f6e0000004200 */
[C---:B---3--:R-:W-:Y:S08]  /*142b0*/  HMMA.16816.F32 R60, R76.reuse, R84, R60 ;  /* 0x000000544c3c723c */ /* 0x048ff0000000183c */
[----:B------:R-:W-:Y:S01]  /*142c0*/  HMMA.16816.F32 R64, R76, R86, R64 ;  /* 0x000000564c40723c */ /* 0x000fe20000001840 */
[----:B------:R-:W3:Y:S03]  /*142d0*/  LDSM.16.MT88.4 R84, [R205+0x2800] ;  /* 0x00280000cd54783b */ /* 0x000ee60000004200 */
[----:B-1----:R-:W-:Y:S02]  /*142e0*/  FFMA.FTZ R73, R219, c[0x0][0x2d0], -R148 ;  /* 0x0000b400db497a23 */ /* 0x002fe40000010894 */
[----:B--2---:R-:W-:Y:S01]  /*142f0*/  FADD.FTZ R2, R150, R2 ;  /* 0x0000000296027221 */ /* 0x004fe20000010000 */
[----:B------:R-:W-:Y:S01]  /*14300*/  F2FP.PACK_AB R76, R153, R154 ;  /* 0x0000009a994c723e */ /* 0x000fe200000000ff */
[----:B------:R1:W2:Y:S01]  /*14310*/  MUFU.EX2 R149, R73 ;  /* 0x0000004900957308 */ /* 0x0002a20000000800 */
[----:B------:R-:W-:Y:S03]  /*14320*/  F2FP.PACK_AB R77, R151, R152 ;  /* 0x00000098974d723e */ /* 0x000fe600000000ff */
[--C-:B-1----:R-:W-:Y:S01]  /*14330*/  FFMA.FTZ R73, R220, c[0x0][0x2d0], -R69.reuse ;  /* 0x0000b400dc497a23 */ /* 0x102fe20000010845 */
[----:B--2---:R-:W-:Y:S05]  /*14340*/  F2FP.PACK_AB R78, R149, R150 ;  /* 0x00000096954e723e */ /* 0x004fea00000000ff */
[----:B------:R1:W2:Y:S02]  /*14350*/  MUFU.EX2 R147, R73 ;  /* 0x0000004900937308 */ /* 0x0002a40000000800 */
[--C-:B-1----:R-:W-:Y:S02]  /*14360*/  FFMA.FTZ R73, R221, c[0x0][0x2d0], -R69.reuse ;  /* 0x0000b400dd497a23 */ /* 0x102fe40000010845 */
[----:B--2---:R-:W-:Y:S06]  /*14370*/  FADD.FTZ R0, R147, R0 ;  /* 0x0000000093007221 */ /* 0x004fec0000010000 */
[----:B------:R1:W2:Y:S02]  /*14380*/  MUFU.EX2 R146, R73 ;  /* 0x0000004900927308 */ /* 0x0002a40000000800 */
[--C-:B-1----:R-:W-:Y:S01]  /*14390*/  FFMA.FTZ R73, R223, c[0x0][0x2d0], -R148.reuse ;  /* 0x0000b400df497a23 */ /* 0x102fe20000010894 */
[----:B--2---:R-:W-:Y:S07]  /*143a0*/  F2FP.PACK_AB R79, R146, R147 ;  /* 0x00000093924f723e */ /* 0x004fee00000000ff */
[----:B------:R1:W-:Y:S01]  /*143b0*/  MUFU.EX2 R145, R73 ;  /* 0x0000004900917308 */ /* 0x0003e20000000800 */
[C---:B----4-:R-:W-:Y:S08]  /*143c0*/  HMMA.16816.F32 R4, R76.reuse, R80, R4 ;  /* 0x000000504c04723c */ /* 0x050ff00000001804 */
[C---:B------:R-:W-:Y:S01]  /*143d0*/  HMMA.16816.F32 R8, R76.reuse, R82, R8 ;  /* 0x000000524c08723c */ /* 0x040fe20000001808 */
[----:B------:R-:W2:Y:S07]  /*143e0*/  LDSM.16.MT88.4 R80, [R202+0x6000] ;  /* 0x00600000ca50783b */ /* 0x000eae0000004200 */
[C---:B-----5:R-:W-:Y:S04]  /*143f0*/  HMMA.16816.F32 R12, R76.reuse, R88, R12 ;  /* 0x000000584c0c723c */ /* 0x060fe8000000180c */
[--C-:B-1----:R-:W-:Y:S04]  /*14400*/  FFMA.FTZ R73, R222, c[0x0][0x2d0], -R148.reuse ;  /* 0x0000b400de497a23 */ /* 0x102fe80000010894 */
[C---:B------:R-:W-:Y:S01]  /*14410*/  HMMA.16816.F32 R16, R76.reuse, R90, R16 ;  /* 0x0000005a4c10723c */ /* 0x040fe20000001810 */
[----:B------:R1:W4:Y:S01]  /*14420*/  MUFU.EX2 R144, R73 ;  /* 0x0000004900907308 */ /* 0x0003220000000800 */
[----:B------:R-:W5:Y:S06]  /*14430*/  LDSM.16.MT88.4 R88, [R202+0x3000] ;  /* 0x00300000ca58783b */ /* 0x000f6c0000004200 */
[C---:B---3--:R-:W-:Y:S08]  /*14440*/  HMMA.16816.F32 R20, R76.reuse, R84, R20 ;  /* 0x000000544c14723c */ /* 0x048ff00000001814 */
[C---:B------:R-:W-:Y:S08]  /*14450*/  HMMA.16816.F32 R24, R76.reuse, R86, R24 ;  /* 0x000000564c18723c */ /* 0x040ff00000001818 */
[C---:B------:R-:W-:Y:S04]  /*14460*/  HMMA.16816.F32 R28, R76.reuse, R92, R28 ;  /* 0x0000005c4c1c723c */ /* 0x040fe8000000181c */
[--C-:B-1----:R-:W-:Y:S04]  /*14470*/  FFMA.FTZ R73, R224, c[0x0][0x2d0], -R69.reuse ;  /* 0x0000b400e0497a23 */ /* 0x102fe80000010845 */
[C---:B------:R-:W-:Y:S01]  /*14480*/  HMMA.16816.F32 R32, R76.reuse, R94, R32 ;  /* 0x0000005e4c20723c */ /* 0x040fe20000001820 */
[----:B------:R1:W-:Y:S07]  /*14490*/  MUFU.EX2 R143, R73 ;  /* 0x00000049008f7308 */ /* 0x0003ee0000000800 */
[C---:B--2---:R-:W-:Y:S08]  /*144a0*/  HMMA.16816.F32 R36, R76.reuse, R80, R36 ;  /* 0x000000504c24723c */ /* 0x044ff00000001824 */
[C---:B------:R-:W-:Y:S08]  /*144b0*/  HMMA.16816.F32 R40, R76.reuse, R82, R40 ;  /* 0x000000524c28723c */ /* 0x040ff00000001828 */
[C---:B------:R-:W-:Y:S04]  /*144c0*/  HMMA.16816.F32 R44, R76.reuse, R96, R44 ;  /* 0x000000604c2c723c */ /* 0x040fe8000000182c */
[--C-:B-1----:R-:W-:Y:S02]  /*144d0*/  FFMA.FTZ R73, R225, c[0x0][0x2d0], -R69.reuse ;  /* 0x0000b400e1497a23 */ /* 0x102fe40000010845 */
[----:B------:R-:W-:Y:S01]  /*144e0*/  FFMA.FTZ R69, R72, c[0x0][0x2d0], -R69 ;  /* 0x0000b40048457a23 */ /* 0x000fe20000010845 */
[----:B----4-:R-:W-:Y:S01]  /*144f0*/  F2FP.PACK_AB R72, R144, R145 ;  /* 0x000000919048723e */ /* 0x010fe200000000ff */
[C---:B------:R-:W-:Y:S01]  /*14500*/  HMMA.16816.F32 R48, R76.reuse, R98, R48 ;  /* 0x000000624c30723c */ /* 0x040fe20000001830 */
[----:B------:R1:W-:Y:S07]  /*14510*/  MUFU.EX2 R142, R73 ;  /* 0x00000049008e7308 */ /* 0x0003ee0000000800 */
[C---:B------:R-:W-:Y:S03]  /*14520*/  HMMA.16816.F32 R52, R76.reuse, R100, R52 ;  /* 0x000000644c34723c */ /* 0x040fe60000001834 */
[----:B------:R-:W2:Y:S05]  /*14530*/  MUFU.EX2 R69, R69 ;  /* 0x0000004500457308 */ /* 0x000eaa0000000800 */
[C---:B------:R-:W-:Y:S08]  /*14540*/  HMMA.16816.F32 R56, R76.reuse, R102, R56 ;  /* 0x000000664c38723c */ /* 0x040ff00000001838 */
[C---:B------:R-:W-:Y:S04]  /*14550*/  HMMA.16816.F32 R60, R76.reuse, R104, R60 ;  /* 0x000000684c3c723c */ /* 0x040fe8000000183c */
[--C-:B-1----:R-:W-:Y:S04]  /*14560*/  FFMA.FTZ R73, R226, c[0x0][0x2d0], -R148.reuse ;  /* 0x0000b400e2497a23 */ /* 0x102fe80000010894 */
[----:B------:R-:W-:Y:S01]  /*14570*/  HMMA.16816.F32 R64, R76, R106, R64 ;  /* 0x0000006a4c40723c */ /* 0x000fe20000001840 */
[----:B------:R1:W-:Y:S03]  /*14580*/  MUFU.EX2 R141, R73 ;  /* 0x00000049008d7308 */ /* 0x0003e60000000800 */
[----:B--2---:R-:W-:Y:S01]  /*14590*/  F2FP.PACK_AB R75, R69, R71 ;  /* 0x00000047454b723e */ /* 0x004fe200000000ff */
[----:B-1----:R-:W-:Y:S06]  /*145a0*/  FFMA.FTZ R73, R227, c[0x0][0x2d0], -R148 ;  /* 0x0000b400e3497a23 */ /* 0x002fec0000010894 */
[----:B------:R1:W2:Y:S02]  /*145b0*/  MUFU.EX2 R140, R73 ;  /* 0x00000049008c7308 */ /* 0x0002a40000000800 */
[----:B-1----:R-:W-:Y:S02]  /*145c0*/  F2FP.PACK_AB R73, R142, R143 ;  /* 0x0000008f8e49723e */ /* 0x002fe400000000ff */
[----:B--2---:R-:W-:Y:S07]  /*145d0*/  F2FP.PACK_AB R74, R140, R141 ;  /* 0x0000008d8c4a723e */ /* 0x004fee00000000ff */
[C---:B-----5:R-:W-:Y:S01]  /*145e0*/  HMMA.16816.F32 R76, R72.reuse, R88, R4 ;  /* 0x00000058484c723c */ /* 0x060fe20000001804 */
        /* <DEDUP_REMOVED lines=28> */
[----:B------:R1:W-:Y:S04]  /*147b0*/  STL [R1+0x10], R2 ;  /* 0x0000100201007387 */ /* 0x0003e80000100800 */
[----:B------:R1:W-:Y:S01]  /*147c0*/  STL [R1+0x14], R0 ;  /* 0x0000140001007387 */ /* 0x0003e20000100800 */
[----:B------:R-:W-:-:S05]  /*147d0*/  @P0 BRA `(.L_x_336) ;  /* 0xffffc6c000000947 */ /* 0x000fca000383ffff */
.L_x_333:
[----:B------:R-:W-:Y:S05]  /*147e0*/  BRA.DIV ~URZ, `(.L_x_337) ;  /* 0x000043527f007947 */ /* 0x000fea000b800000 */
[----:B-12---:R-:W2:Y:S04]  /*147f0*/  LDL.LU R2, [R1+0x10] ;  /* 0x0000100001027983 */ /* 0x006ea80000300800 */
        /* <DEDUP_REMOVED lines=8> */
.L_x_400:
[----:B------:R-:W-:Y:S01]  /*14880*/  FSETP.NE.FTZ.AND P1, PT, R0, RZ, PT ;  /* 0x000000ff0000720b */ /* 0x000fe20003f35000 */
[----:B--23--:R-:W-:Y:S01]  /*14890*/  FADD.FTZ R3, R4, R3 ;  /* 0x0000000304037221 */ /* 0x00cfe20000010000 */
[----:B------:R-:W-:Y:S02]  /*148a0*/  MOV R2, RZ ;  /* 0x000000ff00027202 */ /* 0x000fe40000000f00 */
[----:B------:R-:W-:Y:S02]  /*148b0*/  MOV R23, 0xff800000 ;  /* 0xff80000000177802 */ /* 0x000fe40000000f00 */
[----:B------:R-:W-:-:S02]  /*148c0*/  FSETP.NE.FTZ.AND P0, PT, R3, RZ, PT ;  /* 0x000000ff0300720b */ /* 0x000fc40003f15000 */
[----:B------:R-:W-:-:S05]  /*148d0*/  MOV R17, 0xff800000 ;  /* 0xff80000000117802 */ /* 0x000fca0000000f00 */
[----:B------:R-:W1:Y:S01]  /*148e0*/  @P1 MUFU.LG2 R5, R0 ;  /* 0x0000000000051308 */ /* 0x000e620000000c00 */
[----:B------:R-:W-:-:S05]  /*148f0*/  @P1 MOV R4, 0x3f317218 ;  /* 0x3f31721800041802 */ /* 0x000fca0000000f00 */
[----:B------:R-:W-:Y:S02]  /*14900*/  @P1 FMUL.FTZ R4, R4, c[0x0][0x2d0] ;  /* 0x0000b40004041a20 */ /* 0x000fe40000410000 */
[----:B------:R2:W3:Y:S01]  /*14910*/  @P1 MUFU.RCP R2, R0 ;  /* 0x0000000000021308 */ /* 0x0004e20000001000 */
[----:B-1----:R-:W-:-:S04]  /*14920*/  @P1 FMUL.FTZ R5, R5, 0.69314718246459960938 ;  /* 0x3f31721805051820 */ /* 0x002fc80000410000 */
[----:B------:R-:W-:Y:S01]  /*14930*/  @P1 FFMA.FTZ R23, R4, R70, R5 ;  /* 0x0000004604171223 */ /* 0x000fe20000010005 */
[----:B------:R-:W-:Y:S02]  /*14940*/  MOV R4, 0x1 ;  /* 0x0000000100047802 */ /* 0x000fe40000000f00 */
[----:B--2---:R-:W-:Y:S01]  /*14950*/  MOV R0, RZ ;  /* 0x000000ff00007202 */ /* 0x004fe20000000f00 */
[C---:B---3--:R-:W-:Y:S02]  /*14960*/  FMUL.FTZ R132, R2.reuse, R76 ;  /* 0x0000004c02847220 */ /* 0x048fe40000410000 */
[C---:B------:R-:W-:Y:S02]  /*14970*/  FMUL.FTZ R133, R2.reuse, R77 ;  /* 0x0000004d02857220 */ /* 0x040fe40000410000 */
[C---:B------:R-:W-:Y:S01]  /*14980*/  FMUL.FTZ R48, R2.reuse, R80 ;  /* 0x0000005002307220 */ /* 0x040fe20000410000 */
[----:B------:R-:W1:Y:S01]  /*14990*/  @P0 MUFU.RCP R0, R3 ;  /* 0x0000000300000308 */ /* 0x000e620000001000 */
        /* <DEDUP_REMOVED lines=28> */
[----:B------:R-:W-:Y:S02]  /*14b60*/  FMUL.FTZ R45, R2, R65 ;  /* 0x00000041022d7220 */ /* 0x000fe40000410000 */
[----:B------:R2:W3:Y:S01]  /*14b70*/  @P0 MUFU.LG2 R2, R3 ;  /* 0x0000000300020308 */ /* 0x0004e20000000c00 */
[C---:B-1----:R-:W-:Y:S02]  /*14b80*/  FMUL.FTZ R64, R0.reuse, R86 ;  /* 0x0000005600407220 */ /* 0x042fe40000410000 */
[----:B------:R-:W-:-:S02]  /*14b90*/  FMUL.FTZ R65, R0, R87 ;  /* 0x0000005700417220 */ /* 0x000fc40000410000 */
[C---:B------:R-:W-:Y:S02]  /*14ba0*/  FMUL.FTZ R104, R0.reuse, R94 ;  /* 0x0000005e00687220 */ /* 0x040fe40000410000 */
[C---:B------:R-:W-:Y:S02]  /*14bb0*/  FMUL.FTZ R105, R0.reuse, R95 ;  /* 0x0000005f00697220 */ /* 0x040fe40000410000 */
[C---:B------:R-:W-:Y:S02]  /*14bc0*/  FMUL.FTZ R96, R0.reuse, R78 ;  /* 0x0000004e00607220 */ /* 0x040fe40000410000 */
[C---:B------:R-:W-:Y:S02]  /*14bd0*/  FMUL.FTZ R97, R0.reuse, R79 ;  /* 0x0000004f00617220 */ /* 0x040fe40000410000 */
[C---:B------:R-:W-:Y:S02]  /*14be0*/  FMUL.FTZ R108, R0.reuse, R90 ;  /* 0x0000005a006c7220 */ /* 0x040fe40000410000 */
[----:B------:R-:W-:Y:S01]  /*14bf0*/  FMUL.FTZ R109, R0, R91 ;  /* 0x0000005b006d7220 */ /* 0x000fe20000410000 */
[----:B--2---:R-:W-:Y:S01]  /*14c00*/  @P0 MOV R3, 0x3f317218 ;  /* 0x3f31721800030802 */ /* 0x004fe20000000f00 */
[----:B---3--:R-:W-:-:S02]  /*14c10*/  @P0 FMUL.FTZ R2, R2, 0.69314718246459960938 ;  /* 0x3f31721802020820 */ /* 0x008fc40000410000 */
[C---:B------:R-:W-:Y:S02]  /*14c20*/  FMUL.FTZ R100, R0.reuse, R98 ;  /* 0x0000006200647220 */ /* 0x040fe40000410000 */
[----:B------:R-:W-:Y:S02]  /*14c30*/  @P0 FMUL.FTZ R3, R3, c[0x0][0x2d0] ;  /* 0x0000b40003030a20 */ /* 0x000fe40000410000 */
        /* <DEDUP_REMOVED lines=23> */
[----:B------:R-:W-:Y:S01]  /*14db0*/  PRMT R0, R4, 0x7610, R0 ;  /* 0x0000761004007816 */ /* 0x000fe20000000000 */
[----:B------:R-:W-:Y:S02]  /*14dc0*/  @P0 FFMA.FTZ R17, R3, R69, R2 ;  /* 0x0000004503110223 */ /* 0x000fe40000010002 */
.L_x_302:
[----:B------:R2:W5:Y:S01]  /*14dd0*/  LDL R6, [R1+0x38] ;  /* 0x0000380001067983 */ /* 0x0005620000100800 */
        /* <DEDUP_REMOVED lines=18> */
.L_x_339:
[----:B--2---:R-:W-:Y:S05]  /*14f00*/  BSYNC B0 ;  /* 0x0000000000007941 */ /* 0x004fea0003800000 */
.L_x_338:
[----:B------:R-:W2:Y:S01]  /*14f10*/  LDL R11, [R1+0x18] ;  /* 0x00001800010b7983 */ /* 0x000ea20000100800 */
[----:B------:R-:W-:Y:S01]  /*14f20*/  SHF.R.S32.HI R25, RZ, 0x1f, R15 ;  /* 0x0000001fff197819 */ /* 0x000fe2000001140f */
[----:B------:R-:W-:Y:S01]  /*14f30*/  BSSY B1, `(.L_x_340) ;  /* 0x00002bf000017945 */ /* 0x000fe20003800000 */
[----:B------:R-:W-:Y:S01]  /*14f40*/  PRMT R0, R0, 0x9910, RZ ;  /* 0x0000991000007816 */ /* 0x000fe200000000ff */
[----:B-----5:R-:W-:Y:S01]  /*14f50*/  IMAD.MOV.U32 R67, RZ, RZ, R6 ;  /* 0x000000ffff437224 */ /* 0x020fe200078e0006 */
[----:B------:R-:W-:Y:S02]  /*14f60*/  LEA.HI R25, R25, R15, RZ, 0x3 ;  /* 0x0000000f19197211 */ /* 0x000fe400078f18ff */
[----:B------:R-:W-:Y:S02]  /*14f70*/  ISETP.NE.AND P0, PT, R0, RZ, PT ;  /* 0x000000ff0000720c */ /* 0x000fe40003f05270 */
[----:B------:R-:W-:Y:S02]  /*14f80*/  LOP3.LUT R25, R25, 0xfffffff8, RZ, 0xc0, !PT ;  /* 0xfffffff819197812 */ /* 0x000fe400078ec0ff */
[----:B------:R-:W-:-:S03]  /*14f90*/  SHF.R.S32.HI R30, RZ, 0x1f, R209 ;  /* 0x0000001fff1e7819 */ /* 0x000fc600000114d1 */
[----:B------:R-:W-:-:S04]  /*14fa0*/  IMAD.IADD R25, R15, 0x1, -R25 ;  /* 0x000000010f197824 */ /* 0x000fc800078e0a19 */
[----:B------:R-:W-:-:S05]  /*14fb0*/  IMAD.SHL.U32 R28, R25, 0x8, RZ ;  /* 0x00000008191c7824 */ /* 0x000fca00078e00ff */
[----:B------:R-:W-:Y:S02]  /*14fc0*/  SHF.R.S32.HI R29, RZ, 0x1f, R28 ;  /* 0x0000001fff1d7819 */ /* 0x000fe4000001141c */
[----:B--2---:R-:W-:Y:S01]  /*14fd0*/  SHF.R.S32.HI R9, RZ, 0x1f, R11 ;  /* 0x0000001fff097819 */ /* 0x004fe2000001140b */
[----:B------:R-:W-:Y:S05]  /*14fe0*/  @!P0 BRA `(.L_x_341) ;  /* 0x00001fa000008947 */ /* 0x000fea0003800000 */
[----:B------:R-:W2:Y:S04]  /*14ff0*/  LDL R19, [R1+0x4c] ;  /* 0x00004c0001137983 */ /* 0x000ea80000100800 */
[----:B------:R-:W3:Y:S04]  /*15000*/  LDL R12, [R1+0x54] ;  /* 0x00005400010c7983 */ /* 0x000ee80000100800 */
[----:B------:R-:W4:Y:S04]  /*15010*/  LDL R18, [R1+0x50] ;  /* 0x0000500001127983 */ /* 0x000f280000100800 */
[----:B------:R-:W4:Y:S04]  /*15020*/  LDL R16, [R1+0x64] ;  /* 0x0000640001107983 */ /* 0x000f280000100800 */
[----:B------:R-:W4:Y:S04]  /*15030*/  LDL R14, [R1+0x5c] ;  /* 0x00005c00010e7983 */ /* 0x000f280000100800 */
[----:B------:R-:W4:Y:S04]  /*15040*/  LDL R8, [R1+0x60] ;  /* 0x0000600001087983 */ /* 0x000f280000100800 */
[----:B------:R-:W4:Y:S01]  /*15050*/  LDL R13, [R1+0x58] ;  /* 0x00005800010d7983 */ /* 0x000f220000100800 */
[----:B------:R-:W-:Y:S01]  /*15060*/  SHF.R.S32.HI R7, RZ, 0x1f, R15 ;  /* 0x0000001fff077819 */ /* 0x000fe2000001140f */
[----:B------:R-:W-:Y:S01]  /*15070*/  WARPSYNC 0xffffffff ;  /* 0xffffffff00007948 */ /* 0x000fe20003800000 */
[----:B------:R-:W-:-:S02]  /*15080*/  F2FP.PACK_AB R4, R71, R70 ;  /* 0x000000464704723e */ /* 0x000fc400000000ff */
[CC--:B------:R-:W-:Y:S02]  /*15090*/  LEA.HI R3, R7.reuse, R15.reuse, RZ, 0x2 ;  /* 0x0000000f07037211 */ /* 0x0c0fe400078f10ff */
[----:B------:R-:W-:Y:S02]  /*150a0*/  LEA.HI R7, R7, R15, RZ, 0x5 ;  /* 0x0000000f07077211 */ /* 0x000fe400078f28ff */
[--C-:B------:R-:W-:Y:S02]  /*150b0*/  SHF.R.S32.HI R2, RZ, 0x2, R3.reuse ;  /* 0x00000002ff027819 */ /* 0x100fe40000011403 */
[----:B------:R-:W-:Y:S02]  /*150c0*/  SHF.R.S32.HI R0, RZ, 0x1f, R3 ;  /* 0x0000001fff007819 */ /* 0x000fe40000011403 */
[----:B------:R-:W-:Y:S02]  /*150d0*/  SHF.R.S32.HI R10, RZ, 0x5, R7 ;  /* 0x00000005ff0a7819 */ /* 0x000fe40000011407 */
[----:B------:R-:W-:-:S04]  /*150e0*/  LEA.HI R0, R0, R2, RZ, 0x3 ;  /* 0x0000000200007211 */ /* 0x000fc800078f18ff */
[----:B------:R-:W-:-:S05]  /*150f0*/  LOP3.LUT R0, R0, 0xfffffff8, RZ, 0xc0, !PT ;  /* 0xfffffff800007812 */ /* 0x000fca00078ec0ff */
[----:B------:R-:W-:Y:S01]  /*15100*/  IMAD.IADD R2, R2, 0x1, -R0 ;  /* 0x0000000102027824 */ /* 0x000fe200078e0a00 */
[----:B------:R-:W-:-:S03]  /*15110*/  LOP3.LUT R0, R3, 0xfffffffc, RZ, 0xc0, !PT ;  /* 0xfffffffc03007812 */ /* 0x000fc600078ec0ff */
[----:B------:R-:W-:Y:S02]  /*15120*/  IMAD.SHL.U32 R2, R2, 0x40, RZ ;  /* 0x0000004002027824 */ /* 0x000fe400078e00ff */
[----:B------:R-:W-:Y:S02]  /*15130*/  IMAD.IADD R6, R15, 0x1, -R0 ;  /* 0x000000010f067824 */ /* 0x000fe400078e0a00 */
[----:B------:R-:W-:Y:S01]  /*15140*/  IMAD.SHL.U32 R0, R10, 0x400, RZ ;  /* 0x000004000a007824 */ /* 0x000fe200078e00ff */
[----:B------:R-:W-:-:S03]  /*15150*/  LOP3.LUT R3, R2, 0x1c0, RZ, 0xc0, !PT ;  /* 0x000001c002037812 */ /* 0x000fc600078ec0ff */
[----:B------:R-:W-:Y:S01]  /*15160*/  IMAD R2, R6, 0x2, R0 ;  /* 0x0000000206027824 */ /* 0x000fe200078e0200 */
[----:B------:R-:W-:Y:S02]  /*15170*/  LEA.HI R0, R3, R3, RZ, 0x1d ;  /* 0x0000000303007211 */ /* 0x000fe400078fe8ff */
[----:B------:R-:W-:-:S03]  /*15180*/  F2FP.PACK_AB R3, R49, R48 ;  /* 0x000000303103723e */ /* 0x000fc600000000ff */
[----:B------:R-:W-:Y:S01]  /*15190*/  IMAD.IADD R2, R2, 0x1, R0 ;  /* 0x0000000102027824 */ /* 0x000fe200078e0200 */
[----:B------:R-:W-:-:S03]  /*151a0*/  F2FP.PACK_AB R0, R133, R132 ;  /* 0x000000848500723e */ /* 0x000fc600000000ff */
[----:B------:R-:W-:Y:S01]  /*151b0*/  IMAD.SHL.U32 R5, R2, 0x2, RZ ;  /* 0x0000000202057824 */ /* 0x000fe200078e00ff */
[----:B------:R-:W-:Y:S01]  /*151c0*/  BAR.SYNC.DEFER_BLOCKING 0x1, 0x100 ;  /* 0x0044000000007b1d */ /* 0x000fe20000010000 */
[----:B------:R-:W-:-:S05]  /*151d0*/  F2FP.PACK_AB R2, R97, R96 ;  /* 0x000000606102723e */ /* 0x000fca00000000ff */
[----:B------:R1:W-:Y:S04]  /*151e0*/  STS [R5+0x80], R0 ;  /* 0x0000800005007388 */ /* 0x0003e80000000800 */
[----:B------:R1:W-:Y:S02]  /*151f0*/  STS [R5+0x480], R2 ;  /* 0x0004800205007388 */ /* 0x0003e40000000800 */
[----:B-1----:R-:W-:Y:S02]  /*15200*/  F2FP.PACK_AB R0, R83, R82 ;  /* 0x000000525300723e */ /* 0x002fe400000000ff */
[----:B------:R-:W-:Y:S02]  /*15210*/  F2FP.PACK_AB R2, R51, R50 ;  /* 0x000000323302723e */ /* 0x000fe400000000ff */
[----:B------:R-:W-:-:S04]  /*15220*/  ISETP.NE.U32.AND P2, PT, RZ, c[0x0][0x500], PT ;  /* 0x00014000ff007a0c */ /* 0x000fc80003f45070 */
[----:B------:R-:W-:Y:S01]  /*15230*/  ISETP.NE.AND.EX P2, PT, RZ, c[0x0][0x504], PT, P2 ;  /* 0x00014100ff007a0c */ /* 0x000fe20003f45320 */
[----:B--2---:R1:W-:Y:S04]  /*15240*/  STS [R19], R3 ;  /* 0x0000000313007388 */ /* 0x0043e80000000800 */
[----:B------:R2:W-:Y:S04]  /*15250*/  STS [R19+0x400], R0 ;  /* 0x0004000013007388 */ /* 0x0005e80000000800 */
[----:B---3--:R3:W-:Y:S01]  /*15260*/  STS [R12+0x80], R2 ;  /* 0x000080020c007388 */ /* 0x0087e20000000800 */
        /* <DEDUP_REMOVED lines=8> */
[----:B------:R1:W-:Y:S01]  /*152f0*/  STS [R16+0x80], R3 ;  /* 0x0000800310007388 */ /* 0x0003e20000000800 */
        /* <DEDUP_REMOVED lines=9> */
[----:B------:R4:W-:Y:S01]  /*15390*/  STS [R13], R4 ;  /* 0x000000040d007388 */ /* 0x0009e20000000800 */
[----:B-1----:R-:W-:Y:S02]  /*153a0*/  F2FP.PACK_AB R3, R85, R84 ;  /* 0x000000545503723e */ /* 0x002fe400000000ff */
[----:B--2---:R-:W-:-:S02]  /*153b0*/  F2FP.PACK_AB R0, R87, R86 ;  /* 0x000000565700723e */ /* 0x004fc400000000ff */
[----:B---3--:R-:W-:-:S03]  /*153c0*/  F2FP.PACK_AB R2, R73, R72 ;  /* 0x000000484902723e */ /* 0x008fc600000000ff */
[----:B------:R1:W-:Y:S01]  /*153d0*/  STS [R13+0x400], R0 ;  /* 0x000400000d007388 */ /* 0x0003e20000000800 */
[----:B----4-:R-:W-:-:S03]  /*153e0*/  F2FP.PACK_AB R4, R61, R60 ;  /* 0x0000003c3d04723e */ /* 0x010fc600000000ff */
        /* <DEDUP_REMOVED lines=16> */
[----:B------:R-:W-:Y:S02]  /*154f0*/  ISETP.NE.U32.AND P0, PT, RZ, c[0x0][0x508], PT ;  /* 0x00014200ff007a0c */ /* 0x000fe40003f05070 */
[----:B---3--:R-:W-:Y:S01]  /*15500*/  F2FP.PACK_AB R2, R91, R90 ;  /* 0x0000005a5b02723e */ /* 0x008fe200000000ff */
[----:B------:R3:W-:Y:S01]  /*15510*/  STS [R16+0x4080], R3 ;  /* 0x0040800310007388 */ /* 0x0007e20000000800 */
[----:B------:R-:W-:Y:S01]  /*15520*/  IMAD.WIDE R4, R11, R4, c[0x0][0x500] ;  /* 0x000140000b047625 */ /* 0x000fe200078e0204 */
[----:B------:R-:W-:-:S02]  /*15530*/  ISETP.NE.AND.EX P1, PT, RZ, c[0x0][0x50c], PT, P0 ;  /* 0x00014300ff007a0c */ /* 0x000fc40003f25300 */
        /* <DEDUP_REMOVED lines=9> */
[----:B---3--:R-:W-:Y:S01]  /*155d0*/  F2FP.PACK_AB R3, R45, R44 ;  /* 0x0000002c2d03723e */ /* 0x008fe200000000ff */
[----:B------:R-:W-:Y:S01]  /*155e0*/  IMAD.MOV.U32 R14, RZ, RZ, c[0x0][0x388] ;  /* 0x0000e200ff0e7624 */ /* 0x000fe200078e00ff */
[----:B----4-:R-:W-:-:S03]  /*155f0*/  @P1 LEA R2, P0, R11, c[0x0][0x508], 0x2 ;  /* 0x000142000b021a11 */ /* 0x010fc600078010ff */
[----:B------:R3:W-:Y:S01]  /*15600*/  STS [R13+0x4000], R3 ;  /* 0x004000030d007388 */ /* 0x0007e20000000800 */
[----:B-1----:R-:W-:Y:S01]  /*15610*/  F2FP.PACK_AB R0, R47, R46 ;  /* 0x0000002e2f00723e */ /* 0x002fe200000000ff */
[----:B------:R-:W-:-:S04]  /*15620*/  IMAD.MOV.U32 R8, RZ, RZ, RZ ;  /* 0x000000ffff087224 */ /* 0x000fc800078e00ff */
[----:B------:R1:W-:Y:S04]  /*15630*/  STS [R13+0x4400], R0 ;  /* 0x004400000d007388 */ /* 0x0003e80000000800 */
[----:B------:R-:W-:Y:S01]  /*15640*/  BAR.SYNC.DEFER_BLOCKING 0x1, 0x100 ;  /* 0x0044000000007b1d */ /* 0x000fe20000010000 */
[----:B---3--:R-:W-:-:S05]  /*15650*/  @P1 LEA.HI.X R3, R11, c[0x0][0x50c], R9, 0x2, P0 ;  /* 0x000143000b031a11 */ /* 0x008fca00000f1409 */
[----:B------:R1:W5:Y:S04]  /*15660*/  @P2 LDG.E R8, [R4.64] ;  /* 0x0000000a04082981 */ /* 0x000368000c1e1900 */
[----:B------:R3:W5:Y:S01]  /*15670*/  @P1 LDG.E R14, [R2.64] ;  /* 0x0000000a020e1981 */ /* 0x000762000c1e1900 */
[----:B--2---:R-:W-:-:S04]  /*15680*/  ISETP.NE.AND P0, PT, R12, RZ, PT ;  /* 0x000000ff0c00720c */ /* 0x004fc80003f05270 */
[----:B---3--:R-:W-:Y:S01]  /*15690*/  SEL R2, R12, c[0x0][0x3d4], P0 ;  /* 0x0000f5000c027a07 */ /* 0x008fe20000000000 */
[----:B------:R-:W-:Y:S05]  /*156a0*/  @P1 BRA `(.L_x_342) ;  /* 0x0000004000001947 */ /* 0x000fea0003800000 */
[----:B-1----:R-:W-:Y:S05]  /*156b0*/  @!P2 BRA `(.L_x_342) ;  /* 0x000000300000a947 */ /* 0x002fea0003800000 */
[----:B------:R1:W2:Y:S04]  /*156c0*/  LDG.E R0, [R4.64] ;  /* 0x0000000a04007981 */ /* 0x0002a8000c1e1900 */
[----:B-1----:R-:W2:Y:S02]  /*156d0*/  LDG.E R4, [R4.64+0x4] ;  /* 0x0000040a04047981 */ /* 0x002ea4000c1e1900 */
[----:B--2--5:R-:W-:Y:S02]  /*156e0*/  IADD3 R14, -R0, R4, RZ ;  /* 0x00000004000e7210 */ /* 0x024fe40007ffe1ff */
.L_x_342:
[----:B-1----:R-:W2:Y:S04]  /*156f0*/  LDL R31, [R1+0x3c] ;  /* 0x00003c00011f7983 */ /* 0x002ea80000100800 */
[----:B------:R-:W3:Y:S04]  /*15700*/  LDL R24, [R1+0x2c] ;  /* 0x00002c0001187983 */ /* 0x000ee80000100800 */
[----:B------:R-:W4:Y:S01]  /*15710*/  LDL R26, [R1+0x48] ;  /* 0x00004800011a7983 */ /* 0x000f220000100800 */
[----:B------:R-:W-:Y:S01]  /*15720*/  ISETP.GT.AND P2, PT, R2, 0x1, PT ;  /* 0x000000010200780c */ /* 0x000fe20003f44270 */
[----:B------:R-:W-:-:S05]  /*15730*/  IMAD.MOV.U32 R2, RZ, RZ, 0x368 ;  /* 0x00000368ff027424 */ /* 0x000fca00078e00ff */
[----:B------:R-:W-:-:S04]  /*15740*/  SEL R2, R2, 0x328, P2 ;  /* 0x0000032802027807 */ /* 0x000fc80001000000 */
[----:B------:R1:W1:Y:S08]  /*15750*/  LDC.64 R4, c[0x0][R2+0x170] ;  /* 0x00005c0002047b82 */ /* 0x0002700000000a00 */
[----:B------:R1:W3:Y:S01]  /*15760*/  LDC.64 R12, c[0x0][R2+0x168] ;  /* 0x00005a00020c7b82 */ /* 0x0002e20000000a00 */
[----:B------:R-:W-:Y:S02]  /*15770*/  SHF.R.S32.HI R0, RZ, 0x1f, R7 ;  /* 0x0000001fff007819 */ /* 0x000fe40000011407 */
[----:B------:R-:W-:-:S05]  /*15780*/  LOP3.LUT R3, R7, 0xffffffe0, RZ, 0xc0, !PT ;  /* 0xffffffe007037812 */ /* 0x000fca00078ec0ff */
[----:B------:R1:W2:Y:S01]  /*15790*/  LDC.64 R20, c[0x0][R2+0x178] ;  /* 0x00005e0002147b82 */ /* 0x0002a20000000a00 */
[----:B------:R-:W-:Y:S01]  /*157a0*/  LEA.HI R0, R0, R10, RZ, 0x3 ;  /* 0x0000000a00007211 */ /* 0x000fe200078f18ff */
[----:B------:R-:W-:-:S03]  /*157b0*/  IMAD.IADD R16, R15, 0x1, -R3 ;  /* 0x000000010f107824 */ /* 0x000fc600078e0a03 */
[----:B------:R-:W-:Y:S02]  /*157c0*/  LOP3.LUT R0, R0, 0xffffff8, RZ, 0xc0, !PT ;  /* 0x0ffffff800007812 */ /* 0x000fe400078ec0ff */
[----:B------:R-:W-:Y:S01]  /*157d0*/  SHF.R.S32.HI R7, RZ, 0x1f, R16 ;  /* 0x0000001fff077819 */ /* 0x000fe20000011410 */
[----:B------:R1:W2:Y:S02]  /*157e0*/  LDC.64 R18, c[0x0][R2+0x160] ;  /* 0x0000580002127b82 */ /* 0x0002a40000000a00 */
[----:B------:R-:W-:Y:S01]  /*157f0*/  IMAD.IADD R3, R10, 0x1, -R0 ;  /* 0x000000010a037824 */ /* 0x000fe200078e0a00 */
[----:B------:R-:W-:Y:S02]  /*15800*/  LEA.HI R0, R6, R6, RZ, 0x1 ;  /* 0x0000000606007211 */ /* 0x000fe400078f08ff */
[----:B------:R-:W-:Y:S01]  /*15810*/  LEA.HI R22, R7, R16, RZ, 0x2 ;  /* 0x0000001007167211 */ /* 0x000fe200078f10ff */
[----:B------:R-:W-:Y:S01]  /*15820*/  IMAD.MOV.U32 R7, RZ, RZ, c[0x0][0x4e8] ;  /* 0x00013a00ff077624 */ /* 0x000fe200078e00ff */
[----:B------:R-:W-:-:S02]  /*15830*/  ISETP.NE.U32.AND P0, PT, RZ, c[0x0][0x500], PT ;  /* 0x00014000ff007a0c */ /* 0x000fc40003f05070 */
[----:B------:R-:W-:Y:S02]  /*15840*/  LOP3.LUT R0, R0, 0x1ffffffe, RZ, 0xc0, !PT ;  /* 0x1ffffffe00007812 */ /* 0x000fe400078ec0ff */
[----:B------:R-:W-:Y:S02]  /*15850*/  ISETP.NE.AND.EX P0, PT, RZ, c[0x0][0x504], PT, P0 ;  /* 0x00014100ff007a0c */ /* 0x000fe40003f05300 */
[----:B------:R-:W-:Y:S01]  /*15860*/  ISETP.NE.AND P3, PT, R7, 0x1, PT ;  /* 0x000000010700780c */ /* 0x000fe20003f65270 */
[----:B------:R-:W-:Y:S01]  /*15870*/  IMAD.IADD R0, R6, 0x1, -R0 ;  /* 0x0000000106007824 */ /* 0x000fe200078e0a00 */
[----:B------:R-:W-:Y:S02]  /*15880*/  SEL R7, R11, RZ, !P0 ;  /* 0x000000ff0b077207 */ /* 0x000fe40004000000 */
[----:B-1----:R-:W-:-:S05]  /*15890*/  SHF.R.S32.HI R2, RZ, 0x2, R22 ;  /* 0x00000002ff027819 */ /* 0x002fca0000011416 */
[----:B------:R-:W-:Y:S01]  /*158a0*/  IMAD R15, R3, 0x10, R2 ;  /* 0x00000010030f7824 */ /* 0x000fe200078e0202 */
[----:B------:R-:W-:-:S03]  /*158b0*/  SEL R3, R9, RZ, !P0 ;  /* 0x000000ff09037207 */ /* 0x000fc60004000000 */
[----:B------:R-:W-:Y:S02]  /*158c0*/  IMAD R0, R0, 0x8, R15 ;  /* 0x0000000800007824 */ /* 0x000fe400078e020f */
[----:B------:R-:W-:-:S04]  /*158d0*/  IMAD R2, R5, R7, RZ ;  /* 0x0000000705027224 */ /* 0x000fc800078e02ff */
[C---:B------:R-:W-:Y:S02]  /*158e0*/  IMAD R9, R4.reuse, R3, R2 ;  /* 0x0000000304097224 */ /* 0x040fe400078e0202 */
[----:B------:R-:W-:-:S04]  /*158f0*/  IMAD.WIDE.U32 R2, R4, R7, RZ ;  /* 0x0000000704027225 */ /* 0x000fc800078e00ff */
[----:B--2---:R-:W-:-:S04]  /*15900*/  IMAD R10, R31, 0x80, R0 ;  /* 0x000000801f0a7824 */ /* 0x004fc800078e0200 */
[----:B------:R-:W-:-:S04]  /*15910*/  @P3 IMAD.HI.U32 R6, R10, c[0x0][0x4ec], RZ ;  /* 0x00013b000a063a27 */ /* 0x000fc800078e00ff */
[----:B---3--:R-:W-:-:S04]  /*15920*/  IMAD.WIDE.U32 R4, R12, R24, RZ ;  /* 0x000000180c047225 */ /* 0x008fc800078e00ff */
[----:B------:R-:W-:Y:S02]  /*15930*/  IMAD R11, R13, R24, RZ ;  /* 0x000000180d0b7224 */ /* 0x000fe400078e02ff */
[----:B------:R-:W-:Y:S01]  /*15940*/  IMAD.MOV.U32 R0, RZ, RZ, R10 ;  /* 0x000000ffff007224 */ /* 0x000fe200078e000a */
[----:B------:R-:W-:Y:S01]  /*15950*/  @P3 SHF.R.U32.HI R0, RZ, c[0x0][0x4f0], R6 ;  /* 0x00013c00ff003a19 */ /* 0x000fe20000011606 */
[----:B------:R-:W-:Y:S01]  /*15960*/  IMAD.IADD R12, R3, 0x1, R9 ;  /* 0x00000001030c7824 */ /* 0x000fe200078e0209 */
[----:B----4-:R-:W-:Y:S02]  /*15970*/  SEL R6, R26, RZ, P2 ;  /* 0x000000ff1a067207 */ /* 0x010fe40001000000 */
[--C-:B-----5:R-:W-:Y:S01]  /*15980*/  IADD3 R13, P1, P0, R2, R4, R8.reuse ;  /* 0x00000004020d7210 */ /* 0x120fe2000783e008 */
[----:B------:R-:W-:Y:S01]  /*15990*/  IMAD.IADD R4, R5, 0x1, R11 ;  /* 0x0000000105047824 */ /* 0x000fe200078e020b */
[----:B------:R-:W-:Y:S01]  /*159a0*/  SHF.R.S32.HI R9, RZ, 0x1f, R8 ;  /* 0x0000001fff097819 */ /* 0x000fe20000011408 */
[----:B------:R-:W-:-:S02]  /*159b0*/  IMAD R5, R21, R6, RZ ;  /* 0x0000000615057224 */ /* 0x000fc400078e02ff */
[----:B------:R-:W-:Y:S01]  /*159c0*/  IMAD.WIDE.U32 R2, R20, R6, RZ ;  /* 0x0000000614027225 */ /* 0x000fe200078e00ff */
[----:B------:R-:W-:-:S03]  /*159d0*/  IADD3.X R6, R12, R4, R9, P1, P0 ;  /* 0x000000040c067210 */ /* 0x000fc60000fe0409 */
[----:B------:R-:W-:Y:S01]  /*159e0*/  IMAD.MOV R4, RZ, RZ, -R0 ;  /* 0x000000ffff047224 */ /* 0x000fe200078e0a00 */
[----:B------:R-:W-:Y:S01]  /*159f0*/  IADD3 R2, P1, P0, R0, R13, R2 ;  /* 0x0000000d00027210 */ /* 0x000fe2000783e002 */
[----:B------:R-:W-:Y:S01]  /*15a00*/  IMAD.IADD R5, R3, 0x1, R5 ;  /* 0x0000000103057824 */ /* 0x000fe200078e0205 */
[----:B------:R-:W-:Y:S01]  /*15a10*/  SHF.R.S32.HI R3, RZ, 0x1f, R0 ;  /* 0x0000001fff037819 */ /* 0x000fe20000011400 */
[----:B------:R-:W-:-:S03]  /*15a20*/  IMAD R0, R4, c[0x0][0x4e8], R10 ;  /* 0x00013a0004007a24 */ /* 0x000fc600078e020a */
[----:B------:R-:W-:Y:S01]  /*15a30*/  IADD3.X R3, R3, R6, R5, P1, P0 ;  /* 0x0000000603037210 */ /* 0x000fe20000fe0405 */
[-C--:B------:R-:W-:Y:S01]  /*15a40*/  IMAD R4, R19, R0.reuse, RZ ;  /* 0x0000000013047224 */ /* 0x080fe200078e02ff */
[----:B------:R-:W-:Y:S01]  /*15a50*/  SHF.R.S32.HI R5, RZ, 0x1f, R0 ;  /* 0x0000001fff057819 */ /* 0x000fe20000011400 */
[----:B------:R-:W-:Y:S02]  /*15a60*/  IMAD.MOV.U32 R6, RZ, RZ, c[0x0][0x4a8] ;  /* 0x00012a00ff067624 */ /* 0x000fe400078e00ff */
[----:B------:R-:W-:-:S04]  /*15a70*/  IMAD.WIDE.U32 R2, R18, R0, R2 ;  /* 0x0000000012027225 */ /* 0x000fc800078e0002 */
[----:B------:R-:W-:Y:S01]  /*15a80*/  IMAD R0, R18, R5, R4 ;  /* 0x0000000512007224 */ /* 0x000fe200078e0204 */
[----:B------:R-:W-:Y:S01]  /*15a90*/  SEL R4, R6, c[0x0][0x450], P2 ;  /* 0x0001140006047a07 */ /* 0x000fe20001000000 */
[----:B------:R-:W-:Y:S02]  /*15aa0*/  IMAD.MOV.U32 R5, RZ, RZ, c[0x0][0x4ac] ;  /* 0x00012b00ff057624 */ /* 0x000fe400078e00ff */
[----:B------:R-:W-:Y:S01]  /*15ab0*/  IMAD.IADD R3, R3, 0x1, R0 ;  /* 0x0000000103037824 */ /* 0x000fe200078e0200 */
[----:B------:R-:W-:Y:S02]  /*15ac0*/  LEA R0, P0, R2, R4, 0x2 ;  /* 0x0000000402007211 */ /* 0x000fe400078010ff */
[----:B------:R-:W-:-:S04]  /*15ad0*/  SEL R5, R5, c[0x0][0x454], P2 ;  /* 0x0001150005057a07 */ /* 0x000fc80001000000 */
[----:B------:R-:W-:Y:S01]  /*15ae0*/  LEA.HI.X R3, R2, R5, R3, 0x2, P0 ;  /* 0x0000000502037211 */ /* 0x000fe200000f1403 */
[----:B------:R-:W-:Y:S04]  /*15af0*/  SHFL.IDX PT, R4, R0, RZ, 0x1c1f ;  /* 0x001c1fff00047589 */ /* 0x000fe800000e0000 */
[----:B------:R-:W1:Y:S01]  /*15b00*/  SHFL.IDX PT, R5, R3, RZ, 0x1c1f ;  /* 0x001c1fff03057589 */ /* 0x000e6200000e0000 */
[----:B------:R-:W-:-:S03]  /*15b10*/  IMAD R11, R14, c[0x0][0x4e8], RZ ;  /* 0x00013a000e0b7a24 */ /* 0x000fc600078e02ff */
[----:B------:R2:W-:Y:S01]  /*15b20*/  SHFL.IDX PT, R2, R0, 0x1, 0x1c1f ;  /* 0x003c1f0000027f89 */ /* 0x0005e200000e0000 */
[----:B------:R-:W-:-:S03]  /*15b30*/  LOP3.LUT P0, RZ, R16, 0x3, RZ, 0xc0, !PT ;  /* 0x0000000310ff7812 */ /* 0x000fc6000780c0ff */
[----:B------:R-:W3:Y:S01]  /*15b40*/  SHFL.IDX PT, R3, R3, 0x1, 0x1c1f ;  /* 0x003c1f0003037f89 */ /* 0x000ee200000e0000 */
[----:B--2---:R-:W-:-:S05]  /*15b50*/  IMAD R0, R31, 0x80, R15 ;  /* 0x000000801f007824 */ /* 0x004fca00078e020f */
[C---:B------:R-:W-:Y:S02]  /*15b60*/  IADD3 R6, R0.reuse, 0x8, RZ ;  /* 0x0000000800067810 */ /* 0x040fe40007ffe0ff */
[-C--:B------:R-:W-:Y:S02]  /*15b70*/  ISETP.GE.OR P1, PT, R0, R11.reuse, P0 ;  /* 0x0000000b0000720c */ /* 0x080fe40000726670 */
[----:B------:R-:W-:-:S11]  /*15b80*/  ISETP.GE.OR P0, PT, R6, R11, P0 ;  /* 0x0000000b0600720c */ /* 0x000fd60000706670 */
[----:B-1----:R1:W-:Y:S01]  /*15b90*/  @!P1 ST.E [R4.64], R23 ;  /* 0x0000001704009985 */ /* 0x0023e2000c10190a */
[----:B------:R-:W-:-:S03]  /*15ba0*/  ISETP.GE.AND P1, PT, R6, R11, PT ;  /* 0x0000000b0600720c */ /* 0x000fc60003f26270 */
[----:B---3--:R1:W-:Y:S01]  /*15bb0*/  @!P0 ST.E [R2.64], R17 ;  /* 0x0000001102008985 */ /* 0x0083e2000c10190a */
[----:B------:R-:W-:Y:S02]  /*15bc0*/  ISETP.GE.AND P0, PT, R0, R11, PT ;  /* 0x0000000b0000720c */ /* 0x000fe40003f06270 */
[----:B------:R-:W-:Y:S01]  /*15bd0*/  P2R R66, PR, RZ, 0x2 ;  /* 0x00000002ff427803 */ /* 0x000fe20000000000 */
[----:B------:R-:W-:Y:S05]  /*15be0*/  @P2 BRA `(.L_x_343) ;  /* 0x0000068000002947 */ /* 0x000fea0003800000 */
[----:B------:R-:W-:Y:S01]  /*15bf0*/  IMAD R0, R9, c[0x0][0x3a0], RZ ;  /* 0x0000e80009007a24 */ /* 0x000fe200078e02ff */
[----:B-1----:R-:W-:Y:S01]  /*15c00*/  LEA R4, R25, R229, 0x5 ;  /* 0x000000e519047211 */ /* 0x002fe200078e28ff */
[C---:B------:R-:W-:Y:S01]  /*15c10*/  IMAD.WIDE.U32 R2, R8.reuse, c[0x0][0x3a0], RZ ;  /* 0x0000e80008027a25 */ /* 0x040fe200078e00ff */
[----:B------:R-:W-:Y:S01]  /*15c20*/  SHF.R.S32.HI R5, RZ, 0x1f, R7 ;  /* 0x0000001fff057819 */ /* 0x000fe20000011407 */
[----:B------:R1:W2:Y:S01]  /*15c30*/  LDS.128 R16, [R208+0x80] ;  /* 0x00008000d0107984 */ /* 0x0002a20000000c00 */
[----:B------:R-:W-:Y:S01]  /*15c40*/  LEA R4, R31, R4, 0x7 ;  /* 0x000000041f047211 */ /* 0x000fe200078e38ff */
[----:B------:R-:W-:-:S02]  /*15c50*/  IMAD R0, R8, c[0x0][0x3a4], R0 ;  /* 0x0000e90008007a24 */ /* 0x000fc400078e0200 */
[----:B------:R1:W3:Y:S01]  /*15c60*/  LDS.128 R36, [R208+0x2080] ;  /* 0x00208000d0247984 */ /* 0x0002e20000000c00 */
[----:B------:R-:W-:Y:S02]  /*15c70*/  IMAD R5, R5, c[0x0][0x3f0], RZ ;  /* 0x0000fc0005057a24 */ /* 0x000fe400078e02ff */
[----:B------:R-:W-:Y:S01]  /*15c80*/  IADD3 R3, R3, R0, RZ ;  /* 0x0000000003037210 */ /* 0x000fe20007ffe0ff */
[----:B------:R-:W-:Y:S01]  /*15c90*/  @P3 IMAD.HI.U32 R6, R4, c[0x0][0x4ec], RZ ;  /* 0x00013b0004063a27 */ /* 0x000fe200078e00ff */
[----:B------:R1:W4:Y:S01]  /*15ca0*/  LDS.128 R44, [R208+0x3080] ;  /* 0x00308000d02c7984 */ /* 0x0003220000000c00 */
[----:B------:R-:W-:Y:S02]  /*15cb0*/  MOV R0, R4 ;  /* 0x0000000400007202 */ /* 0x000fe40000000f00 */
[----:B------:R-:W-:Y:S01]  /*15cc0*/  IMAD.WIDE.U32 R2, R24, c[0x0][0x3e8], R2 ;  /* 0x0000fa0018027a25 */ /* 0x000fe200078e0002 */
[----:B------:R1:W1:Y:S01]  /*15cd0*/  LDS.128 R12, [R208+0x4080] ;  /* 0x00408000d00c7984 */ /* 0x0002620000000c00 */
[----:B------:R-:W-:-:S02]  /*15ce0*/  @P3 SHF.R.U32.HI R0, RZ, c[0x0][0x4f0], R6 ;  /* 0x00013c00ff003a19 */ /* 0x000fc40000011606 */
[----:B------:R-:W-:Y:S01]  /*15cf0*/  IMAD R3, R24, c[0x0][0x3ec], R3 ;  /* 0x0000fb0018037a24 */ /* 0x000fe200078e0203 */
[----:B------:R1:W1:Y:S01]  /*15d00*/  LDS.128 R20, [R208+0x5080] ;  /* 0x00508000d0147984 */ /* 0x0002620000000c00 */
[C---:B------:R-:W-:Y:S01]  /*15d10*/  IMAD R8, R7.reuse, c[0x0][0x3f4], R5 ;  /* 0x0000fd0007087a24 */ /* 0x040fe200078e0205 */
[----:B------:R-:W-:Y:S01]  /*15d20*/  SHF.R.S32.HI R6, RZ, 0x1f, R0 ;  /* 0x0000001fff067819 */ /* 0x000fe20000011400 */
[----:B------:R-:W-:Y:S01]  /*15d30*/  IMAD.WIDE.U32 R2, R7, c[0x0][0x3f0], R2 ;  /* 0x0000fc0007027a25 */ /* 0x000fe200078e0002 */
[----:B------:R1:W1:Y:S01]  /*15d40*/  LDS.128 R24, [R208+0x1080] ;  /* 0x00108000d0187984 */ /* 0x0002620000000c00 */
[----:B------:R-:W-:Y:S02]  /*15d50*/  IADD3 R5, -R0, RZ, RZ ;  /* 0x000000ff00057210 */ /* 0x000fe40007ffe1ff */
[----:B------:R-:W-:Y:S01]  /*15d60*/  IMAD R6, R6, c[0x0][0x3e0], RZ ;  /* 0x0000f80006067a24 */ /* 0x000fe200078e02ff */
[----:B------:R1:W1:Y:S01]  /*15d70*/  LDS.128 R32, [R208+0x6080] ;  /* 0x00608000d0207984 */ /* 0x0002620000000c00 */
[----:B------:R-:W-:Y:S01]  /*15d80*/  IADD3 R3, R3, R8, RZ ;  /* 0x0000000803037210 */ /* 0x000fe20007ffe0ff */
[----:B------:R-:W-:-:S02]  /*15d90*/  IMAD R4, R5, c[0x0][0x4e8], R4 ;  /* 0x00013a0005047a24 */ /* 0x000fc400078e0204 */
[----:B------:R1:W1:Y:S01]  /*15da0*/  LDS.128 R40, [R208+0x7080] ;  /* 0x00708000d0287984 */ /* 0x0002620000000c00 */
[C---:B------:R-:W-:Y:S01]  /*15db0*/  IMAD R5, R0.reuse, c[0x0][0x3e4], R6 ;  /* 0x0000f90000057a24 */ /* 0x040fe200078e0206 */
[----:B------:R-:W-:Y:S01]  /*15dc0*/  LEA R6, R31, R229, 0x7 ;  /* 0x000000e51f067211 */ /* 0x000fe200078e38ff */
        /* <DEDUP_REMOVED lines=10> */
[----:B--234-:R2:W3:Y:S02]  /*15e70*/  SHFL.IDX PT, R8, R7, RZ, 0x181f ;  /* 0x00181fff07087589 */ /* 0x01c4e400000e0000 */
.L_x_401:
[----:B------:R-:W-:Y:S05]  /*15e80*/  BRA.DIV ~URZ, `(.L_x_345) ;  /* 0x00002eb27f007947 */ /* 0x000fea000b800000 */
[----:B------:R4:W2:Y:S02]  /*15e90*/  SHFL.IDX PT, R0, R10, RZ, 0x181f ;  /* 0x00181fff0a007589 */ /* 0x0008a400000e0000 */
.L_x_402:
[----:B------:R-:W-:Y:S01]  /*15ea0*/  ISETP.GE.AND P0, PT, R6, R11, PT ;  /* 0x0000000b0600720c */ /* 0x000fe20003f06270 */
[----:B------:R-:W-:-:S12]  /*15eb0*/  BSSY B0, `(.L_x_346) ;  /* 0x000000a000007945 */ /* 0x000fd80003800000 */
[----:B------:R-:W-:Y:S05]  /*15ec0*/  @P0 BRA `(.L_x_347) ;  /* 0x0000008000000947 */ /* 0x000fea0003800000 */
[----:B------:R-:W-:Y:S02]  /*15ed0*/  ISETP.GE.AND P1, PT, R28, c[0x0][0x3c8], PT ;  /* 0x0000f2001c007a0c */ /* 0x000fe40003f26270 */
[----:B------:R-:W-:-:S11]  /*15ee0*/  ISETP.GE.AND P0, PT, R209, c[0x0][0x3c8], PT ;  /* 0x0000f200d1007a0c */ /* 0x000fd60003f06270 */
[CC--:B--2---:R-:W-:Y:S02]  /*15ef0*/  @!P1 LEA R4, P3, R28.reuse, R0.reuse, 0x1 ;  /* 0x000000001c049211 */ /* 0x0c4fe400078608ff */
[C---:B------:R-:W-:Y:S02]  /*15f00*/  @!P0 LEA R2, P2, R209.reuse, R0, 0x1 ;  /* 0x00000000d1028211 */ /* 0x040fe400078408ff */
[-C--:B---3--:R-:W-:Y:S02]  /*15f10*/  @!P1 LEA.HI.X R5, R28, R8.reuse, R29, 0x1, P3 ;  /* 0x000000081c059211 */ /* 0x088fe400018f0c1d */
[----:B------:R-:W-:-:S03]  /*15f20*/  @!P0 LEA.HI.X R3, R209, R8, R30, 0x1, P2 ;  /* 0x00000008d1038211 */ /* 0x000fc600010f0c1e */
[----:B------:R2:W-:Y:S04]  /*15f30*/  @!P1 ST.E.128 [R4.64], R16 ;  /* 0x0000001004009985 */ /* 0x0005e8000c101d0a */
[----:B-1----:R2:W-:Y:S02]  /*15f40*/  @!P0 ST.E.128 [R2.64], R12 ;  /* 0x0000000c02008985 */ /* 0x0025e4000c101d0a */
.L_x_347:
[----:B------:R-:W-:Y:S05]  /*15f50*/  BSYNC B0 ;  /* 0x0000000000007941 */ /* 0x000fea0003800000 */
.L_x_346:
[----:B------:R-:W-:Y:S05]  /*15f60*/  BRA.DIV ~URZ, `(.L_x_348) ;  /* 0x00002e327f007947 */ /* 0x000fea000b800000 */
[----:B---3--:R3:W4:Y:S04]  /*15f70*/  SHFL.IDX PT, R8, R7, 0x1, 0x181f ;  /* 0x00381f0007087f89 */ /* 0x00872800000e0000 */
[----:B--2---:R3:W2:Y:S02]  /*15f80*/  SHFL.IDX PT, R0, R10, 0x1, 0x181f ;  /* 0x00381f000a007f89 */ /* 0x0046a400000e0000 */
.L_x_403:
[----:B------:R-:W-:Y:S01]  /*15f90*/  IADD3 R2, R6, 0x20, RZ ;  /* 0x0000002006027810 */ /* 0x000fe20007ffe0ff */
[----:B------:R-:W-:Y:S03]  /*15fa0*/  BSSY B0, `(.L_x_349) ;  /* 0x000000b000007945 */ /* 0x000fe60003800000 */
[----:B------:R-:W-:-:S13]  /*15fb0*/  ISETP.GE.AND P0, PT, R2, R11, PT ;  /* 0x0000000b0200720c */ /* 0x000fda0003f06270 */
[----:B------:R-:W-:Y:S05]  /*15fc0*/  @P0 BRA `(.L_x_350) ;  /* 0x0000008000000947 */ /* 0x000fea0003800000 */
[----:B------:R-:W-:Y:S02]  /*15fd0*/  ISETP.GE.AND P1, PT, R28, c[0x0][0x3c8], PT ;  /* 0x0000f2001c007a0c */ /* 0x000fe40003f26270 */
[----:B------:R-:W-:-:S11]  /*15fe0*/  ISETP.GE.AND P0, PT, R209, c[0x0][0x3c8], PT ;  /* 0x0000f200d1007a0c */ /* 0x000fd60003f06270 */
[CC--:B--2---:R-:W-:Y:S02]  /*15ff0*/  @!P1 LEA R4, P3, R28.reuse, R0.reuse, 0x1 ;  /* 0x000000001c049211 */ /* 0x0c4fe400078608ff */
[C---:B------:R-:W-:Y:S02]  /*16000*/  @!P0 LEA R2, P2, R209.reuse, R0, 0x1 ;  /* 0x00000000d1028211 */ /* 0x040fe400078408ff */
[-C--:B----4-:R-:W-:Y:S02]  /*16010*/  @!P1 LEA.HI.X R5, R28, R8.reuse, R29, 0x1, P3 ;  /* 0x000000081c059211 */ /* 0x090fe400018f0c1d */
[----:B------:R-:W-:-:S03]  /*16020*/  @!P0 LEA.HI.X R3, R209, R8, R30, 0x1, P2 ;  /* 0x00000008d1038211 */ /* 0x000fc600010f0c1e */
[----:B-1----:R1:W-:Y:S04]  /*16030*/  @!P1 ST.E.128 [R4.64], R24 ;  /* 0x0000001804009985 */ /* 0x0023e8000c101d0a */
[----:B------:R1:W-:Y:S02]  /*16040*/  @!P0 ST.E.128 [R2.64], R20 ;  /* 0x0000001402008985 */ /* 0x0003e4000c101d0a */
.L_x_350:
[----:B------:R-:W-:Y:S05]  /*16050*/  BSYNC B0 ;  /* 0x0000000000007941 */ /* 0x000fea0003800000 */
.L_x_349:
[----:B------:R-:W-:Y:S05]  /*16060*/  BRA.DIV ~URZ, `(.L_x_351) ;  /* 0x00002df27f007947 */ /* 0x000fea000b800000 */
[----:B----4-:R4:W3:Y:S02]  /*16070*/  SHFL.IDX PT, R8, R7, 0x2, 0x181f ;  /* 0x00581f0007087f89 */ /* 0x0108e400000e0000 */
.L_x_404:
[----:B------:R-:W-:Y:S05]  /*16080*/  BRA.DIV ~URZ, `(.L_x_352) ;  /* 0x00002e427f007947 */ /* 0x000fea000b800000 */
[----:B--2---:R2:W4:Y:S02]  /*16090*/  SHFL.IDX PT, R0, R10, 0x2, 0x181f ;  /* 0x00581f000a007f89 */ /* 0x00452400000e0000 */
.L_x_405:
[----:B-1----:R-:W-:Y:S01]  /*160a0*/  IADD3 R2, R6, 0x40, RZ ;  /* 0x0000004006027810 */ /* 0x002fe20007ffe0ff */
[----:B------:R-:W-:Y:S03]  /*160b0*/  BSSY B0, `(.L_x_353) ;  /* 0x000000b000007945 */ /* 0x000fe60003800000 */
[----:B------:R-:W-:-:S13]  /*160c0*/  ISETP.GE.AND P0, PT, R2, R11, PT ;  /* 0x0000000b0200720c */ /* 0x000fda0003f06270 */
[----:B------:R-:W-:Y:S05]  /*160d0*/  @P0 BRA `(.L_x_354) ;  /* 0x0000008000000947 */ /* 0x000fea0003800000 */
[----:B------:R-:W-:Y:S02]  /*160e0*/  ISETP.GE.AND P1, PT, R28, c[0x0][0x3c8], PT ;  /* 0x0000f2001c007a0c */ /* 0x000fe40003f26270 */
[----:B------:R-:W-:-:S11]  /*160f0*/  ISETP.GE.AND P0, PT, R209, c[0x0][0x3c8], PT ;  /* 0x0000f200d1007a0c */ /* 0x000fd60003f06270 */
[CC--:B----4-:R-:W-:Y:S02]  /*16100*/  @!P1 LEA R4, P3, R28.reuse, R0.reuse, 0x1 ;  /* 0x000000001c049211 */ /* 0x0d0fe400078608ff */
[C---:B------:R-:W-:Y:S02]  /*16110*/  @!P0 LEA R2, P2, R209.reuse, R0, 0x1 ;  /* 0x00000000d1028211 */ /* 0x040fe400078408ff */
[-C--:B---3--:R-:W-:Y:S02]  /*16120*/  @!P1 LEA.HI.X R5, R28, R8.reuse, R29, 0x1, P3 ;  /* 0x000000081c059211 */ /* 0x088fe400018f0c1d */
[----:B------:R-:W-:-:S03]  /*16130*/  @!P0 LEA.HI.X R3, R209, R8, R30, 0x1, P2 ;  /* 0x00000008d1038211 */ /* 0x000fc600010f0c1e */
[----:B------:R1:W-:Y:S04]  /*16140*/  @!P1 ST.E.128 [R4.64], R36 ;  /* 0x0000002404009985 */ /* 0x0003e8000c101d0a */
[----:B------:R1:W-:Y:S02]  /*16150*/  @!P0 ST.E.128 [R2.64], R32 ;  /* 0x0000002002008985 */ /* 0x0003e4000c101d0a */
.L_x_354:
[----:B------:R-:W-:Y:S05]  /*16160*/  BSYNC B0 ;  /* 0x0000000000007941 */ /* 0x000fea0003800000 */
.L_x_353:
[----:B------:R-:W-:Y:S05]  /*16170*/  BRA.DIV ~URZ, `(.L_x_355) ;  /* 0x00002db27f007947 */ /* 0x000fea000b800000 */
[----:B---34-:R-:W3:Y:S04]  /*16180*/  SHFL.IDX PT, R7, R7, 0x3, 0x181f ;  /* 0x00781f0007077f89 */ /* 0x018ee800000e0000 */
[----:B------:R4:W1:Y:S02]  /*16190*/  SHFL.IDX PT, R0, R10, 0x3, 0x181f ;  /* 0x00781f000a007f89 */ /* 0x00086400000e0000 */
.L_x_406:
[----:B-1----:R-:W-:-:S04]  /*161a0*/  IADD3 R2, R6, 0x60, RZ ;  /* 0x0000006006027810 */ /* 0x002fc80007ffe0ff */
[----:B------:R-:W-:-:S13]  /*161b0*/  ISETP.GE.AND P0, PT, R2, R11, PT ;  /* 0x0000000b0200720c */ /* 0x000fda0003f06270 */
[----:B------:R-:W-:Y:S05]  /*161c0*/  @P0 BRA `(.L_x_356) ;  /* 0x0000195000000947 */ /* 0x000fea0003800000 */
[----:B------:R-:W-:-:S13]  /*161d0*/  ISETP.GE.AND P0, PT, R28, c[0x0][0x3c8], PT ;  /* 0x0000f2001c007a0c */ /* 0x000fda0003f06270 */
[----:B------:R-:W-:-:S04]  /*161e0*/  @!P0 LEA R2, P1, R28, R0, 0x1 ;  /* 0x000000001c028211 */ /* 0x000fc800078208ff */
[----:B---3--:R-:W-:-:S05]  /*161f0*/  @!P0 LEA.HI.X R3, R28, R7, R29, 0x1, P1 ;  /* 0x000000071c038211 */ /* 0x008fca00008f0c1d */
[----:B------:R1:W-:Y:S01]  /*16200*/  @!P0 ST.E.128 [R2.64], R44 ;  /* 0x0000002c02008985 */ /* 0x0003e2000c101d0a */
[----:B------:R-:W-:-:S13]  /*16210*/  ISETP.GE.AND P0, PT, R209, c[0x0][0x3c8], PT ;  /* 0x0000f200d1007a0c */ /* 0x000fda0003f06270 */
[----:B------:R-:W-:Y:S05]  /*16220*/  @P0 BRA `(.L_x_356) ;  /* 0x000018f000000947 */ /* 0x000fea0003800000 */
[----:B-1----:R-:W-:-:S04]  /*16230*/  LEA R2, P0, R209, R0, 0x1 ;  /* 0x00000000d1027211 */ /* 0x002fc800078008ff */
[----:B------:R-:W-:-:S05]  /*16240*/  LEA.HI.X R3, R209, R7, R30, 0x1, P0 ;  /* 0x00000007d1037211 */ /* 0x000fca00000f0c1e */
[----:B------:R1:W-:Y:S01]  /*16250*/  ST.E.128 [R2.64], R40 ;  /* 0x0000002802007985 */ /* 0x0003e2000c101d0a */
[----:B------:R-:W-:Y:S05]  /*16260*/  BRA `(.L_x_356) ;  /* 0x000018b000007947 */ /* 0x000fea0003800000 */
.L_x_343:
        /* <DEDUP_REMOVED lines=34> */
.L_x_407:
[----:B------:R-:W-:Y:S05]  /*16490*/  BRA.DIV ~URZ, `(.L_x_358) ;  /* 0x00002bc27f007947 */ /* 0x000fea000b800000 */
[----:B------:R3:W4:Y:S02]  /*164a0*/  SHFL.IDX PT, R0, R28, RZ, 0x1c1f ;  /* 0x001c1fff1c007589 */ /* 0x00072400000e0000 */
.L_x_408:
[----:B------:R-:W-:Y:S01]  /*164b0*/  LOP3.LUT R4, R22, 0x7ffffffc, RZ, 0xc0, !PT ;  /* 0x7ffffffc16047812 */ /* 0x000fe200078ec0ff */
[----:B------:R-:W-:Y:S04]  /*164c0*/  BSSY B0, `(.L_x_359) ;  /* 0x0000063000007945 */ /* 0x000fe80003800000 */
[----:B------:R-:W-:-:S04]  /*164d0*/  IMAD.IADD R4, R16, 0x1, -R4 ;  /* 0x0000000110047824 */ /* 0x000fc800078e0a04 */
[----:B------:R-:W-:-:S05]  /*164e0*/  IMAD.SHL.U32 R4, R4, 0x2, RZ ;  /* 0x0000000204047824 */ /* 0x000fca00078e00ff */
        /* <DEDUP_REMOVED lines=14> */
[----:B------:R-:W-:Y:S02]  /*165d0*/  IADD3 R22, R4, 0x50, RZ ;  /* 0x0000005004167810 */ /* 0x000fe40007ffe0ff */
        /* <DEDUP_REMOVED lines=16> */
[----:B------:R-:W-:Y:S02]  /*166e0*/  ISETP.GE.AND P1, PT, R4, c[0x0][0x3c8], PT ;  /* 0x0000f20004007a0c */ /* 0x000fe40003f26270 */
[----:B------:R-:W-:-:S02]  /*166f0*/  ISETP.GE.AND P0, PT, R13, c[0x0][0x3c8], PT ;  /* 0x0000f2000d007a0c */ /* 0x000fc40003f06270 */
[----:B------:R-:W-:Y:S02]  /*16700*/  ISETP.GE.AND P3, PT, R12, c[0x0][0x3c8], PT ;  /* 0x0000f2000c007a0c */ /* 0x000fe40003f66270 */
[----:B------:R-:W-:Y:S02]  /*16710*/  ISETP.GE.AND P4, PT, R15, c[0x0][0x3c8], PT ;  /* 0x0000f2000f007a0c */ /* 0x000fe40003f86270 */
[----:B------:R-:W-:-:S05]  /*16720*/  ISETP.GE.AND P6, PT, R22, c[0x0][0x3c8], PT ;  /* 0x0000f20016007a0c */ /* 0x000fca0003fc6270 */
[----:B----4-:R-:W-:Y:S02]  /*16730*/  @!P1 IMAD.MOV.U32 R6, RZ, RZ, R0 ;  /* 0x000000ffff069224 */ /* 0x010fe400078e0000 */
[----:B--2---:R-:W-:Y:S01]  /*16740*/  @!P1 IMAD.MOV.U32 R7, RZ, RZ, R5 ;  /* 0x000000ffff079224 */ /* 0x004fe200078e0005 */
[----:B------:R-:W-:-:S03]  /*16750*/  @!P0 LEA R2, P2, R13, R0, 0x2 ;  /* 0x000000000d028211 */ /* 0x000fc600078410ff */
[----:B------:R-:W-:Y:S01]  /*16760*/  @!P1 IMAD.WIDE R6, R4, 0x4, R6 ;  /* 0x0000000404069825 */ /* 0x000fe200078e0206 */
[----:B------:R-:W-:Y:S02]  /*16770*/  @!P0 LEA.HI.X R3, R13, R5, R29, 0x2, P2 ;  /* 0x000000050d038211 */ /* 0x000fe400010f141d */
[----:B------:R-:W-:Y:S02]  /*16780*/  ISETP.GE.AND P2, PT, R16, c[0x0][0x3c8], PT ;  /* 0x0000f20010007a0c */ /* 0x000fe40003f46270 */
[----:B------:R2:W-:Y:S01]  /*16790*/  @!P1 ST.E.64 [R6.64], R132 ;  /* 0x0000008406009985 */ /* 0x0005e2000c101b0a */
[----:B------:R-:W-:-:S03]  /*167a0*/  ISETP.GE.AND P1, PT, R17, c[0x0][0x3c8], PT ;  /* 0x0000f20011007a0c */ /* 0x000fc60003f26270 */
[----:B------:R4:W-:Y:S01]  /*167b0*/  @!P0 ST.E.64 [R2.64], R48 ;  /* 0x0000003002008985 */ /* 0x0009e2000c101b0a */
[CC--:B--2---:R-:W-:Y:S02]  /*167c0*/  @!P3 LEA R6, P5, R12.reuse, R0.reuse, 0x2 ;  /* 0x000000000c06b211 */ /* 0x0c4fe400078a10ff */
[C---:B----4-:R-:W-:Y:S02]  /*167d0*/  @!P4 LEA R2, P0, R15.reuse, R0, 0x2 ;  /* 0x000000000f02c211 */ /* 0x050fe400078010ff */
[-C--:B------:R-:W-:Y:S02]  /*167e0*/  @!P3 LEA.HI.X R7, R12, R5.reuse, R30, 0x2, P5 ;  /* 0x000000050c07b211 */ /* 0x080fe400028f141e */
        /* <DEDUP_REMOVED lines=14> */
[CC--:B----4-:R-:W-:Y:S02]  /*168d0*/  @!P4 LEA R2, P0, R19.reuse, R0.reuse, 0x2 ;  /* 0x000000001302c211 */ /* 0x0d0fe400078010ff */
[-C--:B------:R-:W-:Y:S02]  /*168e0*/  @!P3 LEA.HI.X R7, R18, R5.reuse, R34, 0x2, P5 ;  /* 0x000000051207b211 */ /* 0x080fe400028f1422 */
[----:B------:R-:W-:Y:S02]  /*168f0*/  @!P4 LEA.HI.X R3, R19, R5, R35, 0x2, P0 ;  /* 0x000000051303c211 */ /* 0x000fe400000f1423 */
[----:B------:R-:W-:Y:S01]  /*16900*/  @!P2 LEA R8, P0, R20, R0, 0x2 ;  /* 0x000000001408a211 */ /* 0x000fe200078010ff */
[----:B------:R2:W-:Y:S01]  /*16910*/  @!P3 ST.E.64 [R6.64], R58 ;  /* 0x0000003a0600b985 */ /* 0x0005e2000c101b0a */
[----:B------:R-:W-:-:S02]  /*16920*/  ISETP.GE.AND P5, PT, R23, c[0x0][0x3c8], PT ;  /* 0x0000f20017007a0c */ /* 0x000fc40003fa6270 */
[----:B------:R-:W-:Y:S01]  /*16930*/  @!P2 LEA.HI.X R9, R20, R5, R36, 0x2, P0 ;  /* 0x000000051409a211 */ /* 0x000fe200000f1424 */
[----:B------:R4:W-:Y:S01]  /*16940*/  @!P4 ST.E.64 [R2.64], R70 ;  /* 0x000000460200c985 */ /* 0x0009e2000c101b0a */
[----:B------:R-:W-:-:S03]  /*16950*/  ISETP.GE.AND P4, PT, R24, c[0x0][0x3c8], PT ;  /* 0x0000f20018007a0c */ /* 0x000fc60003f86270 */
[----:B------:R-:W-:Y:S01]  /*16960*/  @!P2 ST.E.64 [R8.64], R84 ;  /* 0x000000540800a985 */ /* 0x000fe2000c101b0a */
[----:B------:R-:W-:Y:S02]  /*16970*/  ISETP.GE.AND P2, PT, R25, c[0x0][0x3c8], PT ;  /* 0x0000f20019007a0c */ /* 0x000fe40003f46270 */
[CC--:B--2---:R-:W-:Y:S02]  /*16980*/  @!P6 LEA R6, P0, R22.reuse, R0.reuse, 0x2 ;  /* 0x000000001606e211 */ /* 0x0c4fe400078010ff */
[C---:B----4-:R-:W-:Y:S02]  /*16990*/  @!P1 LEA R2, P3, R21.reuse, R0, 0x2 ;  /* 0x0000000015029211 */ /* 0x050fe400078610ff */
[-C--:B------:R-:W-:Y:S02]  /*169a0*/  @!P6 LEA.HI.X R7, R22, R5.reuse, R39, 0x2, P0 ;  /* 0x000000051607e211 */ /* 0x080fe400000f1427 */
[----:B------:R-:W-:Y:S02]  /*169b0*/  @!P1 LEA.HI.X R3, R21, R5, R37, 0x2, P3 ;  /* 0x0000000515039211 */ /* 0x000fe400018f1425 */
[----:B------:R-:W-:-:S03]  /*169c0*/  ISETP.GE.AND P0, PT, R27, c[0x0][0x3c8], PT ;  /* 0x0000f2001b007a0c */ /* 0x000fc60003f06270 */
[----:B------:R2:W-:Y:S01]  /*169d0*/  @!P1 ST.E.64 [R2.64], R72 ;  /* 0x0000004802009985 */ /* 0x0005e2000c101b0a */
[----:B------:R-:W-:-:S03]  /*169e0*/  ISETP.GE.AND P1, PT, R26, c[0x0][0x3c8], PT ;  /* 0x0000f2001a007a0c */ /* 0x000fc60003f26270 */
[----:B------:R4:W-:Y:S01]  /*169f0*/  @!P6 ST.E.64 [R6.64], R74 ;  /* 0x0000004a0600e985 */ /* 0x0009e2000c101b0a */
[----:B------:R-:W-:-:S04]  /*16a00*/  @!P4 LEA R10, P6, R24, R0, 0x2 ;  /* 0x00000000180ac211 */ /* 0x000fc800078c10ff */
[----:B------:R-:W-:Y:S02]  /*16a10*/  @!P4 LEA.HI.X R11, R24, R5, R40, 0x2, P6 ;  /* 0x00000005180bc211 */ /* 0x000fe400030f1428 */
[----:B--2---:R-:W-:-:S04]  /*16a20*/  @!P5 LEA R2, P3, R23, R0, 0x2 ;  /* 0x000000001702d211 */ /* 0x004fc800078610ff */
[----:B------:R-:W-:Y:S02]  /*16a30*/  @!P5 LEA.HI.X R3, R23, R5, R38, 0x2, P3 ;  /* 0x000000051703d211 */ /* 0x000fe400018f1426 */
[----:B------:R-:W-:-:S03]  /*16a40*/  @!P2 LEA R8, P3, R25, R0, 0x2 ;  /* 0x000000001908a211 */ /* 0x000fc600078610ff */
[----:B------:R2:W-:Y:S01]  /*16a50*/  @!P5 ST.E.64 [R2.64], R76 ;  /* 0x0000004c0200d985 */ /* 0x0005e2000c101b0a */
        /* <DEDUP_REMOVED lines=9> */
.L_x_360:
[----:B------:R-:W-:Y:S05]  /*16af0*/  BSYNC B0 ;  /* 0x0000000000007941 */ /* 0x000fea0003800000 */
.L_x_359:
[----:B------:R-:W-:Y:S05]  /*16b00*/  BRA.DIV ~URZ, `(.L_x_361) ;  /* 0x000025b27f007947 */ /* 0x000fea000b800000 */
[----:B--2---:R2:W1:Y:S04]  /*16b10*/  SHFL.IDX PT, R5, R14, 0x1, 0x1c1f ;  /* 0x003c1f000e057f89 */ /* 0x00446800000e0000 */
[----:B----4-:R2:W4:Y:S02]  /*16b20*/  SHFL.IDX PT, R0, R28, 0x1, 0x1c1f ;  /* 0x003c1f001c007f89 */ /* 0x01052400000e0000 */
.L_x_409:
[----:B------:R-:W-:-:S13]  /*16b30*/  ISETP.NE.AND P0, PT, R66, RZ, PT ;  /* 0x000000ff4200720c */ /* 0x000fda0003f05270 */
[----:B------:R-:W-:Y:S05]  /*16b40*/  @P0 BRA `(.L_x_356) ;  /* 0x00000fd000000947 */ /* 0x000fea0003800000 */
[----:B------:R-:W-:Y:S02]  /*16b50*/  ISETP.GE.AND P2, PT, R4, c[0x0][0x3c8], PT ;  /* 0x0000f20004007a0c */ /* 0x000fe40003f46270 */
[----:B------:R-:W-:Y:S02]  /*16b60*/  ISETP.GE.AND P1, PT, R13, c[0x0][0x3c8], PT ;  /* 0x0000f2000d007a0c */ /* 0x000fe40003f26270 */
[----:B------:R-:W-:Y:S02]  /*16b70*/  ISETP.GE.AND P0, PT, R12, c[0x0][0x3c8], PT ;  /* 0x0000f2000c007a0c */ /* 0x000fe40003f06270 */
[----:B------:R-:W-:Y:S02]  /*16b80*/  ISETP.GE.AND P5, PT, R15, c[0x0][0x3c8], PT ;  /* 0x0000f2000f007a0c */ /* 0x000fe40003fa6270 */
[----:B------:R-:W-:-:S05]  /*16b90*/  ISETP.GE.AND P6, PT, R16, c[0x0][0x3c8], PT ;  /* 0x0000f20010007a0c */ /* 0x000fca0003fc6270 */
[----:B----4-:R-:W-:Y:S02]  /*16ba0*/  @!P2 IMAD.MOV.U32 R2, RZ, RZ, R0 ;  /* 0x000000ffff02a224 */ /* 0x010fe400078e0000 */
[----:B-1----:R-:W-:Y:S01]  /*16bb0*/  @!P2 IMAD.MOV.U32 R3, RZ, RZ, R5 ;  /* 0x000000ffff03a224 */ /* 0x002fe200078e0005 */
[----:B------:R-:W-:-:S03]  /*16bc0*/  @!P1 LEA R6, P4, R13, R0, 0x2 ;  /* 0x000000000d069211 */ /* 0x000fc600078810ff */
[----:B------:R-:W-:Y:S01]  /*16bd0*/  @!P2 IMAD.WIDE R8, R4, 0x4, R2 ;  /* 0x000000040408a825 */ /* 0x000fe200078e0202 */
[C---:B------:R-:W-:Y:S02]  /*16be0*/  @!P0 LEA R2, P3, R12.reuse, R0, 0x2 ;  /* 0x000000000c028211 */ /* 0x040fe400078610ff */
[-C--:B------:R-:W-:Y:S02]  /*16bf0*/  @!P1 LEA.HI.X R7, R13, R5.reuse, R29, 0x2, P4 ;  /* 0x000000050d079211 */ /* 0x080fe400020f141d */
[----:B------:R-:W-:Y:S01]  /*16c00*/  ISETP.GE.AND P4, PT, R17, c[0x0][0x3c8], PT ;  /* 0x0000f20011007a0c */ /* 0x000fe20003f86270 */
[----:B------:R1:W-:Y:S01]  /*16c10*/  @!P2 ST.E.64 [R8.64], R96 ;  /* 0x000000600800a985 */ /* 0x0003e2000c101b0a */
[----:B------:R-:W-:Y:S02]  /*16c20*/  @!P0 LEA.HI.X R3, R12, R5, R30, 0x2, P3 ;  /* 0x000000050c038211 */ /* 0x000fe400018f141e */
[----:B------:R-:W-:Y:S01]  /*16c30*/  ISETP.GE.AND P3, PT, R18, c[0x0][0x3c8], PT ;  /* 0x0000f20012007a0c */ /* 0x000fe20003f66270 */
[----:B------:R4:W-:Y:S01]  /*16c40*/  @!P1 ST.E.64 [R6.64], R82 ;  /* 0x0000005206009985 */ /* 0x0009e2000c101b0a */
[----:B------:R-:W-:-:S02]  /*16c50*/  ISETP.GE.AND P2, PT, R19, c[0x0][0x3c8], PT ;  /* 0x0000f20013007a0c */ /* 0x000fc40003f46270 */
[CC--:B------:R-:W-:Y:S01]  /*16c60*/  @!P6 LEA R12, P1, R16.reuse, R0.reuse, 0x2 ;  /* 0x00000000100ce211 */ /* 0x0c0fe200078210ff */
[----:B------:R5:W-:Y:S01]  /*16c70*/  @!P0 ST.E.64 [R2.64], R64 ;  /* 0x0000004002008985 */ /* 0x000be2000c101b0a */
[CC--:B--2---:R-:W-:Y:S02]  /*16c80*/  @!P5 LEA R14, P0, R15.reuse, R0.reuse, 0x2 ;  /* 0x000000000f0ed211 */ /* 0x0c4fe400078010ff */
[-C--:B------:R-:W-:Y:S02]  /*16c90*/  @!P6 LEA.HI.X R13, R16, R5.reuse, R32, 0x2, P1 ;  /* 0x00000005100de211 */ /* 0x080fe400008f1420 */
[-C--:B------:R-:W-:Y:S02]  /*16ca0*/  @!P5 LEA.HI.X R15, R15, R5.reuse, R31, 0x2, P0 ;  /* 0x000000050f0fd211 */ /* 0x080fe400000f141f */
[C---:B------:R-:W-:Y:S02]  /*16cb0*/  @!P4 LEA R10, P0, R17.reuse, R0, 0x2 ;  /* 0x00000000110ac211 */ /* 0x040fe400078010ff */
[----:B------:R-:W-:Y:S01]  /*16cc0*/  ISETP.GE.AND P1, PT, R20, c[0x0][0x3c8], PT ;  /* 0x0000f20014007a0c */ /* 0x000fe20003f26270 */
[----:B------:R2:W-:Y:S01]  /*16cd0*/  @!P5 ST.E.64 [R14.64], R108 ;  /* 0x0000006c0e00d985 */ /* 0x0005e2000c101b0a */
[----:B------:R-:W-:-:S02]  /*16ce0*/  @!P4 LEA.HI.X R11, R17, R5, R33, 0x2, P0 ;  /* 0x00000005110bc211 */ /* 0x000fc400000f1421 */
[----:B------:R-:W-:Y:S02]  /*16cf0*/  ISETP.GE.AND P6, PT, R21, c[0x0][0x3c8], PT ;  /* 0x0000f20015007a0c */ /* 0x000fe40003fc6270 */
[----:B------:R-:W-:Y:S02]  /*16d00*/  ISETP.GE.AND P5, PT, R22, c[0x0][0x3c8], PT ;  /* 0x0000f20016007a0c */ /* 0x000fe40003fa6270 */
[----:B-1----:R-:W-:-:S04]  /*16d10*/  @!P3 LEA R8, P0, R18, R0, 0x2 ;  /* 0x000000001208b211 */ /* 0x002fc800078010ff */
[----:B------:R-:W-:Y:S02]  /*16d20*/  @!P3 LEA.HI.X R9, R18, R5, R34, 0x2, P0 ;  /* 0x000000051209b211 */ /* 0x000fe400000f1422 */
[----:B----4-:R-:W-:-:S04]  /*16d30*/  @!P2 LEA R6, P0, R19, R0, 0x2 ;  /* 0x000000001306a211 */ /* 0x010fc800078010ff */
[----:B------:R-:W-:Y:S02]  /*16d40*/  @!P2 LEA.HI.X R7, R19, R5, R35, 0x2, P0 ;  /* 0x000000051307a211 */ /* 0x000fe400000f1423 */
[----:B-----5:R-:W-:-:S04]  /*16d50*/  @!P1 LEA R2, P0, R20, R0, 0x2 ;  /* 0x0000000014029211 */ /* 0x020fc800078010ff */
[----:B------:R-:W-:Y:S02]  /*16d60*/  @!P1 LEA.HI.X R3, R20, R5, R36, 0x2, P0 ;  /* 0x0000000514039211 */ /* 0x000fe400000f1424 */
[----:B------:R-:W-:-:S13]  /*16d70*/  ISETP.GE.AND P0, PT, R16, c[0x0][0x3c8], PT ;  /* 0x0000f20010007a0c */ /* 0x000fda0003f06270 */
[----:B------:R1:W-:Y:S01]  /*16d80*/  @!P0 ST.E.64 [R12.64], R104 ;  /* 0x000000680c008985 */ /* 0x0003e2000c101b0a */
[----:B--2---:R-:W-:-:S03]  /*16d90*/  @!P6 LEA R14, P0, R21, R0, 0x2 ;  /* 0x00000000150ee211 */ /* 0x004fc600078010ff */
[----:B------:R2:W-:Y:S01]  /*16da0*/  @!P4 ST.E.64 [R10.64], R100 ;  /* 0x000000640a00c985 */ /* 0x0005e2000c101b0a */
[----:B------:R-:W-:Y:S02]  /*16db0*/  ISETP.GE.AND P4, PT, R23, c[0x0][0x3c8], PT ;  /* 0x0000f20017007a0c */ /* 0x000fe40003f86270 */
[----:B------:R-:W-:Y:S01]  /*16dc0*/  @!P6 LEA.HI.X R15, R21, R5, R37, 0x2, P0 ;  /* 0x00000005150fe211 */ /* 0x000fe200000f1425 */
[----:B------:R4:W-:Y:S01]  /*16dd0*/  @!P3 ST.E.64 [R8.64], R94 ;  /* 0x0000005e0800b985 */ /* 0x0009e2000c101b0a */
[----:B------:R-:W-:-:S03]  /*16de0*/  ISETP.GE.AND P3, PT, R24, c[0x0][0x3c8], PT ;  /* 0x0000f20018007a0c */ /* 0x000fc60003f66270 */
[----:B------:R5:W-:Y:S01]  /*16df0*/  @!P2 ST.E.64 [R6.64], R86 ;  /* 0x000000560600a985 */ /* 0x000be2000c101b0a */
[----:B------:R-:W-:-:S03]  /*16e00*/  ISETP.GE.AND P2, PT, R25, c[0x0][0x3c8], PT ;  /* 0x0000f20019007a0c */ /* 0x000fc60003f46270 */
[----:B------:R3:W-:Y:S04]  /*16e10*/  @!P1 ST.E.64 [R2.64], R60 ;  /* 0x0000003c02009985 */ /* 0x0007e8000c101b0a */
[----:B------:R3:W-:Y:S01]  /*16e20*/  @!P6 ST.E.64 [R14.64], R106 ;  /* 0x0000006a0e00e985 */ /* 0x0007e2000c101b0a */
[CC--:B-1----:R-:W-:Y:S02]  /*16e30*/  @!P5 LEA R12, P1, R22.reuse, R0.reuse, 0x2 ;  /* 0x00000000160cd211 */ /* 0x0c2fe400078210ff */
[----:B--2---:R-:W-:Y:S02]  /*16e40*/  @!P4 LEA R10, P0, R23, R0, 0x2 ;  /* 0x00000000170ac211 */ /* 0x004fe400078010ff */
[----:B------:R-:W-:Y:S02]  /*16e50*/  @!P5 LEA.HI.X R13, R22, R5, R39, 0x2, P1 ;  /* 0x00000005160dd211 */ /* 0x000fe400008f1427 */
[----:B------:R-:W-:-:S02]  /*16e60*/  ISETP.GE.AND P1, PT, R26, c[0x0][0x3c8], PT ;  /* 0x0000f2001a007a0c */ /* 0x000fc40003f26270 */
[----:B------:R-:W-:Y:S01]  /*16e70*/  @!P4 LEA.HI.X R11, R23, R5, R38, 0x2, P0 ;  /* 0x00000005170bc211 */ /* 0x000fe200000f1426 */
[----:B------:R1:W-:Y:S01]  /*16e80*/  @!P5 ST.E.64 [R12.64], R102 ;  /* 0x000000660c00d985 */ /* 0x0003e2000c101b0a */
[----:B----4-:R-:W-:-:S03]  /*16e90*/  @!P3 LEA R8, P0, R24, R0, 0x2 ;  /* 0x000000001808b211 */ /* 0x010fc600078010ff */
[----:B------:R1:W-:Y:S01]  /*16ea0*/  @!P4 ST.E.64 [R10.64], R98 ;  /* 0x000000620a00c985 */ /* 0x0003e2000c101b0a */
[----:B------:R-:W-:Y:S02]  /*16eb0*/  @!P3 LEA.HI.X R9, R24, R5, R40, 0x2, P0 ;  /* 0x000000051809b211 */ /* 0x000fe400000f1428 */
[----:B-----5:R-:W-:-:S03]  /*16ec0*/  @!P2 LEA R6, P0, R25, R0, 0x2 ;  /* 0x000000001906a211 */ /* 0x020fc600078010ff */
[----:B------:R1:W-:Y:S01]  /*16ed0*/  @!P3 ST.E.64 [R8.64], R90 ;  /* 0x0000005a0800b985 */ /* 0x0003e2000c101b0a */
[----:B------:R-:W-:Y:S02]  /*16ee0*/  @!P2 LEA.HI.X R7, R25, R5, R41, 0x2, P0 ;  /* 0x000000051907a211 */ /* 0x000fe400000f1429 */
[----:B---3--:R-:W-:-:S03]  /*16ef0*/  @!P1 LEA R2, P0, R26, R0, 0x2 ;  /* 0x000000001a029211 */ /* 0x008fc600078010ff */
[----:B------:R1:W-:Y:S01]  /*16f00*/  @!P2 ST.E.64 [R6.64], R78 ;  /* 0x0000004e0600a985 */ /* 0x0003e2000c101b0a */
[----:B------:R-:W-:Y:S02]  /*16f10*/  @!P1 LEA.HI.X R3, R26, R5, R42, 0x2, P0 ;  /* 0x000000051a039211 */ /* 0x000fe400000f142a */
[----:B------:R-:W-:-:S03]  /*16f20*/  ISETP.GE.AND P0, PT, R27, c[0x0][0x3c8], PT ;  /* 0x0000f2001b007a0c */ /* 0x000fc60003f06270 */
[----:B------:R1:W-:Y:S10]  /*16f30*/  @!P1 ST.E.64 [R2.64], R62 ;  /* 0x0000003e02009985 */ /* 0x0003f4000c101b0a */
[----:B------:R-:W-:Y:S05]  /*16f40*/  @P0 BRA `(.L_x_356) ;  /* 0x00000bd000000947 */ /* 0x000fea0003800000 */
[----:B-1----:R-:W-:-:S04]  /*16f50*/  LEA R2, P0, R27, R0, 0x2 ;  /* 0x000000001b027211 */ /* 0x002fc800078010ff */
[----:B------:R-:W-:-:S05]  /*16f60*/  LEA.HI.X R3, R27, R5, R43, 0x2, P0 ;  /* 0x000000051b037211 */ /* 0x000fca00000f142b */
[----:B------:R1:W-:Y:S01]  /*16f70*/  ST.E.64 [R2.64], R46 ;  /* 0x0000002e02007985 */ /* 0x0003e2000c101b0a */
[----:B------:R-:W-:Y:S05]  /*16f80*/  BRA `(.L_x_356) ;  /* 0x00000b9000007947 */ /* 0x000fea0003800000 */
.L_x_341:
        /* <DEDUP_REMOVED lines=18> */
[----:B------:R2:W4:Y:S04]  /*170b0*/  LDG.E R0, [R4.64] ;  /* 0x0000000a04007981 */ /* 0x000528000c1e1900 */
[----:B--23--:R-:W4:Y:S02]  /*170c0*/  LDG.E R4, [R4.64+0x4] ;  /* 0x0000040a04047981 */ /* 0x00cf24000c1e1900 */
[----:B----45:R-:W-:Y:S02]  /*170d0*/  IADD3 R19, -R0, R4, RZ ;  /* 0x0000000400137210 */ /* 0x030fe40007ffe1ff */
.L_x_362:
[----:B---3--:R-:W2:Y:S01]  /*170e0*/  S2R R3, SR_TID.X ;  /* 0x0000000000037919 */ /* 0x008ea20000002100 */
[----:B------:R-:W-:Y:S01]  /*170f0*/  BSSY B0, `(.L_x_363) ;  /* 0x0000038000007945 */ /* 0x000fe20003800000 */
[----:B------:R-:W-:Y:S02]  /*17100*/  SEL R15, R6, RZ, !P2 ;  /* 0x000000ff060f7207 */ /* 0x000fe40005000000 */
[----:B------:R-:W-:-:S02]  /*17110*/  SEL R20, R9, RZ, !P2 ;  /* 0x000000ff09147207 */ /* 0x000fc40005000000 */
[----:B-----5:R-:W-:Y:S02]  /*17120*/  SHF.R.S32.HI R17, RZ, 0x1f, R7 ;  /* 0x0000001fff117819 */ /* 0x020fe40000011407 */
[----:B--2---:R-:W-:-:S13]  /*17130*/  ISETP.GT.AND P0, PT, R3, 0x7f, PT ;  /* 0x0000007f0300780c */ /* 0x004fda0003f04270 */
        /* <DEDUP_REMOVED lines=9> */
[----:B------:R-:W-:Y:S02]  /*171d0*/  ISETP.GT.AND P2, PT, R18, 0x1, PT ;  /* 0x000000011200780c */ /* 0x000fe40003f44270 */
[----:B------:R-:W-:Y:S02]  /*171e0*/  MOV R6, R14 ;  /* 0x0000000e00067202 */ /* 0x000fe40000000f00 */
[----:B------:R-:W-:-:S04]  /*171f0*/  SEL R0, R0, 0x328, P2 ;  /* 0x0000032800007807 */ /* 0x000fc80001000000 */
[----:B------:R4:W5:Y:S08]  /*17200*/  LDC.64 R8, c[0x0][R0+0x170] ;  /* 0x00005c0000087b82 */ /* 0x0009700000000a00 */
[----:B------:R4:W2:Y:S08]  /*17210*/  LDC.64 R4, c[0x0][R0+0x168] ;  /* 0x00005a0000047b82 */ /* 0x0008b00000000a00 */
[----:B------:R4:W1:Y:S08]  /*17220*/  LDC.64 R10, c[0x0][R0+0x178] ;  /* 0x00005e00000a7b82 */ /* 0x0008700000000a00 */
[----:B------:R4:W1:Y:S02]  /*17230*/  LDC.64 R12, c[0x0][R0+0x160] ;  /* 0x00005800000c7b82 */ /* 0x0008640000000a00 */
[----:B----4-:R-:W-:-:S05]  /*17240*/  IMAD.MOV.U32 R0, RZ, RZ, c[0x0][0x4e8] ;  /* 0x00013a00ff007624 */ /* 0x010fca00078e00ff */
[----:B------:R-:W-:Y:S01]  /*17250*/  ISETP.NE.AND P0, PT, R0, 0x1, PT ;  /* 0x000000010000780c */ /* 0x000fe20003f05270 */
[----:B-----5:R-:W-:-:S12]  /*17260*/  IMAD R0, R9, R15, RZ ;  /* 0x0000000f09007224 */ /* 0x020fd800078e02ff */
[----:B------:R-:W-:-:S05]  /*17270*/  @P0 IMAD.HI.U32 R16, R14, c[0x0][0x4ec], RZ ;  /* 0x00013b000e100a27 */ /* 0x000fca00078e00ff */
[----:B------:R-:W-:Y:S01]  /*17280*/  @P0 SHF.R.U32.HI R6, RZ, c[0x0][0x4f0], R16 ;  /* 0x00013c00ff060a19 */ /* 0x000fe20000011610 */
[-C--:B--2---:R-:W-:Y:S02]  /*17290*/  IMAD R9, R5, R2.reuse, RZ ;  /* 0x0000000205097224 */ /* 0x084fe400078e02ff */
[----:B------:R-:W-:-:S04]  /*172a0*/  IMAD.WIDE.U32 R4, R4, R2, RZ ;  /* 0x0000000204047225 */ /* 0x000fc800078e00ff */
[----:B------:R-:W-:-:S04]  /*172b0*/  IMAD.WIDE.U32 R2, R8, R15, RZ ;  /* 0x0000000f08027225 */ /* 0x000fc800078e00ff */
[----:B------:R-:W-:Y:S01]  /*172c0*/  IMAD R8, R8, R20, R0 ;  /* 0x0000001408087224 */ /* 0x000fe200078e0200 */
[----:B---3--:R-:W-:Y:S01]  /*172d0*/  SEL R0, R21, RZ, P2 ;  /* 0x000000ff15007207 */ /* 0x008fe20001000000 */
[----:B------:R-:W-:Y:S01]  /*172e0*/  IMAD.IADD R9, R5, 0x1, R9 ;  /* 0x0000000105097824 */ /* 0x000fe200078e0209 */
[----:B------:R-:W-:Y:S01]  /*172f0*/  IADD3 R16, P1, P0, R2, R4, R7 ;  /* 0x0000000402107210 */ /* 0x000fe2000783e007 */
[----:B------:R-:W-:Y:S01]  /*17300*/  IMAD.MOV R4, RZ, RZ, -R6 ;  /* 0x000000ffff047224 */ /* 0x000fe200078e0a06 */
[----:B------:R-:W-:Y:S01]  /*17310*/  IADD3 R5, R3, R8, RZ ;  /* 0x0000000803057210 */ /* 0x000fe20007ffe0ff */
[----:B-1----:R-:W-:-:S03]  /*17320*/  IMAD.WIDE.U32 R2, R10, R0, RZ ;  /* 0x000000000a027225 */ /* 0x002fc600078e00ff */
[----:B------:R-:W-:Y:S01]  /*17330*/  IADD3.X R9, R5, R9, R17, P1, P0 ;  /* 0x0000000905097210 */ /* 0x000fe20000fe0411 */
[----:B------:R-:W-:Y:S01]  /*17340*/  IMAD R8, R11, R0, RZ ;  /* 0x000000000b087224 */ /* 0x000fe200078e02ff */
[----:B------:R-:W-:Y:S01]  /*17350*/  IADD3 R2, P1, P0, R6, R16, R2 ;  /* 0x0000001006027210 */ /* 0x000fe2000783e002 */
[----:B------:R-:W-:Y:S01]  /*17360*/  IMAD R0, R4, c[0x0][0x4e8], R14 ;  /* 0x00013a0004007a24 */ /* 0x000fe200078e020e */
[----:B------:R-:W-:Y:S02]  /*17370*/  SHF.R.S32.HI R6, RZ, 0x1f, R6 ;  /* 0x0000001fff067819 */ /* 0x000fe40000011406 */
[----:B------:R-:W-:Y:S01]  /*17380*/  IADD3 R3, R3, R8, RZ ;  /* 0x0000000803037210 */ /* 0x000fe20007ffe0ff */
[----:B------:R-:W-:Y:S01]  /*17390*/  IMAD R4, R13, R0, RZ ;  /* 0x000000000d047224 */ /* 0x000fe200078e02ff */
[----:B------:R-:W-:Y:S01]  /*173a0*/  SHF.R.S32.HI R5, RZ, 0x1f, R0 ;  /* 0x0000001fff057819 */ /* 0x000fe20000011400 */
[----:B------:R-:W-:Y:S01]  /*173b0*/  IMAD.MOV.U32 R8, RZ, RZ, c[0x0][0x4a8] ;  /* 0x00012a00ff087624 */ /* 0x000fe200078e00ff */
[----:B------:R-:W-:-:S02]  /*173c0*/  IADD3.X R3, R6, R9, R3, P1, P0 ;  /* 0x0000000906037210 */ /* 0x000fc40000fe0403 */
[----:B------:R-:W-:Y:S01]  /*173d0*/  MOV R6, c[0x0][0x4ac] ;  /* 0x00012b0000067a02 */ /* 0x000fe20000000f00 */
[----:B------:R-:W-:Y:S01]  /*173e0*/  IMAD R4, R12, R5, R4 ;  /* 0x000000050c047224 */ /* 0x000fe200078e0204 */
[----:B------:R-:W-:Y:S01]  /*173f0*/  SEL R5, R8, c[0x0][0x450], P2 ;  /* 0x0001140008057a07 */ /* 0x000fe20001000000 */
[----:B------:R-:W-:Y:S01]  /*17400*/  IMAD.WIDE.U32 R2, R12, R0, R2 ;  /* 0x000000000c027225 */ /* 0x000fe200078e0002 */
[----:B------:R-:W-:-:S03]  /*17410*/  SEL R6, R6, c[0x0][0x454], P2 ;  /* 0x0001150006067a07 */ /* 0x000fc60001000000 */
[----:B------:R-:W-:Y:S01]  /*17420*/  IMAD.IADD R0, R3, 0x1, R4 ;  /* 0x0000000103007824 */ /* 0x000fe200078e0204 */
[----:B------:R-:W-:-:S04]  /*17430*/  LEA R4, P0, R2, R5, 0x2 ;  /* 0x0000000502047211 */ /* 0x000fc800078010ff */
[----:B------:R-:W-:Y:S02]  /*17440*/  LEA.HI.X R5, R2, R6, R0, 0x2, P0 ;  /* 0x0000000602057211 */ /* 0x000fe400000f1400 */
[----:B------:R-:W-:-:S05]  /*17450*/  MOV R0, 0xff800000 ;  /* 0xff80000000007802 */ /* 0x000fca0000000f00 */
[----:B------:R1:W-:Y:S02]  /*17460*/  STG.E [R4.64], R0 ;  /* 0x0000000004007986 */ /* 0x0003e4000c10190a */
.L_x_364:
[----:B------:R-:W-:Y:S05]  /*17470*/  BSYNC B0 ;  /* 0x0000000000007941 */ /* 0x000fea0003800000 */
.L_x_363:
        /* <DEDUP_REMOVED lines=8> */
[----:B-1----:R-:W-:-:S04]  /*17500*/  SHF.R.S32.HI R4, RZ, 0x1f, R3 ;  /* 0x0000001fff047819 */ /* 0x002fc80000011403 */
[----:B------:R-:W-:-:S04]  /*17510*/  LEA.HI R4, R4, R3, RZ, 0x3 ;  /* 0x0000000304047211 */ /* 0x000fc800078f18ff */
[----:B------:R-:W-:-:S04]  /*17520*/  LOP3.LUT R4, R4, 0xfffffff8, RZ, 0xc0, !PT ;  /* 0xfffffff804047812 */ /* 0x000fc800078ec0ff */
[----:B------:R-:W-:Y:S01]  /*17530*/  IADD3 R4, -R4, R3, RZ ;  /* 0x0000000304047210 */ /* 0x000fe20007ffe1ff */
[----:B------:R-:W-:-:S03]  /*17540*/  IMAD.WIDE.U32 R2, R7, c[0x0][0x3a0], RZ ;  /* 0x0000e80007027a25 */ /* 0x000fc600078e00ff */
[----:B------:R-:W-:Y:S02]  /*17550*/  LEA R4, R4, R229, 0x5 ;  /* 0x000000e504047211 */ /* 0x000fe400078e28ff */
[----:B--2---:R-:W-:Y:S01]  /*17560*/  MOV R8, R0 ;  /* 0x0000000000087202 */ /* 0x004fe20000000f00 */
[----:B------:R-:W-:-:S03]  /*17570*/  IMAD R0, R17, c[0x0][0x3a0], RZ ;  /* 0x0000e80011007a24 */ /* 0x000fc600078e02ff */
[C---:B------:R-:W-:Y:S01]  /*17580*/  LEA R4, R8.reuse, R4, 0x7 ;  /* 0x0000000408047211 */ /* 0x040fe200078e38ff */
[----:B------:R-:W-:Y:S01]  /*17590*/  IMAD R0, R7, c[0x0][0x3a4], R0 ;  /* 0x0000e90007007a24 */ /* 0x000fe200078e0200 */
[----:B------:R-:W-:Y:S01]  /*175a0*/  LEA R8, R8, R229, 0x7 ;  /* 0x000000e508087211 */ /* 0x000fe200078e38ff */
[----:B------:R-:W-:Y:S02]  /*175b0*/  IMAD R7, R15, c[0x0][0x3f4], R5 ;  /* 0x0000fd000f077a24 */ /* 0x000fe400078e0205 */
[----:B------:R-:W-:Y:S01]  /*175c0*/  IMAD.IADD R3, R3, 0x1, R0 ;  /* 0x0000000103037824 */ /* 0x000fe200078e0200 */
[----:B------:R-:W-:Y:S01]  /*175d0*/  MOV R0, R4 ;  /* 0x0000000400007202 */ /* 0x000fe20000000f00 */
[----:B------:R-:W-:-:S04]  /*175e0*/  @P0 IMAD.HI.U32 R6, R4, c[0x0][0x4ec], RZ ;  /* 0x00013b0004060a27 */ /* 0x000fc800078e00ff */
[----:B---3--:R-:W-:Y:S01]  /*175f0*/  IMAD.WIDE.U32 R2, R9, c[0x0][0x3e8], R2 ;  /* 0x0000fa0009027a25 */ /* 0x008fe200078e0002 */
[----:B------:R-:W-:-:S03]  /*17600*/  @P0 SHF.R.U32.HI R0, RZ, c[0x0][0x4f0], R6 ;  /* 0x00013c00ff000a19 */ /* 0x000fc60000011606 */
[----:B------:R-:W-:Y:S01]  /*17610*/  IMAD R3, R9, c[0x0][0x3ec], R3 ;  /* 0x0000fb0009037a24 */ /* 0x000fe200078e0203 */
[----:B------:R-:W-:Y:S02]  /*17620*/  SHF.R.S32.HI R6, RZ, 0x1f, R0 ;  /* 0x0000001fff067819 */ /* 0x000fe40000011400 */
[----:B------:R-:W-:Y:S01]  /*17630*/  IADD3 R5, -R0, RZ, RZ ;  /* 0x000000ff00057210 */ /* 0x000fe20007ffe1ff */
[----:B------:R-:W-:-:S04]  /*17640*/  IMAD.WIDE.U32 R2, R15, c[0x0][0x3f0], R2 ;  /* 0x0000fc000f027a25 */ /* 0x000fc800078e0002 */
[----:B------:R-:W-:Y:S02]  /*17650*/  IMAD R6, R6, c[0x0][0x3e0], RZ ;  /* 0x0000f80006067a24 */ /* 0x000fe400078e02ff */
[----:B------:R-:W-:Y:S02]  /*17660*/  IMAD.IADD R3, R3, 0x1, R7 ;  /* 0x0000000103037824 */ /* 0x000fe400078e0207 */
        /* <DEDUP_REMOVED lines=13> */
.L_x_410:
[----:B------:R-:W-:Y:S05]  /*17740*/  BRA.DIV ~URZ, `(.L_x_366) ;  /* 0x00001aa27f007947 */ /* 0x000fea000b800000 */
[----:B------:R3:W4:Y:S02]  /*17750*/  SHFL.IDX PT, R0, R10, RZ, 0x181f ;  /* 0x00181fff0a007589 */ /* 0x00072400000e0000 */
.L_x_411:
[----:B------:R-:W-:Y:S01]  /*17760*/  IMAD R7, R19, c[0x0][0x4e8], RZ ;  /* 0x00013a0013077a24 */ /* 0x000fe200078e02ff */
[----:B------:R-:W-:Y:S04]  /*17770*/  BSSY B0, `(.L_x_367) ;  /* 0x000000b000007945 */ /* 0x000fe80003800000 */
[----:B------:R-:W-:-:S13]  /*17780*/  ISETP.GE.AND P0, PT, R8, R7, PT ;  /* 0x000000070800720c */ /* 0x000fda0003f06270 */
[----:B------:R-:W-:Y:S05]  /*17790*/  @P0 BRA `(.L_x_368) ;  /* 0x0000008000000947 */ /* 0x000fea0003800000 */
[----:B------:R-:W-:Y:S02]  /*177a0*/  ISETP.GE.AND P1, PT, R28, c[0x0][0x3c8], PT ;  /* 0x0000f2001c007a0c */ /* 0x000fe40003f26270 */
[----:B------:R-:W-:-:S11]  /*177b0*/  ISETP.GE.AND P0, PT, R209, c[0x0][0x3c8], PT ;  /* 0x0000f200d1007a0c */ /* 0x000fd60003f06270 */
[CC--:B----4-:R-:W-:Y:S02]  /*177c0*/  @!P1 LEA R4, P3, R28.reuse, R0.reuse, 0x1 ;  /* 0x000000001c049211 */ /* 0x0d0fe400078608ff */
[C---:B------:R-:W-:Y:S02]  /*177d0*/  @!P0 LEA R2, P2, R209.reuse, R0, 0x1 ;  /* 0x00000000d1028211 */ /* 0x040fe400078408ff */
[-C--:B--2---:R-:W-:Y:S02]  /*177e0*/  @!P1 LEA.HI.X R5, R28, R11.reuse, R29, 0x1, P3 ;  /* 0x0000000b1c059211 */ /* 0x084fe400018f0c1d */
[----:B------:R-:W-:-:S03]  /*177f0*/  @!P0 LEA.HI.X R3, R209, R11, R30, 0x1, P2 ;  /* 0x0000000bd1038211 */ /* 0x000fc600010f0c1e */
[----:B------:R2:W-:Y:S04]  /*17800*/  @!P1 ST.E.128 [R4.64], RZ ;  /* 0x000000ff04009985 */ /* 0x0005e8000c101d0a */
[----:B------:R2:W-:Y:S02]  /*17810*/  @!P0 ST.E.128 [R2.64], RZ ;  /* 0x000000ff02008985 */ /* 0x0005e4000c101d0a */
.L_x_368:
[----:B------:R-:W-:Y:S05]  /*17820*/  BSYNC B0 ;  /* 0x0000000000007941 */ /* 0x000fea0003800000 */
.L_x_367:
[----:B------:R-:W-:Y:S05]  /*17830*/  BRA.DIV ~URZ, `(.L_x_369) ;  /* 0x00001a127f007947 */ /* 0x000fea000b800000 */
[----:B--2---:R2:W1:Y:S04]  /*17840*/  SHFL.IDX PT, R11, R6, 0x1, 0x181f ;  /* 0x00381f00060b7f89 */ /* 0x00446800000e0000 */
[----:B----4-:R2:W4:Y:S02]  /*17850*/  SHFL.IDX PT, R0, R10, 0x1, 0x181f ;  /* 0x00381f000a007f89 */ /* 0x01052400000e0000 */
.L_x_412:
[----:B------:R-:W-:Y:S01]  /*17860*/  IADD3 R2, R8, 0x20, RZ ;  /* 0x0000002008027810 */ /* 0x000fe20007ffe0ff */
[----:B------:R-:W-:Y:S03]  /*17870*/  BSSY B0, `(.L_x_370) ;  /* 0x000000b000007945 */ /* 0x000fe60003800000 */
[----:B------:R-:W-:-:S13]  /*17880*/  ISETP.GE.AND P0, PT, R2, R7, PT ;  /* 0x000000070200720c */ /* 0x000fda0003f06270 */
[----:B------:R-:W-:Y:S05]  /*17890*/  @P0 BRA `(.L_x_371) ;  /* 0x0000008000000947 */ /* 0x000fea0003800000 */
[----:B------:R-:W-:Y:S02]  /*178a0*/  ISETP.GE.AND P1, PT, R28, c[0x0][0x3c8], PT ;  /* 0x0000f2001c007a0c */ /* 0x000fe40003f26270 */
[----:B------:R-:W-:-:S11]  /*178b0*/  ISETP.GE.AND P0, PT, R209, c[0x0][0x3c8], PT ;  /* 0x0000f200d1007a0c */ /* 0x000fd60003f06270 */
[CC--:B----4-:R-:W-:Y:S02]  /*178c0*/  @!P1 LEA R4, P3, R28.reuse, R0.reuse, 0x1 ;  /* 0x000000001c049211 */ /* 0x0d0fe400078608ff */
[C---:B------:R-:W-:Y:S02]  /*178d0*/  @!P0 LEA R2, P2, R209.reuse, R0, 0x1 ;  /* 0x00000000d1028211 */ /* 0x040fe400078408ff */
[-C--:B-1----:R-:W-:Y:S02]  /*178e0*/  @!P1 LEA.HI.X R5, R28, R11.reuse, R29, 0x1, P3 ;  /* 0x0000000b1c059211 */ /* 0x082fe400018f0c1d */
[----:B------:R-:W-:-:S03]  /*178f0*/  @!P0 LEA.HI.X R3, R209, R11, R30, 0x1, P2 ;  /* 0x0000000bd1038211 */ /* 0x000fc600010f0c1e */
[----:B------:R1:W-:Y:S04]  /*17900*/  @!P1 ST.E.128 [R4.64], RZ ;  /* 0x000000ff04009985 */ /* 0x0003e8000c101d0a */
[----:B------:R1:W-:Y:S02]  /*17910*/  @!P0 ST.E.128 [R2.64], RZ ;  /* 0x000000ff02008985 */ /* 0x0003e4000c101d0a */
.L_x_371:
[----:B------:R-:W-:Y:S05]  /*17920*/  BSYNC B0 ;  /* 0x0000000000007941 */ /* 0x000fea0003800000 */
.L_x_370:
[----:B------:R-:W-:Y:S05]  /*17930*/  BRA.DIV ~URZ, `(.L_x_372) ;  /* 0x000019d27f007947 */ /* 0x000fea000b800000 */
[----:B-1----:R1:W2:Y:S02]  /*17940*/  SHFL.IDX PT, R11, R6, 0x2, 0x181f ;  /* 0x00581f00060b7f89 */ /* 0x0022a400000e0000 */
.L_x_413:
[----:B------:R-:W-:Y:S05]  /*17950*/  BRA.DIV ~URZ, `(.L_x_373) ;  /* 0x00001a227f007947 */ /* 0x000fea000b800000 */
[----:B----4-:R4:W1:Y:S02]  /*17960*/  SHFL.IDX PT, R0, R10, 0x2, 0x181f ;  /* 0x00581f000a007f89 */ /* 0x01086400000e0000 */
.L_x_414:
[----:B------:R-:W-:Y:S01]  /*17970*/  IADD3 R2, R8, 0x40, RZ ;  /* 0x0000004008027810 */ /* 0x000fe20007ffe0ff */
[----:B------:R-:W-:Y:S03]  /*17980*/  BSSY B0, `(.L_x_374) ;  /* 0x000000b000007945 */ /* 0x000fe60003800000 */
[----:B------:R-:W-:-:S13]  /*17990*/  ISETP.GE.AND P0, PT, R2, R7, PT ;  /* 0x000000070200720c */ /* 0x000fda0003f06270 */
[----:B------:R-:W-:Y:S05]  /*179a0*/  @P0 BRA `(.L_x_375) ;  /* 0x0000008000000947 */ /* 0x000fea0003800000 */
[----:B------:R-:W-:Y:S02]  /*179b0*/  ISETP.GE.AND P1, PT, R28, c[0x0][0x3c8], PT ;  /* 0x0000f2001c007a0c */ /* 0x000fe40003f26270 */
[----:B------:R-:W-:-:S11]  /*179c0*/  ISETP.GE.AND P0, PT, R209, c[0x0][0x3c8], PT ;  /* 0x0000f200d1007a0c */ /* 0x000fd60003f06270 */
[CC--:B-1----:R-:W-:Y:S02]  /*179d0*/  @!P1 LEA R4, P3, R28.reuse, R0.reuse, 0x1 ;  /* 0x000000001c049211 */ /* 0x0c2fe400078608ff */
[C---:B------:R-:W-:Y:S02]  /*179e0*/  @!P0 LEA R2, P2, R209.reuse, R0, 0x1 ;  /* 0x00000000d1028211 */ /* 0x040fe400078408ff */
[-C--:B--2---:R-:W-:Y:S02]  /*179f0*/  @!P1 LEA.HI.X R5, R28, R11.reuse, R29, 0x1, P3 ;  /* 0x0000000b1c059211 */ /* 0x084fe400018f0c1d */
[----:B------:R-:W-:-:S03]  /*17a00*/  @!P0 LEA.HI.X R3, R209, R11, R30, 0x1, P2 ;  /* 0x0000000bd1038211 */ /* 0x000fc600010f0c1e */
[----:B------:R1:W-:Y:S04]  /*17a10*/  @!P1 ST.E.128 [R4.64], RZ ;  /* 0x000000ff04009985 */ /* 0x0003e8000c101d0a */
[----:B------:R1:W-:Y:S02]  /*17a20*/  @!P0 ST.E.128 [R2.64], RZ ;  /* 0x000000ff02008985 */ /* 0x0003e4000c101d0a */
.L_x_375:
[----:B------:R-:W-:Y:S05]  /*17a30*/  BSYNC B0 ;  /* 0x0000000000007941 */ /* 0x000fea0003800000 */
.L_x_374:
[----:B------:R-:W-:Y:S05]  /*17a40*/  BRA.DIV ~URZ, `(.L_x_376) ;  /* 0x000019927f007947 */ /* 0x000fea000b800000 */
[----:B-12---:R-:W1:Y:S04]  /*17a50*/  SHFL.IDX PT, R6, R6, 0x3, 0x181f ;  /* 0x00781f0006067f89 */ /* 0x006e6800000e0000 */
[----:B------:R2:W3:Y:S02]  /*17a60*/  SHFL.IDX PT, R0, R10, 0x3, 0x181f ;  /* 0x00781f000a007f89 */ /* 0x0004e400000e0000 */
.L_x_415:
[----:B------:R-:W-:-:S04]  /*17a70*/  IADD3 R2, R8, 0x60, RZ ;  /* 0x0000006008027810 */ /* 0x000fc80007ffe0ff */
[----:B------:R-:W-:-:S13]  /*17a80*/  ISETP.GE.AND P0, PT, R2, R7, PT ;  /* 0x000000070200720c */ /* 0x000fda0003f06270 */
[----:B------:R-:W-:Y:S05]  /*17a90*/  @P0 BRA `(.L_x_356) ;  /* 0x0000008000000947 */ /* 0x000fea0003800000 */
[----:B------:R-:W-:Y:S02]  /*17aa0*/  ISETP.GE.AND P1, PT, R28, c[0x0][0x3c8], PT ;  /* 0x0000f2001c007a0c */ /* 0x000fe40003f26270 */
[----:B------:R-:W-:-:S11]  /*17ab0*/  ISETP.GE.AND P0, PT, R209, c[0x0][0x3c8], PT ;  /* 0x0000f200d1007a0c */ /* 0x000fd60003f06270 */
[CC--:B---3--:R-:W-:Y:S02]  /*17ac0*/  @!P1 LEA R4, P3, R28.reuse, R0.reuse, 0x1 ;  /* 0x000000001c049211 */ /* 0x0c8fe400078608ff */
[C---:B------:R-:W-:Y:S02]  /*17ad0*/  @!P0 LEA R2, P2, R209.reuse, R0, 0x1 ;  /* 0x00000000d1028211 */ /* 0x040fe400078408ff */
[-C--:B-1----:R-:W-:Y:S02]  /*17ae0*/  @!P1 LEA.HI.X R5, R28, R6.reuse, R29, 0x1, P3 ;  /* 0x000000061c059211 */ /* 0x082fe400018f0c1d */
[----:B------:R-:W-:-:S03]  /*17af0*/  @!P0 LEA.HI.X R3, R209, R6, R30, 0x1, P2 ;  /* 0x00000006d1038211 */ /* 0x000fc600010f0c1e */
[----:B------:R1:W-:Y:S04]  /*17b00*/  @!P1 ST.E.128 [R4.64], RZ ;  /* 0x000000ff04009985 */ /* 0x0003e8000c101d0a */
[----:B------:R1:W-:Y:S02]  /*17b10*/  @!P0 ST.E.128 [R2.64], RZ ;  /* 0x000000ff02008985 */ /* 0x0003e4000c101d0a */
.L_x_356:
[----:B------:R-:W-:Y:S05]  /*17b20*/  BSYNC B1 ;  /* 0x0000000000017941 */ /* 0x000fea0003800000 */
.L_x_340:
        /* <DEDUP_REMOVED lines=11> */
[----:B--23--:R-:W-:-:S04]  /*17be0*/  LOP3.LUT R14, R0, 0x1f, RZ, 0xc0, !PT ;  /* 0x0000001f000e7812 */ /* 0x00cfc800078ec0ff */
[----:B------:R-:W-:Y:S01]  /*17bf0*/  ISETP.NE.AND P6, PT, R14, 0x1f, PT ;  /* 0x0000001f0e00780c */ /* 0x000fe20003fc5270 */
[----:B------:R-:W-:Y:S10]  /*17c00*/  BRA.DIV ~URZ, `(.L_x_378) ;  /* 0x000018927f007947 */ /* 0x000ff4000b800000 */
[----:B------:R1:W2:Y:S02]  /*17c10*/  SHFL.IDX PT, R10, R67, RZ, 0x1f ;  /* 0x00001fff430a7589 */ /* 0x0002a400000e0000 */
.L_x_416:
[----:B------:R-:W-:Y:S05]  /*17c20*/  BRA.DIV ~URZ, `(.L_x_379) ;  /* 0x000018e27f007947 */ /* 0x000fea000b800000 */
[----:B------:R3:W4:Y:S02]  /*17c30*/  SHFL.IDX PT, R8, R67, 0x1, 0x1f ;  /* 0x00201f0043087f89 */ /* 0x00072400000e0000 */
.L_x_417:
        /* <DEDUP_REMOVED lines=19> */
.L_x_418:
        /* <DEDUP_REMOVED lines=16> */
.L_x_419:
[----:B---3--:R-:W-:Y:S01]  /*17e70*/  IMAD R0, R0, c[0x0][0x538], RZ ;  /* 0x00014e0000007a24 */ /* 0x008fe200078e02ff */
[----:B------:R-:W-:Y:S04]  /*17e80*/  BSSY B1, `(.L_x_382) ;  /* 0x0000083000017945 */ /* 0x000fe80003800000 */
[----:B----4-:R-:W-:-:S04]  /*17e90*/  IADD3 R8, R0, R8, RZ ;  /* 0x0000000800087210 */ /* 0x010fc80007ffe0ff */
[----:B--2---:R-:W-:-:S13]  /*17ea0*/  ISETP.GT.AND P0, PT, R8, R10, PT ;  /* 0x0000000a0800720c */ /* 0x004fda0003f04270 */
[----:B------:R-:W-:Y:S05]  /*17eb0*/  @P0 BRA `(.L_x_383) ;  /* 0x0000025000000947 */ /* 0x000fea0003800000 */
.L_x_387:
        /* <DEDUP_REMOVED lines=17> */
.L_x_420:
        /* <DEDUP_REMOVED lines=16> */
.L_x_421:
[----:B--2---:R-:W-:-:S05]  /*180d0*/  IMAD R0, R0, c[0x0][0x538], RZ ;  /* 0x00014e0000007a24 */ /* 0x004fca00078e02ff */
[----:B------:R-:W-:-:S04]  /*180e0*/  IADD3 R8, R0, R8, RZ ;  /* 0x0000000800087210 */ /* 0x000fc80007ffe0ff */
[----:B------:R-:W-:-:S13]  /*180f0*/  ISETP.GT.AND P0, PT, R8, R10, PT ;  /* 0x0000000a0800720c */ /* 0x000fda0003f04270 */
[----:B-1----:R-:W-:Y:S05]  /*18100*/  @!P0 BRA `(.L_x_387) ;  /* 0xfffffdb000008947 */ /* 0x002fea000383ffff */
.L_x_383:
[----:B------:R-:W-:-:S05]  /*18110*/  IADD3 R11, -R0, R8, RZ ;  /* 0x00000008000b7210 */ /* 0x000fca0007ffe1ff */
[----:B------:R-:W-:-:S05]  /*18120*/  IMAD R0, R4, c[0x0][0x538], R11 ;  /* 0x00014e0004007a24 */ /* 0x000fca00078e020b */
[----:B------:R-:W-:Y:S01]  /*18130*/  ISETP.GT.AND P0, PT, R0, R10, PT ;  /* 0x0000000a0000720c */ /* 0x000fe20003f04270 */
[----:B------:R-:W-:-:S12]  /*18140*/  BRA.DIV ~URZ, `(.L_x_388) ;  /* 0x000018027f007947 */ /* 0x000fd8000b800000 */
[----:B------:R-:W-:-:S04]  /*18150*/  VOTE.ANY R5, PT, !P0 ;  /* 0x0000000000057806 */ /* 0x000fc800040e0100 */
.L_x_422:
[----:B------:R2:W3:Y:S01]  /*18160*/  POPC R12, R5 ;  /* 0x00000005000c7309 */ /* 0x0004e20000000000 */
[----:B------:R-:W-:Y:S05]  /*18170*/  BRA.DIV ~URZ, `(.L_x_389) ;  /* 0x000018227f007947 */ /* 0x000fea000b800000 */
[----:B---3--:R3:W4:Y:S04]  /*18180*/  SHFL.IDX PT, R8, R6, R12, 0x1f ;  /* 0x00001f0c06087589 */ /* 0x00872800000e0000 */
[----:B------:R3:W1:Y:S02]  /*18190*/  SHFL.IDX PT, R7, R7, R12, 0x1f ;  /* 0x00001f0c07077589 */ /* 0x00066400000e0000 */
.L_x_423:
[----:B------:R-:W-:Y:S01]  /*181a0*/  ISETP.NE.AND P0, PT, R5, RZ, PT ;  /* 0x000000ff0500720c */ /* 0x000fe20003f05270 */
[----:B------:R-:W-:-:S12]  /*181b0*/  BSSY B0, `(.L_x_390) ;  /* 0x0000005000007945 */ /* 0x000fd80003800000 */
[----:B------:R-:W-:Y:S05]  /*181c0*/  @!P0 BRA `(.L_x_391) ;  /* 0x0000003000008947 */ /* 0x000fea0003800000 */
[----:B------:R-:W-:Y:S01]  /*181d0*/  IADD3 R3, R12, -0x1, RZ ;  /* 0xffffffff0c037810 */ /* 0x000fe20007ffe0ff */
[----:B------:R-:W-:Y:S05]  /*181e0*/  BRA.DIV ~URZ, `(.L_x_392) ;  /* 0x000018827f007947 */ /* 0x000fea000b800000 */
[----:B------:R2:W3:Y:S02]  /*181f0*/  SHFL.IDX PT, R13, R4, R3, 0x1f ;  /* 0x00001f03040d7589 */ /* 0x0004e400000e0000 */
.L_x_391:
[----:B------:R-:W-:Y:S05]  /*18200*/  BSYNC B0 ;  /* 0x0000000000007941 */ /* 0x000fea0003800000 */
.L_x_390:
[----:B--23--:R-:W-:Y:S01]  /*18210*/  IMAD R5, R13, c[0x0][0x538], R11 ;  /* 0x00014e000d057a24 */ /* 0x00cfe200078e020b */
[----:B-1--4-:R-:W-:Y:S02]  /*18220*/  IABS R4, R8 ;  /* 0x0000000800047213 */ /* 0x012fe40000000000 */
        /* <DEDUP_REMOVED lines=57> */
[C---:B------:R-:W-:Y:S02]  /*185c0*/  IMAD R2, R7.reuse, 0x1000000, R2 ;  /* 0x0100000007027824 */ /* 0x040fe400078e0202 */
[----:B------:R-:W-:Y:S02]  /*185d0*/  IMAD R4, R0, R8, RZ ;  /* 0x0000000800047224 */ /* 0x000fe400078e02ff */
[----:B------:R-:W-:-:S04]  /*185e0*/  IMAD R3, R7, R3, R0 ;  /* 0x0000000307037224 */ /* 0x000fc800078e0200 */
[----:B------:R-:W-:Y:S01]  /*185f0*/  IMAD R0, R3, 0x10000, R2 ;  /* 0x0001000003007824 */ /* 0x000fe200078e0202 */
[----:B------:R-:W-:-:S04]  /*18600*/  IADD3 R4, R10, -R4, RZ ;  /* 0x800000040a047210 */ /* 0x000fc80007ffe0ff */
[----:B------:R1:W-:Y:S01]  /*18610*/  STL [R1+0x40], R0 ;  /* 0x0000400001007387 */ /* 0x0003e20000100800 */
[----:B---3--:R-:W-:-:S05]  /*18620*/  IMAD.IADD R13, R12, 0x1, R13 ;  /* 0x000000010c0d7824 */ /* 0x008fca00078e020d */
[----:B------:R1:W-:Y:S04]  /*18630*/  STL [R1+0x44], R13 ;  /* 0x0000440d01007387 */ /* 0x0003e80000100800 */
[----:B------:R1:W-:Y:S01]  /*18640*/  STL [R1+0x3c], R4 ;  /* 0x00003c0401007387 */ /* 0x0003e20000100800 */
[----:B------:R-:W-:Y:S05]  /*18650*/  BRA `(.L_x_393) ;  /* 0x0000005000007947 */ /* 0x000fea0003800000 */
.L_x_384:
[----:B------:R-:W-:Y:S01]  /*18660*/  MOV R0, c[0x0][0x53c] ;  /* 0x00014f0000007a02 */ /* 0x000fe20000000f00 */
[----:B------:R2:W-:Y:S04]  /*18670*/  STL [R1+0x38], R10 ;  /* 0x0000380a01007387 */ /* 0x0005e80000100800 */
[----:B------:R2:W-:Y:S04]  /*18680*/  STL [R1+0x3c], RZ ;  /* 0x00003cff01007387 */ /* 0x0005e80000100800 */
[----:B------:R2:W-:Y:S04]  /*18690*/  STL [R1+0x40], RZ ;  /* 0x000040ff01007387 */ /* 0x0005e80000100800 */
[----:B------:R2:W-:Y:S02]  /*186a0*/  STL [R1+0x44], R0 ;  /* 0x0000440001007387 */ /* 0x0005e40000100800 */
.L_x_393:
[----:B------:R-:W-:Y:S05]  /*186b0*/  BSYNC B1 ;  /* 0x0000000000017941 */ /* 0x000fea0003800000 */
.L_x_382:
        /* <DEDUP_REMOVED lines=9> */
.L_x_377:
[----:B--2---:R-:W2:Y:S02]  /*18750*/  LDL R0, [R1+0x44] ;  /* 0x0000440001007983 */ /* 0x004ea40000100800 */
[----:B--2---:R-:W-:-:S13]  /*18760*/  ISETP.GE.AND P0, PT, R0, c[0x0][0x53c], PT ;  /* 0x00014f0000007a0c */ /* 0x004fda0003f06270 */
[----:B-1----:R-:W-:Y:S01]  /*18770*/  @P0 CALL.REL.NOINC `(.L_x_394) ;  /* 0x0000001000000944 */ /* 0x002fe20003c00000 */
[----:B------:R-:W-:Y:S05]  /*18780*/  BRA `(.L_x_395) ;  /* 0xfffe8ae000007947 */ /* 0x000fea000383ffff */
.L_x_394:
[----:B------:R-:W-:Y:S05]  /*18790*/  EXIT ;  /* 0x000000000000794d */ /* 0x000fea0003800000 */
.L_x_236:
[----:B------:R-:W-:Y:S01]  /*187a0*/  IMAD.MOV.U32 R0, RZ, RZ, R5 ;  /* 0x000000ffff007224 */ /* 0x000fe200078e0005 */
[----:B------:R-:W-:Y:S02]  /*187b0*/  MOV R2, 0x1 ;  /* 0x0000000100027802 */ /* 0x000fe40000000f00 */
[----:B------:R-:W-:Y:S02]  /*187c0*/  MOV R3, 0x187e0 ;  /* 0x000187e000037802 */ /* 0x000fe40000000f00 */
[----:B------:R-:W-:Y:S05]  /*187d0*/  CALL.REL.NOINC `($__internal_8_$__cuda_sm70_shflsync_up_p) ;  /* 0x0000138000007944 */ /* 0x000fea0003c00000 */
[----:B------:R-:W-:Y:S01]  /*187e0*/  MOV R0, R4 ;  /* 0x0000000400007202 */ /* 0x000fe20000000f00 */
[----:B------:R-:W-:Y:S05]  /*187f0*/  BRA `(.L_x_396) ;  /* 0xfffe7c8000007947 */ /* 0x000fea000383ffff */
.L_x_237:
[----:B------:R-:W-:Y:S01]  /*18800*/  IMAD.MOV.U32 R0, RZ, RZ, R5 ;  /* 0x000000ffff007224 */ /* 0x000fe200078e0005 */
[----:B------:R-:W-:Y:S02]  /*18810*/  MOV R2, 0x2 ;  /* 0x0000000200027802 */ /* 0x000fe40000000f00 */
[----:B------:R-:W-:Y:S02]  /*18820*/  MOV R3, 0x18840 ;  /* 0x0001884000037802 */ /* 0x000fe40000000f00 */
[----:B------:R-:W-:Y:S05]  /*18830*/  CALL.REL.NOINC `($__internal_8_$__cuda_sm70_shflsync_up_p) ;  /* 0x0000132000007944 */ /* 0x000fea0003c00000 */
[----:B------:R-:W-:Y:S01]  /*18840*/  SEL R0, R4, RZ, P4 ;  /* 0x000000ff04007207 */ /* 0x000fe20002000000 */
[----:B------:R-:W-:Y:S01]  /*18850*/  IMAD.MOV.U32 R2, RZ, RZ, 0x4 ;  /* 0x00000004ff027424 */ /* 0x000fe200078e00ff */
[----:B------:R-:W-:-:S03]  /*18860*/  MOV R3, 0x18890 ;  /* 0x0001889000037802 */ /* 0x000fc60000000f00 */
[----:B------:R-:W-:Y:S02]  /*18870*/  IMAD.IADD R0, R5, 0x1, R0 ;  /* 0x0000000105007824 */ /* 0x000fe400078e0200 */
        /* <DEDUP_REMOVED lines=14> */
[----:B------:R-:W-:Y:S01]  /*18960*/  IMAD.IADD R4, R0, 0x1, R4 ;  /* 0x0000000100047824 */ /* 0x000fe200078e0204 */
[----:B------:R-:W-:-:S03]  /*18970*/  MOV R0, 0x1f ;  /* 0x0000001f00007802 */ /* 0x000fc60000000f00 */
[----:B------:R-:W-:Y:S02]  /*18980*/  IMAD.MOV.U32 R9, RZ, RZ, R4 ;  /* 0x000000ffff097224 */ /* 0x000fe400078e0004 */
[----:B------:R-:W-:Y:S05]  /*18990*/  CALL.REL.NOINC `($__internal_7_$__cuda_sm70_shflsync_idx_p) ;  /* 0x0000117000007944 */ /* 0x000fea0003c00000 */
[----:B------:R-:W-:Y:S05]  /*189a0*/  BRA `(.L_x_397) ;  /* 0xfffe7bd000007947 */ /* 0x000fea000383ffff */
.L_x_239:
[----:B------:R-:W-:Y:S02]  /*189b0*/  SEL R0, RZ, 0x1, P0 ;  /* 0x00000001ff007807 */ /* 0x000fe40000000000 */
[----:B------:R-:W-:Y:S02]  /*189c0*/  MOV R2, 0x189e0 ;  /* 0x000189e000027802 */ /* 0x000fe40000000f00 */
[----:B------:R-:W-:Y:S05]  /*189d0*/  CALL.REL.NOINC `($__internal_9_$__cuda_sm70_votesync_ballot) ;  /* 0x000011f000007944 */ /* 0x000fea0003c00000 */
[----:B------:R-:W-:Y:S01]  /*189e0*/  MOV R5, R0 ;  /* 0x0000000000057202 */ /* 0x000fe20000000f00 */
[----:B------:R-:W-:Y:S05]  /*189f0*/  BRA `(.L_x_398) ;  /* 0xfffe7c1000007947 */ /* 0x000fea000383ffff */
.L_x_240:
[----:B------:R-:W-:Y:S01]  /*18a00*/  IMAD.MOV.U32 R9, RZ, RZ, R8 ;  /* 0x000000ffff097224 */ /* 0x000fe200078e0008 */
[----:B--2---:R-:W-:Y:S01]  /*18a10*/  MOV R3, R14 ;  /* 0x0000000e00037202 */ /* 0x004fe20000000f00 */
[----:B------:R-:W-:Y:S01]  /*18a20*/  IMAD.MOV.U32 R0, RZ, RZ, 0x1f ;  /* 0x0000001fff007424 */ /* 0x000fe200078e00ff */
[----:B------:R-:W-:Y:S02]  /*18a30*/  MOV R2, 0x18a50 ;  /* 0x00018a5000027802 */ /* 0x000fe40000000f00 */
[----:B-1----:R-:W-:Y:S05]  /*18a40*/  CALL.REL.NOINC `($__internal_7_$__cuda_sm70_shflsync_idx_p) ;  /* 0x000010c000007944 */ /* 0x002fea0003c00000 */
[----:B------:R-:W-:Y:S01]  /*18a50*/  IMAD.MOV.U32 R12, RZ, RZ, R0 ;  /* 0x000000ffff0c7224 */ /* 0x000fe200078e0000 */
[----:B------:R-:W-:Y:S01]  /*18a60*/  MOV R9, R7 ;  /* 0x0000000700097202 */ /* 0x000fe20000000f00 */
[----:B------:R-:W-:Y:S01]  /*18a70*/  IMAD.MOV.U32 R6, RZ, RZ, RZ ;  /* 0x000000ffff067224 */ /* 0x000fe200078e00ff */
[----:B------:R-:W-:Y:S01]  /*18a80*/  MOV R3, R14 ;  /* 0x0000000e00037202 */ /* 0x000fe20000000f00 */
[----:B------:R-:W-:Y:S01]  /*18a90*/  IMAD.MOV.U32 R0, RZ, RZ, 0x1f ;  /* 0x0000001fff007424 */ /* 0x000fe200078e00ff */
[----:B------:R-:W-:-:S02]  /*18aa0*/  MOV R2, 0x18ac0 ;  /* 0x00018ac000027802 */ /* 0x000fc40000000f00 */
[----:B------:R-:W-:Y:S05]  /*18ab0*/  CALL.REL.NOINC `($__internal_7_$__cuda_sm70_shflsync_idx_p) ;  /* 0x0000105000007944 */ /* 0x000fea0003c00000 */
[----:B------:R-:W-:Y:S01]  /*18ac0*/  MOV R11, R0 ;  /* 0x00000000000b7202 */ /* 0x000fe20000000f00 */
[----:B------:R-:W-:Y:S05]  /*18ad0*/  BRA `(.L_x_399) ;  /* 0xfffe7b8000007947 */ /* 0x000fea000383ffff */
.L_x_243:
[----:B------:R-:W-:Y:S01]  /*18ae0*/  IMAD.MOV.U32 R9, RZ, RZ, R4 ;  /* 0x000000ffff097224 */ /* 0x000fe200078e0004 */
[----:B------:R-:W-:-:S02]  /*18af0*/  MOV R0, 0x1f ;  /* 0x0000001f00007802 */ /* 0x000fc40000000f00 */
[----:B------:R-:W-:Y:S02]  /*18b00*/  MOV R2, 0x18b20 ;  /* 0x00018b2000027802 */ /* 0x000fe40000000f00 */
[----:B-1234-:R-:W-:Y:S05]  /*18b10*/  CALL.REL.NOINC `($__internal_7_$__cuda_sm70_shflsync_idx_p) ;  /* 0x00000ff000007944 */ /* 0x01efea0003c00000 */
[----:B------:R-:W-:Y:S01]  /*18b20*/  MOV R6, R0 ;  /* 0x0000000000067202 */ /* 0x000fe20000000f00 */
[----:B------:R-:W-:Y:S05]  /*18b30*/  BRA `(.L_x_242) ;  /* 0xfffe7b8000007947 */ /* 0x000fea000383ffff */
.L_x_337:
[----:B-12---:R1:W5:Y:S01]  /*18b40*/  LDL R2, [R1+0x10] ;  /* 0x0000100001027983 */ /* 0x0063620000100800 */
[----:B------:R-:W-:Y:S01]  /*18b50*/  IMAD.MOV.U32 R5, RZ, RZ, 0x2 ;  /* 0x00000002ff057424 */ /* 0x000fe200078e00ff */
[----:B------:R-:W-:Y:S01]  /*18b60*/  MOV R7, 0x1f ;  /* 0x0000001f00077802 */ /* 0x000fe20000000f00 */
[----:B------:R-:W-:Y:S01]  /*18b70*/  IMAD.MOV.U32 R6, RZ, RZ, -0x1 ;  /* 0xffffffffff067424 */ /* 0x000fe200078e00ff */
[----:B------:R-:W-:Y:S02]  /*18b80*/  MOV R4, 0x18ba0 ;  /* 0x00018ba000047802 */ /* 0x000fe40000000f00 */
[----:B-1---5:R-:W-:Y:S05]  /*18b90*/  CALL.REL.NOINC `($__internal_6_$__cuda_sm70_shflsync_bfly_p) ;  /* 0x00000f3000007944 */ /* 0x022fea0003c00000 */
[----:B------:R-:W2:Y:S01]  /*18ba0*/  LDL.LU R0, [R1+0x10] ;  /* 0x0000100001007983 */ /* 0x000ea20000300800 */
[----:B------:R-:W-:Y:S02]  /*18bb0*/  MOV R5, 0x1 ;  /* 0x0000000100057802 */ /* 0x000fe40000000f00 */
[----:B------:R-:W-:Y:S01]  /*18bc0*/  MOV R4, 0x18c00 ;  /* 0x00018c0000047802 */ /* 0x000fe20000000f00 */
[----:B--2---:R-:W-:-:S05]  /*18bd0*/  FADD.FTZ R3, R0, R2 ;  /* 0x0000000200037221 */ /* 0x004fca0000010000 */
[----:B------:R-:W-:Y:S02]  /*18be0*/  MOV R2, R3 ;  /* 0x0000000300027202 */ /* 0x000fe40000000f00 */
[----:B------:R-:W-:Y:S05]  /*18bf0*/  CALL.REL.NOINC `($__internal_6_$__cuda_sm70_shflsync_bfly_p) ;  /* 0x00000ed000007944 */ /* 0x000fea0003c00000 */
[----:B------:R-:W-:Y:S02]  /*18c00*/  FADD.FTZ R0, R3, R2 ;  /* 0x0000000203007221 */ /* 0x000fe40000010000 */
[----:B------:R1:W5:Y:S01]  /*18c10*/  LDL R2, [R1+0x14] ;  /* 0x0000140001027983 */ /* 0x0003620000100800 */
[----:B------:R-:W-:Y:S02]  /*18c20*/  MOV R5, 0x2 ;  /* 0x0000000200057802 */ /* 0x000fe40000000f00 */
        /* <DEDUP_REMOVED lines=8> */
[----:B------:R-:W-:Y:S01]  /*18cb0*/  MOV R4, R2 ;  /* 0x0000000200047202 */ /* 0x000fe20000000f00 */
[----:B------:R-:W-:Y:S05]  /*18cc0*/  BRA `(.L_x_400) ;  /* 0xffffbbb000007947 */ /* 0x000fea000383ffff */
.L_x_344:
[----:B--234-:R-:W-:Y:S01]  /*18cd0*/  IMAD.MOV.U32 R9, RZ, RZ, R7 ;  /* 0x000000ffff097224 */ /* 0x01cfe200078e0007 */
[----:B------:R-:W-:Y:S01]  /*18ce0*/  MOV R3, RZ ;  /* 0x000000ff00037202 */ /* 0x000fe20000000f00 */
[----:B------:R-:W-:Y:S01]  /*18cf0*/  IMAD.MOV.U32 R0, RZ, RZ, 0x181f ;  /* 0x0000181fff007424 */ /* 0x000fe200078e00ff */
[----:B------:R-:W-:Y:S02]  /*18d00*/  MOV R2, 0x18d20 ;  /* 0x00018d2000027802 */ /* 0x000fe40000000f00 */
[----:B-1----:R-:W-:Y:S05]  /*18d10*/  CALL.REL.NOINC `($__internal_7_$__cuda_sm70_shflsync_idx_p) ;  /* 0x00000df000007944 */ /* 0x002fea0003c00000 */
[----:B------:R-:W-:Y:S01]  /*18d20*/  MOV R8, R0 ;  /* 0x0000000000087202 */ /* 0x000fe20000000f00 */
[----:B------:R-:W-:Y:S05]  /*18d30*/  BRA `(.L_x_401) ;  /* 0xffffd14000007947 */ /* 0x000fea000383ffff */
.L_x_345:
[----:B------:R-:W-:Y:S01]  /*18d40*/  IMAD.MOV.U32 R9, RZ, RZ, R10 ;  /* 0x000000ffff097224 */ /* 0x000fe200078e000a */
[----:B------:R-:W-:Y:S01]  /*18d50*/  MOV R3, RZ ;  /* 0x000000ff00037202 */ /* 0x000fe20000000f00 */
[----:B------:R-:W-:Y:S01]  /*18d60*/  IMAD.MOV.U32 R0, RZ, RZ, 0x181f ;  /* 0x0000181fff007424 */ /* 0x000fe200078e00ff */
[----:B------:R-:W-:Y:S02]  /*18d70*/  MOV R2, 0x18d90 ;  /* 0x00018d9000027802 */ /* 0x000fe40000000f00 */
[----:B-123--:R-:W-:Y:S05]  /*18d80*/  CALL.REL.NOINC `($__internal_7_$__cuda_sm70_shflsync_idx_p) ;  /* 0x00000d8000007944 */ /* 0x00efea0003c00000 */
[----:B------:R-:W-:Y:S05]  /*18d90*/  BRA `(.L_x_402) ;  /* 0xffffd10000007947 */ /* 0x000fea000383ffff */
.L_x_348:
[----:B------:R-:W-:Y:S01]  /*18da0*/  IMAD.MOV.U32 R9, RZ, RZ, R7 ;  /* 0x000000ffff097224 */ /* 0x000fe200078e0007 */
[----:B--2---:R-:W-:Y:S01]  /*18db0*/  MOV R3, 0x1 ;  /* 0x0000000100037802 */ /* 0x004fe20000000f00 */
[----:B------:R-:W-:Y:S01]  /*18dc0*/  IMAD.MOV.U32 R0, RZ, RZ, 0x181f ;  /* 0x0000181fff007424 */ /* 0x000fe200078e00ff */
[----:B------:R-:W-:-:S02]  /*18dd0*/  MOV R2, 0x18df0 ;  /* 0x00018df000027802 */ /* 0x000fc40000000f00 */
[----:B-1-34-:R-:W-:Y:S05]  /*18de0*/  CALL.REL.NOINC `($__internal_7_$__cuda_sm70_shflsync_idx_p) ;  /* 0x00000d2000007944 */ /* 0x01afea0003c00000 */
[----:B------:R-:W-:Y:S01]  /*18df0*/  IMAD.MOV.U32 R8, RZ, RZ, R0 ;  /* 0x000000ffff087224 */ /* 0x000fe200078e0000 */
[----:B------:R-:W-:Y:S01]  /*18e00*/  MOV R3, 0x1 ;  /* 0x0000000100037802 */ /* 0x000fe20000000f00 */
[----:B------:R-:W-:Y:S01]  /*18e10*/  IMAD.MOV.U32 R9, RZ, RZ, R10 ;  /* 0x000000ffff097224 */ /* 0x000fe200078e000a */
[----:B------:R-:W-:-:S02]  /*18e20*/  MOV R0, 0x181f ;  /* 0x0000181f00007802 */ /* 0x000fc40000000f00 */
[----:B------:R-:W-:Y:S02]  /*18e30*/  MOV R2, 0x18e50 ;  /* 0x00018e5000027802 */ /* 0x000fe40000000f00 */
[----:B------:R-:W-:Y:S05]  /*18e40*/  CALL.REL.NOINC `($__internal_7_$__cuda_sm70_shflsync_idx_p) ;  /* 0x00000cc000007944 */ /* 0x000fea0003c00000 */
[----:B------:R-:W-:Y:S05]  /*18e50*/  BRA `(.L_x_403) ;  /* 0xffffd13000007947 */ /* 0x000fea000383ffff */
.L_x_351:
[----:B------:R-:W-:Y:S01]  /*18e60*/  IMAD.MOV.U32 R9, RZ, RZ, R7 ;  /* 0x000000ffff097224 */ /* 0x000fe200078e0007 */
[----:B-1----:R-:W-:Y:S01]  /*18e70*/  MOV R3, 0x2 ;  /* 0x0000000200037802 */ /* 0x002fe20000000f00 */
[----:B--2---:R-:W-:Y:S01]  /*18e80*/  IMAD.MOV.U32 R0, RZ, RZ, 0x181f ;  /* 0x0000181fff007424 */ /* 0x004fe200078e00ff */
[----:B------:R-:W-:Y:S02]  /*18e90*/  MOV R2, 0x18eb0 ;  /* 0x00018eb000027802 */ /* 0x000fe40000000f00 */
[----:B---34-:R-:W-:Y:S05]  /*18ea0*/  CALL.REL.NOINC `($__internal_7_$__cuda_sm70_shflsync_idx_p) ;  /* 0x00000c6000007944 */ /* 0x018fea0003c00000 */
[----:B------:R-:W-:Y:S01]  /*18eb0*/  MOV R8, R0 ;  /* 0x0000000000087202 */ /* 0x000fe20000000f00 */
[----:B------:R-:W-:Y:S05]  /*18ec0*/  BRA `(.L_x_404) ;  /* 0xffffd1b000007947 */ /* 0x000fea000383ffff */
.L_x_352:
[----:B------:R-:W-:Y:S01]  /*18ed0*/  IMAD.MOV.U32 R9, RZ, RZ, R10 ;  /* 0x000000ffff097224 */ /* 0x000fe200078e000a */
[----:B-1----:R-:W-:Y:S01]  /*18ee0*/  MOV R3, 0x2 ;  /* 0x0000000200037802 */ /* 0x002fe20000000f00 */
[----:B--2---:R-:W-:Y:S01]  /*18ef0*/  IMAD.MOV.U32 R0, RZ, RZ, 0x181f ;  /* 0x0000181fff007424 */ /* 0x004fe200078e00ff */
[----:B------:R-:W-:Y:S02]  /*18f00*/  MOV R2, 0x18f20 ;  /* 0x00018f2000027802 */ /* 0x000fe40000000f00 */
[----:B---34-:R-:W-:Y:S05]  /*18f10*/  CALL.REL.NOINC `($__internal_7_$__cuda_sm70_shflsync_idx_p) ;  /* 0x00000bf000007944 */ /* 0x018fea0003c00000 */
[----:B------:R-:W-:Y:S05]  /*18f20*/  BRA `(.L_x_405) ;  /* 0xffffd17000007947 */ /* 0x000fea000383ffff */
.L_x_355:
[----:B------:R-:W-:Y:S01]  /*18f30*/  IMAD.MOV.U32 R9, RZ, RZ, R7 ;  /* 0x000000ffff097224 */ /* 0x000fe200078e0007 */
[----:B-1----:R-:W-:Y:S01]  /*18f40*/  MOV R3, 0x3 ;  /* 0x0000000300037802 */ /* 0x002fe20000000f00 */
[----:B----4-:R-:W-:Y:S01]  /*18f50*/  IMAD.MOV.U32 R0, RZ, RZ, 0x181f ;  /* 0x0000181fff007424 */ /* 0x010fe200078e00ff */
[----:B------:R-:W-:-:S02]  /*18f60*/  MOV R2, 0x18f80 ;  /* 0x00018f8000027802 */ /* 0x000fc40000000f00 */
[----:B--23--:R-:W-:Y:S05]  /*18f70*/  CALL.REL.NOINC `($__internal_7_$__cuda_sm70_shflsync_idx_p) ;  /* 0x00000b9000007944 */ /* 0x00cfea0003c00000 */
[----:B------:R-:W-:Y:S01]  /*18f80*/  IMAD.MOV.U32 R7, RZ, RZ, R0 ;  /* 0x000000ffff077224 */ /* 0x000fe200078e0000 */
[----:B------:R-:W-:Y:S01]  /*18f90*/  MOV R3, 0x3 ;  /* 0x0000000300037802 */ /* 0x000fe20000000f00 */
[----:B------:R-:W-:Y:S01]  /*18fa0*/  IMAD.MOV.U32 R9, RZ, RZ, R10 ;  /* 0x000000ffff097224 */ /* 0x000fe200078e000a */
[----:B------:R-:W-:-:S02]  /*18fb0*/  MOV R0, 0x181f ;  /* 0x0000181f00007802 */ /* 0x000fc40000000f00 */
[----:B------:R-:W-:Y:S02]  /*18fc0*/  MOV R2, 0x18fe0 ;  /* 0x00018fe000027802 */ /* 0x000fe40000000f00 */
[----:B------:R-:W-:Y:S05]  /*18fd0*/  CALL.REL.NOINC `($__internal_7_$__cuda_sm70_shflsync_idx_p) ;  /* 0x00000b3000007944 */ /* 0x000fea0003c00000 */
[----:B------:R-:W-:Y:S05]  /*18fe0*/  BRA `(.L_x_406) ;  /* 0xffffd1b000007947 */ /* 0x000fea000383ffff */
.L_x_357:
[----:B------:R-:W-:Y:S01]  /*18ff0*/  IMAD.MOV.U32 R9, RZ, RZ, R14 ;  /* 0x000000ffff097224 */ /* 0x000fe200078e000e */
[----:B------:R-:W-:Y:S01]  /*19000*/  MOV R3, RZ ;  /* 0x000000ff00037202 */ /* 0x000fe20000000f00 */
[----:B------:R-:W-:Y:S01]  /*19010*/  IMAD.MOV.U32 R0, RZ, RZ, 0x1c1f ;  /* 0x00001c1fff007424 */ /* 0x000fe200078e00ff */
[----:B------:R-:W-:Y:S02]  /*19020*/  MOV R2, 0x19040 ;  /* 0x0001904000027802 */ /* 0x000fe40000000f00 */
[----:B------:R-:W-:Y:S05]  /*19030*/  CALL.REL.NOINC `($__internal_7_$__cuda_sm70_shflsync_idx_p) ;  /* 0x00000ad000007944 */ /* 0x000fea0003c00000 */
[----:B------:R-:W-:Y:S01]  /*19040*/  MOV R5, R0 ;  /* 0x0000000000057202 */ /* 0x000fe20000000f00 */
[----:B------:R-:W-:Y:S05]  /*19050*/  BRA `(.L_x_407) ;  /* 0xffffd43000007947 */ /* 0x000fea000383ffff */
.L_x_358:
[----:B------:R-:W-:Y:S01]  /*19060*/  IMAD.MOV.U32 R9, RZ, RZ, R28 ;  /* 0x000000ffff097224 */ /* 0x000fe200078e001c */
[----:B------:R-:W-:Y:S01]  /*19070*/  MOV R3, RZ ;  /* 0x000000ff00037202 */ /* 0x000fe20000000f00 */
[----:B------:R-:W-:Y:S01]  /*19080*/  IMAD.MOV.U32 R0, RZ, RZ, 0x1c1f ;  /* 0x00001c1fff007424 */ /* 0x000fe200078e00ff */
[----:B------:R-:W-:Y:S02]  /*19090*/  MOV R2, 0x190b0 ;  /* 0x000190b000027802 */ /* 0x000fe40000000f00 */
[----:B-12---:R-:W-:Y:S05]  /*190a0*/  CALL.REL.NOINC `($__internal_7_$__cuda_sm70_shflsync_idx_p) ;  /* 0x00000a6000007944 */ /* 0x006fea0003c00000 */
[----:B------:R-:W-:Y:S05]  /*190b0*/  BRA `(.L_x_408) ;  /* 0xffffd3f000007947 */ /* 0x000fea000383ffff */
.L_x_361:
[----:B----4-:R-:W-:Y:S01]  /*190c0*/  IMAD.MOV.U32 R9, RZ, RZ, R14 ;  /* 0x000000ffff097224 */ /* 0x010fe200078e000e */
[----:B------:R-:W-:Y:S01]  /*190d0*/  MOV R3, 0x1 ;  /* 0x0000000100037802 */ /* 0x000fe20000000f00 */
[----:B------:R-:W-:Y:S01]  /*190e0*/  IMAD.MOV.U32 R0, RZ, RZ, 0x1c1f ;  /* 0x00001c1fff007424 */ /* 0x000fe200078e00ff */
[----:B------:R-:W-:-:S02]  /*190f0*/  MOV R2, 0x19110 ;  /* 0x0001911000027802 */ /* 0x000fc40000000f00 */
[----:B-123--:R-:W-:Y:S05]  /*19100*/  CALL.REL.NOINC `($__internal_7_$__cuda_sm70_shflsync_idx_p) ;  /* 0x00000a0000007944 */ /* 0x00efea0003c00000 */
[----:B------:R-:W-:Y:S01]  /*19110*/  IMAD.MOV.U32 R5, RZ, RZ, R0 ;  /* 0x000000ffff057224 */ /* 0x000fe200078e0000 */
[----:B------:R-:W-:Y:S01]  /*19120*/  MOV R3, 0x1 ;  /* 0x0000000100037802 */ /* 0x000fe20000000f00 */
[----:B------:R-:W-:Y:S01]  /*19130*/  IMAD.MOV.U32 R9, RZ, RZ, R28 ;  /* 0x000000ffff097224 */ /* 0x000fe200078e001c */
[----:B------:R-:W-:-:S02]  /*19140*/  MOV R0, 0x1c1f ;  /* 0x00001c1f00007802 */ /* 0x000fc40000000f00 */
[----:B------:R-:W-:Y:S02]  /*19150*/  MOV R2, 0x19170 ;  /* 0x0001917000027802 */ /* 0x000fe40000000f00 */
[----:B------:R-:W-:Y:S05]  /*19160*/  CALL.REL.NOINC `($__internal_7_$__cuda_sm70_shflsync_idx_p) ;  /* 0x000009a000007944 */ /* 0x000fea0003c00000 */
[----:B------:R-:W-:Y:S05]  /*19170*/  BRA `(.L_x_409) ;  /* 0xffffd9b000007947 */ /* 0x000fea000383ffff */
.L_x_365:
[----:B------:R-:W-:Y:S01]  /*19180*/  IMAD.MOV.U32 R9, RZ, RZ, R6 ;  /* 0x000000ffff097224 */ /* 0x000fe200078e0006 */
[----:B------:R-:W-:Y:S01]  /*19190*/  MOV R3, RZ ;  /* 0x000000ff00037202 */ /* 0x000fe20000000f00 */
[----:B------:R-:W-:Y:S01]  /*191a0*/  IMAD.MOV.U32 R0, RZ, RZ, 0x181f ;  /* 0x0000181fff007424 */ /* 0x000fe200078e00ff */
[----:B------:R-:W-:Y:S02]  /*191b0*/  MOV R2, 0x191d0 ;  /* 0x000191d000027802 */ /* 0x000fe40000000f00 */
[----:B------:R-:W-:Y:S05]  /*191c0*/  CALL.REL.NOINC `($__internal_7_$__cuda_sm70_shflsync_idx_p) ;  /* 0x0000094000007944 */ /* 0x000fea0003c00000 */
[----:B------:R-:W-:Y:S01]  /*191d0*/  MOV R11, R0 ;  /* 0x00000000000b7202 */ /* 0x000fe20000000f00 */
[----:B------:R-:W-:Y:S05]  /*191e0*/  BRA `(.L_x_410) ;  /* 0xffffe55000007947 */ /* 0x000fea000383ffff */
.L_x_366:
[----:B------:R-:W-:Y:S01]  /*191f0*/  IMAD.MOV.U32 R9, RZ, RZ, R10 ;  /* 0x000000ffff097224 */ /* 0x000fe200078e000a */
[----:B------:R-:W-:Y:S01]  /*19200*/  MOV R3, RZ ;  /* 0x000000ff00037202 */ /* 0x000fe20000000f00 */
[----:B------:R-:W-:Y:S01]  /*19210*/  IMAD.MOV.U32 R0, RZ, RZ, 0x181f ;  /* 0x0000181fff007424 */ /* 0x000fe200078e00ff */
[----:B------:R-:W-:Y:S02]  /*19220*/  MOV R2, 0x19240 ;  /* 0x0001924000027802 */ /* 0x000fe40000000f00 */
[----:B-12---:R-:W-:Y:S05]  /*19230*/  CALL.REL.NOINC `($__internal_7_$__cuda_sm70_shflsync_idx_p) ;  /* 0x000008d000007944 */ /* 0x006fea0003c00000 */
[----:B------:R-:W-:Y:S05]  /*19240*/  BRA `(.L_x_411) ;  /* 0xffffe51000007947 */ /* 0x000fea000383ffff */
.L_x_369:
[----:B------:R-:W-:Y:S01]  /*19250*/  IMAD.MOV.U32 R9, RZ, RZ, R6 ;  /* 0x000000ffff097224 */ /* 0x000fe200078e0006 */
[----:B--2---:R-:W-:Y:S01]  /*19260*/  MOV R3, 0x1 ;  /* 0x0000000100037802 */ /* 0x004fe20000000f00 */
[----:B----4-:R-:W-:Y:S01]  /*19270*/  IMAD.MOV.U32 R0, RZ, RZ, 0x181f ;  /* 0x0000181fff007424 */ /* 0x010fe200078e00ff */
[----:B------:R-:W-:-:S02]  /*19280*/  MOV R2, 0x192a0 ;  /* 0x000192a000027802 */ /* 0x000fc40000000f00 */
[----:B-1-3--:R-:W-:Y:S05]  /*19290*/  CALL.REL.NOINC `($__internal_7_$__cuda_sm70_shflsync_idx_p) ;  /* 0x0000087000007944 */ /* 0x00afea0003c00000 */
[----:B------:R-:W-:Y:S01]  /*192a0*/  IMAD.MOV.U32 R11, RZ, RZ, R0 ;  /* 0x000000ffff0b7224 */ /* 0x000fe200078e0000 */
[----:B------:R-:W-:Y:S01]  /*192b0*/  MOV R3, 0x1 ;  /* 0x0000000100037802 */ /* 0x000fe20000000f00 */
[----:B------:R-:W-:Y:S01]  /*192c0*/  IMAD.MOV.U32 R9, RZ, RZ, R10 ;  /* 0x000000ffff097224 */ /* 0x000fe200078e000a */
[----:B------:R-:W-:-:S02]  /*192d0*/  MOV R0, 0x181f ;  /* 0x0000181f00007802 */ /* 0x000fc40000000f00 */
[----:B------:R-:W-:Y:S02]  /*192e0*/  MOV R2, 0x19300 ;  /* 0x0001930000027802 */ /* 0x000fe40000000f00 */
[----:B------:R-:W-:Y:S05]  /*192f0*/  CALL.REL.NOINC `($__internal_7_$__cuda_sm70_shflsync_idx_p) ;  /* 0x0000081000007944 */ /* 0x000fea0003c00000 */
[----:B------:R-:W-:Y:S05]  /*19300*/  BRA `(.L_x_412) ;  /* 0xffffe55000007947 */ /* 0x000fea000383ffff */
.L_x_372:
[----:B------:R-:W-:Y:S01]  /*19310*/  IMAD.MOV.U32 R9, RZ, RZ, R6 ;  /* 0x000000ffff097224 */ /* 0x000fe200078e0006 */
[----:B-1----:R-:W-:Y:S01]  /*19320*/  MOV R3, 0x2 ;  /* 0x0000000200037802 */ /* 0x002fe20000000f00 */
[----:B----4-:R-:W-:Y:S01]  /*19330*/  IMAD.MOV.U32 R0, RZ, RZ, 0x181f ;  /* 0x0000181fff007424 */ /* 0x010fe200078e00ff */
[----:B------:R-:W-:Y:S02]  /*19340*/  MOV R2, 0x19360 ;  /* 0x0001936000027802 */ /* 0x000fe40000000f00 */
[----:B--23--:R-:W-:Y:S05]  /*19350*/  CALL.REL.NOINC `($__internal_7_$__cuda_sm70_shflsync_idx_p) ;  /* 0x000007b000007944 */ /* 0x00cfea0003c00000 */
[----:B------:R-:W-:Y:S01]  /*19360*/  MOV R11, R0 ;  /* 0x00000000000b7202 */ /* 0x000fe20000000f00 */
[----:B------:R-:W-:Y:S05]  /*19370*/  BRA `(.L_x_413) ;  /* 0xffffe5d000007947 */ /* 0x000fea000383ffff */
.L_x_373:
[----:B------:R-:W-:Y:S01]  /*19380*/  IMAD.MOV.U32 R9, RZ, RZ, R10 ;  /* 0x000000ffff097224 */ /* 0x000fe200078e000a */
[----:B------:R-:W-:Y:S01]  /*19390*/  MOV R3, 0x2 ;  /* 0x0000000200037802 */ /* 0x000fe20000000f00 */
[----:B----4-:R-:W-:Y:S01]  /*193a0*/  IMAD.MOV.U32 R0, RZ, RZ, 0x181f ;  /* 0x0000181fff007424 */ /* 0x010fe200078e00ff */
[----:B------:R-:W-:Y:S02]  /*193b0*/  MOV R2, 0x193d0 ;  /* 0x000193d000027802 */ /* 0x000fe40000000f00 */
[----:B-123--:R-:W-:Y:S05]  /*193c0*/  CALL.REL.NOINC `($__internal_7_$__cuda_sm70_shflsync_idx_p) ;  /* 0x0000074000007944 */ /* 0x00efea0003c00000 */
[----:B------:R-:W-:Y:S05]  /*193d0*/  BRA `(.L_x_414) ;  /* 0xffffe59000007947 */ /* 0x000fea000383ffff */
.L_x_376:
[----:B------:R-:W-:Y:S01]  /*193e0*/  IMAD.MOV.U32 R9, RZ, RZ, R6 ;  /* 0x000000ffff097224 */ /* 0x000fe200078e0006 */
[----:B-1----:R-:W-:Y:S01]  /*193f0*/  MOV R3, 0x3 ;  /* 0x0000000300037802 */ /* 0x002fe20000000f00 */
[----:B------:R-:W-:Y:S01]  /*19400*/  IMAD.MOV.U32 R0, RZ, RZ, 0x181f ;  /* 0x0000181fff007424 */ /* 0x000fe200078e00ff */
[----:B------:R-:W-:-:S02]  /*19410*/  MOV R2, 0x19430 ;  /* 0x0001943000027802 */ /* 0x000fc40000000f00 */
[----:B--234-:R-:W-:Y:S05]  /*19420*/  CALL.REL.NOINC `($__internal_7_$__cuda_sm70_shflsync_idx_p) ;  /* 0x000006e000007944 */ /* 0x01cfea0003c00000 */
[----:B------:R-:W-:Y:S01]  /*19430*/  IMAD.MOV.U32 R6, RZ, RZ, R0 ;  /* 0x000000ffff067224 */ /* 0x000fe200078e0000 */
[----:B------:R-:W-:Y:S01]  /*19440*/  MOV R3, 0x3 ;  /* 0x0000000300037802 */ /* 0x000fe20000000f00 */
[----:B------:R-:W-:Y:S01]  /*19450*/  IMAD.MOV.U32 R9, RZ, RZ, R10 ;  /* 0x000000ffff097224 */ /* 0x000fe200078e000a */
[----:B------:R-:W-:-:S02]  /*19460*/  MOV R0, 0x181f ;  /* 0x0000181f00007802 */ /* 0x000fc40000000f00 */
[----:B------:R-:W-:Y:S02]  /*19470*/  MOV R2, 0x19490 ;  /* 0x0001949000027802 */ /* 0x000fe40000000f00 */
[----:B------:R-:W-:Y:S05]  /*19480*/  CALL.REL.NOINC `($__internal_7_$__cuda_sm70_shflsync_idx_p) ;  /* 0x0000068000007944 */ /* 0x000fea0003c00000 */
[----:B------:R-:W-:Y:S05]  /*19490*/  BRA `(.L_x_415) ;  /* 0xffffe5d000007947 */ /* 0x000fea000383ffff */
.L_x_378:
[----:B------:R-:W-:Y:S01]  /*194a0*/  IMAD.MOV.U32 R9, RZ, RZ, R67 ;  /* 0x000000ffff097224 */ /* 0x000fe200078e0043 */
[----:B------:R-:W-:Y:S01]  /*194b0*/  MOV R3, RZ ;  /* 0x000000ff00037202 */ /* 0x000fe20000000f00 */
[----:B------:R-:W-:Y:S01]  /*194c0*/  IMAD.MOV.U32 R0, RZ, RZ, 0x1f ;  /* 0x0000001fff007424 */ /* 0x000fe200078e00ff */
[----:B------:R-:W-:Y:S02]  /*194d0*/  MOV R2, 0x194f0 ;  /* 0x000194f000027802 */ /* 0x000fe40000000f00 */
[----:B------:R-:W-:Y:S05]  /*194e0*/  CALL.REL.NOINC `($__internal_7_$__cuda_sm70_shflsync_idx_p) ;  /* 0x0000062000007944 */ /* 0x000fea0003c00000 */
[----:B------:R-:W-:Y:S01]  /*194f0*/  MOV R10, R0 ;  /* 0x00000000000a7202 */ /* 0x000fe20000000f00 */
[----:B------:R-:W-:Y:S05]  /*19500*/  BRA `(.L_x_416) ;  /* 0xffffe71000007947 */ /* 0x000fea000383ffff */
.L_x_379:
[----:B------:R-:W-:Y:S01]  /*19510*/  IMAD.MOV.U32 R9, RZ, RZ, R67 ;  /* 0x000000ffff097224 */ /* 0x000fe200078e0043 */
[----:B------:R-:W-:Y:S01]  /*19520*/  MOV R3, 0x1 ;  /* 0x0000000100037802 */ /* 0x000fe20000000f00 */
[----:B------:R-:W-:Y:S01]  /*19530*/  IMAD.MOV.U32 R0, RZ, RZ, 0x1f ;  /* 0x0000001fff007424 */ /* 0x000fe200078e00ff */
[----:B------:R-:W-:Y:S02]  /*19540*/  MOV R2, 0x19560 ;  /* 0x0001956000027802 */ /* 0x000fe40000000f00 */
[----:B-12---:R-:W-:Y:S05]  /*19550*/  CALL.REL.NOINC `($__internal_7_$__cuda_sm70_shflsync_idx_p) ;  /* 0x000005b000007944 */ /* 0x006fea0003c00000 */
[----:B------:R-:W-:Y:S01]  /*19560*/  MOV R8, R0 ;  /* 0x0000000000087202 */ /* 0x000fe20000000f00 */
[----:B------:R-:W-:Y:S05]  /*19570*/  BRA `(.L_x_417) ;  /* 0xffffe6c000007947 */ /* 0x000fea000383ffff */
.L_x_380:
[----:B------:R-:W-:Y:S02]  /*19580*/  MOV R2, 0x1 ;  /* 0x0000000100027802 */ /* 0x000fe40000000f00 */
[----:B------:R-:W-:-:S02]  /*19590*/  MOV R3, 0x195b0 ;  /* 0x000195b000037802 */ /* 0x000fc40000000f00 */
[----:B-1234-:R-:W-:Y:S05]  /*195a0*/  CALL.REL.NOINC `($__internal_8_$__cuda_sm70_shflsync_up_p) ;  /* 0x000005b000007944 */ /* 0x01efea0003c00000 */
[----:B------:R-:W-:Y:S05]  /*195b0*/  BRA `(.L_x_418) ;  /* 0xffffe7b000007947 */ /* 0x000fea000383ffff */
.L_x_381:
[----:B------:R-:W-:Y:S02]  /*195c0*/  MOV R2, 0x2 ;  /* 0x0000000200027802 */ /* 0x000fe40000000f00 */
[----:B------:R-:W-:-:S02]  /*195d0*/  MOV R3, 0x195f0 ;  /* 0x000195f000037802 */ /* 0x000fc40000000f00 */
[----:B--2-4-:R-:W-:Y:S05]  /*195e0*/  CALL.REL.NOINC `($__internal_8_$__cuda_sm70_shflsync_up_p) ;  /* 0x0000057000007944 */ /* 0x014fea0003c00000 */
        /* <DEDUP_REMOVED lines=23> */
.L_x_385:
[----:B------:R-:W-:Y:S02]  /*19760*/  MOV R2, 0x1 ;  /* 0x0000000100027802 */ /* 0x000fe40000000f00 */
[----:B------:R-:W-:Y:S02]  /*19770*/  MOV R3, 0x19790 ;  /* 0x0001979000037802 */ /* 0x000fe40000000f00 */
[----:B------:R-:W-:Y:S05]  /*19780*/  CALL.REL.NOINC `($__internal_8_$__cuda_sm70_shflsync_up_p) ;  /* 0x000003d000007944 */ /* 0x000fea0003c00000 */
[----:B------:R-:W-:Y:S01]  /*19790*/  MOV R2, R4 ;  /* 0x0000000400027202 */ /* 0x000fe20000000f00 */
[----:B------:R-:W-:Y:S05]  /*197a0*/  BRA `(.L_x_420) ;  /* 0xffffe82000007947 */ /* 0x000fea000383ffff */
.L_x_386:
        /* <DEDUP_REMOVED lines=26> */
.L_x_388:
[----:B------:R-:W-:Y:S02]  /*19950*/  SEL R0, RZ, 0x1, P0 ;  /* 0x00000001ff007807 */ /* 0x000fe40000000000 */
[----:B------:R-:W-:Y:S02]  /*19960*/  MOV R2, 0x19980 ;  /* 0x0001998000027802 */ /* 0x000fe40000000f00 */
[----:B-1----:R-:W-:Y:S05]  /*19970*/  CALL.REL.NOINC `($__internal_9_$__cuda_sm70_votesync_ballot) ;  /* 0x0000025000007944 */ /* 0x002fea0003c00000 */
[----:B------:R-:W-:Y:S01]  /*19980*/  MOV R5, R0 ;  /* 0x0000000000057202 */ /* 0x000fe20000000f00 */
[----:B------:R-:W-:Y:S05]  /*19990*/  BRA `(.L_x_422) ;  /* 0xffffe7c000007947 */ /* 0x000fea000383ffff */
.L_x_389:
[----:B------:R-:W-:Y:S01]  /*199a0*/  IMAD.MOV.U32 R9, RZ, RZ, R6 ;  /* 0x000000ffff097224 */ /* 0x000fe200078e0006 */
[----:B---3--:R-:W-:Y:S01]  /*199b0*/  MOV R3, R12 ;  /* 0x0000000c00037202 */ /* 0x008fe20000000f00 */
[----:B------:R-:W-:Y:S01]  /*199c0*/  IMAD.MOV.U32 R0, RZ, RZ, 0x1f ;  /* 0x0000001fff007424 */ /* 0x000fe200078e00ff */
[----:B------:R-:W-:Y:S02]  /*199d0*/  MOV R2, 0x199f0 ;  /* 0x000199f000027802 */ /* 0x000fe40000000f00 */
[----:B-12---:R-:W-:Y:S05]  /*199e0*/  CALL.REL.NOINC `($__internal_7_$__cuda_sm70_shflsync_idx_p) ;  /* 0x0000012000007944 */ /* 0x006fea0003c00000 */
[----:B------:R-:W-:Y:S01]  /*199f0*/  IMAD.MOV.U32 R8, RZ, RZ, R0 ;  /* 0x000000ffff087224 */ /* 0x000fe200078e0000 */
[----:B------:R-:W-:Y:S01]  /*19a00*/  MOV R3, R12 ;  /* 0x0000000c00037202 */ /* 0x000fe20000000f00 */
[----:B------:R-:W-:Y:S01]  /*19a10*/  IMAD.MOV.U32 R9, RZ, RZ, R7 ;  /* 0x000000ffff097224 */ /* 0x000fe200078e0007 */
[----:B------:R-:W-:Y:S02]  /*19a20*/  MOV R0, 0x1f ;  /* 0x0000001f00007802 */ /* 0x000fe40000000f00 */
[----:B------:R-:W-:-:S02]  /*19a30*/  MOV R2, 0x19a50 ;  /* 0x00019a5000027802 */ /* 0x000fc40000000f00 */
[----:B------:R-:W-:Y:S05]  /*19a40*/  CALL.REL.NOINC `($__internal_7_$__cuda_sm70_shflsync_idx_p) ;  /* 0x000000c000007944 */ /* 0x000fea0003c00000 */
[----:B------:R-:W-:Y:S01]  /*19a50*/  MOV R7, R0 ;  /* 0x0000000000077202 */ /* 0x000fe20000000f00 */
[----:B------:R-:W-:Y:S05]  /*19a60*/  BRA `(.L_x_423) ;  /* 0xffffe73000007947 */ /* 0x000fea000383ffff */
.L_x_392:
[----:B------:R-:W-:Y:S01]  /*19a70*/  IMAD.MOV.U32 R9, RZ, RZ, R4 ;  /* 0x000000ffff097224 */ /* 0x000fe200078e0004 */
[----:B------:R-:W-:-:S02]  /*19a80*/  MOV R0, 0x1f ;  /* 0x0000001f00007802 */ /* 0x000fc40000000f00 */
[----:B------:R-:W-:Y:S02]  /*19a90*/  MOV R2, 0x19ab0 ;  /* 0x00019ab000027802 */ /* 0x000fe40000000f00 */
[----:B-1234-:R-:W-:Y:S05]  /*19aa0*/  CALL.REL.NOINC `($__internal_7_$__cuda_sm70_shflsync_idx_p) ;  /* 0x0000006000007944 */ /* 0x01efea0003c00000 */
[----:B------:R-:W-:Y:S01]  /*19ab0*/  MOV R13, R0 ;  /* 0x00000000000d7202 */ /* 0x000fe20000000f00 */
[----:B------:R-:W-:Y:S05]  /*19ac0*/  BRA `(.L_x_391) ;  /* 0xffffe73000007947 */ /* 0x000fea000383ffff */
        .weak           $__internal_6_$__cuda_sm70_shflsync_bfly_p
        .type           $__internal_6_$__cuda_sm70_shflsync_bfly_p,@function
        .size           $__internal_6_$__cuda_sm70_shflsync_bfly_p,($__internal_7_$__cuda_sm70_shflsync_idx_p - $__internal_6_$__cuda_sm70_shflsync_bfly_p)
$__internal_6_$__cuda_sm70_shflsync_bfly_p:
[----:B------:R-:W-:Y:S04]  /*19ad0*/  WARPSYNC R6 ;  /* 0x0000000600007348 */ /* 0x000fe80003800000 */
[----:B------:R1:W2:Y:S02]  /*19ae0*/  SHFL.BFLY PT, R2, R2, R5, R7 ;  /* 0x0c00000502027389 */ /* 0x0002a400000e0007 */
[----:B-1----:R-:W-:-:S04]  /*19af0*/  MOV R5, 0x0 ;  /* 0x0000000000057802 */ /* 0x002fc80000000f00 */
[----:B--2---:R-:W-:Y:S05]  /*19b00*/  RET.REL.NODEC R4 `(_ZN7cutlass13device_kernelIN5flash19enable_sm80_to_sm89INS1_16FlashAttnFwdSm80INS1_25CollectiveMainloopFwdSm80ILi8ELi1ELb1EN4cute5tupleIJNS5_1CILi128EEENS7_ILi112EEES8_EEELi128ENS_6half_tEfNS_4arch4Sm80ELb0ELb0ELb1ELb1ELb0ELb1ELb1ELb1EEENS1_21CollectiveEpilogueFwdINS6_IJS8_S8_S9_EEENS6_IJNS7_ILi1EEESH_SH_EEESB_SD_Li256ELb1ELb1ELb1ELb0EEENS1_36VarlenDynamicPersistentTileSchedulerILi128ELi112ELi256ELi256ELb1ELb1ELb0ELb0ELb1ELb1EEEEEEEEEvNT_6ParamsE) ;  /* 0xfffe64f004007950 */ /* 0x004fea0003c3ffff */
        .weak           $__internal_7_$__cuda_sm70_shflsync_idx_p
        .type           $__internal_7_$__cuda_sm70_shflsync_idx_p,@function
        .size           $__internal_7_$__cuda_sm70_shflsync_idx_p,($__internal_8_$__cuda_sm70_shflsync_up_p - $__internal_7_$__cuda_sm70_shflsync_idx_p)
$__internal_7_$__cuda_sm70_shflsync_idx_p:
[----:B------:R-:W-:-:S04]  /*19b10*/  MOV R69, 0xffffffff ;  /* 0xffffffff00457802 */ /* 0x000fc80000000f00 */
[----:B------:R-:W-:Y:S04]  /*19b20*/  WARPSYNC R69 ;  /* 0x0000004500007348 */ /* 0x000fe80003800000 */
[----:B------:R1:W2:Y:S02]  /*19b30*/  SHFL.IDX PT, R0, R9, R3, R0 ;  /* 0x0000000309007389 */ /* 0x0002a400000e0000 */
[----:B-1----:R-:W-:-:S04]  /*19b40*/  MOV R3, 0x0 ;  /* 0x0000000000037802 */ /* 0x002fc80000000f00 */
[----:B--2---:R-:W-:Y:S05]  /*19b50*/  RET.REL.NODEC R2 `(_ZN7cutlass13device_kernelIN5flash19enable_sm80_to_sm89INS1_16FlashAttnFwdSm80INS1_25CollectiveMainloopFwdSm80ILi8ELi1ELb1EN4cute5tupleIJNS5_1CILi128EEENS7_ILi112EEES8_EEELi128ENS_6half_tEfNS_4arch4Sm80ELb0ELb0ELb1ELb1ELb0ELb1ELb1ELb1EEENS1_21CollectiveEpilogueFwdINS6_IJS8_S8_S9_EEENS6_IJNS7_ILi1EEESH_SH_EEESB_SD_Li256ELb1ELb1ELb1ELb0EEENS1_36VarlenDynamicPersistentTileSchedulerILi128ELi112ELi256ELi256ELb1ELb1ELb0ELb0ELb1ELb1EEEEEEEEEvNT_6ParamsE) ;  /* 0xfffe64a002007950 */ /* 0x004fea0003c3ffff */
        .weak           $__internal_8_$__cuda_sm70_shflsync_up_p
        .type           $__internal_8_$__cuda_sm70_shflsync_up_p,@function
        .size           $__internal_8_$__cuda_sm70_shflsync_up_p,($__internal_9_$__cuda_sm70_votesync_ballot - $__internal_8_$__cuda_sm70_shflsync_up_p)
$__internal_8_$__cuda_sm70_shflsync_up_p:
[----:B------:R-:W-:Y:S02]  /*19b60*/  IMAD.MOV.U32 R4, RZ, RZ, RZ ;  /* 0x000000ffff047224 */ /* 0x000fe400078e00ff */
[----:B------:R-:W-:-:S04]  /*19b70*/  IMAD.MOV.U32 R9, RZ, RZ, -0x1 ;  /* 0xffffffffff097424 */ /* 0x000fc800078e00ff */
[----:B------:R-:W-:Y:S04]  /*19b80*/  WARPSYNC R9 ;  /* 0x0000000900007348 */ /* 0x000fe80003800000 */
[----:B------:R1:W2:Y:S02]  /*19b90*/  SHFL.UP PT, R4, R0, R2, R4 ;  /* 0x0400000200047389 */ /* 0x0002a400000e0004 */
[----:B-1----:R-:W-:Y:S02]  /*19ba0*/  MOV R2, R3 ;  /* 0x0000000300027202 */ /* 0x002fe40000000f00 */
[----:B------:R-:W-:-:S04]  /*19bb0*/  MOV R3, 0x0 ;  /* 0x0000000000037802 */ /* 0x000fc80000000f00 */
[----:B--2---:R-:W-:Y:S05]  /*19bc0*/  RET.REL.NODEC R2 `(_ZN7cutlass13device_kernelIN5flash19enable_sm80_to_sm89INS1_16FlashAttnFwdSm80INS1_25CollectiveMainloopFwdSm80ILi8ELi1ELb1EN4cute5tupleIJNS5_1CILi128EEENS7_ILi112EEES8_EEELi128ENS_6half_tEfNS_4arch4Sm80ELb0ELb0ELb1ELb1ELb0ELb1ELb1ELb1EEENS1_21CollectiveEpilogueFwdINS6_IJS8_S8_S9_EEENS6_IJNS7_ILi1EEESH_SH_EEESB_SD_Li256ELb1ELb1ELb1ELb0EEENS1_36VarlenDynamicPersistentTileSchedulerILi128ELi112ELi256ELi256ELb1ELb1ELb0ELb0ELb1ELb1EEEEEEEEEvNT_6ParamsE) ;  /* 0xfffe643002007950 */ /* 0x004fea0003c3ffff */
        .weak           $__internal_9_$__cuda_sm70_votesync_ballot
        .type           $__internal_9_$__cuda_sm70_votesync_ballot,@function
        .size           $__internal_9_$__cuda_sm70_votesync_ballot,(.L_x_1347 - $__internal_9_$__cuda_sm70_votesync_ballot)
$__internal_9_$__cuda_sm70_votesync_ballot:
[----:B------:R-:W-:Y:S01]  /*19bd0*/  ISETP.NE.U32.AND P0, PT, R0, 0x1, PT ;  /* 0x000000010000780c */ /* 0x000fe20003f05070 */
[----:B------:R-:W-:-:S04]  /*19be0*/  IMAD.MOV.U32 R3, RZ, RZ, -0x1 ;  /* 0xffffffffff037424 */ /* 0x000fc800078e00ff */
[----:B------:R-:W-:Y:S08]  /*19bf0*/  WARPSYNC R3 ;  /* 0x0000000300007348 */ /* 0x000ff00003800000 */
[----:B------:R-:W-:-:S04]  /*19c00*/  VOTE.ANY R0, PT, !P0 ;  /* 0x0000000000007806 */ /* 0x000fc800040e0100 */
[----:B------:R-:W-:Y:S01]  /*19c10*/  LOP3.LUT R0, R0, R3, RZ, 0xc0, !PT ;  /* 0x0000000300007212 */ /* 0x000fe200078ec0ff */
[----:B------:R-:W-:-:S04]  /*19c20*/  IMAD.MOV.U32 R3, RZ, RZ, 0x0 ;  /* 0x00000000ff037424 */ /* 0x000fc800078e00ff */
[----:B------:R-:W-:Y:S05]  /*19c30*/  RET.REL.NODEC R2 `(_ZN7cutlass13device_kernelIN5flash19enable_sm80_to_sm89INS1_16FlashAttnFwdSm80INS1_25CollectiveMainloopFwdSm80ILi8ELi1ELb1EN4cute5tupleIJNS5_1CILi128EEENS7_ILi112EEES8_EEELi128ENS_6half_tEfNS_4arch4Sm80ELb0ELb0ELb1ELb1ELb0ELb1ELb1ELb1EEENS1_21CollectiveEpilogueFwdINS6_IJS8_S8_S9_EEENS6_IJNS7_ILi1EEESH_SH_EEESB_SD_Li256ELb1ELb1ELb1ELb0EEENS1_36VarlenDynamicPersistentTileSchedulerILi128ELi112ELi256ELi256ELb1ELb1ELb0ELb0ELb1ELb1EEEEEEEEEvNT_6ParamsE) ;  /* 0xfffe63c002007950 */ /* 0x000fea0003c3ffff */
.L_x_424:
        /* <DEDUP_REMOVED lines=12> */
.L_x_1347:


//--------------------- .text._ZN7cutlass13device_kernelIN5flash19enable_sm80_to_sm89INS1_16FlashAttnFwdSm80INS1_25CollectiveMainloopFwdSm80ILi4ELi1ELb0EN4cute5tupleIJNS5_1CILi128EEENS7_ILi48EEES8_EEELi128ENS_6half_tEfNS_4arch4Sm80ELb0ELb1ELb1ELb0ELb0ELb0ELb1ELb1EEENS1_21CollectiveEpilogueFwdINS6_IJS8_S8_S9_EEENS6_IJNS7_ILi1EEESH_SH_EEESB_SD_Li128ELb0ELb1ELb1ELb0EEENS1_19SingleTileSchedulerILb0ELb1ELb1ELi128EEEEEEEEEvNT_6ParamsE --------------------------
	.section	.text._ZN7cutlass13device_kernelIN5flash19enable_sm80_to_sm89INS1_16FlashAttnFwdSm80INS1_25CollectiveMainloopFwdSm80ILi4ELi1ELb0EN4cute5tupleIJNS5_1CILi128EEENS7_ILi48EEES8_EEELi128ENS_6half_tEfNS_4arch4Sm80ELb0ELb1ELb1ELb0ELb0ELb0ELb1ELb1EEENS1_21CollectiveEpilogueFwdINS6_IJS8_S8_S9_EEENS6_IJNS7_ILi1EEESH_SH_EEESB_SD_Li128ELb0ELb1ELb1ELb0EEENS1_19SingleTileSchedulerILb0ELb1ELb1ELi128EEEEEEEEEvNT_6ParamsE,"ax",@progbits
	.sectioninfo	@"SHI_REGISTERS=255"
	.align	128
.text._ZN7cutlass13device_kernelIN5flash19enable_sm80_to_sm89INS1_16FlashAttnFwdSm80INS1_25CollectiveMainloopFwdSm80ILi4ELi1ELb0EN4cute5tupleIJNS5_1CILi128EEENS7_ILi48EEES8_EEELi128ENS_6half_tEfNS_4arch4Sm80ELb0ELb1ELb1ELb0ELb0ELb0ELb1ELb1EEENS1_21CollectiveEpilogueFwdINS6_IJS8_S8_S9_EEENS6_IJNS7_ILi1EEESH_SH_EEESB_SD_Li128ELb0ELb1ELb1ELb0EEENS1_19SingleTileSchedulerILb0ELb1ELb1ELi128EEEEEEEEEvNT_6ParamsE:
        .type           _ZN7cutlass13device_kernelIN5flash19enable_sm80_to_sm89INS1_16FlashAttnFwdSm80INS1_25CollectiveMainloopFwdSm80ILi4ELi1ELb0EN4cute5tupleIJNS5_1CILi128EEENS7_ILi48EEES8_EEELi128ENS_6half_tEfNS_4arch4Sm80ELb0ELb1ELb1ELb0ELb0ELb0ELb1ELb1EEENS1_21CollectiveEpilogueFwdINS6_IJS8_S8_S9_EEENS6_IJNS7_ILi1EEESH_SH_EEESB_SD_Li128ELb0ELb1ELb1ELb0EEENS1_19SingleTileSchedulerILb0ELb1ELb1ELi128EEEEEEEEEvNT_6ParamsE,@function
        .size           _ZN7cutlass13device_kernelIN5flash19enable_sm80_to_sm89INS1_16FlashAttnFwdSm80INS1_25CollectiveMainloopFwdSm80ILi4ELi1ELb0EN4cute5tupleIJNS5_1CILi128EEENS7_ILi48EEES8_EEELi128ENS_6half_tEfNS_4arch4Sm80ELb0ELb1ELb1ELb0ELb0ELb0ELb1ELb1EEENS1_21CollectiveEpilogueFwdINS6_IJS8_S8_S9_EEENS6_IJNS7_ILi1EEESH_SH_EEESB_SD_Li128ELb0ELb1ELb1ELb0EEENS1_19SingleTileSchedulerILb0ELb1ELb1ELi128EEEEEEEEEvNT_6ParamsE,(.L_x_1352 - _ZN7cutlass13device_kernelIN5flash19enable_sm80_to_sm89INS1_16FlashAttnFwdSm80INS1_25CollectiveMainloopFwdSm80ILi4ELi1ELb0EN4cute5tupleIJNS5_1CILi128EEENS7_ILi48EEES8_EEELi128ENS_6half_tEfNS_4arch4Sm80ELb0ELb1ELb1ELb0ELb0ELb0ELb1ELb1EEENS1_21CollectiveEpilogueFwdINS6_IJS8_S8_S9_EEENS6_IJNS7_ILi1EEESH_SH_EEESB_SD_Li128ELb0ELb1ELb1ELb0EEENS1_19SingleTileSchedulerILb0ELb1ELb1ELi128EEEEEEEEEvNT_6ParamsE)
        .other          _ZN7cutlass13device_kernelIN5flash19enable_sm80_to_sm89INS1_16FlashAttnFwdSm80INS1_25CollectiveMainloopFwdSm80ILi4ELi1ELb0EN4cute5tupleIJNS5_1CILi128EEENS7_ILi48EEES8_EEELi128ENS_6half_tEfNS_4arch4Sm80ELb0ELb1ELb1ELb0ELb0ELb0ELb1ELb1EEENS1_21CollectiveEpilogueFwdINS6_IJS8_S8_S9_EEENS6_IJNS7_ILi1EEESH_SH_EEESB_SD_Li128ELb0ELb1ELb1ELb0EEENS1_19SingleTileSchedulerILb0ELb1ELb1ELi128EEEEEEEEEvNT_6ParamsE,@"STO_CUDA_ENTRY STV_DEFAULT"
_ZN7cutlass13device_kernelIN5flash19enable_sm80_to_sm89INS1_16FlashAttnFwdSm80INS1_25CollectiveMainloopFwdSm80ILi4ELi1ELb0EN4cute5tupleIJNS5_1CILi128EEENS7_ILi48EEES8_EEELi128ENS_6half_tEfNS_4arch4Sm80ELb0ELb1ELb1ELb0ELb0ELb0ELb1ELb1EEENS1_21CollectiveEpilogueFwdINS6_IJS8_S8_S9_EEENS6_IJNS7_ILi1EEESH_SH_EEESB_SD_Li128ELb0ELb1ELb1ELb0EEENS1_19SingleTileSchedulerILb0ELb1ELb1ELi128EEEEEEEEEvNT_6ParamsE:
        /* <DEDUP_REMOVED lines=18> */
.L_x_425:
[----:B---3--:R-:W-:Y:S02]  /*0120*/  ULDC.64 UR4, c[0x0][0x550] ;  /* 0x0001540000047ab9 */ /* 0x008fe40000000a00 */
[----:B------:R-:W-:Y:S02]  /*0130*/  UISETP.NE.AND UP0, UPT, UR4, 0x1, UPT ;  /* 0x000000010400788c */ /* 0x000fe4000bf05270 */
[----:B------:R-:W-:-:S02]  /*0140*/  UIMAD.WIDE.U32 UR8, UR6, UR5, URZ ;  /* 0x00000005060872a5 */ /* 0x000fc4000f8e003f */
[----:B------:R-:W-:Y:S02]  /*0150*/  ULDC UR4, c[0x0][0x558] ;  /* 0x0001560000047ab9 */ /* 0x000fe40000000800 */
[----:B------:R-:W-:-:S05]  /*0160*/  UMOV UR10, UR6 ;  /* 0x00000006000a7c82 */ /* 0x000fca0008000000 */
[----:B------:R-:W-:-:S03]  /*0170*/  @UP0 USHF.R.U32.HI UR10, URZ, UR4, UR9 ;  /* 0x000000043f0a0299 */ /* 0x000fc60008011609 */
.L_x_426:
        /* <DEDUP_REMOVED lines=35> */
.L_x_428:
[----:B------:R-:W-:Y:S02]  /*03b0*/  ULDC UR4, c[0x0][0x32c] ;  /* 0x0000cb0000047ab9 */ /* 0x000fe40000000800 */
[----:B------:R-:W-:-:S03]  /*03c0*/  UISETP.NE.AND UP0, UPT, UR9, UR4, UPT ;  /* 0x000000040900728c */ /* 0x000fc6000bf05270 */
[----:B------:R-:W-:Y:S02]  /*03d0*/  ULDC.64 UR4, c[0x0][0x330] ;  /* 0x0000cc0000047ab9 */ /* 0x000fe40000000a00 */
[----:B------:R-:W-:-:S06]  /*03e0*/  UIMAD.WIDE.U32 UR12, UR7, UR4, URZ ;  /* 0x00000004070c72a5 */ /* 0x000fcc000f8e003f */
[----:B------:R-:W-:Y:S02]  /*03f0*/  @UP0 USHF.R.U32.HI UR7, URZ, UR5, UR13 ;  /* 0x000000053f070299 */ /* 0x000fe4000801160d */
.L_x_429:
[----:B------:R-:W-:Y:S02]  /*0400*/  ULDC UR4, c[0x0][0x32c] ;  /* 0x0000cb0000047ab9 */ /* 0x000fe40000000800 */
[----:B------:R-:W-:-:S04]  /*0410*/  UIMAD UR4, UR7, UR4, UR4 ;  /* 0x00000004070472a4 */ /* 0x000fc8000f8e0204 */
[----:B------:R-:W-:-:S04]  /*0420*/  UISETP.LT.AND UP0, UPT, UR6, UR4, UPT ;  /* 0x000000040600728c */ /* 0x000fc8000bf01270 */
[----:B------:R-:W-:Y:S02]  /*0430*/  USEL UR6, UR6, UR4, UP0 ;  /* 0x0000000406067287 */ /* 0x000fe40008000000 */
.L_x_427:
[----:B------:R-:W-:Y:S01]  /*0440*/  UMOV UR14, 0x2f ;  /* 0x0000002f000e7882 */ /* 0x000fe20000000000 */
[----:B------:R-:W-:Y:S01]  /*0450*/  PLOP3.LUT P0, PT, PT, PT, UP2, 0x40, 0x0 ;  /* 0x000000000000781c */ /* 0x000fe20003f0e828 */
[----:B------:R-:W-:Y:S02]  /*0460*/  ULDC UR16, c[0x0][0x1d0] ;  /* 0x0000740000107ab9 */ /* 0x000fe40000000800 */
[----:B------:R-:W-:Y:S02]  /*0470*/  ULDC.64 UR4, c[0x0][0x2c8] ;  /* 0x0000b20000047ab9 */ /* 0x000fe40000000a00 */
[----:B------:R-:W-:Y:S02]  /*0480*/  UIADD3 UR14, UR14, UR16, URZ ;  /* 0x000000100e0e7290 */ /* 0x000fe4000fffe03f */
[----:B------:R-:W-:Y:S02]  /*0490*/  UIMAD.WIDE.U32 UR12, UR17, UR4, URZ ;  /* 0x00000004110c72a5 */ /* 0x000fe4000f8e003f */
[----:B------:R-:W-:-:S02]  /*04a0*/  UIMAD.WIDE UR14, UR14, 0x2aaaaaab, URZ ;  /* 0x2aaaaaab0e0e78a5 */ /* 0x000fc4000f8e023f */
[----:B------:R-:W-:Y:S02]  /*04b0*/  UIADD3 UR6, UR6, 0x2f, URZ ;  /* 0x0000002f06067890 */ /* 0x000fe4000fffe03f */
[----:B------:R-:W-:Y:S02]  /*04c0*/  UMOV UR4, UR17 ;  /* 0x0000001100047c82 */ /* 0x000fe40008000000 */
[----:B------:R-:W-:Y:S02]  /*04d0*/  UIMAD.WIDE UR6, UR6, 0x2aaaaaab, URZ ;  /* 0x2aaaaaab060678a5 */ /* 0x000fe4000f8e023f */
[----:B------:R-:W-:Y:S02]  /*04e0*/  @UP3 UMOV UR9, UR13 ;  /* 0x0000000d00093c82 */ /* 0x000fe40008000000 */
[----:B------:R-:W-:Y:S02]  /*04f0*/  ULDC UR12, c[0x0][0x168] ;  /* 0x00005a00000c7ab9 */ /* 0x000fe40000000800 */
[----:B------:R-:W-:-:S02]  /*0500*/  @UP3 USHF.R.U32.HI UR4, URZ, UR5, UR9 ;  /* 0x000000053f043299 */ /* 0x000fc40008011609 */
[----:B------:R-:W-:Y:S02]  /*0510*/  UMOV UR11, UR15 ;  /* 0x0000000f000b7c82 */ /* 0x000fe40008000000 */
[----:B------:R-:W-:Y:S02]  /*0520*/  UIADD3 UR16, UR16, -UR12, URZ ;  /* 0x8000000c10107290 */ /* 0x000fe4000fffe03f */
[----:B------:R-:W-:Y:S02]  /*0530*/  USHF.R.U32.HI UR6, URZ, 0x1f, UR7 ;  /* 0x0000001f3f067899 */ /* 0x000fe40008011607 */
[----:B------:R-:W-:Y:S02]  /*0540*/  USHF.R.U32.HI UR9, URZ, 0x1f, UR11 ;  /* 0x0000001f3f097899 */ /* 0x000fe4000801160b */
[----:B------:R-:W-:Y:S02]  /*0550*/  UIADD3 UR4, UR16, UR4, URZ ;  /* 0x0000000410047290 */ /* 0x000fe4000fffe03f */
[----:B------:R-:W-:-:S02]  /*0560*/  ULDC UR5, c[0x0][0x324] ;  /* 0x0000c90000057ab9 */ /* 0x000fc40000000800 */
[----:B------:R-:W-:Y:S02]  /*0570*/  ULEA.HI.SX32 UR6, UR7, UR6, 0x1d ;  /* 0x0000000607067291 */ /* 0x000fe4000f8fea3f */
        /* <DEDUP_REMOVED lines=16> */
.L_x_431:
[----:B------:R-:W-:-:S04]  /*0680*/  MOV R2, c[0x0][0x32c] ;  /* 0x0000cb0000027a02 */ /* 0x000fc80000000f00 */
[----:B------:R-:W-:-:S13]  /*0690*/  ISETP.NE.AND P0, PT, R2, 0x1, PT ;  /* 0x000000010200780c */ /* 0x000fda0003f05270 */
[----:B------:R-:W-:-:S05]  /*06a0*/  @P0 IMAD.HI.U32 R2, R0, c[0x0][0x330], RZ ;  /* 0x0000cc0000020a27 */ /* 0x000fca00078e00ff */
[----:B------:R-:W-:-:S05]  /*06b0*/  @P0 SHF.R.U32.HI R0, RZ, c[0x0][0x334], R2 ;  /* 0x0000cd00ff000a19 */ /* 0x000fca0000011602 */
.L_x_432:
[----:B------:R-:W-:-:S05]  /*06c0*/  IMAD R0, R0, c[0x0][0x32c], RZ ;  /* 0x0000cb0000007a24 */ /* 0x000fca00078e02ff */
[----:B------:R-:W-:-:S05]  /*06d0*/  IMNMX R3, R3, R0, !PT ;  /* 0x0000000003037217 */ /* 0x000fca0007800200 */
.L_x_430:
[----:B------:R-:W-:Y:S01]  /*06e0*/  IMAD.HI R0, R3, 0x2aaaaaab, RZ ;  /* 0x2aaaaaab03007827 */ /* 0x000fe200078e02ff */
[----:B------:R-:W-:Y:S02]  /*06f0*/  USHF.R.U32.HI UR5, URZ, 0x10, UR8 ;  /* 0x000000103f057899 */ /* 0x000fe40008011608 */
[----:B------:R-:W-:Y:S02]  /*0700*/  ULDC UR4, c[0x0][0x338] ;  /* 0x0000ce0000047ab9 */ /* 0x000fe40000000800 */
[----:B------:R-:W-:Y:S01]  /*0710*/  SHF.R.U32.HI R2, RZ, 0x1f, R0 ;  /* 0x0000001fff027819 */ /* 0x000fe20000011600 */
[----:B------:R-:W-:-:S03]  /*0720*/  UISETP.NE.AND UP0, UPT, UR5, URZ, UPT ;  /* 0x0000003f0500728c */ /* 0x000fc6000bf05270 */
[----:B------:R-:W-:Y:S01]  /*0730*/  LEA.HI.SX32 R0, R0, R2, 0x1d ;  /* 0x0000000200007211 */ /* 0x000fe200078feaff */
[----:B------:R-:W-:-:S03]  /*0740*/  USEL UR4, UR5, UR4, UP0 ;  /* 0x0000000405047287 */ /* 0x000fc60008000000 */
[----:B------:R-:W-:Y:S01]  /*0750*/  IMNMX R9, RZ, R0, !PT ;  /* 0x00000000ff097217 */ /* 0x000fe20007800200 */
[----:B------:R-:W-:-:S03]  /*0760*/  IMAD.MOV.U32 R0, RZ, RZ, RZ ;  /* 0x000000ffff007224 */ /* 0x000fc600078e00ff */
[----:B------:R-:W-:-:S13]  /*0770*/  ISETP.LT.AND P0, PT, R9, UR6, PT ;  /* 0x0000000609007c0c */ /* 0x000fda000bf01270 */
[----:B------:R-:W-:Y:S05]  /*0780*/  @!P0 BRA `(.L_x_433) ;  /* 0x000001f000008947 */ /* 0x000fea0003800000 */
[----:B------:R-:W-:Y:S01]  /*0790*/  IMAD.U32 R5, RZ, RZ, UR4 ;  /* 0x00000004ff057e24 */ /* 0x000fe2000f8e00ff */
[----:B------:R-:W-:-:S04]  /*07a0*/  UIADD3 UR5, UR4, -0x1, UR6 ;  /* 0xffffffff04057890 */ /* 0x000fc8000fffe006 */
[----:B------:R-:W-:Y:S02]  /*07b0*/  IABS R0, R5 ;  /* 0x0000000500007213 */ /* 0x000fe40000000000 */
[----:B------:R-:W-:-:S03]  /*07c0*/  IADD3 R8, -R9, UR5, RZ ;  /* 0x0000000509087c10 */ /* 0x000fc6000fffe1ff */
        /* <DEDUP_REMOVED lines=9> */
[----:B------:R-:W-:Y:S01]  /*0860*/  IMAD R5, R2, R4, RZ ;  /* 0x0000000402057224 */ /* 0x000fe200078e02ff */
[----:B------:R-:W-:Y:S01]  /*0870*/  MOV R2, RZ ;  /* 0x000000ff00027202 */ /* 0x000fe20000000f00 */
[----:B------:R-:W-:-:S04]  /*0880*/  IMAD.MOV R6, RZ, RZ, -R0 ;  /* 0x000000ffff067224 */ /* 0x000fc800078e0a00 */
[----:B------:R-:W-:-:S04]  /*0890*/  IMAD.HI.U32 R0, R3, R5, R2 ;  /* 0x0000000503007227 */ /* 0x000fc800078e0002 */
[----:B------:R-:W-:Y:S02]  /*08a0*/  IMAD.MOV.U32 R2, RZ, RZ, R7 ;  /* 0x000000ffff027224 */ /* 0x000fe400078e0007 */
[----:B------:R-:W-:Y:S02]  /*08b0*/  IMAD.MOV.U32 R3, RZ, RZ, R6 ;  /* 0x000000ffff037224 */ /* 0x000fe400078e0006 */
[----:B------:R-:W-:-:S04]  /*08c0*/  IMAD.HI.U32 R0, R0, R2, RZ ;  /* 0x0000000200007227 */ /* 0x000fc800078e00ff */
[----:B------:R-:W-:-:S05]  /*08d0*/  IMAD R2, R0, R3, R2 ;  /* 0x0000000300027224 */ /* 0x000fca00078e0202 */
[----:B------:R-:W-:-:S13]  /*08e0*/  ISETP.GT.U32.AND P1, PT, R4, R2, PT ;  /* 0x000000020400720c */ /* 0x000fda0003f24070 */
[-C--:B------:R-:W-:Y:S02]  /*08f0*/  @!P1 IADD3 R2, R2, -R4.reuse, RZ ;  /* 0x8000000402029210 */ /* 0x080fe40007ffe0ff */
[----:B------:R-:W-:Y:S02]  /*0900*/  @!P1 IADD3 R0, R0, 0x1, RZ ;  /* 0x0000000100009810 */ /* 0x000fe40007ffe0ff */
[----:B------:R-:W-:Y:S02]  /*0910*/  ISETP.GE.U32.AND P2, PT, R2, R4, PT ;  /* 0x000000040200720c */ /* 0x000fe40003f46070 */
[----:B------:R-:W-:Y:S02]  /*0920*/  LOP3.LUT R2, R8, UR4, RZ, 0x3c, !PT ;  /* 0x0000000408027c12 */ /* 0x000fe4000f8e3cff */
[----:B------:R-:W-:Y:S02]  /*0930*/  ISETP.NE.AND P1, PT, RZ, UR4, PT ;  /* 0x00000004ff007c0c */ /* 0x000fe4000bf25270 */
[----:B------:R-:W-:-:S07]  /*0940*/  ISETP.GE.AND P0, PT, R2, RZ, PT ;  /* 0x000000ff0200720c */ /* 0x000fce0003f06270 */
[----:B------:R-:W-:-:S06]  /*0950*/  @P2 IADD3 R0, R0, 0x1, RZ ;  /* 0x0000000100002810 */ /* 0x000fcc0007ffe0ff */
[----:B------:R-:W-:Y:S01]  /*0960*/  @!P0 IMAD.MOV R0, RZ, RZ, -R0 ;  /* 0x000000ffff008224 */ /* 0x000fe200078e0a00 */
[----:B------:R-:W-:Y:S02]  /*0970*/  @!P1 LOP3.LUT R0, RZ, UR4, RZ, 0x33, !PT ;  /* 0x00000004ff009c12 */ /* 0x000fe4000f8e33ff */
.L_x_433:
[----:B------:R-:W-:Y:S01]  /*0980*/  ULOP3.LUT UR8, UR8, 0xffff, URZ, 0xc0, !UPT ;  /* 0x0000ffff08087892 */ /* 0x000fe2000f8ec03f */
[----:B------:R-:W-:Y:S01]  /*0990*/  PLOP3.LUT P4, PT, PT, PT, PT, 0x80, 0x0 ;  /* 0x000000000000781c */ /* 0x000fe20003f8f070 */
[----:B------:R-:W-:Y:S01]  /*09a0*/  ULDC.64 UR14, c[0x0][0x118] ;  /* 0x00004600000e7ab9 */ /* 0x000fe20000000a00 */
[----:B------:R-:W-:Y:S01]  /*09b0*/  CS2R R20, SRZ ;  /* 0x0000000000147805 */ /* 0x000fe2000001ff00 */
[----:B------:R-:W-:Y:S01]  /*09c0*/  CS2R R18, SRZ ;  /* 0x0000000000127805 */ /* 0x000fe2000001ff00 */
[----:B------:R-:W-:Y:S01]  /*09d0*/  CS2R R126, SRZ ;  /* 0x00000000007e7805 */ /* 0x000fe2000001ff00 */
[----:B------:R-:W-:Y:S01]  /*09e0*/  IMAD R133, R0, UR8, R9 ;  /* 0x0000000800857c24 */ /* 0x000fe2000f8e0209 */
[----:B------:R-:W-:Y:S01]  /*09f0*/  CS2R R124, SRZ ;  /* 0x00000000007c7805 */ /* 0x000fe2000001ff00 */
[----:B------:R-:W-:Y:S01]  /*0a00*/  CS2R R130, SRZ ;  /* 0x0000000000827805 */ /* 0x000fe2000001ff00 */
[----:B------:R-:W-:Y:S01]  /*0a10*/  CS2R R128, SRZ ;  /* 0x0000000000807805 */ /* 0x000fe2000001ff00 */
[----:B------:R-:W-:Y:S01]  /*0a20*/  IMAD.IADD R0, R133, 0x1, R0 ;  /* 0x0000000185007824 */ /* 0x000fe200078e0200 */
[----:B------:R1:W-:Y:S01]  /*0a30*/  STL [R1], R133 ;  /* 0x0000008501007387 */ /* 0x0003e20000100800 */
        /* <DEDUP_REMOVED lines=63> */
[----:B-1----:R-:W-:Y:S02]  /*0e30*/  ISETP.NE.U32.AND P1, PT, RZ, c[0x0][0x340], PT ;  /* 0x0000d000ff007a0c */ /* 0x002fe40003f25070 */
[----:B------:R-:W-:Y:S01]  /*0e40*/  SHF.R.S32.HI R126, RZ, 0x1f, R132 ;  /* 0x0000001fff7e7819 */ /* 0x000fe20000011484 */
[----:B------:R-:W-:Y:S01]  /*0e50*/  USHF.R.S32.HI UR8, URZ, 0x1f, UR10 ;  /* 0x0000001f3f087899 */ /* 0x000fe2000801140a */
[----:B------:R-:W-:Y:S01]  /*0e60*/  ISETP.NE.AND.EX P1, PT, RZ, c[0x0][0x344], PT, P1 ;  /* 0x0000d100ff007a0c */ /* 0x000fe20003f25310 */
[----:B------:R-:W-:-:S12]  /*0e70*/  ULDC.64 UR4, c[0x0][0x1b8] ;  /* 0x00006e0000047ab9 */ /* 0x000fd80000000a00 */
[----:B------:R-:W-:-:S04]  /*0e80*/  @P1 IMAD.MOV.U32 R2, RZ, RZ, 0x4 ;  /* 0x00000004ff021424 */ /* 0x000fc800078e00ff */
[----:B------:R-:W-:-:S05]  /*0e90*/  @P1 IMAD.WIDE R2, R25, R2, c[0x0][0x340] ;  /* 0x0000d00019021625 */ /* 0x000fca00078e0202 */
[----:B------:R1:W2:Y:S01]  /*0ea0*/  @P1 LDG.E R18, [R2.64] ;  /* 0x0000000e02121981 */ /* 0x0002a2000c1e1900 */
[----:B------:R-:W-:Y:S01]  /*0eb0*/  PLOP3.LUT P2, PT, PT, PT, UP3, 0x80, 0x0 ;  /* 0x000000000000781c */ /* 0x000fe20003f4f038 */
[----:B------:R-:W-:Y:S01]  /*0ec0*/  UIMAD.WIDE.U32 UR6, UR10, UR4, URZ ;  /* 0x000000040a0672a5 */ /* 0x000fe2000f8e003f */
[----:B------:R-:W-:Y:S01]  /*0ed0*/  PLOP3.LUT P0, PT, PT, PT, UP3, 0x80, 0x0 ;  /* 0x000000000000781c */ /* 0x000fe20003f0f038 */
[----:B------:R-:W-:Y:S01]  /*0ee0*/  UIMAD UR4, UR8, UR4, URZ ;  /* 0x00000004080472a4 */ /* 0x000fe2000f8e023f */
[----:B------:R-:W-:Y:S01]  /*0ef0*/  SHF.R.S32.HI R24, RZ, 0x1f, R25 ;  /* 0x0000001fff187819 */ /* 0x000fe20000011419 */
[----:B------:R-:W-:Y:S01]  /*0f00*/  BSSY B0, `(.L_x_435) ;  /* 0x0000075000007945 */ /* 0x000fe20003800000 */
[----:B------:R-:W-:Y:S01]  /*0f10*/  LEA.HI R23, R126, R132, RZ, 0x4 ;  /* 0x000000847e177211 */ /* 0x000fe200078f20ff */
[----:B------:R-:W-:Y:S02]  /*0f20*/  UIMAD UR4, UR10, UR5, UR4 ;  /* 0x000000050a0472a4 */ /* 0x000fe4000f8e0204 */
[----:B------:R-:W-:-:S02]  /*0f30*/  IMAD R12, R24, c[0x0][0x1c0], RZ ;  /* 0x00007000180c7a24 */ /* 0x000fc400078e02ff */
[----:B------:R-:W-:Y:S02]  /*0f40*/  UIADD3 UR4, UR7, UR4, URZ ;  /* 0x0000000407047290 */ /* 0x000fe4000fffe03f */
[C---:B------:R-:W-:Y:S01]  /*0f50*/  IMAD R12, R25.reuse, c[0x0][0x1c4], R12 ;  /* 0x00007100190c7a24 */ /* 0x040fe200078e020c */
[----:B-1----:R-:W-:Y:S02]  /*0f60*/  LEA.HI R2, R126, R132, RZ, 0x3 ;  /* 0x000000847e027211 */ /* 0x002fe400078f18ff */
[----:B------:R-:W-:Y:S01]  /*0f70*/  MOV R3, UR7 ;  /* 0x0000000700037c02 */ /* 0x000fe20008000f00 */
[----:B------:R-:W-:Y:S01]  /*0f80*/  IMAD.U32 R3, RZ, RZ, UR4 ;  /* 0x00000004ff037e24 */ /* 0x000fe2000f8e00ff */
[----:B------:R-:W-:Y:S01]  /*0f90*/  LOP3.LUT R0, R2, 0xfffffff8, RZ, 0xc0, !PT ;  /* 0xfffffff802007812 */ /* 0x000fe200078ec0ff */
[----:B------:R-:W-:Y:S01]  /*0fa0*/  ULDC.64 UR4, c[0x0][0x210] ;  /* 0x0000840000047ab9 */ /* 0x000fe20000000a00 */
[----:B------:R-:W-:Y:S01]  /*0fb0*/  SHF.R.S32.HI R19, RZ, 0x3, R2 ;  /* 0x00000003ff137819 */ /* 0x000fe20000011402 */
[----:B------:R-:W-:Y:S01]  /*0fc0*/  IMAD.U32 R2, RZ, RZ, UR6 ;  /* 0x00000006ff027e24 */ /* 0x000fe2000f8e00ff */
[----:B------:R-:W-:Y:S01]  /*0fd0*/  ULDC.64 UR6, c[0x0][0x1e8] ;  /* 0x00007a0000067ab9 */ /* 0x000fe20000000a00 */
[----:B------:R-:W-:Y:S01]  /*0fe0*/  IMAD.IADD R26, R132, 0x1, -R0 ;  /* 0x00000001841a7824 */ /* 0x000fe200078e0a00 */
[----:B------:R-:W-:Y:S01]  /*0ff0*/  SHF.R.S32.HI R4, RZ, 0x1f, R19 ;  /* 0x0000001fff047819 */ /* 0x000fe20000011413 */
[----:B------:R-:W-:Y:S01]  /*1000*/  IMAD.WIDE.U32 R2, R25, c[0x0][0x1c0], R2 ;  /* 0x0000700019027a25 */ /* 0x000fe200078e0002 */
[----:B------:R-:W-:-:S02]  /*1010*/  UIMAD UR6, UR8, UR6, URZ ;  /* 0x00000006080672a4 */ /* 0x000fc4000f8e023f */
[C---:B------:R-:W-:Y:S01]  /*1020*/  SHF.L.U32 R10, R26.reuse, 0x3, RZ ;  /* 0x000000031a0a7819 */ /* 0x040fe200000006ff */
[----:B------:R-:W-:Y:S01]  /*1030*/  IMAD R0, R26, 0x10, R19 ;  /* 0x000000101a007824 */ /* 0x000fe200078e0213 */
[----:B------:R-:W-:Y:S01]  /*1040*/  UIMAD UR4, UR8, UR4, URZ ;  /* 0x00000004080472a4 */ /* 0x000fe2000f8e023f */
[----:B------:R-:W-:Y:S01]  /*1050*/  IMAD R5, R4, c[0x0][0x1e0], RZ ;  /* 0x0000780004057a24 */ /* 0x000fe200078e02ff */
[----:B------:R-:W-:Y:S01]  /*1060*/  SHF.R.S32.HI R11, RZ, 0x1f, R10 ;  /* 0x0000001fff0b7819 */ /* 0x000fe2000001140a */
[----:B------:R-:W-:Y:S01]  /*1070*/  IMAD.IADD R3, R3, 0x1, R12 ;  /* 0x0000000103037824 */ /* 0x000fe200078e020c */
[----:B------:R-:W-:Y:S01]  /*1080*/  IADD3 R9, R0, UR17, RZ ;  /* 0x0000001100097c10 */ /* 0x000fe2000fffe0ff */
[C---:B------:R-:W-:Y:S01]  /*1090*/  IMAD R14, R19.reuse, c[0x0][0x1e4], R5 ;  /* 0x00007900130e7a24 */ /* 0x040fe200078e0205 */
[----:B------:R-:W-:Y:S01]  /*10a0*/  UIMAD UR6, UR10, UR7, UR6 ;  /* 0x000000070a0672a4 */ /* 0x000fe2000f8e0206 */
[----:B------:R-:W-:Y:S01]  /*10b0*/  IMAD.WIDE.U32 R6, R19, c[0x0][0x1e0], R10 ;  /* 0x0000780013067a25 */ /* 0x000fe200078e000a */
[----:B------:R-:W-:Y:S01]  /*10c0*/  UIMAD UR4, UR10, UR5, UR4 ;  /* 0x000000050a0472a4 */ /* 0x000fe2000f8e0204 */
[----:B------:R-:W-:-:S02]  /*10d0*/  ISETP.GE.AND P4, PT, R10, c[0x0][0x1d4], PT ;  /* 0x000075000a007a0c */ /* 0x000fc40003f86270 */
[----:B------:R-:W-:Y:S01]  /*10e0*/  @P2 IMAD.HI.U32 R0, R9, c[0x0][0x2c8], RZ ;  /* 0x0000b20009002a27 */ /* 0x000fe200078e00ff */
[----:B------:R-:W-:-:S03]  /*10f0*/  ULDC UR5, c[0x0][0x2c4] ;  /* 0x0000b10000057ab9 */ /* 0x000fc60000000800 */
[--C-:B------:R-:W-:Y:S01]  /*1100*/  IMAD.MOV.U32 R8, RZ, RZ, R9.reuse ;  /* 0x000000ffff087224 */ /* 0x100fe200078e0009 */
[----:B------:R-:W-:Y:S01]  /*1110*/  @P0 SHF.R.U32.HI R8, RZ, c[0x0][0x2cc], R0 ;  /* 0x0000b300ff080a19 */ /* 0x000fe20000011600 */
[----:B------:R-:W-:Y:S02]  /*1120*/  IMAD.SHL.U32 R0, R19, 0x40, RZ ;  /* 0x0000004013007824 */ /* 0x000fe400078e00ff */
[----:B------:R-:W-:Y:S02]  /*1130*/  IMAD.IADD R7, R7, 0x1, R14 ;  /* 0x0000000107077824 */ /* 0x000fe400078e020e */
[----:B------:R-:W-:Y:S01]  /*1140*/  IMAD.MOV R12, RZ, RZ, -R8 ;  /* 0x000000ffff0c7224 */ /* 0x000fe200078e0a08 */
[----:B------:R-:W-:Y:S01]  /*1150*/  LOP3.LUT R0, R0, 0x1c0, RZ, 0xc0, !PT ;  /* 0x000001c000007812 */ /* 0x000fe200078ec0ff */
[----:B------:R-:W-:Y:S02]  /*1160*/  IMAD R4, R4, c[0x0][0x208], RZ ;  /* 0x0000820004047a24 */ /* 0x000fe400078e02ff */
[----:B------:R-:W-:Y:S01]  /*1170*/  IMAD R12, R12, c[0x0][0x2c4], R9 ;  /* 0x0000b1000c0c7a24 */ /* 0x000fe200078e0209 */
[----:B------:R-:W-:Y:S01]  /*1180*/  LOP3.LUT R13, R0, 0x38, R10, 0xf8, !PT ;  /* 0x00000038000d7812 */ /* 0x000fe200078ef80a */
[----:B------:R-:W-:Y:S01]  /*1190*/  IMAD.WIDE.U32 R2, R8, c[0x0][0x1b0], R2 ;  /* 0x00006c0008027a25 */ /* 0x000fe200078e0002 */
[----:B------:R-:W-:-:S03]  /*11a0*/  SHF.R.U32.HI R0, RZ, 0x3, R0 ;  /* 0x00000003ff007819 */ /* 0x000fc60000011600 */
[----:B------:R-:W-:Y:S01]  /*11b0*/  IMAD R15, R19, c[0x0][0x20c], R4 ;  /* 0x00008300130f7a24 */ /* 0x000fe200078e0204 */
[----:B------:R-:W-:Y:S01]  /*11c0*/  LOP3.LUT R20, R13, R0, RZ, 0x3c, !PT ;  /* 0x000000000d147212 */ /* 0x000fe200078e3cff */
[----:B------:R-:W-:Y:S01]  /*11d0*/  IMAD.U32 R0, RZ, RZ, UR10 ;  /* 0x0000000aff007e24 */ /* 0x000fe2000f8e00ff */
[----:B------:R-:W-:Y:S01]  /*11e0*/  SHF.R.S32.HI R13, RZ, 0x1f, R8 ;  /* 0x0000001fff0d7819 */ /* 0x000fe20000011408 */
[----:B------:R-:W-:-:S04]  /*11f0*/  IMAD.WIDE.U32 R4, R19, c[0x0][0x208], R10 ;  /* 0x0000820013047a25 */ /* 0x000fc800078e000a */
[----:B------:R-:W-:Y:S01]  /*1200*/  IMAD.WIDE.U32 R6, R0, c[0x0][0x1e8], R6 ;  /* 0x00007a0000067a25 */ /* 0x000fe200078e0006 */
[----:B------:R-:W-:Y:S02]  /*1210*/  LOP3.LUT R0, R23, 0xfffffff0, RZ, 0xc0, !PT ;  /* 0xfffffff017007812 */ /* 0x000fe400078ec0ff */
[----:B------:R-:W-:Y:S01]  /*1220*/  IADD3 R5, R5, R15, RZ ;  /* 0x0000000f05057210 */ /* 0x000fe20007ffe0ff */
[----:B------:R-:W-:Y:S01]  /*1230*/  IMAD R9, R13, c[0x0][0x1b0], RZ ;  /* 0x00006c000d097a24 */ /* 0x000fe200078e02ff */
[----:B------:R-:W-:Y:S01]  /*1240*/  IADD3 R7, R7, UR6, RZ ;  /* 0x0000000607077c10 */ /* 0x000fe2000fffe0ff */
[----:B------:R-:W-:Y:S01]  /*1250*/  IMAD.IADD R0, R132, 0x1, -R0 ;  /* 0x0000000184007824 */ /* 0x000fe200078e0a00 */
[----:B------:R-:W-:Y:S01]  /*1260*/  IADD3 R15, R19, UR17, RZ ;  /* 0x00000011130f7c10 */ /* 0x000fe2000fffe0ff */
[----:B------:R-:W-:Y:S01]  /*1270*/  IMAD R9, R8, c[0x0][0x1b4], R9 ;  /* 0x00006d0008097a24 */ /* 0x000fe200078e0209 */
[----:B------:R-:W-:Y:S01]  /*1280*/  SHF.R.S32.HI R8, RZ, 0x1f, R12 ;  /* 0x0000001fff087819 */ /* 0x000fe2000001140c */
[----:B------:R-:W-:-:S02]  /*1290*/  IMAD.U32 R13, RZ, RZ, UR10 ;  /* 0x0000000aff0d7e24 */ /* 0x000fc4000f8e00ff */
[----:B------:R-:W-:Y:S01]  /*12a0*/  IMAD.SHL.U32 R14, R26, 0x8, RZ ;  /* 0x000000081a0e7824 */ /* 0x000fe200078e00ff */
[----:B------:R-:W-:Y:S01]  /*12b0*/  IADD3 R3, R3, R9, RZ ;  /* 0x0000000903037210 */ /* 0x000fe20007ffe0ff */
[----:B------:R-:W-:Y:S01]  /*12c0*/  IMAD R8, R8, c[0x0][0x1a8], RZ ;  /* 0x00006a0008087a24 */ /* 0x000fe200078e02ff */
[----:B------:R-:W-:Y:S01]  /*12d0*/  SHF.R.S32.HI R9, RZ, 0x1f, R0 ;  /* 0x0000001fff097819 */ /* 0x000fe20000011400 */
[----:B------:R-:W-:Y:S01]  /*12e0*/  IMAD.WIDE.U32 R4, R13, c[0x0][0x210], R4 ;  /* 0x000084000d047a25 */ /* 0x000fe200078e0004 */
[----:B------:R-:W-:Y:S02]  /*12f0*/  ISETP.GE.AND P6, PT, R14, c[0x0][0x198], PT ;  /* 0x000066000e007a0c */ /* 0x000fe40003fc6270 */
        /* <DEDUP_REMOVED lines=13> */
[----:B------:R1:W3:Y:S01]  /*13d0*/  SHFL.IDX PT, R8, R17, RZ, 0x181f ;  /* 0x00181fff11087589 */ /* 0x0002e200000e0000 */
[----:B------:R-:W-:Y:S01]  /*13e0*/  ISETP.GE.AND P5, PT, R15, UR4, PT ;  /* 0x000000040f007c0c */ /* 0x000fe2000bfa6270 */
[----:B------:R-:W-:Y:S01]  /*13f0*/  IMAD.SHL.U32 R13, R13, 0x8, RZ ;  /* 0x000000080d0d7824 */ /* 0x000fe200078e00ff */
[----:B------:R-:W-:-:S04]  /*1400*/  LEA.HI.X R16, R2, c[0x0][0x164], R0, 0x1, P0 ;  /* 0x0000590002107a11 */ /* 0x000fc800000f0c00 */
[----:B------:R-:W-:Y:S01]  /*1410*/  LOP3.LUT R13, R20, 0xfffffe00, R13, 0xf8, !PT ;  /* 0xfffffe00140d7812 */ /* 0x000fe200078ef80d */
[----:B------:R1:W4:Y:S01]  /*1420*/  SHFL.IDX PT, R9, R16, RZ, 0x181f ;  /* 0x00181fff10097589 */ /* 0x00032200000e0000 */
[----:B--2---:R-:W-:Y:S01]  /*1430*/  @P1 SHF.R.S32.HI R3, RZ, 0x1f, R18 ;  /* 0x0000001fff031819 */ /* 0x004fe20000011412 */
[----:B------:R-:W-:Y:S02]  /*1440*/  @!P1 IMAD.MOV.U32 R3, RZ, RZ, R24 ;  /* 0x000000ffff039224 */ /* 0x000fe400078e0018 */
[----:B------:R-:W-:Y:S01]  /*1450*/  @P1 IMAD.MOV.U32 R2, RZ, RZ, R18 ;  /* 0x000000ffff021224 */ /* 0x000fe200078e0012 */
[----:B------:R-:W-:Y:S01]  /*1460*/  @!P1 MOV R2, R25 ;  /* 0x0000001900029202 */ /* 0x000fe20000000f00 */
[C---:B------:R-:W-:Y:S01]  /*1470*/  IMAD R12, R3.reuse, c[0x0][0x1f0], RZ ;  /* 0x00007c00030c7a24 */ /* 0x040fe200078e02ff */
[----:B------:R-:W-:Y:S01]  /*1480*/  IADD3 R18, R14, 0x40, RZ ;  /* 0x000000400e127810 */ /* 0x000fe20007ffe0ff */
[----:B------:R-:W-:Y:S01]  /*1490*/  IMAD R0, R3, c[0x0][0x218], RZ ;  /* 0x0000860003007a24 */ /* 0x000fe200078e02ff */
[----:B------:R-:W-:Y:S01]  /*14a0*/  MOV R25, 0x20 ;  /* 0x0000002000197802 */ /* 0x000fe20000000f00 */
[----:B------:R-:W-:Y:S01]  /*14b0*/  IMAD R12, R2, c[0x0][0x1f4], R12 ;  /* 0x00007d00020c7a24 */ /* 0x000fe200078e020c */
[----:B------:R-:W-:Y:S01]  /*14c0*/  ISETP.GE.AND P0, PT, R18, c[0x0][0x198], PT ;  /* 0x0000660012007a0c */ /* 0x000fe20003f06270 */
[----:B------:R-:W-:-:S02]  /*14d0*/  IMAD R0, R2, c[0x0][0x21c], R0 ;  /* 0x0000870002007a24 */ /* 0x000fc400078e0200 */
[----:B------:R-:W-:Y:S01]  /*14e0*/  IMAD.WIDE.U32 R30, R2, c[0x0][0x1f0], R6 ;  /* 0x00007c00021e7a25 */ /* 0x000fe200078e0006 */
[----:B------:R-:W-:-:S03]  /*14f0*/  R2P PR, R21, 0x6 ;  /* 0x0000000615007804 */ /* 0x000fc60000000000 */
[----:B------:R-:W-:Y:S01]  /*1500*/  IMAD.WIDE.U32 R78, R2, c[0x0][0x218], R4 ;  /* 0x00008600024e7a25 */ /* 0x000fe200078e0004 */
[----:B------:R-:W-:Y:S01]  /*1510*/  IADD3 R33, R31, R12, RZ ;  /* 0x0000000c1f217210 */ /* 0x000fe20007ffe0ff */
[----:B------:R1:W-:Y:S01]  /*1520*/  STL.64 [R1+0x40], R30 ;  /* 0x0000401e01007387 */ /* 0x0003e20000100a00 */
[----:B------:R-:W-:Y:S01]  /*1530*/  SEL R2, R25, 0xffffffe0, !P2 ;  /* 0xffffffe019027807 */ /* 0x000fe20005000000 */
[----:B------:R-:W-:Y:S02]  /*1540*/  IMAD.IADD R29, R79, 0x1, R0 ;  /* 0x000000014f1d7824 */ /* 0x000fe400078e0200 */
[----:B------:R1:W-:Y:S01]  /*1550*/  STL.64 [R1+0x48], R78 ;  /* 0x0000484e01007387 */ /* 0x0003e20000100a00 */
[----:B------:R-:W-:-:S03]  /*1560*/  IMAD.MOV.U32 R24, RZ, RZ, 0x10 ;  /* 0x00000010ff187424 */ /* 0x000fc600078e00ff */
[----:B------:R1:W-:Y:S02]  /*1570*/  STL [R1+0x34], R29 ;  /* 0x0000341d01007387 */ /* 0x0003e40000100800 */
[----:B------:R-:W-:Y:S02]  /*1580*/  SEL R3, R24, 0xfffffff0, !P1 ;  /* 0xfffffff018037807 */ /* 0x000fe40004800000 */
[----:B------:R1:W-:Y:S01]  /*1590*/  STL [R1+0x3c], R33 ;  /* 0x00003c2101007387 */ /* 0x0003e20000100800 */
[----:B------:R-:W-:Y:S05]  /*15a0*/  @P5 BRA `(.L_x_436) ;  /* 0x000000a000005947 */ /* 0x000fea0003800000 */
[----:B---34-:R-:W-:Y:S02]  /*15b0*/  SHF.R.S32.HI R0, RZ, 0x1f, R18 ;  /* 0x0000001fff007819 */ /* 0x018fe40000011412 */
[----:B------:R-:W-:Y:S02]  /*15c0*/  LEA R4, P1, R14, R8, 0x1 ;  /* 0x000000080e047211 */ /* 0x000fe400078208ff */
[----:B------:R-:W-:Y:S02]  /*15d0*/  LEA.HI R0, R0, R18, RZ, 0x3 ;  /* 0x0000001200007211 */ /* 0x000fe400078f18ff */
[----:B------:R-:W-:-:S02]  /*15e0*/  LEA.HI.X R5, R14, R9, R11, 0x1, P1 ;  /* 0x000000090e057211 */ /* 0x000fc400008f0c0b */
[----:B------:R-:W-:Y:S01]  /*15f0*/  LOP3.LUT R6, R0, 0xfffffff8, RZ, 0xc0, !PT ;  /* 0xfffffff800067812 */ /* 0x000fe200078ec0ff */
[----:B------:R-:W-:-:S04]  /*1600*/  IMAD.SHL.U32 R0, R13, 0x2, RZ ;  /* 0x000000020d007824 */ /* 0x000fc800078e00ff */
[----:B------:R-:W-:Y:S01]  /*1610*/  IMAD.WIDE R8, R6, 0x2, R8 ;  /* 0x0000000206087825 */ /* 0x000fe200078e0208 */
[----:B------:R-:W-:Y:S01]  /*1620*/  @!PT LDS RZ, [RZ] ;  /* 0x00000000fffff984 */ /* 0x000fe20000000800 */
[----:B------:R2:W-:Y:S04]  /*1630*/  LDGSTS.E.BYPASS.LTC128B.128 [R0+0x6100], [R4.64], !P6 ;  /* 0x0610000004007fae */ /* 0x0005e8000f101d4e */
[----:B------:R2:W-:Y:S02]  /*1640*/  LDGSTS.E.BYPASS.LTC128B.128 [R0+0xa100], [R8.64], !P0 ;  /* 0x0a10000008007fae */ /* 0x0005e4000c101d4e */
.L_x_436:
[----:B---34-:R-:W-:Y:S05]  /*1650*/  BSYNC B0 ;  /* 0x0000000000007941 */ /* 0x018fea0003800000 */
.L_x_435:
[----:B--2---:R-:W-:Y:S01]  /*1660*/  IADD3 R0, R15, 0x10, RZ ;  /* 0x000000100f007810 */ /* 0x004fe20007ffe0ff */
[----:B------:R2:W3:Y:S01]  /*1670*/  SHFL.IDX PT, R5, R16, 0x1, 0x181f ;  /* 0x00381f0010057f89 */ /* 0x0004e200000e0000 */
[----:B------:R-:W-:Y:S02]  /*1680*/  BSSY B0, `(.L_x_437) ;  /* 0x000000e000007945 */ /* 0x000fe40003800000 */
[----:B------:R-:W-:Y:S01]  /*1690*/  ISETP.GE.AND P1, PT, R0, UR4, PT ;  /* 0x0000000400007c0c */ /* 0x000fe2000bf26270 */
[----:B------:R2:W4:-:S12]  /*16a0*/  SHFL.IDX PT, R4, R17, 0x1, 0x181f ;  /* 0x00381f0011047f89 */ /* 0x00051800000e0000 */
[----:B------:R-:W-:Y:S05]  /*16b0*/  @P1 BRA `(.L_x_438) ;  /* 0x000000a000001947 */ /* 0x000fea0003800000 */
[----:B------:R-:W-:Y:S02]  /*16c0*/  SHF.R.S32.HI R0, RZ, 0x1f, R18 ;  /* 0x0000001fff007819 */ /* 0x000fe40000011412 */
[----:B----4-:R-:W-:Y:S02]  /*16d0*/  LEA R6, P1, R14, R4, 0x1 ;  /* 0x000000040e067211 */ /* 0x010fe400078208ff */
        /* <DEDUP_REMOVED lines=8> */
.L_x_438:
[----:B------:R-:W-:Y:S05]  /*1760*/  BSYNC B0 ;  /* 0x0000000000007941 */ /* 0x000fea0003800000 */
.L_x_437:
[----:B---3--:R-:W-:Y:S01]  /*1770*/  IADD3 R0, R15, 0x20, RZ ;  /* 0x000000200f007810 */ /* 0x008fe20007ffe0ff */
[----:B------:R3:W1:Y:S01]  /*1780*/  SHFL.IDX PT, R5, R16, 0x2, 0x181f ;  /* 0x00581f0010057f89 */ /* 0x00066200000e0000 */
[----:B------:R-:W-:Y:S02]  /*1790*/  BSSY B0, `(.L_x_439) ;  /* 0x000000e000007945 */ /* 0x000fe40003800000 */
[----:B------:R-:W-:Y:S01]  /*17a0*/  ISETP.GE.AND P1, PT, R0, UR4, PT ;  /* 0x0000000400007c0c */ /* 0x000fe2000bf26270 */
[----:B----4-:R3:W4:-:S12]  /*17b0*/  SHFL.IDX PT, R4, R17, 0x2, 0x181f ;  /* 0x00581f0011047f89 */ /* 0x01071800000e0000 */
[----:B------:R-:W-:Y:S05]  /*17c0*/  @P1 BRA `(.L_x_440) ;  /* 0x000000a000001947 */ /* 0x000fea0003800000 */
[----:B------:R-:W-:Y:S02]  /*17d0*/  SHF.R.S32.HI R0, RZ, 0x1f, R18 ;  /* 0x0000001fff007819 */ /* 0x000fe40000011412 */
[----:B----4-:R-:W-:Y:S02]  /*17e0*/  LEA R6, P1, R14, R4, 0x1 ;  /* 0x000000040e067211 */ /* 0x010fe400078208ff */
        /* <DEDUP_REMOVED lines=8> */
.L_x_440:
[----:B------:R-:W-:Y:S05]  /*1870*/  BSYNC B0 ;  /* 0x0000000000007941 */ /* 0x000fea0003800000 */
.L_x_439:
[----:B-1----:R-:W-:Y:S01]  /*1880*/  IADD3 R0, R15, 0x30, RZ ;  /* 0x000000300f007810 */ /* 0x002fe20007ffe0ff */
[----:B------:R1:W2:Y:S01]  /*1890*/  SHFL.IDX PT, R5, R16, 0x3, 0x181f ;  /* 0x00781f0010057f89 */ /* 0x0002a200000e0000 */
[----:B------:R-:W-:Y:S02]  /*18a0*/  BSSY B0, `(.L_x_441) ;  /* 0x000000e000007945 */ /* 0x000fe40003800000 */
[----:B------:R-:W-:Y:S01]  /*18b0*/  ISETP.GE.AND P1, PT, R0, UR4, PT ;  /* 0x0000000400007c0c */ /* 0x000fe2000bf26270 */
[----:B----4-:R1:W4:-:S12]  /*18c0*/  SHFL.IDX PT, R4, R17, 0x3, 0x181f ;  /* 0x00781f0011047f89 */ /* 0x01031800000e0000 */
[----:B------:R-:W-:Y:S05]  /*18d0*/  @P1 BRA `(.L_x_442) ;  /* 0x000000a000001947 */ /* 0x000fea0003800000 */
[----:B------:R-:W-:Y:S02]  /*18e0*/  SHF.R.S32.HI R0, RZ, 0x1f, R18 ;  /* 0x0000001fff007819 */ /* 0x000fe40000011412 */
[----:B----4-:R-:W-:Y:S02]  /*18f0*/  LEA R6, P1, R14, R4, 0x1 ;  /* 0x000000040e067211 */ /* 0x010fe400078208ff */
        /* <DEDUP_REMOVED lines=8> */
.L_x_442:
[----:B------:R-:W-:Y:S05]  /*1980*/  BSYNC B0 ;  /* 0x0000000000007941 */ /* 0x000fea0003800000 */
.L_x_441:
[----:B--2---:R-:W-:Y:S01]  /*1990*/  IADD3 R0, R15, 0x40, RZ ;  /* 0x000000400f007810 */ /* 0x004fe20007ffe0ff */
        /* <DEDUP_REMOVED lines=15> */
.L_x_444:
[----:B------:R-:W-:Y:S05]  /*1a90*/  BSYNC B0 ;  /* 0x0000000000007941 */ /* 0x000fea0003800000 */
.L_x_443:
        /* <DEDUP_REMOVED lines=16> */
.L_x_446:
[----:B------:R-:W-:Y:S05]  /*1ba0*/  BSYNC B0 ;  /* 0x0000000000007941 */ /* 0x000fea0003800000 */
.L_x_445:
        /* <DEDUP_REMOVED lines=16> */
.L_x_448:
[----:B------:R-:W-:Y:S05]  /*1cb0*/  BSYNC B0 ;  /* 0x0000000000007941 */ /* 0x000fea0003800000 */
.L_x_447:
[----:B-1--4-:R-:W1:Y:S01]  /*1cc0*/  SHFL.IDX PT, R4, R17, 0x7, 0x181f ;  /* 0x00f81f0011047f89 */ /* 0x012e6200000e0000 */
[----:B------:R-:W-:Y:S01]  /*1cd0*/  IADD3 R0, R15, 0x70, RZ ;  /* 0x000000700f007810 */ /* 0x000fe20007ffe0ff */
[----:B------:R-:W-:Y:S01]  /*1ce0*/  IMAD.MOV.U32 R8, RZ, RZ, 0x30 ;  /* 0x00000030ff087424 */ /* 0x000fe200078e00ff */
[----:B------:R-:W-:Y:S01]  /*1cf0*/  IADD3 R122, R242, -0x1, RZ ;  /* 0xfffffffff27a7810 */ /* 0x000fe20007ffe0ff */
[----:B------:R-:W4:Y:S01]  /*1d00*/  SHFL.IDX PT, R5, R16, 0x7, 0x181f ;  /* 0x00f81f0010057f89 */ /* 0x000f2200000e0000 */
[----:B------:R-:W-:Y:S01]  /*1d10*/  ISETP.GE.AND P1, PT, R0, UR4, PT ;  /* 0x0000000400007c0c */ /* 0x000fe2000bf26270 */
[----:B------:R-:W-:Y:S01]  /*1d20*/  IMAD R24, R242, -0x30, R8 ;  /* 0xffffffd0f2187824 */ /* 0x000fe200078e0208 */
[----:B------:R-:W-:Y:S01]  /*1d30*/  SHF.R.S32.HI R27, RZ, 0x1f, R122 ;  /* 0x0000001fff1b7819 */ /* 0x000fe2000001147a */
[----:B------:R-:W-:Y:S01]  /*1d40*/  IMAD.SHL.U32 R243, R13, 0x2, RZ ;  /* 0x000000020df37824 */ /* 0x000fe200078e00ff */
[----:B------:R-:W-:Y:S01]  /*1d50*/  ULDC.64 UR6, c[0x0][0x1e0] ;  /* 0x0000780000067ab9 */ /* 0x000fe20000000a00 */
[----:B------:R-:W-:Y:S01]  /*1d60*/  IMAD R9, R8, c[0x0][0x1e4], RZ ;  /* 0x0000790008097a24 */ /* 0x000fe200078e02ff */
[----:B------:R-:W-:Y:S01]  /*1d70*/  IADD3 R25, R24, c[0x0][0x1d0], -R19 ;  /* 0x0000740018197a10 */ /* 0x000fe20007ffe813 */
[----:B------:R-:W-:Y:S01]  /*1d80*/  IMAD.WIDE.U32 R128, R8, c[0x0][0x1e0], RZ ;  /* 0x0000780008807a25 */ /* 0x000fe200078e00ff */
[----:B------:R-:W-:Y:S01]  /*1d90*/  UIMAD.WIDE.U32 UR12, UR6, 0x20, URZ ;  /* 0x00000020060c78a5 */ /* 0x000fe2000f8e003f */
[----:B------:R-:W-:Y:S01]  /*1da0*/  LEA.HI R124, R126, R132, RZ, 0x5 ;  /* 0x000000847e7c7211 */ /* 0x000fe200078f28ff */
[----:B------:R-:W-:Y:S01]  /*1db0*/  USHF.L.U32 UR8, UR7, 0x5, URZ ;  /* 0x0000000507087899 */ /* 0x000fe2000800063f */
[----:B------:R-:W-:Y:S01]  /*1dc0*/  IMAD.IADD R125, R129, 0x1, R9 ;  /* 0x00000001817d7824 */ /* 0x000fe200078e0209 */
[C---:B------:R-:W-:Y:S01]  /*1dd0*/  ISETP.GE.AND P5, PT, R25.reuse, 0x11, PT ;  /* 0x000000111900780c */ /* 0x040fe20003fa6270 */
[----:B------:R-:W-:Y:S01]  /*1de0*/  IMAD.MOV.U32 R130, RZ, RZ, R32 ;  /* 0x000000ffff827224 */ /* 0x000fe200078e0020 */
[----:B------:R-:W-:Y:S01]  /*1df0*/  @!P1 SHF.R.S32.HI R0, RZ, 0x1f, R18 ;  /* 0x0000001fff009819 */ /* 0x000fe20000011412 */
[----:B------:R-:W-:Y:S01]  /*1e00*/  IMAD.MOV.U32 R131, RZ, RZ, R33 ;  /* 0x000000ffff837224 */ /* 0x000fe200078e0021 */
[----:B------:R-:W-:Y:S01]  /*1e10*/  UIADD3 UR8, UR13, UR8, URZ ;  /* 0x000000080d087290 */ /* 0x000fe2000fffe03f */
[----:B------:R-:W-:Y:S01]  /*1e20*/  IMAD.MOV.U32 R130, RZ, RZ, R30 ;  /* 0x000000ffff827224 */ /* 0x000fe200078e001e */
[----:B------:R-:W-:Y:S01]  /*1e30*/  @!P1 LEA.HI R0, R0, R18, RZ, 0x3 ;  /* 0x0000001200009211 */ /* 0x000fe200078f18ff */
[----:B------:R-:W-:Y:S01]  /*1e40*/  IMAD.MOV.U32 R10, RZ, RZ, c[0x0][0x1e0] ;  /* 0x00007800ff0a7624 */ /* 0x000fe200078e00ff */
[----:B-1----:R-:W-:Y:S01]  /*1e50*/  @!P1 LEA R6, P2, R14, R4, 0x1 ;  /* 0x000000040e069211 */ /* 0x002fe200078408ff */
[----:B------:R-:W-:Y:S01]  /*1e60*/  IMAD.MOV.U32 R76, RZ, RZ, R28 ;  /* 0x000000ffff4c7224 */ /* 0x000fe200078e001c */
[----:B------:R-:W-:Y:S01]  /*1e70*/  @!P1 LOP3.LUT R0, R0, 0xfffffff8, RZ, 0xc0, !PT ;  /* 0xfffffff800009812 */ /* 0x000fe200078ec0ff */
[----:B------:R-:W-:Y:S01]  /*1e80*/  IMAD.MOV.U32 R77, RZ, RZ, R29 ;  /* 0x000000ffff4d7224 */ /* 0x000fe200078e001d */
[----:B----4-:R-:W-:Y:S01]  /*1e90*/  @!P1 LEA.HI.X R7, R14, R5, R11, 0x1, P2 ;  /* 0x000000050e079211 */ /* 0x010fe200010f0c0b */
[----:B------:R-:W-:Y:S01]  /*1ea0*/  IMAD.MOV.U32 R76, RZ, RZ, R78 ;  /* 0x000000ffff4c7224 */ /* 0x000fe200078e004e */
[C---:B------:R-:W-:Y:S01]  /*1eb0*/  ISETP.GE.AND P2, PT, R25.reuse, 0x21, PT ;  /* 0x000000211900780c */ /* 0x040fe20003f46270 */
[----:B------:R-:W-:Y:S01]  /*1ec0*/  @!P1 IMAD.WIDE R4, R0, 0x2, R4 ;  /* 0x0000000200049825 */ /* 0x000fe200078e0204 */
[----:B------:R-:W-:Y:S01]  /*1ed0*/  SHF.R.S32.HI R11, RZ, 0x4, R23 ;  /* 0x00000004ff0b7819 */ /* 0x000fe20000011417 */
[----:B------:R-:W-:Y:S01]  /*1ee0*/  @!PT LDS RZ, [RZ] ;  /* 0x00000000fffff984 */ /* 0x000fe20000000800 */
[----:B------:R1:W-:Y:S01]  /*1ef0*/  @!P1 LDGSTS.E.BYPASS.LTC128B.128 [R243+0x9900], [R6.64], !P6 ;  /* 0x0990000006f39fae */ /* 0x0003e2000f101d4e */
[----:B------:R-:W-:Y:S01]  /*1f00*/  ISETP.GE.AND P6, PT, R25, 0x1, PT ;  /* 0x000000011900780c */ /* 0x000fe20003fc6270 */
[----:B------:R-:W-:Y:S01]  /*1f10*/  IMAD R0, R125, R122, RZ ;  /* 0x0000007a7d007224 */ /* 0x000fe200078e02ff */
[----:B------:R-:W-:Y:S01]  /*1f20*/  LEA.HI R12, R23, R11, RZ, 0x1 ;  /* 0x0000000b170c7211 */ /* 0x000fe200078f08ff */
[----:B------:R4:W-:Y:S01]  /*1f30*/  @!P1 LDGSTS.E.BYPASS.LTC128B.128 [R243+0xd900], [R4.64], !P0 ;  /* 0x0d90000004f39fae */ /* 0x0009e2000c101d4e */
[----:B------:R-:W-:Y:S01]  /*1f40*/  SHF.R.S32.HI R123, RZ, 0x5, R124 ;  /* 0x00000005ff7b7819 */ /* 0x000fe2000001147c */
[----:B------:R-:W-:Y:S01]  /*1f50*/  IMAD R0, R27, R128, R0 ;  /* 0x000000801b007224 */ /* 0x000fe200078e0200 */
[----:B------:R-:W-:Y:S01]  /*1f60*/  ULDC.64 UR4, c[0x0][0x208] ;  /* 0x0000820000047ab9 */ /* 0x000fe20000000a00 */
[----:B------:R-:W0:Y:S01]  /*1f70*/  LDGDEPBAR ;  /* 0x00000000000079af */ /* 0x000e220000000000 */
[----:B------:R-:W-:-:S02]  /*1f80*/  USHF.L.U32 UR9, UR4, 0x5, URZ ;  /* 0x0000000504097899 */ /* 0x000fc4000800063f */
[----:B------:R-:W-:Y:S01]  /*1f90*/  UMOV UR11, 0x5 ;  /* 0x00000005000b7882 */ /* 0x000fe20000000000 */
[----:B------:R-:W-:Y:S01]  /*1fa0*/  STL.64 [R1+0x38], R130 ;  /* 0x0000388201007387 */ /* 0x000fe20000100a00 */
[----:B------:R-:W-:-:S03]  /*1fb0*/  USHF.L.U64.HI UR11, UR4, UR11, UR5 ;  /* 0x0000000b040b7299 */ /* 0x000fc60008010205 */
[----:B------:R-:W-:Y:S01]  /*1fc0*/  STL.64 [R1+0x30], R76 ;  /* 0x0000304c01007387 */ /* 0x000fe20000100a00 */
[----:B-1----:R-:W-:Y:S02]  /*1fd0*/  IMAD.MOV.U32 R6, RZ, RZ, c[0x0][0x1e4] ;  /* 0x00007900ff067624 */ /* 0x002fe400078e00ff */
[----:B----4-:R-:W-:-:S04]  /*1fe0*/  IMAD.WIDE.U32 R4, R122, R128, R130 ;  /* 0x000000807a047225 */ /* 0x010fc800078e0082 */
[----:B------:R-:W-:Y:S01]  /*1ff0*/  IMAD.IADD R0, R5, 0x1, R0 ;  /* 0x0000000105007824 */ /* 0x000fe200078e0200 */
[----:B------:R-:W-:Y:S01]  /*2000*/  BAR.SYNC.DEFER_BLOCKING 0x0 ;  /* 0x0000000000007b1d */ /* 0x000fe20000010000 */
[----:B------:R-:W-:Y:S02]  /*2010*/  @P5 LEA R7, P0, R10, R4, 0x4 ;  /* 0x000000040a075211 */ /* 0x000fe400078020ff */
[----:B------:R-:W-:Y:S02]  /*2020*/  @P6 LEA R8, P1, R4, c[0x0][0x1c8], 0x1 ;  /* 0x0000720004086a11 */ /* 0x000fe400078208ff */
[----:B------:R-:W-:Y:S02]  /*2030*/  @P5 LEA.HI.X R10, R10, R0, R6, 0x4, P0 ;  /* 0x000000000a0a5211 */ /* 0x000fe400000f2406 */
[----:B------:R-:W-:Y:S02]  /*2040*/  @P6 LEA.HI.X R9, R4, c[0x0][0x1cc], R0, 0x1, P1 ;  /* 0x0000730004096a11 */ /* 0x000fe400008f0c00 */
[----:B------:R-:W-:-:S02]  /*2050*/  @P5 LEA R6, P0, R7, c[0x0][0x1c8], 0x1 ;  /* 0x0000720007065a11 */ /* 0x000fc400078008ff */
[----:B------:R-:W-:Y:S02]  /*2060*/  @P2 IADD3 R5, P1, R4, UR12, RZ ;  /* 0x0000000c04052c10 */ /* 0x000fe4000ff3e0ff */
[----:B------:R-:W-:Y:S02]  /*2070*/  @P5 LEA.HI.X R7, R7, c[0x0][0x1cc], R10, 0x1, P0 ;  /* 0x0000730007075a11 */ /* 0x000fe400000f0c0a */
[C---:B------:R-:W-:Y:S02]  /*2080*/  @P2 LEA R4, P0, R5.reuse, c[0x0][0x1c8], 0x1 ;  /* 0x0000720005042a11 */ /* 0x040fe400078008ff */
[----:B------:R-:W-:Y:S02]  /*2090*/  @P2 IADD3.X R0, R0, UR8, RZ, P1, !PT ;  /* 0x0000000800002c10 */ /* 0x000fe40008ffe4ff */
[----:B------:R-:W-:Y:S02]  /*20a0*/  LOP3.LUT R10, R12, 0xfffffffe, RZ, 0xc0, !PT ;  /* 0xfffffffe0c0a7812 */ /* 0x000fe400078ec0ff */
[----:B------:R-:W-:Y:S01]  /*20b0*/  @P2 LEA.HI.X R5, R5, c[0x0][0x1cc], R0, 0x1, P0 ;  /* 0x0000730005052a11 */ /* 0x000fe200000f0c00 */
[C---:B------:R-:W-:Y:S01]  /*20c0*/  IMAD.SHL.U32 R0, R26.reuse, 0x40, RZ ;  /* 0x000000401a007824 */ /* 0x040fe200078e00ff */
[----:B------:R-:W-:Y:S01]  /*20d0*/  LOP3.LUT P0, RZ, R26, 0x2, RZ, 0xc0, !PT ;  /* 0x000000021aff7812 */ /* 0x000fe2000780c0ff */
[----:B------:R-:W-:Y:S01]  /*20e0*/  @!PT LDS RZ, [RZ] ;  /* 0x00000000fffff984 */ /* 0x000fe20000000800 */
[----:B------:R-:W-:Y:S01]  /*20f0*/  @!PT LDS RZ, [RZ] ;  /* 0x00000000fffff984 */ /* 0x000fe20000000800 */
[----:B------:R-:W-:Y:S01]  /*2100*/  @!PT LDS RZ, [RZ] ;  /* 0x00000000fffff984 */ /* 0x000fe20000000800 */
[----:B------:R1:W-:Y:S01]  /*2110*/  @P6 LDGSTS.E.BYPASS.LTC128B.128 [R243+0x3100], [R8.64], !P4 ;  /* 0x0310000008f36fae */ /* 0x0003e2000e101d4e */
[----:B------:R-:W-:Y:S01]  /*2120*/  IMAD.IADD R10, R11, 0x1, -R10 ;  /* 0x000000010b0a7824 */ /* 0x000fe200078e0a0a */
[----:B------:R-:W-:-:S02]  /*2130*/  ISETP.LT.OR P1, PT, R25, 0x1, P4 ;  /* 0x000000011900780c */ /* 0x000fc40002721670 */
[----:B------:R1:W-:Y:S01]  /*2140*/  @P6 LDGSTS.E.BYPASS.LTC128B.128 [R243+0x4900], [R8.64+0x80], !P3 ;  /* 0x0490008008f36fae */ /* 0x0003e2000d901d4e */
[----:B------:R-:W-:Y:S02]  /*2150*/  LOP3.LUT R0, R0, 0x1c0, RZ, 0xc0, !PT ;  /* 0x000001c000007812 */ /* 0x000fe400078ec0ff */
[----:B------:R-:W-:Y:S01]  /*2160*/  ISETP.LT.OR P6, PT, R25, 0x1, P3 ;  /* 0x000000011900780c */ /* 0x000fe20001fc1670 */
[----:B------:R4:W-:Y:S04]  /*2170*/  @P5 LDGSTS.E.BYPASS.LTC128B.128 [R243+0x3900], [R6.64], !P4 ;  /* 0x0390000006f35fae */ /* 0x0009e8000e101d4e */
[----:B------:R4:W-:Y:S04]  /*2180*/  @P5 LDGSTS.E.BYPASS.LTC128B.128 [R243+0x5100], [R6.64+0x80], !P3 ;  /* 0x0510008006f35fae */ /* 0x0009e8000d901d4e */
[----:B------:R5:W-:Y:S04]  /*2190*/  @P2 LDGSTS.E.BYPASS.LTC128B.128 [R243+0x4100], [R4.64], !P4 ;  /* 0x0410000004f32fae */ /* 0x000be8000e101d4e */
[----:B------:R5:W-:Y:S04]  /*21a0*/  @P2 LDGSTS.E.BYPASS.LTC128B.128 [R243+0x5900], [R4.64+0x80], !P3 ;  /* 0x0590008004f32fae */ /* 0x000be8000d901d4e */
[----:B------:R-:W0:Y:S01]  /*21b0*/  LDGDEPBAR ;  /* 0x00000000000079af */ /* 0x000e220000000000 */
[----:B----4-:R-:W-:-:S02]  /*21c0*/  IMAD.SHL.U32 R6, R21, 0x40, RZ ;  /* 0x0000004015067824 */ /* 0x010fc400078e00ff */
[----:B------:R-:W-:-:S05]  /*21d0*/  IMAD.SHL.U32 R7, R19, 0x8, RZ ;  /* 0x0000000813077824 */ /* 0x000fca00078e00ff */
[----:B------:R-:W-:Y:S01]  /*21e0*/  LOP3.LUT R7, R0, 0x8, R7, 0xf8, !PT ;  /* 0x0000000800077812 */ /* 0x000fe200078ef807 */
[----:B-----5:R-:W-:Y:S01]  /*21f0*/  IMAD.SHL.U32 R5, R22, 0x40, RZ ;  /* 0x0000004016057824 */ /* 0x020fe200078e00ff */
[----:B------:R-:W-:-:S04]  /*2200*/  DEPBAR.LE SB0, 0x1 ;  /* 0x000080400000791a */ /* 0x000fc80000000000 */
[----:B------:R-:W-:Y:S01]  /*2210*/  LOP3.LUT R4, R6, 0x1c0, RZ, 0xc0, !PT ;  /* 0x000001c006047812 */ /* 0x000fe200078ec0ff */
[----:B------:R-:W-:-:S04]  /*2220*/  DEPBAR.LE SB0, 0x0 ;  /* 0x000080000000791a */ /* 0x000fc80000000000 */
[----:B------:R-:W-:Y:S01]  /*2230*/  IMAD.SHL.U32 R6, R10, 0x8, RZ ;  /* 0x000000080a067824 */ /* 0x000fe200078e00ff */
[----:B------:R-:W-:Y:S02]  /*2240*/  LOP3.LUT R121, R5, 0xfffffe00, RZ, 0xc0, !PT ;  /* 0xfffffe0005797812 */ /* 0x000fe400078ec0ff */
[----:B------:R-:W-:Y:S02]  /*2250*/  SHF.R.U32.HI R0, RZ, 0x3, R0 ;  /* 0x00000003ff007819 */ /* 0x000fe40000011600 */
[----:B------:R-:W-:Y:S02]  /*2260*/  LOP3.LUT R5, R4, 0x8, R6, 0xf8, !PT ;  /* 0x0000000804057812 */ /* 0x000fe400078ef806 */
[----:B------:R-:W-:Y:S02]  /*2270*/  SHF.R.U32.HI R4, RZ, 0x3, R4 ;  /* 0x00000003ff047819 */ /* 0x000fe40000011604 */
[----:B------:R-:W-:Y:S02]  /*2280*/  LOP3.LUT R0, R7, R0, RZ, 0x3c, !PT ;  /* 0x0000000007007212 */ /* 0x000fe400078e3cff */
[----:B------:R-:W-:Y:S01]  /*2290*/  LOP3.LUT R120, R5, R4, RZ, 0x3c, !PT ;  /* 0x0000000405787212 */ /* 0x000fe200078e3cff */
[----:B------:R-:W-:-:S02]  /*22a0*/  IMAD R4, R123, 0x400, R121 ;  /* 0x000004007b047824 */ /* 0x000fc400078e0279 */
[----:B------:R-:W-:Y:S02]  /*22b0*/  IMAD R0, R10, 0x200, R0 ;  /* 0x000002000a007824 */ /* 0x000fe400078e0200 */
[----:B------:R-:W-:Y:S02]  /*22c0*/  IMAD.IADD R4, R120, 0x1, R4 ;  /* 0x0000000178047824 */ /* 0x000fe400078e0204 */
[----:B------:R-:W-:Y:S01]  /*22d0*/  IMAD.SHL.U32 R224, R0, 0x2, RZ ;  /* 0x0000000200e07824 */ /* 0x000fe200078e00ff */
[----:B------:R-:W-:Y:S01]  /*22e0*/  BAR.SYNC.DEFER_BLOCKING 0x0 ;  /* 0x0000000000007b1d */ /* 0x000fe20000010000 */
[----:B------:R-:W-:-:S03]  /*22f0*/  IMAD.SHL.U32 R231, R4, 0x2, RZ ;  /* 0x0000000204e77824 */ /* 0x000fc600078e00ff */
[C---:B------:R-:W-:Y:S01]  /*2300*/  IADD3 R0, R224.reuse, 0x3100, RZ ;  /* 0x00003100e0007810 */ /* 0x040fe20007ffe0ff */
[--C-:B------:R-:W-:Y:S01]  /*2310*/  IMAD R233, R3, 0x2, R231.reuse ;  /* 0x0000000203e97824 */ /* 0x100fe200078e02e7 */
[----:B------:R-:W-:Y:S01]  /*2320*/  IADD3 R235, R224, 0x3120, RZ ;  /* 0x00003120e0eb7810 */ /* 0x000fe20007ffe0ff */
[----:B------:R-:W-:Y:S01]  /*2330*/  IMAD R232, R2, 0x2, R231 ;  /* 0x0000000202e87824 */ /* 0x000fe200078e02e7 */
[----:B------:R-:W-:Y:S01]  /*2340*/  @P0 IADD3 R235, R0, -0x20, RZ ;  /* 0xffffffe000eb0810 */ /* 0x000fe20007ffe0ff */
[----:B------:R-:W-:Y:S02]  /*2350*/  IMAD R0, R27, c[0x0][0x208], RZ ;  /* 0x000082001b007a24 */ /* 0x000fe400078e02ff */
[----:B------:R-:W-:Y:S01]  /*2360*/  IMAD R234, R2, 0x2, R233 ;  /* 0x0000000202ea7824 */ /* 0x000fe200078e02e9 */
[C---:B------:R-:W-:Y:S01]  /*2370*/  IADD3 R241, R235.reuse, 0x800, RZ ;  /* 0x00000800ebf17810 */ /* 0x040fe20007ffe0ff */
[----:B------:R-:W-:Y:S01]  /*2380*/  IMAD R0, R122, c[0x0][0x20c], R0 ;  /* 0x000083007a007a24 */ /* 0x000fe200078e0200 */
[----:B------:R-:W-:Y:S01]  /*2390*/  IADD3 R240, R235, 0x1000, RZ ;  /* 0x00001000ebf07810 */ /* 0x000fe20007ffe0ff */
[----:B------:R-:W-:Y:S01]  /*23a0*/  IMAD R236, R3, 0x2, R232 ;  /* 0x0000000203ec7824 */ /* 0x000fe200078e02e8 */
[----:B------:R-:W-:-:S02]  /*23b0*/  IADD3 R239, R235, 0x1800, RZ ;  /* 0x00001800ebef7810 */ /* 0x000fc40007ffe0ff */
[C---:B------:R-:W-:Y:S02]  /*23c0*/  IADD3 R238, R235.reuse, 0x2000, RZ ;  /* 0x00002000ebee7810 */ /* 0x040fe40007ffe0ff */
[----:B------:R-:W-:Y:S01]  /*23d0*/  IADD3 R237, R235, 0x2800, RZ ;  /* 0x00002800ebed7810 */ /* 0x000fe20007ffe0ff */
[----:B-1----:R-:W-:Y:S04]  /*23e0*/  LDSM.16.M88.4 R8, [R231+0x6100] ;  /* 0x00610000e708783b */ /* 0x002fe80000000200 */
[----:B------:R-:W-:Y:S04]  /*23f0*/  LDSM.16.M88.4 R4, [R231+0x8100] ;  /* 0x00810000e704783b */ /* 0x000fe80000000200 */
[----:B--23--:R-:W1:Y:S04]  /*2400*/  LDSM.16.M88.4 R16, [R224+0x3900] ;  /* 0x00390000e010783b */ /* 0x00ce680000000200 */
[----:B------:R-:W2:Y:S04]  /*2410*/  LDSM.16.M88.4 R12, [R224+0x3100] ;  /* 0x00310000e00c783b */ /* 0x000ea80000000200 */
[----:B------:R-:W3:Y:S04]  /*2420*/  LDSM.16.M88.4 R20, [R224+0x4100] ;  /* 0x00410000e014783b */ /* 0x000ee80000000200 */
[----:B------:R-:W-:Y:S04]  /*2430*/  LDSM.16.M88.4 R40, [R235] ;  /* 0x00000000eb28783b */ /* 0x000fe80000000200 */
[----:B------:R-:W-:Y:S04]  /*2440*/  LDSM.16.M88.4 R44, [R235+0x800] ;  /* 0x00080000eb2c783b */ /* 0x000fe80000000200 */
[----:B------:R-:W-:Y:S01]  /*2450*/  LDSM.16.M88.4 R52, [R235+0x1000] ;  /* 0x00100000eb34783b */ /* 0x000fe20000000200 */
[-C--:B-1----:R-:W-:Y:S08]  /*2460*/  HMMA.16816.F32 R68, R8, R16.reuse, RZ ;  /* 0x000000100844723c */ /* 0x082ff000000018ff */
[----:B------:R-:W-:Y:S07]  /*2470*/  HMMA.16816.F32 R36, R4, R16, RZ ;  /* 0x000000100424723c */ /* 0x000fee00000018ff */
[----:B------:R-:W-:Y:S01]  /*2480*/  IMAD.WIDE.U32 R16, R122, c[0x0][0x208], RZ ;  /* 0x000082007a107a25 */ /* 0x000fe200078e00ff */
[----:B--2---:R-:W-:Y:S03]  /*2490*/  HMMA.16816.F32 R72, R8, R12, RZ ;  /* 0x0000000c0848723c */ /* 0x004fe600000018ff */
[----:B------:R-:W-:-:S04]  /*24a0*/  IMAD.IADD R0, R17, 0x1, R0 ;  /* 0x0000000111007824 */ /* 0x000fc800078e0200 */
[----:B------:R-:W-:Y:S01]  /*24b0*/  IMAD R0, R0, 0x30, RZ ;  /* 0x0000003000007824 */ /* 0x000fe200078e02ff */
[C---:B------:R-:W-:Y:S08]  /*24c0*/  HMMA.16816.F32 R32, R4.reuse, R12, RZ ;  /* 0x0000000c0420723c */ /* 0x040ff000000018ff */
[-C--:B------:R-:W-:Y:S08]  /*24d0*/  HMMA.16816.F32 R56, R4, R14.reuse, RZ ;  /* 0x0000000e0438723c */ /* 0x080ff000000018ff */
[----:B------:R-:W-:Y:S01]  /*24e0*/  HMMA.16816.F32 R88, R8, R14, RZ ;  /* 0x0000000e0858723c */ /* 0x000fe200000018ff */
[----:B------:R-:W1:Y:S07]  /*24f0*/  LDSM.16.M88.4 R12, [R233+0x8100] ;  /* 0x00810000e90c783b */ /* 0x000e6e0000000200 */
[C---:B------:R-:W-:Y:S08]  /*2500*/  HMMA.16816.F32 R48, R4.reuse, R18, RZ ;  /* 0x000000120430723c */ /* 0x040ff000000018ff */
[C---:B---3--:R-:W-:Y:S08]  /*2510*/  HMMA.16816.F32 R28, R4.reuse, R20, RZ ;  /* 0x00000014041c723c */ /* 0x048ff000000018ff */
[----:B------:R-:W-:Y:S07]  /*2520*/  HMMA.16816.F32 R60, R4, R22, RZ ;  /* 0x00000016043c723c */ /* 0x000fee00000018ff */
[----:B------:R-:W-:Y:S01]  /*2530*/  IMAD.WIDE.U32 R6, R16, 0x30, R76 ;  /* 0x0000003010067825 */ /* 0x000fe200078e004c */
[----:B------:R-:W-:Y:S03]  /*2540*/  HMMA.16816.F32 R64, R8, R20, RZ ;  /* 0x000000140840723c */ /* 0x000fe600000018ff */
[----:B------:R-:W-:Y:S01]  /*2550*/  IMAD.IADD R0, R7, 0x1, R0 ;  /* 0x0000000107007824 */ /* 0x000fe200078e0200 */
[----:B------:R-:W-:-:S04]  /*2560*/  LEA R4, P0, R6, c[0x0][0x1f8], 0x1 ;  /* 0x00007e0006047a11 */ /* 0x000fc800078008ff */
[----:B------:R-:W-:Y:S01]  /*2570*/  LEA.HI.X R5, R6, c[0x0][0x1fc], R0, 0x1, P0 ;  /* 0x00007f0006057a11 */ /* 0x000fe200000f0c00 */
[----:B------:R-:W-:Y:S01]  /*2580*/  IMAD.U32 R0, RZ, RZ, UR9 ;  /* 0x00000009ff007e24 */ /* 0x000fe2000f8e00ff */
[----:B------:R-:W-:Y:S01]  /*2590*/  IADD3 R6, P2, R4, UR9, RZ ;  /* 0x0000000904067c10 */ /* 0x000fe2000ff5e0ff */
[----:B------:R-:W-:Y:S01]  /*25a0*/  HMMA.16816.F32 R96, R8, R18, RZ ;  /* 0x000000120860723c */ /* 0x000fe200000018ff */
[----:B------:R-:W-:Y:S01]  /*25b0*/  ISETP.LT.OR P0, PT, R25, 0x11, P4 ;  /* 0x000000111900780c */ /* 0x000fe20002701670 */
[----:B------:R-:W2:Y:S01]  /*25c0*/  LDSM.16.M88.4 R16, [R233+0x6100] ;  /* 0x00610000e910783b */ /* 0x000ea20000000200 */
[----:B------:R-:W-:-:S03]  /*25d0*/  IADD3.X R7, R5, UR11, RZ, P2, !PT ;  /* 0x0000000b05077c10 */ /* 0x000fc600097fe4ff */
[----:B------:R-:W-:Y:S01]  /*25e0*/  @!PT LDS RZ, [RZ] ;  /* 0x00000000fffff984 */ /* 0x000fe20000000800 */
[----:B------:R-:W-:Y:S01]  /*25f0*/  @!PT LDS RZ, [RZ] ;  /* 0x00000000fffff984 */ /* 0x000fe20000000800 */
[----:B------:R-:W-:Y:S01]  /*2600*/  @!PT LDS RZ, [RZ] ;  /* 0x00000000fffff984 */ /* 0x000fe20000000800 */
[----:B------:R3:W-:Y:S01]  /*2610*/  LDGSTS.E.BYPASS.LTC128B.128 [R243+0x100], [R4.64], !P1 ;  /* 0x0010000004f37fae */ /* 0x0007e2000c901d4e */
[----:B------:R-:W-:Y:S01]  /*2620*/  LOP3.LUT P1, RZ, R26, 0x4, RZ, 0xc0, !PT ;  /* 0x000000041aff7812 */ /* 0x000fe2000782c0ff */
[----:B------:R-:W-:Y:S02]  /*2630*/  HMMA.16816.F32 R20, R8, R22, RZ ;  /* 0x000000160814723c */ /* 0x000fe400000018ff */
[----:B------:R3:W-:Y:S01]  /*2640*/  LDGSTS.E.BYPASS.LTC128B.128 [R243+0x1900], [R4.64+0x80], !P6 ;  /* 0x0190008004f37fae */ /* 0x0007e2000f101d4e */
[----:B------:R-:W-:-:S03]  /*2650*/  ISETP.LT.OR P6, PT, R25, 0x11, P3 ;  /* 0x000000111900780c */ /* 0x000fc60001fc1670 */
[----:B------:R4:W-:Y:S01]  /*2660*/  LDGSTS.E.BYPASS.LTC128B.128 [R243+0x900], [R6.64], !P0 ;  /* 0x0090000006f37fae */ /* 0x0009e2000c101d4e */
[----:B------:R-:W-:Y:S01]  /*2670*/  IADD3 R8, P5, P2, R0, 0x80, R4 ;  /* 0x0000008000087810 */ /* 0x000fe20007abe004 */
[----:B------:R-:W-:Y:S01]  /*2680*/  IMAD.MOV.U32 R0, RZ, RZ, 0x40 ;  /* 0x00000040ff007424 */ /* 0x000fe200078e00ff */
[C---:B-1----:R-:W-:Y:S02]  /*2690*/  HMMA.16816.F32 R104, R12.reuse, R40, R32 ;  /* 0x000000280c68723c */ /* 0x042fe40000001820 */
[----:B------:R-:W-:Y:S02]  /*26a0*/  IADD3.X R9, RZ, UR11, R5, P5, P2 ;  /* 0x0000000bff097c10 */ /* 0x000fe4000afe4405 */
[C---:B------:R-:W-:Y:S02]  /*26b0*/  ISETP.LT.OR P5, PT, R25.reuse, 0x21, P4 ;  /* 0x000000211900780c */ /* 0x040fe400027a1670 */
[----:B------:R-:W-:Y:S01]  /*26c0*/  ISETP.LT.OR P2, PT, R25, 0x21, P3 ;  /* 0x000000211900780c */ /* 0x000fe20001f41670 */
[----:B------:R1:W-:Y:S01]  /*26d0*/  LDGSTS.E.BYPASS.LTC128B.128 [R243+0x2100], [R8.64], !P6 ;  /* 0x0210000008f37fae */ /* 0x0003e2000f101d4e */
[----:B------:R-:W-:Y:S01]  /*26e0*/  SEL R0, R0, 0xffffffc0, !P1 ;  /* 0xffffffc000007807 */ /* 0x000fe20004800000 */
[----:B------:R-:W-:Y:S04]  /*26f0*/  HMMA.16816.F32 R100, R12, R44, R36 ;  /* 0x0000002c0c64723c */ /* 0x000fe80000001824 */
[----:B------:R-:W-:-:S02]  /*2700*/  IMAD.IADD R230, R224, 0x1, R0 ;  /* 0x00000001e0e67824 */ /* 0x000fc400078e0200 */
[----:B------:R-:W-:Y:S01]  /*2710*/  IMAD.IADD R229, R0, 0x1, R235 ;  /* 0x0000000100e57824 */ /* 0x000fe200078e02eb */
[----:B------:R-:W-:Y:S01]  /*2720*/  LOP3.LUT R0, R120, R121, RZ, 0xfc, !PT ;  /* 0x0000007978007212 */ /* 0x000fe200078efcff */
[----:B------:R-:W-:Y:S01]  /*2730*/  HMMA.16816.F32 R92, R12, R52, R28 ;  /* 0x000000340c5c723c */ /* 0x000fe2000000181c */
[----:B---3--:R-:W-:-:S04]  /*2740*/  IADD3 R4, P0, R6, UR9, RZ ;  /* 0x0000000906047c10 */ /* 0x008fc8000ff1e0ff */
[----:B------:R-:W-:-:S03]  /*2750*/  IADD3.X R5, R7, UR11, RZ, P0, !PT ;  /* 0x0000000b07057c10 */ /* 0x000fc600087fe4ff */
[C---:B------:R-:W-:Y:S01]  /*2760*/  HMMA.16816.F32 R84, R12.reuse, R42, R56 ;  /* 0x0000002a0c54723c */ /* 0x040fe20000001838 */
[----:B------:R-:W-:Y:S01]  /*2770*/  ISETP.GT.AND P0, PT, R122, R133, PT ;  /* 0x000000857a00720c */ /* 0x000fe20003f04270 */
[----:B------:R4:W-:Y:S04]  /*2780*/  LDGSTS.E.BYPASS.LTC128B.128 [R243+0x1100], [R4.64], !P5 ;  /* 0x0110000004f37fae */ /* 0x0009e8000e901d4e */
[----:B------:R4:W-:Y:S02]  /*2790*/  LDGSTS.E.BYPASS.LTC128B.128 [R243+0x2900], [R4.64+0x80], !P2 ;  /* 0x0290008004f37fae */ /* 0x0009e4000d101d4e */
[C---:B------:R-:W-:Y:S02]  /*27a0*/  HMMA.16816.F32 R80, R12.reuse, R46, R48 ;  /* 0x0000002e0c50723c */ /* 0x040fe40000001830 */
[----:B-1----:R-:W-:Y:S04]  /*27b0*/  LDSM.16.M88.4 R8, [R232+0x8100] ;  /* 0x00810000e808783b */ /* 0x002fe80000000200 */
[----:B------:R-:W1:Y:S02]  /*27c0*/  LDSM.16.M88.4 R32, [R230+0x3100] ;  /* 0x00310000e620783b */ /* 0x000e640000000200 */
[----:B------:R-:W-:Y:S02]  /*27d0*/  HMMA.16816.F32 R76, R12, R54, R60 ;  /* 0x000000360c4c723c */ /* 0x000fe4000000183c */
[----:B------:R-:W3:Y:S04]  /*27e0*/  LDSM.16.M88.4 R36, [R230+0x4100] ;  /* 0x00410000e624783b */ /* 0x000ee80000000200 */
[----:B------:R-:W5:Y:S02]  /*27f0*/  LDSM.16.M88.4 R28, [R230+0x3900] ;  /* 0x00390000e61c783b */ /* 0x000f640000000200 */
[C---:B--2---:R-:W-:Y:S02]  /*2800*/  HMMA.16816.F32 R72, R16.reuse, R40, R72 ;  /* 0x000000281048723c */ /* 0x044fe40000001848 */
[----:B------:R-:W2:Y:S04]  /*2810*/  LDSM.16.M88.4 R12, [R232+0x6100] ;  /* 0x00610000e80c783b */ /* 0x000ea80000000200 */
[----:B------:R-:W0:Y:S02]  /*2820*/  LDGDEPBAR ;  /* 0x00000000000079af */ /* 0x000e240000000000 */
[C---:B------:R-:W-:Y:S02]  /*2830*/  HMMA.16816.F32 R60, R16.reuse, R44, R68 ;  /* 0x0000002c103c723c */ /* 0x040fe40000001844 */
[----:B----4-:R-:W-:Y:S04]  /*2840*/  LDSM.16.M88.4 R4, [R234+0x8100] ;  /* 0x00810000ea04783b */ /* 0x010fe80000000200 */
[----:B------:R-:W-:Y:S02]  /*2850*/  LDSM.16.M88.4 R68, [R229+0x1000] ;  /* 0x00100000e544783b */ /* 0x000fe40000000200 */
[C---:B------:R-:W-:Y:S02]  /*2860*/  HMMA.16816.F32 R56, R16.reuse, R52, R64 ;  /* 0x000000341038723c */ /* 0x040fe40000001840 */
[----:B------:R-:W-:Y:S06]  /*2870*/  LDSM.16.M88.4 R64, [R229+0x800] ;  /* 0x00080000e540783b */ /* 0x000fec0000000200 */
[C---:B------:R-:W-:Y:S01]  /*2880*/  HMMA.16816.F32 R48, R16.reuse, R42, R88 ;  /* 0x0000002a1030723c */ /* 0x040fe20000001858 */
[----:B------:R-:W4:Y:S07]  /*2890*/  LDSM.16.M88.4 R40, [R229] ;  /* 0x00000000e528783b */ /* 0x000f2e0000000200 */
[C---:B------:R-:W-:Y:S08]  /*28a0*/  HMMA.16816.F32 R44, R16.reuse, R46, R96 ;  /* 0x0000002e102c723c */ /* 0x040ff00000001860 */
[----:B------:R-:W-:Y:S01]  /*28b0*/  HMMA.16816.F32 R52, R16, R54, R20 ;  /* 0x000000361034723c */ /* 0x000fe20000001814 */
[----:B------:R-:W2:Y:S04]  /*28c0*/  LDSM.16.M88.4 R20, [R234+0x6100] ;  /* 0x00610000ea14783b */ /* 0x000ea80000000200 */
[----:B------:R-:W-:Y:S03]  /*28d0*/  LDSM.16.M88.4 R16, [R231+0xc100] ;  /* 0x00c10000e710783b */ /* 0x000fe60000000200 */
[C---:B-1----:R-:W-:Y:S08]  /*28e0*/  HMMA.16816.F32 R88, R8.reuse, R32, R104 ;  /* 0x000000200858723c */ /* 0x042ff00000001868 */
[C---:B---3--:R-:W-:Y:S08]  /*28f0*/  HMMA.16816.F32 R104, R8.reuse, R36, R92 ;  /* 0x000000240868723c */ /* 0x048ff0000000185c */
[C---:B-----5:R-:W-:Y:S08]  /*2900*/  HMMA.16816.F32 R92, R8.reuse, R30, R80 ;  /* 0x0000001e085c723c */ /* 0x060ff00000001850 */
[C---:B------:R-:W-:Y:S08]  /*2910*/  HMMA.16816.F32 R96, R8.reuse, R28, R100 ;  /* 0x0000001c0860723c */ /* 0x040ff00000001864 */
[C---:B------:R-:W-:Y:S08]  /*2920*/  HMMA.16816.F32 R84, R8.reuse, R34, R84 ;  /* 0x000000220854723c */ /* 0x040ff00000001854 */
[----:B------:R-:W-:Y:S08]  /*2930*/  HMMA.16816.F32 R80, R8, R38, R76 ;  /* 0x000000260850723c */ /* 0x000ff0000000184c */
[C---:B--2---:R-:W-:Y:S08]  /*2940*/  HMMA.16816.F32 R8, R12.reuse, R32, R72 ;  /* 0x000000200c08723c */ /* 0x044ff00000001848 */
[C---:B------:R-:W-:Y:S01]  /*2950*/  HMMA.16816.F32 R48, R12.reuse, R34, R48 ;  /* 0x000000220c30723c */ /* 0x040fe20000001830 */
[----:B------:R-:W1:Y:S07]  /*2960*/  LDSM.16.M88.4 R32, [R224+0x4900] ;  /* 0x00490000e020783b */ /* 0x000e6e0000000200 */
[C---:B------:R-:W-:Y:S08]  /*2970*/  HMMA.16816.F32 R60, R12.reuse, R28, R60 ;  /* 0x0000001c0c3c723c */ /* 0x040ff0000000183c */
[C---:B------:R-:W-:Y:S01]  /*2980*/  HMMA.16816.F32 R108, R12.reuse, R30, R44 ;  /* 0x0000001e0c6c723c */ /* 0x040fe2000000182c */
[----:B------:R-:W2:Y:S07]  /*2990*/  LDSM.16.M88.4 R28, [R224+0x5100] ;  /* 0x00510000e01c783b */ /* 0x000eae0000000200 */
[C---:B------:R-:W-:Y:S08]  /*29a0*/  HMMA.16816.F32 R112, R12.reuse, R36, R56 ;  /* 0x000000240c70723c */ /* 0x040ff00000001838 */
[----:B------:R-:W-:Y:S01]  /*29b0*/  HMMA.16816.F32 R56, R12, R38, R52 ;  /* 0x000000260c38723c */ /* 0x000fe20000001834 */
[----:B------:R-:W3:Y:S04]  /*29c0*/  LDSM.16.M88.4 R12, [R224+0x5900] ;  /* 0x00590000e00c783b */ /* 0x000ee80000000200 */
[----:B------:R-:W-:Y:S03]  /*29d0*/  LDSM.16.M88.4 R52, [R235+0x1800] ;  /* 0x00180000eb34783b */ /* 0x000fe60000000200 */
[C---:B----4-:R-:W-:Y:S08]  /*29e0*/  HMMA.16816.F32 R44, R4.reuse, R40, R88 ;  /* 0x00000028042c723c */ /* 0x050ff00000001858 */
[C---:B------:R-:W-:Y:S08]  /*29f0*/  HMMA.16816.F32 R72, R4.reuse, R64, R96 ;  /* 0x000000400448723c */ /* 0x040ff00000001860 */
[----:B------:R-:W-:Y:S08]  /*2a00*/  HMMA.16816.F32 R36, R4, R42, R84 ;  /* 0x0000002a0424723c */ /* 0x000ff00000001854 */
[----:B------:R-:W-:Y:S01]  /*2a10*/  HMMA.16816.F32 R96, R20, R40, R8 ;  /* 0x000000281460723c */ /* 0x000fe20000001808 */
[----:B------:R-:W4:Y:S07]  /*2a20*/  LDSM.16.M88.4 R8, [R231+0xa100] ;  /* 0x00a10000e708783b */ /* 0x000f2e0000000200 */
[C---:B------:R-:W-:Y:S08]  /*2a30*/  HMMA.16816.F32 R76, R4.reuse, R66, R92 ;  /* 0x00000042044c723c */ /* 0x040ff0000000185c */
[C---:B------:R-:W-:Y:S08]  /*2a40*/  HMMA.16816.F32 R104, R4.reuse, R68, R104 ;  /* 0x000000440468723c */ /* 0x040ff00000001868 */
[----:B------:R-:W-:Y:S01]  /*2a50*/  HMMA.16816.F32 R100, R4, R70, R80 ;  /* 0x000000460464723c */ /* 0x000fe20000001850 */
[----:B------:R-:W-:Y:S07]  /*2a60*/  LDSM.16.M88.4 R4, [R233+0xc100] ;  /* 0x00c10000e904783b */ /* 0x000fee0000000200 */
[C---:B------:R-:W-:Y:S01]  /*2a70*/  HMMA.16816.F32 R88, R20.reuse, R42, R48 ;  /* 0x0000002a1458723c */ /* 0x040fe20000001830 */
[----:B------:R-:W5:Y:S07]  /*2a80*/  LDSM.16.M88.4 R48, [R235+0x2000] ;  /* 0x00200000eb30783b */ /* 0x000f6e0000000200 */
[C---:B------:R-:W-:Y:S01]  /*2a90*/  HMMA.16816.F32 R92, R20.reuse, R64, R60 ;  /* 0x00000040145c723c */ /* 0x040fe2000000183c */
[----:B------:R-:W2:Y:S07]  /*2aa0*/  LDSM.16.M88.4 R60, [R235+0x2800] ;  /* 0x00280000eb3c783b */ /* 0x000eae0000000200 */
[C---:B------:R-:W-:Y:S08]  /*2ab0*/  HMMA.16816.F32 R108, R20.reuse, R66, R108 ;  /* 0x00000042146c723c */ /* 0x040ff0000000186c */
[C---:B------:R-:W-:Y:S08]  /*2ac0*/  HMMA.16816.F32 R112, R20.reuse, R68, R112 ;  /* 0x000000441470723c */ /* 0x040ff00000001870 */
[----:B------:R-:W-:Y:S01]  /*2ad0*/  HMMA.16816.F32 R84, R20, R70, R56 ;  /* 0x000000461454723c */ /* 0x000fe20000001838 */
[----:B------:R-:W4:Y:S07]  /*2ae0*/  LDSM.16.M88.4 R20, [R233+0xa100] ;  /* 0x00a10000e914783b */ /* 0x000f2e0000000200 */
[C---:B-1----:R-:W-:Y:S08]  /*2af0*/  HMMA.16816.F32 R80, R16.reuse, R32, R44 ;  /* 0x000000201050723c */ /* 0x042ff0000000182c */
[C---:B------:R-:W-:Y:S08]  /*2b00*/  HMMA.16816.F32 R56, R16.reuse, R34, R36 ;  /* 0x000000221038723c */ /* 0x040ff00000001824 */
[C---:B--2---:R-:W-:Y:S08]  /*2b10*/  HMMA.16816.F32 R44, R16.reuse, R28, R72 ;  /* 0x0000001c102c723c */ /* 0x044ff00000001848 */
[C---:B------:R-:W-:Y:S08]  /*2b20*/  HMMA.16816.F32 R40, R16.reuse, R30, R76 ;  /* 0x0000001e1028723c */ /* 0x040ff0000000184c */
[----:B---3--:R-:W-:Y:S08]  /*2b30*/  HMMA.16816.F32 R36, R16, R12, R104 ;  /* 0x0000000c1024723c */ /* 0x008ff00000001868 */
[C---:B----4-:R-:W-:Y:S08]  /*2b40*/  HMMA.16816.F32 R76, R8.reuse, R32, R96 ;  /* 0x00000020084c723c */ /* 0x050ff00000001860 */
[----:B------:R-:W-:Y:S08]  /*2b50*/  HMMA.16816.F32 R72, R8, R34, R88 ;  /* 0x000000220848723c */ /* 0x000ff00000001858 */
[----:B------:R-:W-:Y:S01]  /*2b60*/  HMMA.16816.F32 R68, R16, R14, R100 ;  /* 0x0000000e1044723c */ /* 0x000fe20000001864 */
[----:B------:R-:W-:Y:S07]  /*2b70*/  LDSM.16.M88.4 R16, [R232+0xc100] ;  /* 0x00c10000e810783b */ /* 0x000fee0000000200 */
[C---:B------:R-:W-:Y:S08]  /*2b80*/  HMMA.16816.F32 R64, R8.reuse, R28, R92 ;  /* 0x0000001c0840723c */ /* 0x040ff0000000185c */
[C---:B------:R-:W-:Y:S08]  /*2b90*/  HMMA.16816.F32 R32, R8.reuse, R30, R108 ;  /* 0x0000001e0820723c */ /* 0x040ff0000000186c */
[C---:B------:R-:W-:Y:S08]  /*2ba0*/  HMMA.16816.F32 R28, R8.reuse, R12, R112 ;  /* 0x0000000c081c723c */ /* 0x040ff00000001870 */
[----:B------:R-:W-:Y:S01]  /*2bb0*/  HMMA.16816.F32 R84, R8, R14, R84 ;  /* 0x0000000e0854723c */ /* 0x000fe20000001854 */
[----:B------:R-:W-:Y:S04]  /*2bc0*/  LDSM.16.M88.4 R12, [R232+0xa100] ;  /* 0x00a10000e80c783b */ /* 0x000fe80000000200 */
[----:B------:R-:W-:Y:S03]  /*2bd0*/  LDSM.16.M88.4 R8, [R234+0xa100] ;  /* 0x00a10000ea08783b */ /* 0x000fe60000000200 */
[C---:B-----5:R-:W-:Y:S01]  /*2be0*/  HMMA.16816.F32 R112, R4.reuse, R48, R44 ;  /* 0x000000300470723c */ /* 0x060fe2000000182c */
[----:B------:R-:W1:Y:S07]  /*2bf0*/  LDSM.16.M88.4 R44, [R230+0x4900] ;  /* 0x00490000e62c783b */ /* 0x000e6e0000000200 */
[C---:B------:R-:W-:Y:S01]  /*2c00*/  HMMA.16816.F32 R108, R4.reuse, R50, R40 ;  /* 0x00000032046c723c */ /* 0x040fe20000001828 */
[----:B------:R-:W2:Y:S07]  /*2c10*/  LDSM.16.M88.4 R40, [R230+0x5100] ;  /* 0x00510000e628783b */ /* 0x000eae0000000200 */
[C---:B------:R-:W-:Y:S01]  /*2c20*/  HMMA.16816.F32 R104, R4.reuse, R60, R36 ;  /* 0x0000003c0468723c */ /* 0x040fe20000001824 */
[----:B------:R-:W3:Y:S07]  /*2c30*/  LDSM.16.M88.4 R36, [R230+0x5900] ;  /* 0x00590000e624783b */ /* 0x000eee0000000200 */
[C---:B------:R-:W-:Y:S08]  /*2c40*/  HMMA.16816.F32 R116, R4.reuse, R52, R80 ;  /* 0x000000340474723c */ /* 0x040ff00000001850 */
[----:B------:R-:W-:Y:S08]  /*2c50*/  HMMA.16816.F32 R80, R4, R54, R56 ;  /* 0x000000360450723c */ /* 0x000ff00000001838 */
[C---:B------:R-:W-:Y:S08]  /*2c60*/  HMMA.16816.F32 R100, R20.reuse, R52, R76 ;  /* 0x000000341464723c */ /* 0x040ff0000000184c */
[----:B------:R-:W-:Y:S08]  /*2c70*/  HMMA.16816.F32 R96, R20, R54, R72 ;  /* 0x000000361460723c */ /* 0x000ff00000001848 */
[----:B------:R-:W-:Y:S01]  /*2c80*/  HMMA.16816.F32 R56, R4, R62, R68 ;  /* 0x0000003e0438723c */ /* 0x000fe20000001844 */
[----:B------:R-:W-:Y:S07]  /*2c90*/  LDSM.16.M88.4 R4, [R236+0xc100] ;  /* 0x00c10000ec04783b */ /* 0x000fee0000000200 */
[C---:B------:R-:W-:Y:S08]  /*2ca0*/  HMMA.16816.F32 R92, R20.reuse, R48, R64 ;  /* 0x00000030145c723c */ /* 0x040ff00000001840 */
[C---:B------:R-:W-:Y:S01]  /*2cb0*/  HMMA.16816.F32 R88, R20.reuse, R50, R32 ;  /* 0x000000321458723c */ /* 0x040fe20000001820 */
[----:B------:R-:W4:Y:S07]  /*2cc0*/  LDSM.16.M88.4 R32, [R229+0x1800] ;  /* 0x00180000e520783b */ /* 0x000f2e0000000200 */
[C---:B------:R-:W-:Y:S01]  /*2cd0*/  HMMA.16816.F32 R64, R20.reuse, R60, R28 ;  /* 0x0000003c1440723c */ /* 0x040fe2000000181c */
[----:B------:R-:W5:Y:S07]  /*2ce0*/  LDSM.16.M88.4 R28, [R229+0x2000] ;  /* 0x00200000e51c783b */ /* 0x000f6e0000000200 */
[----:B------:R-:W-:Y:S01]  /*2cf0*/  HMMA.16816.F32 R60, R20, R62, R84 ;  /* 0x0000003e143c723c */ /* 0x000fe20000001854 */
[----:B------:R-:W3:Y:S01]  /*2d00*/  LDSM.16.M88.4 R20, [R229+0x2800] ;  /* 0x00280000e514783b */ /* 0x000ee20000000200 */
[----:B------:R-:W-:-:S06]  /*2d10*/  DEPBAR.LE SB0, 0x0 ;  /* 0x000080000000791a */ /* 0x000fcc0000000000 */
[C---:B-1----:R-:W-:Y:S08]  /*2d20*/  HMMA.16816.F32 R84, R16.reuse, R44, R116 ;  /* 0x0000002c1054723c */ /* 0x042ff00000001874 */
[----:B------:R-:W-:Y:S08]  /*2d30*/  HMMA.16816.F32 R80, R16, R46, R80 ;  /* 0x0000002e1050723c */ /* 0x000ff00000001850 */
[C---:B------:R-:W-:Y:S08]  /*2d40*/  HMMA.16816.F32 R52, R12.reuse, R44, R100 ;  /* 0x0000002c0c34723c */ /* 0x040ff00000001864 */
[----:B------:R-:W-:Y:S08]  /*2d50*/  HMMA.16816.F32 R48, R12, R46, R96 ;  /* 0x0000002e0c30723c */ /* 0x000ff00000001860 */
[C---:B--2---:R-:W-:Y:S08]  /*2d60*/  HMMA.16816.F32 R76, R16.reuse, R40, R112 ;  /* 0x00000028104c723c */ /* 0x044ff00000001870 */
[C---:B------:R-:W-:Y:S08]  /*2d70*/  HMMA.16816.F32 R72, R16.reuse, R42, R108 ;  /* 0x0000002a1048723c */ /* 0x040ff0000000186c */
[C---:B---3--:R-:W-:Y:S08]  /*2d80*/  HMMA.16816.F32 R68, R16.reuse, R36, R104 ;  /* 0x000000241044723c */ /* 0x048ff00000001868 */
[----:B------:R-:W-:Y:S08]  /*2d90*/  HMMA.16816.F32 R56, R16, R38, R56 ;  /* 0x000000261038723c */ /* 0x000ff00000001838 */
[C---:B------:R-:W-:Y:S08]  /*2da0*/  HMMA.16816.F32 R44, R12.reuse, R40, R92 ;  /* 0x000000280c2c723c */ /* 0x040ff0000000185c */
[C---:B------:R-:W-:Y:S08]  /*2db0*/  HMMA.16816.F32 R40, R12.reuse, R42, R88 ;  /* 0x0000002a0c28723c */ /* 0x040ff00000001858 */
[C---:B------:R-:W-:Y:S08]  /*2dc0*/  HMMA.16816.F32 R16, R12.reuse, R36, R64 ;  /* 0x000000240c10723c */ /* 0x040ff00000001840 */
[----:B------:R-:W-:Y:S08]  /*2dd0*/  HMMA.16816.F32 R12, R12, R38, R60 ;  /* 0x000000260c0c723c */ /* 0x000ff0000000183c */
[C---:B----4-:R-:W-:Y:S08]  /*2de0*/  HMMA.16816.F32 R84, R4.reuse, R32, R84 ;  /* 0x000000200454723c */ /* 0x050ff00000001854 */
[----:B------:R-:W-:Y:S08]  /*2df0*/  HMMA.16816.F32 R80, R4, R34, R80 ;  /* 0x000000220450723c */ /* 0x000ff00000001850 */
[C---:B------:R-:W-:Y:S08]  /*2e00*/  HMMA.16816.F32 R52, R8.reuse, R32, R52 ;  /* 0x000000200834723c */ /* 0x040ff00000001834 */
[----:B------:R-:W-:Y:S08]  /*2e10*/  HMMA.16816.F32 R48, R8, R34, R48 ;  /* 0x000000220830723c */ /* 0x000ff00000001830 */
[C---:B-----5:R-:W-:Y:S08]  /*2e20*/  HMMA.16816.F32 R76, R4.reuse, R28, R76 ;  /* 0x0000001c044c723c */ /* 0x060ff0000000184c */
[C---:B------:R-:W-:Y:S08]  /*2e30*/  HMMA.16816.F32 R72, R4.reuse, R30, R72 ;  /* 0x0000001e0448723c */ /* 0x040ff00000001848 */
[C---:B------:R-:W-:Y:S08]  /*2e40*/  HMMA.16816.F32 R68, R4.reuse, R20, R68 ;  /* 0x000000140444723c */ /* 0x040ff00000001844 */
[----:B------:R-:W-:Y:S08]  /*2e50*/  HMMA.16816.F32 R60, R4, R22, R56 ;  /* 0x00000016043c723c */ /* 0x000ff00000001838 */
[C---:B------:R-:W-:Y:S08]  /*2e60*/  HMMA.16816.F32 R44, R8.reuse, R28, R44 ;  /* 0x0000001c082c723c */ /* 0x040ff0000000182c */
[C---:B------:R-:W-:Y:S08]  /*2e70*/  HMMA.16816.F32 R40, R8.reuse, R30, R40 ;  /* 0x0000001e0828723c */ /* 0x040ff00000001828 */
[C---:B------:R-:W-:Y:S08]  /*2e80*/  HMMA.16816.F32 R36, R8.reuse, R20, R16 ;  /* 0x000000140824723c */ /* 0x040ff00000001810 */
[----:B------:R-:W-:Y:S01]  /*2e90*/  HMMA.16816.F32 R32, R8, R22, R12 ;  /* 0x000000160820723c */ /* 0x000fe2000000180c */
[----:B------:R-:W-:Y:S06]  /*2ea0*/  BAR.SYNC.DEFER_BLOCKING 0x0 ;  /* 0x0000000000007b1d */ /* 0x000fec0000010000 */
[----:B------:R-:W-:Y:S05]  /*2eb0*/  @!P0 BRA `(.L_x_449) ;  /* 0x000001a000008947 */ /* 0x000fea0003800000 */
        /* <DEDUP_REMOVED lines=10> */
[----:B------:R-:W-:Y:S02]  /*2f60*/  IADD3 R6, P5, R4, UR4, RZ ;  /* 0x0000000404067c10 */ /* 0x000fe4000ffbe0ff */
[----:B------:R-:W-:Y:S02]  /*2f70*/  IADD3 R10, P2, P1, R7, 0x80, R4 ;  /* 0x00000080070a7810 */ /* 0x000fe4000795e004 */
[----:B------:R-:W-:Y:S02]  /*2f80*/  LEA.HI.X R5, R8, c[0x0][0x1cc], R5, 0x1, P0 ;  /* 0x0000730008057a11 */ /* 0x000fe400000f0c05 */
[----:B------:R-:W-:-:S02]  /*2f90*/  IADD3 R8, P0, R6, UR4, RZ ;  /* 0x0000000406087c10 */ /* 0x000fc4000ff1e0ff */
[----:B------:R-:W-:Y:S01]  /*2fa0*/  IADD3.X R7, R5, UR6, RZ, P5, !PT ;  /* 0x0000000605077c10 */ /* 0x000fe2000affe4ff */
[----:B------:R-:W-:Y:S01]  /*2fb0*/  @!PT LDS RZ, [RZ] ;  /* 0x00000000fffff984 */ /* 0x000fe20000000800 */
[----:B------:R-:W-:Y:S01]  /*2fc0*/  @!PT LDS RZ, [RZ] ;  /* 0x00000000fffff984 */ /* 0x000fe20000000800 */
[----:B------:R-:W-:Y:S01]  /*2fd0*/  @!PT LDS RZ, [RZ] ;  /* 0x00000000fffff984 */ /* 0x000fe20000000800 */
[----:B------:R1:W-:Y:S01]  /*2fe0*/  LDGSTS.E.BYPASS.LTC128B.128 [R243+0x3100], [R4.64], !P4 ;  /* 0x0310000004f37fae */ /* 0x0003e2000e101d4e */
[----:B------:R-:W-:Y:S02]  /*2ff0*/  IADD3.X R11, RZ, UR6, R5, P2, P1 ;  /* 0x00000006ff0b7c10 */ /* 0x000fe400097e2405 */
[----:B------:R-:W-:Y:S01]  /*3000*/  IADD3.X R9, R7, UR6, RZ, P0, !PT ;  /* 0x0000000607097c10 */ /* 0x000fe200087fe4ff */
[----:B------:R1:W-:Y:S04]  /*3010*/  LDGSTS.E.BYPASS.LTC128B.128 [R243+0x4900], [R4.64+0x80], !P3 ;  /* 0x0490008004f37fae */ /* 0x0003e8000d901d4e */
[----:B------:R1:W-:Y:S04]  /*3020*/  LDGSTS.E.BYPASS.LTC128B.128 [R243+0x3900], [R6.64], !P4 ;  /* 0x0390000006f37fae */ /* 0x0003e8000e101d4e */
[----:B------:R1:W-:Y:S04]  /*3030*/  LDGSTS.E.BYPASS.LTC128B.128 [R243+0x5100], [R10.64], !P3 ;  /* 0x051000000af37fae */ /* 0x0003e8000d901d4e */
[----:B------:R1:W-:Y:S04]  /*3040*/  LDGSTS.E.BYPASS.LTC128B.128 [R243+0x4100], [R8.64], !P4 ;  /* 0x0410000008f37fae */ /* 0x0003e8000e101d4e */
[----:B------:R1:W-:Y:S02]  /*3050*/  LDGSTS.E.BYPASS.LTC128B.128 [R243+0x5900], [R8.64+0x80], !P3 ;  /* 0x0590008008f37fae */ /* 0x0003e4000d901d4e */
.L_x_449:
[----:B-1----:R-:W-:Y:S01]  /*3060*/  FMUL.FTZ R4, R53, c[0x0][0x320] ;  /* 0x0000c80035047a20 */ /* 0x002fe20000410000 */
[----:B------:R-:W-:Y:S01]  /*3070*/  SHF.R.S32.HI R7, RZ, 0x1f, R123 ;  /* 0x0000001fff077819 */ /* 0x000fe2000001147b */
[----:B------:R-:W-:Y:S01]  /*3080*/  FMUL.FTZ R5, R44, c[0x0][0x320] ;  /* 0x0000c8002c057a20 */ /* 0x000fe20000410000 */
[----:B------:R-:W-:Y:S01]  /*3090*/  LEA.HI R6, R126, R132, RZ, 0x2 ;  /* 0x000000847e067211 */ /* 0x000fe200078f10ff */
[----:B------:R1:W2:Y:S01]  /*30a0*/  MUFU.TANH R25, R4 ;  /* 0x0000000400197308 */ /* 0x0002a20000002400 */
[----:B------:R-:W-:Y:S01]  /*30b0*/  FMUL.FTZ R8, R45, c[0x0][0x320] ;  /* 0x0000c8002d087a20 */ /* 0x000fe20000410000 */
[----:B------:R-:W-:Y:S01]  /*30c0*/  PLOP3.LUT P1, PT, PT, PT, UP3, 0x80, 0x0 ;  /* 0x000000000000781c */ /* 0x000fe20003f2f038 */
[----:B------:R-:W-:Y:S01]  /*30d0*/  FMUL.FTZ R10, R40, c[0x0][0x320] ;  /* 0x0000c800280a7a20 */ /* 0x000fe20000410000 */
[----:B------:R-:W-:Y:S01]  /*30e0*/  LOP3.LUT R6, R6, 0xfffffffc, RZ, 0xc0, !PT ;  /* 0xfffffffc06067812 */ /* 0x000fe200078ec0ff */
[----:B------:R-:W-:Y:S01]  /*30f0*/  ULDC UR6, c[0x0][0x324] ;  /* 0x0000c90000067ab9 */ /* 0x000fe20000000800 */
[----:B------:R-:W-:Y:S01]  /*3100*/  PLOP3.LUT P0, PT, PT, PT, UP3, 0x80, 0x0 ;  /* 0x000000000000781c */ /* 0x000fe20003f0f038 */
[----:B------:R-:W-:Y:S01]  /*3110*/  ULOP3.LUT UR6, URZ, UR6, URZ, 0x33, !UPT ;  /* 0x000000063f067292 */ /* 0x000fe2000f8e333f */
[----:B------:R3:W4:Y:S01]  /*3120*/  MUFU.TANH R20, R5 ;  /* 0x0000000500147308 */ /* 0x0007220000002400 */
[----:B------:R-:W-:Y:S01]  /*3130*/  IMAD.IADD R6, R132, 0x1, -R6 ;  /* 0x0000000184067824 */ /* 0x000fe200078e0a06 */
[----:B------:R-:W0:Y:S01]  /*3140*/  LDGDEPBAR ;  /* 0x00000000000079af */ /* 0x000e220000000000 */
[----:B-1----:R-:W-:-:S05]  /*3150*/  FMUL.FTZ R4, R48, c[0x0][0x320] ;  /* 0x0000c80030047a20 */ /* 0x002fca0000410000 */
[----:B------:R-:W1:Y:S01]  /*3160*/  MUFU.TANH R17, R8 ;  /* 0x0000000800117308 */ /* 0x000e620000002400 */
[----:B---3--:R-:W-:-:S07]  /*3170*/  LEA.HI R5, R7, R123, RZ, 0x2 ;  /* 0x0000007b07057211 */ /* 0x008fce00078f10ff */
[----:B------:R3:W1:Y:S01]  /*3180*/  MUFU.TANH R23, R4 ;  /* 0x0000000400177308 */ /* 0x0006620000002400 */
[----:B------:R-:W-:-:S05]  /*3190*/  LOP3.LUT R5, R5, 0xffffffc, RZ, 0xc0, !PT ;  /* 0x0ffffffc05057812 */ /* 0x000fca00078ec0ff */
[----:B------:R-:W-:Y:S01]  /*31a0*/  IMAD.IADD R9, R123, 0x1, -R5 ;  /* 0x000000017b097824 */ /* 0x000fe200078e0a05 */
[----:B------:R-:W-:Y:S01]  /*31b0*/  LEA.HI R5, R6, R6, RZ, 0x1 ;  /* 0x0000000606057211 */ /* 0x000fe200078f08ff */
[----:B------:R5:W1:Y:S01]  /*31c0*/  MUFU.TANH R16, R10 ;  /* 0x0000000a00107308 */ /* 0x000a620000002400 */
[----:B---3--:R-:W-:-:S07]  /*31d0*/  FMUL.FTZ R4, R49, c[0x0][0x320] ;  /* 0x0000c80031047a20 */ /* 0x008fce0000410000 */
[----:B------:R3:W1:Y:S01]  /*31e0*/  MUFU.TANH R21, R4 ;  /* 0x0000000400157308 */ /* 0x0006620000002400 */
[----:B-----5:R-:W-:-:S07]  /*31f0*/  FMUL.FTZ R10, R36, c[0x0][0x320] ;  /* 0x0000c800240a7a20 */ /* 0x020fce0000410000 */
[----:B------:R5:W1:Y:S01]  /*3200*/  MUFU.TANH R14, R10 ;  /* 0x0000000a000e7308 */ /* 0x000a620000002400 */
[----:B---3--:R-:W-:-:S05]  /*3210*/  LOP3.LUT R4, R124, 0xffffffe0, RZ, 0xc0, !PT ;  /* 0xffffffe07c047812 */ /* 0x008fca00078ec0ff */
[----:B------:R-:W-:-:S05]  /*3220*/  IMAD.IADD R4, R132, 0x1, -R4 ;  /* 0x0000000184047824 */ /* 0x000fca00078e0a04 */
[----:B------:R-:W-:-:S04]  /*3230*/  SHF.R.S32.HI R7, RZ, 0x1f, R4 ;  /* 0x0000001fff077819 */ /* 0x000fc80000011404 */
[----:B------:R-:W-:-:S04]  /*3240*/  LEA.HI R7, R7, R4, RZ, 0x2 ;  /* 0x0000000407077211 */ /* 0x000fc800078f10ff */
[C---:B------:R-:W-:Y:S02]  /*3250*/  LEA.HI.SX32 R8, R7.reuse, UR17, 0x1e ;  /* 0x0000001107087c11 */ /* 0x040fe4000f8ff2ff */
[----:B------:R-:W-:-:S03]  /*3260*/  LOP3.LUT R7, R7, 0x7ffffffc, RZ, 0xc0, !PT ;  /* 0x7ffffffc07077812 */ /* 0x000fc600078ec0ff */
[----:B------:R-:W-:Y:S01]  /*3270*/  IMAD R11, R9, 0x10, R8 ;  /* 0x00000010090b7824 */ /* 0x000fe200078e0208 */
[C---:B------:R-:W-:Y:S01]  /*3280*/  SHF.L.U32 R8, R5.reuse, 0x5, RZ ;  /* 0x0000000505087819 */ /* 0x040fe200000006ff */
[----:B------:R-:W-:Y:S01]  /*3290*/  IMAD.IADD R4, R4, 0x1, -R7 ;  /* 0x0000000104047824 */ /* 0x000fe200078e0a07 */
[----:B------:R-:W-:Y:S02]  /*32a0*/  LOP3.LUT R9, R5, 0x1ffffffe, RZ, 0xc0, !PT ;  /* 0x1ffffffe05097812 */ /* 0x000fe400078ec0ff */
[----:B------:R-:W-:Y:S01]  /*32b0*/  LOP3.LUT R5, R8, 0xffffffc0, RZ, 0xc0, !PT ;  /* 0xffffffc008057812 */ /* 0x000fe200078ec0ff */
[----:B------:R-:W-:Y:S01]  /*32c0*/  IMAD.SHL.U32 R22, R4, 0x2, RZ ;  /* 0x0000000204167824 */ /* 0x000fe200078e00ff */
[----:B------:R-:W-:Y:S01]  /*32d0*/  IADD3.X R7, R24, c[0x0][0x1d0], RZ, PT, !PT ;  /* 0x0000740018077a10 */ /* 0x000fe20003ffe4ff */
[----:B------:R-:W-:Y:S02]  /*32e0*/  IMAD.IADD R6, R6, 0x1, -R9 ;  /* 0x0000000106067824 */ /* 0x000fe400078e0a09 */
[----:B------:R-:W-:Y:S01]  /*32f0*/  IMAD.IADD R5, R5, 0x1, R11 ;  /* 0x0000000105057824 */ /* 0x000fe200078e020b */
[----:B------:R-:W-:-:S02]  /*3300*/  IADD3 R4, R7, -c[0x0][0x168], -R22 ;  /* 0x80005a0007047a10 */ /* 0x000fc40007ffe816 */
[----:B------:R-:W-:Y:S01]  /*3310*/  IADD3 R18, -R22, c[0x0][0x1d0], R24 ;  /* 0x0000740016127a10 */ /* 0x000fe20007ffe118 */
[----:B------:R-:W-:Y:S01]  /*3320*/  IMAD R12, R6, 0x8, R5 ;  /* 0x00000008060c7824 */ /* 0x000fe200078e0205 */
[C---:B------:R-:W-:Y:S01]  /*3330*/  IADD3 R15, R4.reuse, c[0x0][0x328], RZ ;  /* 0x0000ca00040f7a10 */ /* 0x040fe20007ffe0ff */
[----:B------:R-:W-:Y:S01]  /*3340*/  FMUL.FTZ R5, R37, c[0x0][0x320] ;  /* 0x0000c80025057a20 */ /* 0x000fe20000410000 */
[----:B------:R-:W-:Y:S01]  /*3350*/  IADD3 R19, R4, UR6, RZ ;  /* 0x0000000604137c10 */ /* 0x000fe2000fffe0ff */
[----:B------:R-:W-:Y:S01]  /*3360*/  @P1 IMAD.HI.U32 R6, R12, c[0x0][0x2c8], RZ ;  /* 0x0000b2000c061a27 */ /* 0x000fe200078e00ff */
[----:B-----5:R-:W-:Y:S01]  /*3370*/  MOV R10, R12 ;  /* 0x0000000c000a7202 */ /* 0x020fe20000000f00 */
[----:B------:R3:W1:Y:S01]  /*3380*/  MUFU.TANH R13, R5 ;  /* 0x00000005000d7308 */ /* 0x0006620000002400 */
[----:B------:R5:W-:Y:S02]  /*3390*/  STL [R1+0x20], R12 ;  /* 0x0000200c01007387 */ /* 0x000be40000100800 */
[----:B------:R-:W-:-:S02]  /*33a0*/  @P0 SHF.R.U32.HI R10, RZ, c[0x0][0x2cc], R6 ;  /* 0x0000b300ff0a0a19 */ /* 0x000fc40000011606 */
[----:B------:R-:W-:Y:S01]  /*33b0*/  PLOP3.LUT P0, PT, PT, PT, UP2, 0x40, 0x0 ;  /* 0x000000000000781c */ /* 0x000fe20003f0e828 */
[----:B------:R1:W-:Y:S04]  /*33c0*/  STL [R1+0xc], R22 ;  /* 0x00000c1601007387 */ /* 0x0003e80000100800 */
[----:B------:R-:W2:Y:S01]  /*33d0*/  SHFL.IDX PT, R6, R10, RZ, 0x1c1f ;  /* 0x001c1fff0a067589 */ /* 0x000ea200000e0000 */
[----:B---3--:R-:W-:-:S04]  /*33e0*/  FMUL.FTZ R5, R32, c[0x0][0x320] ;  /* 0x0000c80020057a20 */ /* 0x008fc80000410000 */
[----:B-----5:R3:W3:Y:S01]  /*33f0*/  MUFU.TANH R12, R5 ;  /* 0x00000005000c7308 */ /* 0x0206e20000002400 */
[----:B-1----:R-:W-:Y:S01]  /*3400*/  IADD3 R22, R24, -R22, RZ ;  /* 0x8000001618167210 */ /* 0x002fe20007ffe0ff */
[----:B--2---:R-:W-:Y:S02]  /*3410*/  IMAD.IADD R4, R19, 0x1, R6 ;  /* 0x0000000113047824 */ /* 0x004fe400078e0206 */
[----:B---3--:R-:W-:-:S04]  /*3420*/  FMUL.FTZ R5, R33, c[0x0][0x320] ;  /* 0x0000c80021057a20 */ /* 0x008fc80000410000 */
[----:B------:R1:W2:Y:S02]  /*3430*/  MUFU.TANH R11, R5 ;  /* 0x00000005000b7308 */ /* 0x0002a40000002400 */
[----:B-1----:R-:W-:-:S06]  /*3440*/  FMUL.FTZ R5, R52, c[0x0][0x320] ;  /* 0x0000c80034057a20 */ /* 0x002fcc0000410000 */
[----:B------:R1:W3:Y:S02]  /*3450*/  MUFU.TANH R9, R5 ;  /* 0x0000000500097308 */ /* 0x0002e40000002400 */
[----:B-1----:R-:W-:-:S06]  /*3460*/  FMUL.FTZ R5, R41, c[0x0][0x320] ;  /* 0x0000c80029057a20 */ /* 0x002fcc0000410000 */
[----:B------:R1:W1:Y:S02]  /*3470*/  MUFU.TANH R8, R5 ;  /* 0x0000000500087308 */ /* 0x0002640000002400 */
[----:B-1----:R-:W-:-:S05]  /*3480*/  IMAD.IADD R5, R15, 0x1, R6 ;  /* 0x000000010f057824 */ /* 0x002fca00078e0206 */
[----:B------:R-:W-:Y:S01]  /*3490*/  IMNMX R5, R5, R18, PT ;  /* 0x0000001205057217 */ /* 0x000fe20003800200 */
        /* <DEDUP_REMOVED lines=13> */
.L_x_452:
[----:B------:R-:W-:-:S04]  /*3570*/  MOV R7, c[0x0][0x32c] ;  /* 0x0000cb0000077a02 */ /* 0x000fc80000000f00 */
[----:B------:R-:W-:-:S13]  /*3580*/  ISETP.NE.AND P0, PT, R7, 0x1, PT ;  /* 0x000000010700780c */ /* 0x000fda0003f05270 */
[----:B------:R-:W-:-:S05]  /*3590*/  @P0 IMAD.HI.U32 R7, R6, c[0x0][0x330], RZ ;  /* 0x0000cc0006070a27 */ /* 0x000fca00078e00ff */
[----:B------:R-:W-:Y:S02]  /*35a0*/  @P0 SHF.R.U32.HI R6, RZ, c[0x0][0x334], R7 ;  /* 0x0000cd00ff060a19 */ /* 0x000fe40000011607 */
.L_x_453:
[----:B------:R-:W-:Y:S05]  /*35b0*/  BSYNC B0 ;  /* 0x0000000000007941 */ /* 0x000fea0003800000 */
.L_x_451:
[----:B------:R-:W-:-:S05]  /*35c0*/  IMAD R6, R6, c[0x0][0x32c], R22 ;  /* 0x0000cb0006067a24 */ /* 0x000fca00078e0216 */
[----:B------:R-:W-:Y:S02]  /*35d0*/  IADD3 R7, R6, c[0x0][0x32c], RZ ;  /* 0x0000cb0006077a10 */ /* 0x000fe40007ffe0ff */
[----:B------:R-:W-:Y:S02]  /*35e0*/  IMNMX R4, R4, R6, !PT ;  /* 0x0000000604047217 */ /* 0x000fe40007800200 */
[----:B------:R-:W-:Y:S02]  /*35f0*/  IMNMX R5, R5, R7, PT ;  /* 0x0000000705057217 */ /* 0x000fe40003800200 */
.L_x_450:
[C---:B--234-:R-:W-:Y:S01]  /*3600*/  ISETP.GE.AND P0, PT, R24.reuse, 0x2, PT ;  /* 0x000000021800780c */ /* 0x05cfe20003f06270 */
[----:B------:R-:W1:Y:S01]  /*3610*/  SHFL.IDX PT, R6, R10, 0x1, 0x1c1f ;  /* 0x003c1f000a067f89 */ /* 0x000e6200000e0000 */
[----:B------:R-:W-:Y:S02]  /*3620*/  ISETP.GE.AND P2, PT, R24, 0xa, PT ;  /* 0x0000000a1800780c */ /* 0x000fe40003f46270 */
[----:B------:R-:W-:Y:S02]  /*3630*/  P2R R31, PR, RZ, 0x1 ;  /* 0x00000001ff1f7803 */ /* 0x000fe40000000000 */
[----:B------:R-:W-:-:S02]  /*3640*/  ISETP.GT.AND P0, PT, R4, 0x1, !P0 ;  /* 0x000000010400780c */ /* 0x000fc40004704270 */
[----:B------:R-:W-:Y:S02]  /*3650*/  ISETP.GE.AND P1, PT, R24, 0x9, PT ;  /* 0x000000091800780c */ /* 0x000fe40003f26270 */
[----:B------:R-:W-:Y:S02]  /*3660*/  ISETP.LT.OR P0, PT, R5, 0x2, P0 ;  /* 0x000000020500780c */ /* 0x000fe40000701670 */
[----:B------:R-:W-:Y:S02]  /*3670*/  P2R R30, PR, RZ, 0x2 ;  /* 0x00000002ff1e7803 */ /* 0x000fe40000000000 */
[----:B------:R-:W-:Y:S02]  /*3680*/  FSEL R41, R25, -INF , !P0 ;  /* 0xff80000019297808 */ /* 0x000fe40004000000 */
[----:B------:R-:W-:Y:S02]  /*3690*/  ISETP.GT.AND P0, PT, R4, 0x9, !P2 ;  /* 0x000000090400780c */ /* 0x000fe40005704270 */
[----:B------:R-:W-:-:S02]  /*36a0*/  P2R R29, PR, RZ, 0x4 ;  /* 0x00000004ff1d7803 */ /* 0x000fc40000000000 */
[----:B------:R-:W-:Y:S02]  /*36b0*/  ISETP.LT.OR P0, PT, R5, 0xa, P0 ;  /* 0x0000000a0500780c */ /* 0x000fe40000701670 */
[----:B------:R-:W-:Y:S02]  /*36c0*/  ISETP.GT.AND P1, PT, R4, 0x8, !P1 ;  /* 0x000000080400780c */ /* 0x000fe40004f24270 */
[----:B------:R-:W-:Y:S02]  /*36d0*/  ISETP.GE.AND P2, PT, R24, 0x11, PT ;  /* 0x000000111800780c */ /* 0x000fe40003f46270 */
[----:B------:R-:W-:Y:S02]  /*36e0*/  FSEL R44, R21, -INF , !P0 ;  /* 0xff800000152c7808 */ /* 0x000fe40004000000 */
[----:B------:R-:W-:Y:S02]  /*36f0*/  ISETP.LT.OR P1, PT, R5, 0x9, P1 ;  /* 0x000000090500780c */ /* 0x000fe40000f21670 */
[----:B------:R-:W-:-:S02]  /*3700*/  ISETP.GT.AND P0, PT, R4, 0x10, !P2 ;  /* 0x000000100400780c */ /* 0x000fc40005704270 */
[----:B------:R-:W-:Y:S02]  /*3710*/  FSEL R45, R23, -INF , !P1 ;  /* 0xff800000172d7808 */ /* 0x000fe40004800000 */
        /* <DEDUP_REMOVED lines=11> */
[----:B------:R-:W-:Y:S02]  /*37d0*/  ISETP.GE.AND P1, PT, R24, 0x1a, PT ;  /* 0x0000001a1800780c */ /* 0x000fe40003f26270 */
[----:B------:R-:W-:Y:S02]  /*37e0*/  FSEL R57, R16, -INF , !P0 ;  /* 0xff80000010397808 */ /* 0x000fe40004000000 */
[----:B------:R-:W-:Y:S02]  /*37f0*/  ISETP.GT.AND P0, PT, R4, 0x19, !P1 ;  /* 0x000000190400780c */ /* 0x000fe40004f04270 */
[C---:B------:R-:W-:Y:S02]  /*3800*/  ISETP.GE.AND P6, PT, R24.reuse, 0x21, PT ;  /* 0x000000211800780c */ /* 0x040fe40003fc6270 */
[----:B------:R-:W-:Y:S02]  /*3810*/  ISETP.LT.OR P0, PT, R5, 0x1a, P0 ;  /* 0x0000001a0500780c */ /* 0x000fe40000701670 */
[----:B------:R-:W-:-:S02]  /*3820*/  ISETP.GE.AND P5, PT, R24, 0x22, PT ;  /* 0x000000221800780c */ /* 0x000fc40003fa6270 */
[----:B------:R-:W-:Y:S02]  /*3830*/  FSEL R58, R8, -INF , !P0 ;  /* 0xff800000083a7808 */ /* 0x000fe40004000000 */
[----:B------:R-:W-:Y:S02]  /*3840*/  ISETP.GT.AND P0, PT, R4, 0x20, !P6 ;  /* 0x000000200400780c */ /* 0x000fe40007704270 */
[----:B------:R-:W-:Y:S02]  /*3850*/  P2R R28, PR, RZ, 0x4 ;  /* 0x00000004ff1c7803 */ /* 0x000fe40000000000 */
[----:B------:R-:W-:Y:S02]  /*3860*/  ISETP.LT.OR P0, PT, R5, 0x21, P0 ;  /* 0x000000210500780c */ /* 0x000fe40000701670 */
[----:B------:R-:W-:Y:S02]  /*3870*/  ISETP.GE.AND P2, PT, R24, 0x29, PT ;  /* 0x000000291800780c */ /* 0x000fe40003f46270 */
[----:B------:R-:W-:-:S02]  /*3880*/  FSEL R171, R14, -INF , !P0 ;  /* 0xff8000000eab7808 */ /* 0x000fc40004000000 */
[----:B------:R-:W-:Y:S02]  /*3890*/  ISETP.GT.AND P0, PT, R4, 0x21, !P5 ;  /* 0x000000210400780c */ /* 0x000fe40006f04270 */
[----:B------:R-:W-:Y:S02]  /*38a0*/  P2R R32, PR, RZ, 0x2 ;  /* 0x00000002ff207803 */ /* 0x000fe40000000000 */
[----:B------:R-:W-:Y:S02]  /*38b0*/  ISETP.LT.OR P0, PT, R5, 0x22, P0 ;  /* 0x000000220500780c */ /* 0x000fe40000701670 */
[----:B------:R-:W-:Y:S02]  /*38c0*/  ISETP.GE.AND P1, PT, R24, 0x1, PT ;  /* 0x000000011800780c */ /* 0x000fe40003f26270 */
[----:B------:R-:W-:Y:S02]  /*38d0*/  FSEL R170, R13, -INF , !P0 ;  /* 0xff8000000daa7808 */ /* 0x000fe40004000000 */
[----:B------:R-:W-:-:S02]  /*38e0*/  ISETP.GT.AND P0, PT, R4, 0x28, !P2 ;  /* 0x000000280400780c */ /* 0x000fc40005704270 */
[----:B------:R-:W-:Y:S02]  /*38f0*/  P2R R25, PR, RZ, 0x2 ;  /* 0x00000002ff197803 */ /* 0x000fe40000000000 */
[----:B------:R-:W-:-:S04]  /*3900*/  ISETP.LT.OR P0, PT, R5, 0x29, P0 ;  /* 0x000000290500780c */ /* 0x000fc80000701670 */
[----:B------:R-:W-:Y:S02]  /*3910*/  FSEL R169, R12, -INF , !P0 ;  /* 0xff8000000ca97808 */ /* 0x000fe40004000000 */
[----:B------:R-:W-:Y:S02]  /*3920*/  ISETP.GT.AND P0, PT, R4, RZ, !P1 ;  /* 0x000000ff0400720c */ /* 0x000fe40004f04270 */
[----:B------:R-:W-:Y:S02]  /*3930*/  ISETP.GE.AND P1, PT, R24, 0x2a, PT ;  /* 0x0000002a1800780c */ /* 0x000fe40003f26270 */
[----:B------:R-:W-:-:S04]  /*3940*/  ISETP.LT.OR P0, PT, R5, 0x1, P0 ;  /* 0x000000010500780c */ /* 0x000fc80000701670 */
[----:B------:R-:W-:Y:S02]  /*3950*/  FSEL R40, R9, -INF , !P0 ;  /* 0xff80000009287808 */ /* 0x000fe40004000000 */
[----:B------:R-:W-:Y:S01]  /*3960*/  ISETP.GT.AND P0, PT, R4, 0x29, !P1 ;  /* 0x000000290400780c */ /* 0x000fe20004f04270 */
[----:B------:R-:W-:-:S03]  /*3970*/  FMUL.FTZ R4, R54, c[0x0][0x320] ;  /* 0x0000c80036047a20 */ /* 0x000fc60000410000 */
[----:B------:R-:W-:Y:S01]  /*3980*/  ISETP.LT.OR P0, PT, R5, 0x2a, P0 ;  /* 0x0000002a0500780c */ /* 0x000fe20000701670 */
[----:B------:R2:W3:Y:S01]  /*3990*/  MUFU.TANH R24, R4 ;  /* 0x0000000400187308 */ /* 0x0004e20000002400 */
[----:B------:R-:W-:Y:S02]  /*39a0*/  FMUL.FTZ R5, R55, c[0x0][0x320] ;  /* 0x0000c80037057a20 */ /* 0x000fe40000410000 */
[----:B------:R-:W-:Y:S02]  /*39b0*/  FSEL R168, R11, -INF , !P0 ;  /* 0xff8000000ba87808 */ /* 0x000fe40004000000 */
[----:B------:R-:W-:-:S03]  /*39c0*/  PLOP3.LUT P0, PT, PT, PT, UP2, 0x40, 0x0 ;  /* 0x000000000000781c */ /* 0x000fc60003f0e828 */
[----:B------:R1:W4:Y:S01]  /*39d0*/  MUFU.TANH R13, R5 ;  /* 0x00000005000d7308 */ /* 0x0003220000002400 */
[----:B--2---:R-:W-:-:S07]  /*39e0*/  FMUL.FTZ R4, R46, c[0x0][0x320] ;  /* 0x0000c8002e047a20 */ /* 0x004fce0000410000 */
[----:B------:R2:W2:Y:S01]  /*39f0*/  MUFU.TANH R23, R4 ;  /* 0x0000000400177308 */ /* 0x0004a20000002400 */
[----:B-1----:R-:W-:-:S05]  /*3a00*/  IMAD.IADD R5, R15, 0x1, R6 ;  /* 0x000000010f057824 */ /* 0x002fca00078e0206 */
[----:B------:R-:W-:Y:S01]  /*3a10*/  IMNMX R5, R5, R18, PT ;  /* 0x0000001205057217 */ /* 0x000fe20003800200 */
[----:B--2---:R-:W-:-:S04]  /*3a20*/  FMUL.FTZ R4, R47, c[0x0][0x320] ;  /* 0x0000c8002f047a20 */ /* 0x004fc80000410000 */
[----:B------:R1:W2:Y:S02]  /*3a30*/  MUFU.TANH R21, R4 ;  /* 0x0000000400157308 */ /* 0x0002a40000002400 */
        /* <DEDUP_REMOVED lines=16> */
[----:B-1----:R-:W-:Y:S01]  /*3b40*/  IMAD.IADD R4, R19, 0x1, R6 ;  /* 0x0000000113047824 */ /* 0x002fe200078e0206 */
        /* <DEDUP_REMOVED lines=13> */
.L_x_456:
[----:B------:R-:W-:-:S04]  /*3c20*/  MOV R7, c[0x0][0x32c] ;  /* 0x0000cb0000077a02 */ /* 0x000fc80000000f00 */
[----:B------:R-:W-:-:S13]  /*3c30*/  ISETP.NE.AND P0, PT, R7, 0x1, PT ;  /* 0x000000010700780c */ /* 0x000fda0003f05270 */
[----:B------:R-:W-:-:S05]  /*3c40*/  @P0 IMAD.HI.U32 R7, R6, c[0x0][0x330], RZ ;  /* 0x0000cc0006070a27 */ /* 0x000fca00078e00ff */
[----:B------:R-:W-:Y:S02]  /*3c50*/  @P0 SHF.R.U32.HI R6, RZ, c[0x0][0x334], R7 ;  /* 0x0000cd00ff060a19 */ /* 0x000fe40000011607 */
.L_x_457:
[----:B------:R-:W-:Y:S05]  /*3c60*/  BSYNC B0 ;  /* 0x0000000000007941 */ /* 0x000fea0003800000 */
.L_x_455:
[----:B------:R-:W-:-:S05]  /*3c70*/  IMAD R6, R6, c[0x0][0x32c], R22 ;  /* 0x0000cb0006067a24 */ /* 0x000fca00078e0216 */
[----:B------:R-:W-:Y:S02]  /*3c80*/  IADD3 R7, R6, c[0x0][0x32c], RZ ;  /* 0x0000cb0006077a10 */ /* 0x000fe40007ffe0ff */
[----:B------:R-:W-:Y:S02]  /*3c90*/  IMNMX R4, R4, R6, !PT ;  /* 0x0000000604047217 */ /* 0x000fe40007800200 */
[----:B------:R-:W-:Y:S02]  /*3ca0*/  IMNMX R5, R5, R7, PT ;  /* 0x0000000705057217 */ /* 0x000fe40003800200 */
.L_x_454:
[----:B--234-:R-:W-:Y:S01]  /*3cb0*/  ISETP.NE.AND P0, PT, R31, RZ, PT ;  /* 0x000000ff1f00720c */ /* 0x01cfe20003f05270 */
[----:B------:R-:W1:Y:S03]  /*3cc0*/  SHFL.IDX PT, R6, R10, 0x2, 0x1c1f ;  /* 0x005c1f000a067f89 */ /* 0x000e6600000e0000 */
        /* <DEDUP_REMOVED lines=36> */
[----:B------:R-:W-:-:S04]  /*3f10*/  ISETP.NE.AND P0, PT, R25, RZ, PT ;  /* 0x000000ff1900720c */ /* 0x000fc80003f05270 */
[----:B------:R-:W-:-:S04]  /*3f20*/  ISETP.GT.AND P0, PT, R4, RZ, !P0 ;  /* 0x000000ff0400720c */ /* 0x000fc80004704270 */
        /* <DEDUP_REMOVED lines=46> */
.L_x_460:
[----:B------:R-:W-:-:S04]  /*4210*/  MOV R7, c[0x0][0x32c] ;  /* 0x0000cb0000077a02 */ /* 0x000fc80000000f00 */
[----:B------:R-:W-:-:S13]  /*4220*/  ISETP.NE.AND P0, PT, R7, 0x1, PT ;  /* 0x000000010700780c */ /* 0x000fda0003f05270 */
[----:B------:R-:W-:-:S05]  /*4230*/  @P0 IMAD.HI.U32 R7, R6, c[0x0][0x330], RZ ;  /* 0x0000cc0006070a27 */ /* 0x000fca00078e00ff */
[----:B------:R-:W-:Y:S02]  /*4240*/  @P0 SHF.R.U32.HI R6, RZ, c[0x0][0x334], R7 ;  /* 0x0000cd00ff060a19 */ /* 0x000fe40000011607 */
.L_x_461:
[----:B------:R-:W-:Y:S05]  /*4250*/  BSYNC B0 ;  /* 0x0000000000007941 */ /* 0x000fea0003800000 */
.L_x_459:
[----:B------:R-:W-:-:S05]  /*4260*/  IMAD R6, R6, c[0x0][0x32c], R22 ;  /* 0x0000cb0006067a24 */ /* 0x000fca00078e0216 */
[----:B------:R-:W-:Y:S02]  /*4270*/  IADD3 R7, R6, c[0x0][0x32c], RZ ;  /* 0x0000cb0006077a10 */ /* 0x000fe40007ffe0ff */
[----:B------:R-:W-:Y:S02]  /*4280*/  IMNMX R4, R4, R6, !PT ;  /* 0x0000000604047217 */ /* 0x000fe40007800200 */
[----:B------:R-:W-:Y:S02]  /*4290*/  IMNMX R5, R5, R7, PT ;  /* 0x0000000705057217 */ /* 0x000fe40003800200 */
.L_x_458:
[----:B--234-:R-:W-:-:S04]  /*42a0*/  ISETP.NE.AND P0, PT, R31, RZ, PT ;  /* 0x000000ff1f00720c */ /* 0x01cfc80003f05270 */
        /* <DEDUP_REMOVED lines=43> */
[----:B------:R1:W2:Y:S01]  /*4560*/  MUFU.TANH R24, R4 ;  /* 0x0000000400187308 */ /* 0x0002a20000002400 */
[----:B------:R-:W-:Y:S02]  /*4570*/  FMUL.FTZ R5, R62, c[0x0][0x320] ;  /* 0x0000c8003e057a20 */ /* 0x000fe40000410000 */
[----:B------:R-:W-:Y:S02]  /*4580*/  FSEL R175, R12, -INF , !P0 ;  /* 0xff8000000caf7808 */ /* 0x000fe40004000000 */
[----:B------:R-:W-:-:S03]  /*4590*/  PLOP3.LUT P0, PT, PT, PT, UP2, 0x40, 0x0 ;  /* 0x000000000000781c */ /* 0x000fc60003f0e828 */
[----:B------:R3:W4:Y:S01]  /*45a0*/  MUFU.TANH R59, R5 ;  /* 0x00000005003b7308 */ /* 0x0007220000002400 */
[----:B-1----:R-:W-:-:S07]  /*45b0*/  FMUL.FTZ R4, R74, c[0x0][0x320] ;  /* 0x0000c8004a047a20 */ /* 0x002fce0000410000 */
[----:B------:R1:W1:Y:S01]  /*45c0*/  MUFU.TANH R16, R4 ;  /* 0x0000000400107308 */ /* 0x0002620000002400 */
[----:B---3--:R-:W-:-:S07]  /*45d0*/  FMUL.FTZ R5, R63, c[0x0][0x320] ;  /* 0x0000c8003f057a20 */ /* 0x008fce0000410000 */
[----:B------:R3:W2:Y:S01]  /*45e0*/  MUFU.TANH R55, R5 ;  /* 0x0000000500377308 */ /* 0x0006a20000002400 */
        /* <DEDUP_REMOVED lines=10> */
[----:B---3--:R-:W-:Y:S02]  /*4690*/  FMUL.FTZ R5, R70, c[0x0][0x320] ;  /* 0x0000c80046057a20 */ /* 0x008fe40000410000 */
[----:B-1----:R-:W-:-:S05]  /*46a0*/  FMUL.FTZ R4, R83, c[0x0][0x320] ;  /* 0x0000c80053047a20 */ /* 0x002fca0000410000 */
[----:B------:R1:W3:Y:S02]  /*46b0*/  MUFU.TANH R12, R4 ;  /* 0x00000004000c7308 */ /* 0x0002e40000002400 */
[----:B-1----:R-:W-:-:S06]  /*46c0*/  FMUL.FTZ R4, R78, c[0x0][0x320] ;  /* 0x0000c8004e047a20 */ /* 0x002fcc0000410000 */
[----:B------:R1:W1:Y:S02]  /*46d0*/  MUFU.TANH R11, R4 ;  /* 0x00000004000b7308 */ /* 0x0002640000002400 */
[----:B-1----:R1:W5:Y:S06]  /*46e0*/  SHFL.IDX PT, R4, R10, 0x3, 0x1c1f ;  /* 0x007c1f000a047f89 */ /* 0x00236c00000e0000 */
[----:B-1----:R1:W1:Y:S01]  /*46f0*/  MUFU.TANH R10, R5 ;  /* 0x00000005000a7308 */ /* 0x0022620000002400 */
[--C-:B-----5:R-:W-:Y:S02]  /*4700*/  IMAD.IADD R9, R15, 0x1, R4.reuse ;  /* 0x000000010f097824 */ /* 0x120fe400078e0204 */
[----:B------:R-:W-:-:S03]  /*4710*/  IMAD.IADD R8, R19, 0x1, R4 ;  /* 0x0000000113087824 */ /* 0x000fc600078e0204 */
[----:B------:R-:W-:Y:S01]  /*4720*/  IMNMX R9, R9, R18, PT ;  /* 0x0000001209097217 */ /* 0x000fe20003800200 */
[----:B------:R-:W-:Y:S05]  /*4730*/  @P0 BRA `(.L_x_462) ;  /* 0x0000015000000947 */ /* 0x000fea0003800000 */
[----:B--234-:R-:W-:Y:S01]  /*4740*/  IADD3 R4, R4, c[0x0][0x1d0], RZ ;  /* 0x0000740004047a10 */ /* 0x01cfe20007ffe0ff */
[----:B------:R-:W-:Y:S03]  /*4750*/  BSSY B0, `(.L_x_463) ;  /* 0x000000f000007945 */ /* 0x000fe60003800000 */
[----:B------:R-:W-:-:S04]  /*4760*/  IADD3 R4, R4, -c[0x0][0x168], RZ ;  /* 0x80005a0004047a10 */ /* 0x000fc80007ffe0ff */
[----:B------:R-:W-:-:S13]  /*4770*/  ISETP.GT.AND P0, PT, R4, -0x1, PT ;  /* 0xffffffff0400780c */ /* 0x000fda0003f04270 */
[----:B------:R-:W-:Y:S05]  /*4780*/  @P0 BRA `(.L_x_464) ;  /* 0x0000007000000947 */ /* 0x000fea0003800000 */
[----:B-1----:R-:W-:Y:S01]  /*4790*/  IMAD.MOV.U32 R5, RZ, RZ, c[0x0][0x32c] ;  /* 0x0000cb00ff057624 */ /* 0x002fe200078e00ff */
[----:B------:R-:W-:-:S04]  /*47a0*/  LOP3.LUT R4, RZ, R4, RZ, 0x33, !PT ;  /* 0x00000004ff047212 */ /* 0x000fc800078e33ff */
[----:B------:R-:W-:-:S13]  /*47b0*/  ISETP.NE.AND P0, PT, R5, 0x1, PT ;  /* 0x000000010500780c */ /* 0x000fda0003f05270 */
[----:B------:R-:W-:-:S05]  /*47c0*/  @P0 IMAD.HI.U32 R5, R4, c[0x0][0x330], RZ ;  /* 0x0000cc0004050a27 */ /* 0x000fca00078e00ff */
[----:B------:R-:W-:-:S04]  /*47d0*/  @P0 SHF.R.U32.HI R4, RZ, c[0x0][0x334], R5 ;  /* 0x0000cd00ff040a19 */ /* 0x000fc80000011605 */
[----:B------:R-:W-:Y:S01]  /*47e0*/  LOP3.LUT R4, RZ, R4, RZ, 0x33, !PT ;  /* 0x00000004ff047212 */ /* 0x000fe200078e33ff */
[----:B------:R-:W-:Y:S05]  /*47f0*/  BRA `(.L_x_465) ;  /* 0x0000004000007947 */ /* 0x000fea0003800000 */
.L_x_464:
[----:B-1----:R-:W-:-:S04]  /*4800*/  MOV R5, c[0x0][0x32c] ;  /* 0x0000cb0000057a02 */ /* 0x002fc80000000f00 */
[----:B------:R-:W-:-:S13]  /*4810*/  ISETP.NE.AND P0, PT, R5, 0x1, PT ;  /* 0x000000010500780c */ /* 0x000fda0003f05270 */
[----:B------:R-:W-:-:S05]  /*4820*/  @P0 IMAD.HI.U32 R5, R4, c[0x0][0x330], RZ ;  /* 0x0000cc0004050a27 */ /* 0x000fca00078e00ff */
[----:B------:R-:W-:Y:S02]  /*4830*/  @P0 SHF.R.U32.HI R4, RZ, c[0x0][0x334], R5 ;  /* 0x0000cd00ff040a19 */ /* 0x000fe40000011605 */
.L_x_465:
[----:B------:R-:W-:Y:S05]  /*4840*/  BSYNC B0 ;  /* 0x0000000000007941 */ /* 0x000fea0003800000 */
.L_x_463:
[----:B------:R-:W-:-:S05]  /*4850*/  IMAD R4, R4, c[0x0][0x32c], R22 ;  /* 0x0000cb0004047a24 */ /* 0x000fca00078e0216 */
[----:B------:R-:W-:Y:S02]  /*4860*/  IADD3 R5, R4, c[0x0][0x32c], RZ ;  /* 0x0000cb0004057a10 */ /* 0x000fe40007ffe0ff */
[----:B------:R-:W-:Y:S02]  /*4870*/  IMNMX R8, R8, R4, !PT ;  /* 0x0000000408087217 */ /* 0x000fe40007800200 */
[----:B------:R-:W-:Y:S02]  /*4880*/  IMNMX R9, R9, R5, PT ;  /* 0x0000000509097217 */ /* 0x000fe40003800200 */
.L_x_462:
[----:B--234-:R-:W-:Y:S01]  /*4890*/  FMNMX.FTZ R137, R40, R41, !PT ;  /* 0x0000002928897209 */ /* 0x01cfe20007810000 */
[----:B------:R-:W-:Y:S01]  /*48a0*/  STL [R1+0x68], R234 ;  /* 0x000068ea01007387 */ /* 0x000fe20000100800 */
[----:B------:R-:W-:Y:S01]  /*48b0*/  FMNMX.FTZ R136, R33, R34, !PT ;  /* 0x0000002221887209 */ /* 0x000fe20007810000 */
[----:B------:R-:W-:Y:S01]  /*48c0*/  IMAD.SHL.U32 R225, R0, 0x2, RZ ;  /* 0x0000000200e17824 */ /* 0x000fe200078e00ff */
[----:B------:R-:W-:Y:S01]  /*48d0*/  FMNMX.FTZ R137, R45, R137, !PT ;  /* 0x000000892d897209 */ /* 0x000fe20007810000 */
[----:B------:R-:W-:Y:S01]  /*48e0*/  STL [R1+0x64], R233 ;  /* 0x000064e901007387 */ /* 0x000fe20000100800 */
[----:B------:R-:W-:Y:S01]  /*48f0*/  FMNMX.FTZ R136, R36, R136, !PT ;  /* 0x0000008824887209 */ /* 0x000fe20007810000 */
[----:B------:R-:W-:Y:S01]  /*4900*/  IMAD R226, R3, 0x2, R225 ;  /* 0x0000000203e27824 */ /* 0x000fe200078e02e1 */
[----:B------:R-:W-:Y:S01]  /*4910*/  FMNMX.FTZ R137, R44, R137, !PT ;  /* 0x000000892c897209 */ /* 0x000fe20007810000 */
[----:B------:R-:W-:Y:S01]  /*4920*/  STL [R1+0x60], R232 ;  /* 0x000060e801007387 */ /* 0x000fe20000100800 */
[----:B------:R-:W-:Y:S01]  /*4930*/  ISETP.NE.AND P0, PT, R31, RZ, PT ;  /* 0x000000ff1f00720c */ /* 0x000fe20003f05270 */
[----:B------:R-:W-:Y:S01]  /*4940*/  IMAD R227, R2, 0x2, R226 ;  /* 0x0000000202e37824 */ /* 0x000fe200078e02e2 */
[----:B------:R-:W-:Y:S01]  /*4950*/  FMNMX.FTZ R137, R53, R137, !PT ;  /* 0x0000008935897209 */ /* 0x000fe20007810000 */
[----:B------:R-:W-:Y:S01]  /*4960*/  STL [R1+0x5c], R231 ;  /* 0x00005ce701007387 */ /* 0x000fe20000100800 */
[----:B------:R-:W-:Y:S01]  /*4970*/  FMNMX.FTZ R136, R37, R136, !PT ;  /* 0x0000008825887209 */ /* 0x000fe20007810000 */
[----:B------:R-:W-:Y:S01]  /*4980*/  ULDC.64 UR4, c[0x0][0x2c8] ;  /* 0x0000b20000047ab9 */ /* 0x000fe20000000a00 */
[----:B------:R-:W-:Y:S01]  /*4990*/  FMNMX.FTZ R137, R56, R137, !PT ;  /* 0x0000008938897209 */ /* 0x000fe20007810000 */
[----:B------:R-:W-:Y:S01]  /*49a0*/  STL [R1+0x58], R230 ;  /* 0x000058e601007387 */ /* 0x000fe20000100800 */
[----:B------:R-:W-:-:S02]  /*49b0*/  ISETP.GT.AND P0, PT, R8, 0x1, !P0 ;  /* 0x000000010800780c */ /* 0x000fc40004704270 */
[----:B------:R-:W-:Y:S01]  /*49c0*/  FMNMX.FTZ R137, R57, R137, !PT ;  /* 0x0000008939897209 */ /* 0x000fe20007810000 */
[----:B------:R-:W-:Y:S01]  /*49d0*/  STL [R1+0x54], R229 ;  /* 0x000054e501007387 */ /* 0x000fe20000100800 */
[----:B------:R-:W-:Y:S02]  /*49e0*/  FMNMX.FTZ R136, R38, R136, !PT ;  /* 0x0000008826887209 */ /* 0x000fe40007810000 */
[----:B------:R-:W-:Y:S01]  /*49f0*/  FMNMX.FTZ R137, R58, R137, !PT ;  /* 0x000000893a897209 */ /* 0x000fe20007810000 */
[----:B------:R-:W-:Y:S01]  /*4a00*/  STL [R1+0x50], R224 ;  /* 0x000050e001007387 */ /* 0x000fe20000100800 */
[----:B------:R-:W-:Y:S02]  /*4a10*/  ISETP.LT.OR P0, PT, R9, 0x2, P0 ;  /* 0x000000020900780c */ /* 0x000fe40000701670 */
[----:B------:R-:W-:Y:S01]  /*4a20*/  FMNMX.FTZ R137, R171, R137, !PT ;  /* 0x00000089ab897209 */ /* 0x000fe20007810000 */
[----:B------:R-:W-:Y:S01]  /*4a30*/  LDSM.16.MT88.4 R48, [R227+0x100] ;  /* 0x00010000e330783b */ /* 0x000fe20000004200 */
[----:B------:R-:W-:-:S02]  /*4a40*/  FMNMX.FTZ R136, R39, R136, !PT ;  /* 0x0000008827887209 */ /* 0x000fc40007810000 */
[----:B------:R-:W-:Y:S01]  /*4a50*/  FMNMX.FTZ R137, R170, R137, !PT ;  /* 0x00000089aa897209 */ /* 0x000fe20007810000 */
[----:B------:R-:W-:Y:S01]  /*4a60*/  LDSM.16.MT88.4 R68, [R225+0x1900] ;  /* 0x00190000e144783b */ /* 0x000fe20000004200 */
[----:B------:R-:W-:Y:S02]  /*4a70*/  FSEL R43, R14, -INF , !P0 ;  /* 0xff8000000e2b7808 */ /* 0x000fe40004000000 */
[----:B------:R-:W-:Y:S01]  /*4a80*/  FMNMX.FTZ R137, R169, R137, !PT ;  /* 0x00000089a9897209 */ /* 0x000fe20007810000 */
[----:B------:R-:W-:Y:S01]  /*4a90*/  LDSM.16.MT88.4 R76, [R226+0x1900] ;  /* 0x00190000e24c783b */ /* 0x000fe20000004200 */
[----:B------:R-:W-:Y:S02]  /*4aa0*/  FMNMX.FTZ R136, R52, R136, !PT ;  /* 0x0000008834887209 */ /* 0x000fe40007810000 */
[----:B------:R-:W-:Y:S01]  /*4ab0*/  FMNMX.FTZ R137, R168, R137, !PT ;  /* 0x00000089a8897209 */ /* 0x000fe20007810000 */
[----:B------:R-:W-:Y:S01]  /*4ac0*/  LDSM.16.MT88.4 R116, [R227+0x1900] ;  /* 0x00190000e374783b */ /* 0x000fe20000004200 */
[----:B------:R-:W-:-:S02]  /*4ad0*/  ISETP.NE.AND P0, PT, R30, RZ, PT ;  /* 0x000000ff1e00720c */ /* 0x000fc40003f05270 */
[----:B------:R-:W-:Y:S01]  /*4ae0*/  FMNMX.FTZ R136, R54, R136, !PT ;  /* 0x0000008836887209 */ /* 0x000fe20007810000 */
[----:B------:R-:W2:Y:S01]  /*4af0*/  SHFL.BFLY PT, R4, R137, 0x2, 0x1f ;  /* 0x0c401f0089047f89 */ /* 0x000ea200000e0000 */
[----:B------:R-:W-:Y:S02]  /*4b00*/  ISETP.GT.AND P0, PT, R8, 0x8, !P0 ;  /* 0x000000080800780c */ /* 0x000fe40004704270 */
[----:B------:R-:W-:Y:S01]  /*4b10*/  FMNMX.FTZ R136, R160, R136, !PT ;  /* 0x00000088a0887209 */ /* 0x000fe20007810000 */
[----:B------:R-:W-:Y:S01]  /*4b20*/  LDSM.16.MT88.4 R72, [R225+0x900] ;  /* 0x00090000e148783b */ /* 0x000fe20000004200 */
[----:B------:R-:W-:Y:S02]  /*4b30*/  ISETP.LT.OR P0, PT, R9, 0x9, P0 ;  /* 0x000000090900780c */ /* 0x000fe40000701670 */
[----:B------:R-:W-:Y:S01]  /*4b40*/  FMNMX.FTZ R136, R161, R136, !PT ;  /* 0x00000088a1887209 */ /* 0x000fe20007810000 */
[----:B------:R-:W-:Y:S01]  /*4b50*/  LDSM.16.MT88.4 R64, [R226+0x900] ;  /* 0x00090000e240783b */ /* 0x000fe20000004200 */
[----:B------:R-:W-:-:S02]  /*4b60*/  FSEL R105, R13, -INF , !P0 ;  /* 0xff8000000d697808 */ /* 0x000fc40004000000 */
[----:B------:R-:W-:Y:S02]  /*4b70*/  ISETP.NE.AND P0, PT, R29, RZ, PT ;  /* 0x000000ff1d00720c */ /* 0x000fe40003f05270 */
[----:B------:R-:W-:Y:S02]  /*4b80*/  FMNMX.FTZ R136, R163, R136, !PT ;  /* 0x00000088a3887209 */ /* 0x000fe40007810000 */
[----:B------:R-:W-:Y:S02]  /*4b90*/  ISETP.GT.AND P0, PT, R8, 0x9, !P0 ;  /* 0x000000090800780c */ /* 0x000fe40004704270 */
[----:B------:R-:W-:Y:S02]  /*4ba0*/  FMNMX.FTZ R136, R162, R136, !PT ;  /* 0x00000088a2887209 */ /* 0x000fe40007810000 */
[----:B------:R-:W-:Y:S02]  /*4bb0*/  ISETP.LT.OR P0, PT, R9, 0xa, P0 ;  /* 0x0000000a0900780c */ /* 0x000fe40000701670 */
[----:B------:R-:W-:-:S02]  /*4bc0*/  LEA R228, R2, R225, 0x1 ;  /* 0x000000e102e47211 */ /* 0x000fc400078e08ff */
[----:B------:R-:W-:Y:S02]  /*4bd0*/  FSEL R104, R12, -INF , !P0 ;  /* 0xff8000000c687808 */ /* 0x000fe40004000000 */
[----:B--2---:R-:W-:Y:S01]  /*4be0*/  FMNMX.FTZ R137, R137, R4, !PT ;  /* 0x0000000489897209 */ /* 0x004fe20007810000 */
[----:B------:R-:W-:Y:S01]  /*4bf0*/  LDSM.16.MT88.4 R60, [R228+0x900] ;  /* 0x00090000e43c783b */ /* 0x000fe20000004200 */
[----:B------:R-:W-:Y:S02]  /*4c00*/  ISETP.NE.AND P0, PT, R28, RZ, PT ;  /* 0x000000ff1c00720c */ /* 0x000fe40003f05270 */
[C---:B------:R-:W-:Y:S01]  /*4c10*/  ISETP.GT.AND P6, PT, R8.reuse, 0x20, !P6 ;  /* 0x000000200800780c */ /* 0x040fe200077c4270 */
[----:B------:R-:W2:Y:S01]  /*4c20*/  SHFL.BFLY PT, R4, R137, 0x1, 0x1f ;  /* 0x0c201f0089047f89 */ /* 0x000ea200000e0000 */
[C---:B------:R-:W-:Y:S02]  /*4c30*/  ISETP.GT.AND P0, PT, R8.reuse, 0x10, !P0 ;  /* 0x000000100800780c */ /* 0x040fe40004704270 */
[----:B------:R-:W-:Y:S01]  /*4c40*/  ISETP.GT.AND P2, PT, R8, 0x28, !P2 ;  /* 0x000000280800780c */ /* 0x000fe20005744270 */
[----:B------:R-:W-:Y:S01]  /*4c50*/  LDSM.16.MT88.4 R28, [R226+0x100] ;  /* 0x00010000e21c783b */ /* 0x000fe20000004200 */
[----:B------:R-:W-:-:S02]  /*4c60*/  ISETP.LT.OR P0, PT, R9, 0x11, P0 ;  /* 0x000000110900780c */ /* 0x000fc40000701670 */
[C---:B------:R-:W-:Y:S01]  /*4c70*/  ISETP.GT.AND P5, PT, R8.reuse, 0x21, !P5 ;  /* 0x000000210800780c */ /* 0x040fe20006fa4270 */
[----:B------:R-:W-:Y:S01]  /*4c80*/  LDSM.16.MT88.4 R84, [R228+0x1900] ;  /* 0x00190000e454783b */ /* 0x000fe20000004200 */
[----:B------:R-:W-:Y:S02]  /*4c90*/  FSEL R132, R11, -INF , !P0 ;  /* 0xff8000000b847808 */ /* 0x000fe40004000000 */
[----:B------:R-:W-:Y:S02]  /*4ca0*/  ISETP.NE.AND P0, PT, R27, RZ, PT ;  /* 0x000000ff1b00720c */ /* 0x000fe40003f05270 */
[C---:B------:R-:W-:Y:S02]  /*4cb0*/  ISETP.GT.AND P1, PT, R8.reuse, 0x29, !P1 ;  /* 0x000000290800780c */ /* 0x040fe40004f24270 */
[----:B------:R-:W-:Y:S02]  /*4cc0*/  ISETP.GT.AND P0, PT, R8, 0x11, !P0 ;  /* 0x000000110800780c */ /* 0x000fe40004704270 */
[----:B------:R-:W-:-:S02]  /*4cd0*/  ISETP.LT.OR P6, PT, R9, 0x21, P6 ;  /* 0x000000210900780c */ /* 0x000fc400037c1670 */
[C---:B------:R-:W-:Y:S02]  /*4ce0*/  ISETP.LT.OR P0, PT, R9.reuse, 0x12, P0 ;  /* 0x000000120900780c */ /* 0x040fe40000701670 */
[----:B------:R-:W-:Y:S02]  /*4cf0*/  ISETP.LT.OR P2, PT, R9, 0x29, P2 ;  /* 0x000000290900780c */ /* 0x000fe40001741670 */
[----:B------:R-:W-:Y:S02]  /*4d00*/  FSEL R138, R7, -INF , !P0 ;  /* 0xff800000078a7808 */ /* 0x000fe40004000000 */
[----:B--2---:R-:W-:Y:S02]  /*4d10*/  FMNMX.FTZ R137, R137, R4, !PT ;  /* 0x0000000489897209 */ /* 0x004fe40007810000 */
[----:B------:R-:W2:Y:S01]  /*4d20*/  SHFL.BFLY PT, R4, R136, 0x2, 0x1f ;  /* 0x0c401f0088047f89 */ /* 0x000ea200000e0000 */
[----:B------:R-:W-:Y:S02]  /*4d30*/  ISETP.NE.AND P0, PT, R26, RZ, PT ;  /* 0x000000ff1a00720c */ /* 0x000fe40003f05270 */
[----:B------:R-:W-:Y:S01]  /*4d40*/  FMUL.FTZ R13, R137, c[0x0][0x2d0] ;  /* 0x0000b400890d7a20 */ /* 0x000fe20000410000 */
[----:B------:R-:W-:-:S02]  /*4d50*/  ISETP.LT.OR P5, PT, R9, 0x22, P5 ;  /* 0x000000220900780c */ /* 0x000fc40002fa1670 */
[----:B------:R-:W-:Y:S02]  /*4d60*/  ISETP.GT.AND P0, PT, R8, 0x18, !P0 ;  /* 0x000000180800780c */ /* 0x000fe40004704270 */
[----:B-1----:R-:W-:Y:S02]  /*4d70*/  FSEL R164, R10, -INF , !P6 ;  /* 0xff8000000aa47808 */ /* 0x002fe40007000000 */
[----:B------:R-:W-:Y:S02]  /*4d80*/  ISETP.LT.OR P0, PT, R9, 0x19, P0 ;  /* 0x000000190900780c */ /* 0x000fe40000701670 */
[----:B------:R-:W-:Y:S02]  /*4d90*/  FSEL R166, R59, -INF , !P2 ;  /* 0xff8000003ba67808 */ /* 0x000fe40005000000 */
[----:B------:R-:W-:Y:S02]  /*4da0*/  FSEL R139, R16, -INF , !P0 ;  /* 0xff800000108b7808 */ /* 0x000fe40004000000 */
[----:B------:R-:W-:-:S02]  /*4db0*/  ISETP.NE.AND P0, PT, R25, RZ, PT ;  /* 0x000000ff1900720c */ /* 0x000fc40003f05270 */
[----:B------:R-:W-:Y:S02]  /*4dc0*/  FSEL R165, R24, -INF , !P5 ;  /* 0xff80000018a57808 */ /* 0x000fe40006800000 */
[----:B------:R-:W-:Y:S01]  /*4dd0*/  ISETP.GT.AND P0, PT, R8, RZ, !P0 ;  /* 0x000000ff0800720c */ /* 0x000fe20004704270 */
[----:B------:R-:W-:Y:S01]  /*4de0*/  LDSM.16.MT88.4 R24, [R228+0x2100] ;  /* 0x00210000e418783b */ /* 0x000fe20000004200 */
[C---:B------:R-:W-:Y:S02]  /*4df0*/  ISETP.LT.OR P1, PT, R9.reuse, 0x2a, P1 ;  /* 0x0000002a0900780c */ /* 0x040fe40000f21670 */
[----:B--2---:R-:W-:Y:S02]  /*4e00*/  FMNMX.FTZ R136, R136, R4, !PT ;  /* 0x0000000488887209 */ /* 0x004fe40007810000 */
[----:B------:R-:W-:Y:S02]  /*4e10*/  ISETP.LT.OR P0, PT, R9, 0x1, P0 ;  /* 0x000000010900780c */ /* 0x000fe40000701670 */
[----:B------:R-:W-:Y:S01]  /*4e20*/  FSEL R167, R55, -INF , !P1 ;  /* 0xff80000037a77808 */ /* 0x000fe20004800000 */
[----:B------:R-:W1:Y:S01]  /*4e30*/  SHFL.BFLY PT, R4, R136, 0x1, 0x1f ;  /* 0x0c201f0088047f89 */ /* 0x000e6200000e0000 */
[----:B------:R-:W-:-:S02]  /*4e40*/  FSEL R42, R6, -INF , !P0 ;  /* 0xff800000062a7808 */ /* 0x000fc40004000000 */
[----:B------:R-:W-:Y:S02]  /*4e50*/  FSETP.NEU.FTZ.AND P0, PT, R137, -INF , PT ;  /* 0xff8000008900780b */ /* 0x000fe40003f1d000 */
[----:B------:R-:W-:Y:S02]  /*4e60*/  FMNMX.FTZ R3, R42, R43, !PT ;  /* 0x0000002b2a037209 */ /* 0x000fe40007810000 */
[----:B------:R-:W-:-:S05]  /*4e70*/  FSEL R13, R13, RZ, P0 ;  /* 0x000000ff0d0d7208 */ /* 0x000fca0000000000 */
[----:B------:R-:W-:-:S04]  /*4e80*/  FFMA.FTZ R2, R53, c[0x0][0x2d0], -R13 ;  /* 0x0000b40035027a23 */ /* 0x000fc8000001080d */
[----:B------:R2:W-:Y:S01]  /*4e90*/  MUFU.EX2 R197, R2 ;  /* 0x0000000200c57308 */ /* 0x0005e20000000800 */
[----:B-1----:R-:W-:Y:S01]  /*4ea0*/  FMNMX.FTZ R136, R136, R4, !PT ;  /* 0x0000000488887209 */ /* 0x002fe20007810000 */
[----:B------:R-:W-:-:S03]  /*4eb0*/  FFMA.FTZ R4, R40, c[0x0][0x2d0], -R13 ;  /* 0x0000b40028047a23 */ /* 0x000fc6000001080d */
[C---:B------:R-:W-:Y:S01]  /*4ec0*/  FSETP.NEU.FTZ.AND P0, PT, R136.reuse, -INF , PT ;  /* 0xff8000008800780b */ /* 0x040fe20003f1d000 */
[----:B------:R-:W-:Y:S02]  /*4ed0*/  FMUL.FTZ R12, R136, c[0x0][0x2d0] ;  /* 0x0000b400880c7a20 */ /* 0x000fe40000410000 */
[----:B------:R1:W-:Y:S01]  /*4ee0*/  MUFU.EX2 R233, R4 ;  /* 0x0000000400e97308 */ /* 0x0003e20000000800 */
[----:B--2---:R-:W-:Y:S02]  /*4ef0*/  FFMA.FTZ R2, R56, c[0x0][0x2d0], -R13 ;  /* 0x0000b40038027a23 */ /* 0x004fe4000001080d */
[----:B------:R-:W-:Y:S02]  /*4f00*/  FSEL R12, R12, RZ, P0 ;  /* 0x000000ff0c0c7208 */ /* 0x000fe40000000000 */
[----:B------:R-:W-:-:S03]  /*4f10*/  ISETP.NE.AND P0, PT, R32, RZ, PT ;  /* 0x000000ff2000720c */ /* 0x000fc60003f05270 */
[----:B------:R2:W-:Y:S01]  /*4f20*/  MUFU.EX2 R230, R2 ;  /* 0x0000000200e67308 */ /* 0x0005e20000000800 */
[----:B------:R-:W-:Y:S01]  /*4f30*/  FFMA.FTZ R0, R34, c[0x0][0x2d0], -R12 ;  /* 0x0000b40022007a23 */ /* 0x000fe2000001080c */
[----:B------:R-:W-:-:S04]  /*4f40*/  ISETP.GT.AND P0, PT, R8, 0x19, !P0 ;  /* 0x000000190800780c */ /* 0x000fc80004704270 */
[----:B------:R-:W-:Y:S02]  /*4f50*/  ISETP.LT.OR P0, PT, R9, 0x1a, P0 ;  /* 0x0000001a0900780c */ /* 0x000fe40000701670 */
[----:B------:R3:W-:Y:S01]  /*4f60*/  MUFU.EX2 R224, R0 ;  /* 0x0000000000e07308 */ /* 0x0007e20000000800 */
[----:B-1----:R-:W-:Y:S01]  /*4f70*/  FFMA.FTZ R4, R41, c[0x0][0x2d0], -R13 ;  /* 0x0000b40029047a23 */ /* 0x002fe2000001080d */
[----:B------:R-:W-:-:S06]  /*4f80*/  FSEL R40, R17, -INF , !P0 ;  /* 0xff80000011287808 */ /* 0x000fcc0004000000 */
[----:B------:R1:W-:Y:S01]  /*4f90*/  MUFU.EX2 R234, R4 ;  /* 0x0000000400ea7308 */ /* 0x0003e20000000800 */
[----:B--2---:R-:W-:Y:S01]  /*4fa0*/  FMNMX.FTZ R2, R105, R3, !PT ;  /* 0x0000000369027209 */ /* 0x004fe20007810000 */
[----:B------:R-:W-:-:S03]  /*4fb0*/  FFMA.FTZ R3, R57, c[0x0][0x2d0], -R13 ;  /* 0x0000b40039037a23 */ /* 0x000fc6000001080d */
[----:B------:R-:W-:Y:S01]  /*4fc0*/  FMNMX.FTZ R2, R104, R2, !PT ;  /* 0x0000000268027209 */ /* 0x000fe20007810000 */
[----:B---3--:R-:W-:Y:S02]  /*4fd0*/  FFMA.FTZ R0, R36, c[0x0][0x2d0], -R12 ;  /* 0x0000b40024007a23 */ /* 0x008fe4000001080c */
[----:B------:R2:W-:Y:S01]  /*4fe0*/  MUFU.EX2 R195, R3 ;  /* 0x0000000300c37308 */ /* 0x0005e20000000800 */
[----:B-1----:R-:W-:-:S07]  /*4ff0*/  FFMA.FTZ R4, R45, c[0x0][0x2d0], -R13 ;  /* 0x0000b4002d047a23 */ /* 0x002fce000001080d */
[----:B------:R1:W-:Y:S08]  /*5000*/  MUFU.EX2 R231, R0 ;  /* 0x0000000000e77308 */ /* 0x0003f00000000800 */
[----:B------:R3:W-:Y:S01]  /*5010*/  MUFU.EX2 R181, R4 ;  /* 0x0000000400b57308 */ /* 0x0007e20000000800 */
[----:B--2---:R-:W-:Y:S01]  /*5020*/  FMNMX.FTZ R3, R132, R2, !PT ;  /* 0x0000000284037209 */ /* 0x004fe20007810000 */
[----:B------:R-:W-:-:S02]  /*5030*/  FFMA.FTZ R2, R58, c[0x0][0x2d0], -R13 ;  /* 0x0000b4003a027a23 */ /* 0x000fc4000001080d */
[----:B------:R-:W-:Y:S01]  /*5040*/  LDSM.16.MT88.4 R56, [R227+0x900] ;  /* 0x00090000e338783b */ /* 0x000fe20000004200 */
[----:B-1----:R-:W-:-:S03]  /*5050*/  FFMA.FTZ R0, R37, c[0x0][0x2d0], -R12 ;  /* 0x0000b40025007a23 */ /* 0x002fc6000001080c */
[----:B------:R1:W2:Y:S01]  /*5060*/  MUFU.EX2 R180, R2 ;  /* 0x0000000200b47308 */ /* 0x0002a20000000800 */
[----:B---3--:R-:W-:-:S07]  /*5070*/  FFMA.FTZ R4, R44, c[0x0][0x2d0], -R13 ;  /* 0x0000b4002c047a23 */ /* 0x008fce000001080d */
[----:B------:R3:W4:Y:S01]  /*5080*/  MUFU.EX2 R192, R0 ;  /* 0x0000000000c07308 */ /* 0x0007220000000800 */
[----:B------:R-:W4:Y:S07]  /*5090*/  LDSM.16.MT88.4 R44, [R228+0x100] ;  /* 0x00010000e42c783b */ /* 0x000f2e0000004200 */
[----:B------:R4:W4:Y:S01]  /*50a0*/  MUFU.EX2 R194, R4 ;  /* 0x0000000400c27308 */ /* 0x0009220000000800 */
[----:B-1----:R-:W-:Y:S01]  /*50b0*/  FMNMX.FTZ R2, R138, R3, !PT ;  /* 0x000000038a027209 */ /* 0x002fe20007810000 */
[----:B------:R-:W-:Y:S01]  /*50c0*/  FFMA.FTZ R3, R38, c[0x0][0x2d0], -R12 ;  /* 0x0000b40026037a23 */ /* 0x000fe2000001080c */
[----:B--2---:R-:W-:-:S02]  /*50d0*/  F2FP.PACK_AB R10, R180, R195 ;  /* 0x000000c3b40a723e */ /* 0x004fc400000000ff */
[----:B------:R-:W-:Y:S02]  /*50e0*/  FMNMX.FTZ R2, R139, R2, !PT ;  /* 0x000000028b027209 */ /* 0x000fe40007810000 */
[----:B---3--:R-:W-:Y:S01]  /*50f0*/  FMNMX.FTZ R0, R106, R107, !PT ;  /* 0x0000006b6a007209 */ /* 0x008fe20007810000 */
[----:B------:R1:W-:Y:S01]  /*5100*/  MUFU.EX2 R198, R3 ;  /* 0x0000000300c67308 */ /* 0x0003e20000000800 */
[----:B----4-:R-:W-:Y:S02]  /*5110*/  F2FP.PACK_AB R7, R192, R231 ;  /* 0x000000e7c007723e */ /* 0x010fe400000000ff */
[----:B------:R-:W-:-:S04]  /*5120*/  FMNMX.FTZ R0, R133, R0, !PT ;  /* 0x0000000085007209 */ /* 0x000fc80007810000 */
[----:B------:R-:W-:Y:S01]  /*5130*/  FMNMX.FTZ R0, R134, R0, !PT ;  /* 0x0000000086007209 */ /* 0x000fe20007810000 */
[--C-:B------:R-:W-:Y:S01]  /*5140*/  FFMA.FTZ R4, R33, c[0x0][0x2d0], -R12.reuse ;  /* 0x0000b40021047a23 */ /* 0x100fe2000001080c */
[----:B------:R-:W-:Y:S01]  /*5150*/  F2FP.PACK_AB R6, R194, R181 ;  /* 0x000000b5c206723e */ /* 0x000fe200000000ff */
[----:B------:R-:W2:Y:S01]  /*5160*/  LDSM.16.MT88.4 R32, [R225+0x100] ;  /* 0x00010000e120783b */ /* 0x000ea20000004200 */
[----:B------:R-:W-:Y:S01]  /*5170*/  FMNMX.FTZ R0, R156, R0, !PT ;  /* 0x000000009c007209 */ /* 0x000fe20007810000 */
[----:B------:R3:W4:Y:S03]  /*5180*/  MUFU.EX2 R193, R4 ;  /* 0x0000000400c17308 */ /* 0x0007260000000800 */
[----:B------:R-:W-:Y:S02]  /*5190*/  FMNMX.FTZ R0, R157, R0, !PT ;  /* 0x000000009d007209 */ /* 0x000fe40007810000 */
[----:B-1----:R-:W-:Y:S01]  /*51a0*/  FMNMX.FTZ R3, R40, R2, !PT ;  /* 0x0000000228037209 */ /* 0x002fe20007810000 */
[----:B------:R-:W-:Y:S01]  /*51b0*/  FFMA.FTZ R2, R39, c[0x0][0x2d0], -R12 ;  /* 0x0000b40027027a23 */ /* 0x000fe2000001080c */
[----:B------:R-:W-:Y:S01]  /*51c0*/  FMNMX.FTZ R0, R158, R0, !PT ;  /* 0x000000009e007209 */ /* 0x000fe20007810000 */
[----:B------:R-:W-:Y:S01]  /*51d0*/  LDSM.16.MT88.4 R36, [R226+0x2100] ;  /* 0x00210000e224783b */ /* 0x000fe20000004200 */
[----:B------:R-:W-:Y:S01]  /*51e0*/  FMNMX.FTZ R3, R164, R3, !PT ;  /* 0x00000003a4037209 */ /* 0x000fe20007810000 */
[----:B------:R1:W1:Y:S01]  /*51f0*/  MUFU.EX2 R229, R2 ;  /* 0x0000000200e57308 */ /* 0x0002620000000800 */
[----:B------:R-:W-:-:S02]  /*5200*/  FMNMX.FTZ R0, R159, R0, !PT ;  /* 0x000000009f007209 */ /* 0x000fc40007810000 */
[----:B------:R-:W-:Y:S02]  /*5210*/  FMNMX.FTZ R3, R165, R3, !PT ;  /* 0x00000003a5037209 */ /* 0x000fe40007810000 */
[----:B------:R-:W-:Y:S02]  /*5220*/  FMNMX.FTZ R0, R172, R0, !PT ;  /* 0x00000000ac007209 */ /* 0x000fe40007810000 */
[----:B---3--:R-:W-:Y:S02]  /*5230*/  F2FP.PACK_AB R4, R234, R233 ;  /* 0x000000e9ea04723e */ /* 0x008fe400000000ff */
[----:B------:R-:W-:Y:S02]  /*5240*/  FMNMX.FTZ R0, R173, R0, !PT ;  /* 0x00000000ad007209 */ /* 0x000fe40007810000 */
[----:B----4-:R-:W-:Y:S02]  /*5250*/  F2FP.PACK_AB R5, R224, R193 ;  /* 0x000000c1e005723e */ /* 0x010fe400000000ff */
[----:B------:R-:W-:-:S02]  /*5260*/  FMNMX.FTZ R0, R174, R0, !PT ;  /* 0x00000000ae007209 */ /* 0x000fc40007810000 */
[----:B------:R-:W-:Y:S01]  /*5270*/  FMNMX.FTZ R3, R166, R3, !PT ;  /* 0x00000003a6037209 */ /* 0x000fe20007810000 */
[--C-:B-1----:R-:W-:Y:S01]  /*5280*/  FFMA.FTZ R2, R52, c[0x0][0x2d0], -R12.reuse ;  /* 0x0000b40034027a23 */ /* 0x102fe2000001080c */
[----:B------:R-:W-:Y:S01]  /*5290*/  FMNMX.FTZ R0, R175, R0, !PT ;  /* 0x00000000af007209 */ /* 0x000fe20007810000 */
[C---:B------:R-:W-:Y:S01]  /*52a0*/  HMMA.16816.F32 R140, R4.reuse, R44, RZ ;  /* 0x0000002c048c723c */ /* 0x040fe200000018ff */
[----:B------:R-:W-:Y:S01]  /*52b0*/  FMNMX.FTZ R3, R167, R3, !PT ;  /* 0x00000003a7037209 */ /* 0x000fe20007810000 */
[----:B------:R1:W-:Y:S01]  /*52c0*/  MUFU.EX2 R196, R2 ;  /* 0x0000000200c47308 */ /* 0x0003e20000000800 */
[----:B------:R-:W-:Y:S01]  /*52d0*/  F2FP.PACK_AB R9, R229, R198 ;  /* 0x000000c6e509723e */ /* 0x000fe200000000ff */
[----:B------:R-:W3:Y:S04]  /*52e0*/  SHFL.BFLY PT, R8, R0, 0x2, 0x1f ;  /* 0x0c401f0000087f89 */ /* 0x000ee800000e0000 */
[C---:B------:R-:W-:Y:S01]  /*52f0*/  HMMA.16816.F32 R148, R4.reuse, R48, RZ ;  /* 0x000000300494723c */ /* 0x040fe200000018ff */
[----:B------:R-:W4:Y:S07]  /*5300*/  SHFL.BFLY PT, R14, R3, 0x2, 0x1f ;  /* 0x0c401f00030e7f89 */ /* 0x000f2e00000e0000 */
[----:B--2---:R-:W-:Y:S01]  /*5310*/  HMMA.16816.F32 R20, R4, R32, RZ ;  /* 0x000000200414723c */ /* 0x004fe200000018ff */
[----:B-1----:R-:W-:-:S02]  /*5320*/  FFMA.FTZ R2, R54, c[0x0][0x2d0], -R12 ;  /* 0x0000b40036027a23 */ /* 0x002fc4000001080c */
[----:B------:R-:W-:Y:S02]  /*5330*/  LDSM.16.MT88.4 R52, [R225+0x2100] ;  /* 0x00210000e134783b */ /* 0x000fe40000004200 */
[----:B------:R-:W1:Y:S03]  /*5340*/  MUFU.EX2 R185, R2 ;  /* 0x0000000200b97308 */ /* 0x000e660000000800 */
[----:B------:R-:W-:Y:S01]  /*5350*/  HMMA.16816.F32 R124, R4, R28, RZ ;  /* 0x0000001c047c723c */ /* 0x000fe200000018ff */
[----:B---3--:R-:W-:Y:S02]  /*5360*/  FMNMX.FTZ R0, R0, R8, !PT ;  /* 0x0000000800007209 */ /* 0x008fe40007810000 */
[----:B------:R-:W-:-:S05]  /*5370*/  F2FP.PACK_AB R8, R230, R197 ;  /* 0x000000c5e608723e */ /* 0x000fca00000000ff */
[----:B------:R-:W-:Y:S01]  /*5380*/  HMMA.16816.F32 R144, R4, R68, RZ ;  /* 0x000000440490723c */ /* 0x000fe200000018ff */
[----:B------:R-:W2:Y:S01]  /*5390*/  SHFL.BFLY PT, R15, R0, 0x1, 0x1f ;  /* 0x0c201f00000f7f89 */ /* 0x000ea200000e0000 */
[----:B----4-:R-:W-:Y:S02]  /*53a0*/  FMNMX.FTZ R3, R3, R14, !PT ;  /* 0x0000000e03037209 */ /* 0x010fe40007810000 */
[----:B-1----:R-:W-:-:S04]  /*53b0*/  F2FP.PACK_AB R11, R185, R196 ;  /* 0x000000c4b90b723e */ /* 0x002fc800000000ff */
[----:B------:R-:W-:Y:S08]  /*53c0*/  HMMA.16816.F32 R152, R4, R76, RZ ;  /* 0x0000004c0498723c */ /* 0x000ff000000018ff */
[C---:B------:R-:W-:Y:S08]  /*53d0*/  HMMA.16816.F32 R200, R8.reuse, R60, R140 ;  /* 0x0000003c08c8723c */ /* 0x040ff0000000188c */
[----:B------:R-:W-:Y:S01]  /*53e0*/  HMMA.16816.F32 R140, R8, R56, R148 ;  /* 0x00000038088c723c */ /* 0x000fe20000001894 */
[----:B--2---:R-:W-:-:S04]  /*53f0*/  FMNMX.FTZ R135, R0, R15, !PT ;  /* 0x0000000f00877209 */ /* 0x004fc80007810000 */
[C---:B------:R-:W-:Y:S01]  /*5400*/  FSETP.NEU.FTZ.AND P0, PT, R135.reuse, -INF , PT ;  /* 0xff8000008700780b */ /* 0x040fe20003f1d000 */
[----:B------:R-:W-:Y:S02]  /*5410*/  FMUL.FTZ R0, R135, c[0x0][0x2d0] ;  /* 0x0000b40087007a20 */ /* 0x000fe40000410000 */
[----:B------:R-:W-:Y:S03]  /*5420*/  HMMA.16816.F32 R128, R4, R84, RZ ;  /* 0x000000540480723c */ /* 0x000fe600000018ff */
[----:B------:R-:W-:-:S05]  /*5430*/  FSEL R0, R0, RZ, P0 ;  /* 0x000000ff00007208 */ /* 0x000fca0000000000 */
[----:B------:R-:W-:Y:S01]  /*5440*/  HMMA.16816.F32 R120, R4, R116, RZ ;  /* 0x000000740478723c */ /* 0x000fe200000018ff */
[----:B------:R-:W-:Y:S01]  /*5450*/  FFMA.FTZ R2, R106, c[0x0][0x2d0], -R0 ;  /* 0x0000b4006a027a23 */ /* 0x000fe20000010800 */
[----:B------:R-:W-:Y:S01]  /*5460*/  MOV R41, R202 ;  /* 0x000000ca00297202 */ /* 0x000fe20000000f00 */
[----:B------:R-:W-:Y:S02]  /*5470*/  IMAD.MOV.U32 R15, RZ, RZ, R201 ;  /* 0x000000ffff0f7224 */ /* 0x000fe400078e00c9 */
[----:B------:R-:W-:-:S03]  /*5480*/  IMAD.MOV.U32 R252, RZ, RZ, R200 ;  /* 0x000000fffffc7224 */ /* 0x000fc600078e00c8 */
[----:B------:R-:W-:Y:S01]  /*5490*/  HMMA.16816.F32 R112, R4, R34, RZ ;  /* 0x000000220470723c */ /* 0x000fe200000018ff */
[----:B------:R-:W-:Y:S01]  /*54a0*/  MOV R14, R142 ;  /* 0x0000008e000e7202 */ /* 0x000fe20000000f00 */
[----:B------:R-:W-:Y:S01]  /*54b0*/  IMAD.MOV.U32 R183, RZ, RZ, R143 ;  /* 0x000000ffffb77224 */ /* 0x000fe200078e008f */
[----:B------:R-:W-:-:S05]  /*54c0*/  MOV R182, R140 ;  /* 0x0000008c00b67202 */ /* 0x000fca0000000f00 */
[C---:B------:R-:W-:Y:S08]  /*54d0*/  HMMA.16816.F32 R108, R4.reuse, R30, RZ ;  /* 0x0000001e046c723c */ /* 0x040ff000000018ff */
[C---:B------:R-:W-:Y:S08]  /*54e0*/  HMMA.16816.F32 R100, R4.reuse, R46, RZ ;  /* 0x0000002e0464723c */ /* 0x040ff000000018ff */
[C---:B------:R-:W-:Y:S08]  /*54f0*/  HMMA.16816.F32 R96, R4.reuse, R50, RZ ;  /* 0x000000320460723c */ /* 0x040ff000000018ff */
[C---:B------:R-:W-:Y:S08]  /*5500*/  HMMA.16816.F32 R92, R4.reuse, R70, RZ ;  /* 0x00000046045c723c */ /* 0x040ff000000018ff */
[C---:B------:R-:W-:Y:S08]  /*5510*/  HMMA.16816.F32 R88, R4.reuse, R78, RZ ;  /* 0x0000004e0458723c */ /* 0x040ff000000018ff */
[C---:B------:R-:W-:Y:S08]  /*5520*/  HMMA.16816.F32 R80, R4.reuse, R86, RZ ;  /* 0x000000560450723c */ /* 0x040ff000000018ff */
[----:B------:R-:W-:Y:S01]  /*5530*/  HMMA.16816.F32 R16, R4, R118, RZ ;  /* 0x000000760410723c */ /* 0x000fe200000018ff */
[----:B------:R-:W1:Y:S06]  /*5540*/  SHFL.BFLY PT, R4, R3, 0x1, 0x1f ;  /* 0x0c201f0003047f89 */ /* 0x000e6c00000e0000 */
[----:B------:R-:W-:Y:S01]  /*5550*/  IMAD.MOV.U32 R7, RZ, RZ, R141 ;  /* 0x000000ffff077224 */ /* 0x000fe200078e008d */
[C---:B------:R-:W-:Y:S01]  /*5560*/  HMMA.16816.F32 R176, R8.reuse, R72, R20 ;  /* 0x0000004808b0723c */ /* 0x040fe20000001814 */
[----:B------:R-:W2:Y:S07]  /*5570*/  LDSM.16.MT88.4 R20, [R227+0x2100] ;  /* 0x00210000e314783b */ /* 0x000eae0000004200 */
[C---:B------:R-:W-:Y:S01]  /*5580*/  HMMA.16816.F32 R188, R8.reuse, R64, R124 ;  /* 0x0000004008bc723c */ /* 0x040fe2000000187c */
[----:B------:R3:W4:Y:S06]  /*5590*/  MUFU.EX2 R125, R2 ;  /* 0x00000002007d7308 */ /* 0x00072c0000000800 */
[----:B------:R-:W-:Y:S01]  /*55a0*/  IMAD.MOV.U32 R124, RZ, RZ, R203 ;  /* 0x000000ffff7c7224 */ /* 0x000fe200078e00cb */
[----:B------:R-:W-:Y:S01]  /*55b0*/  HMMA.16816.F32 R140, R8, R52, R144 ;  /* 0x00000034088c723c */ /* 0x000fe20000001890 */
[----:B-1----:R-:W-:Y:S01]  /*55c0*/  FMNMX.FTZ R3, R3, R4, !PT ;  /* 0x0000000403037209 */ /* 0x002fe20007810000 */
[----:B------:R-:W-:-:S03]  /*55d0*/  FFMA.FTZ R4, R134, c[0x0][0x2d0], -R0 ;  /* 0x0000b40086047a23 */ /* 0x000fc60000010800 */
[----:B------:R-:W-:-:S03]  /*55e0*/  FSETP.NEU.FTZ.AND P0, PT, R3, -INF , PT ;  /* 0xff8000000300780b */ /* 0x000fc60003f1d000 */
[C---:B------:R-:W-:Y:S01]  /*55f0*/  HMMA.16816.F32 R248, R8.reuse, R36, R152 ;  /* 0x0000002408f8723c */ /* 0x040fe20000001898 */
[----:B---3--:R-:W-:Y:S02]  /*5600*/  FFMA.FTZ R2, R107, c[0x0][0x2d0], -R0 ;  /* 0x0000b4006b027a23 */ /* 0x008fe40000010800 */
[----:B----4-:R-:W-:Y:S02]  /*5610*/  IMAD.MOV.U32 R147, RZ, RZ, R125 ;  /* 0x000000ffff937224 */ /* 0x010fe400078e007d */
[----:B------:R1:W-:Y:S02]  /*5620*/  MUFU.EX2 R187, R2 ;  /* 0x0000000200bb7308 */ /* 0x0003e40000000800 */
[----:B------:R-:W-:Y:S01]  /*5630*/  MOV R153, R14 ;  /* 0x0000000e00997202 */ /* 0x000fe20000000f00 */
[----:B------:R-:W-:Y:S01]  /*5640*/  HMMA.16816.F32 R244, R8, R74, R112 ;  /* 0x0000004a08f4723c */ /* 0x000fe20000001870 */
[----:B------:R-:W-:Y:S02]  /*5650*/  IMAD.MOV.U32 R154, RZ, RZ, R15 ;  /* 0x000000ffff9a7224 */ /* 0x000fe400078e000f */
[----:B------:R-:W-:-:S02]  /*5660*/  IMAD.MOV.U32 R155, RZ, RZ, R41 ;  /* 0x000000ffff9b7224 */ /* 0x000fc400078e0029 */
[----:B------:R-:W-:Y:S01]  /*5670*/  MUFU.EX2 R14, R4 ;  /* 0x00000004000e7308 */ /* 0x000fe20000000800 */
[----:B------:R-:W-:Y:S02]  /*5680*/  IMAD.MOV.U32 R152, RZ, RZ, R7 ;  /* 0x000000ffff987224 */ /* 0x000fe400078e0007 */
[----:B------:R-:W-:Y:S01]  /*5690*/  IMAD.MOV.U32 R6, RZ, RZ, R140 ;  /* 0x000000ffff067224 */ /* 0x000fe200078e008c */
[C---:B------:R-:W-:Y:S01]  /*56a0*/  HMMA.16816.F32 R216, R8.reuse, R24, R128 ;  /* 0x0000001808d8723c */ /* 0x040fe20000001880 */
[----:B------:R-:W-:Y:S01]  /*56b0*/  IMAD.MOV.U32 R5, RZ, RZ, R141 ;  /* 0x000000ffff057224 */ /* 0x000fe200078e008d */
[----:B------:R-:W-:Y:S01]  /*56c0*/  MOV R146, R142 ;  /* 0x0000008e00927202 */ /* 0x000fe20000000f00 */
[----:B------:R-:W-:Y:S02]  /*56d0*/  IMAD.MOV.U32 R145, RZ, RZ, R143 ;  /* 0x000000ffff917224 */ /* 0x000fe400078e008f */
[----:B-1----:R-:W-:Y:S01]  /*56e0*/  FFMA.FTZ R2, R133, c[0x0][0x2d0], -R0 ;  /* 0x0000b40085027a23 */ /* 0x002fe20000010800 */
[----:B------:R-:W-:Y:S01]  /*56f0*/  MOV R133, R124 ;  /* 0x0000007c00857202 */ /* 0x000fe20000000f00 */
[----:B------:R-:W-:Y:S01]  /*5700*/  IMAD.MOV.U32 R134, RZ, RZ, R6 ;  /* 0x000000ffff867224 */ /* 0x000fe200078e0006 */
[----:B--2---:R-:W-:Y:S01]  /*5710*/  HMMA.16816.F32 R212, R8, R20, R120 ;  /* 0x0000001408d4723c */ /* 0x004fe20000001878 */
[----:B------:R1:W2:Y:S01]  /*5720*/  MUFU.EX2 R232, R2 ;  /* 0x0000000200e87308 */ /* 0x0002a20000000800 */
[----:B------:R-:W-:-:S02]  /*5730*/  MOV R131, R5 ;  /* 0x0000000500837202 */ /* 0x000fc40000000f00 */
[----:B------:R-:W-:Y:S02]  /*5740*/  MOV R129, R183 ;  /* 0x000000b700817202 */ /* 0x000fe40000000f00 */
[----:B------:R-:W-:Y:S02]  /*5750*/  MOV R130, R134 ;  /* 0x0000008600827202 */ /* 0x000fe40000000f00 */
[C---:B------:R-:W-:Y:S08]  /*5760*/  HMMA.16816.F32 R220, R8.reuse, R66, R108 ;  /* 0x0000004208dc723c */ /* 0x040ff0000000186c */
[----:B------:R-:W-:Y:S01]  /*5770*/  HMMA.16816.F32 R208, R8, R62, R100 ;  /* 0x0000003e08d0723c */ /* 0x000fe20000001864 */
[----:B-1----:R-:W-:Y:S01]  /*5780*/  FMUL.FTZ R2, R3, c[0x0][0x2d0] ;  /* 0x0000b40003027a20 */ /* 0x002fe20000410000 */
[----:B--2---:R-:W-:-:S04]  /*5790*/  F2FP.PACK_AB R6, R14, R232 ;  /* 0x000000e80e06723e */ /* 0x004fc800000000ff */
[----:B------:R-:W-:Y:S02]  /*57a0*/  FSEL R2, R2, RZ, P0 ;  /* 0x000000ff02027208 */ /* 0x000fe40000000000 */
[----:B------:R-:W-:Y:S03]  /*57b0*/  HMMA.16816.F32 R204, R8, R58, R96 ;  /* 0x0000003a08cc723c */ /* 0x000fe60000001860 */
[----:B------:R-:W-:-:S04]  /*57c0*/  FFMA.FTZ R4, R42, c[0x0][0x2d0], -R2 ;  /* 0x0000b4002a047a23 */ /* 0x000fc80000010802 */
[----:B------:R1:W-:Y:S01]  /*57d0*/  MUFU.EX2 R140, R4 ;  /* 0x00000004008c7308 */ /* 0x0003e20000000800 */
[C---:B------:R-:W-:Y:S08]  /*57e0*/  HMMA.16816.F32 R200, R8.reuse, R54, R92 ;  /* 0x0000003608c8723c */ /* 0x040ff0000000185c */
[----:B------:R-:W-:Y:S01]  /*57f0*/  HMMA.16816.F32 R148, R8, R38, R88 ;  /* 0x000000260894723c */ /* 0x000fe20000001858 */
[----:B-1----:R-:W-:-:S07]  /*5800*/  FFMA.FTZ R4, R43, c[0x0][0x2d0], -R2 ;  /* 0x0000b4002b047a23 */ /* 0x002fce0000010802 */
[C---:B------:R-:W-:Y:S01]  /*5810*/  HMMA.16816.F32 R112, R8.reuse, R26, R80 ;  /* 0x0000001a0870723c */ /* 0x040fe20000001850 */
[----:B------:R1:W2:Y:S07]  /*5820*/  MUFU.EX2 R15, R4 ;  /* 0x00000004000f7308 */ /* 0x0002ae0000000800 */
[----:B------:R-:W-:Y:S07]  /*5830*/  HMMA.16816.F32 R124, R8, R22, R16 ;  /* 0x00000016087c723c */ /* 0x000fee0000001810 */
[----:B------:R-:W-:Y:S01]  /*5840*/  FFMA.FTZ R8, R156, c[0x0][0x2d0], -R0 ;  /* 0x0000b4009c087a23 */ /* 0x000fe20000010800 */
[----:B------:R-:W-:-:S03]  /*5850*/  MOV R156, R180 ;  /* 0x000000b4009c7202 */ /* 0x000fc60000000f00 */
[----:B------:R3:W-:Y:S01]  /*5860*/  MUFU.EX2 R141, R8 ;  /* 0x00000008008d7308 */ /* 0x0007e20000000800 */
[----:B-1----:R-:W-:Y:S01]  /*5870*/  FFMA.FTZ R4, R105, c[0x0][0x2d0], -R2 ;  /* 0x0000b40069047a23 */ /* 0x002fe20000010802 */
[----:B--2---:R-:W-:-:S06]  /*5880*/  F2FP.PACK_AB R5, R15, R140 ;  /* 0x0000008c0f05723e */ /* 0x004fcc00000000ff */
[----:B------:R1:W-:Y:S01]  /*5890*/  MUFU.EX2 R142, R4 ;  /* 0x00000004008e7308 */ /* 0x0003e20000000800 */
[----:B---3--:R-:W-:Y:S02]  /*58a0*/  FFMA.FTZ R8, R157, c[0x0][0x2d0], -R0 ;  /* 0x0000b4009d087a23 */ /* 0x008fe40000010800 */
[----:B------:R-:W-:-:S05]  /*58b0*/  IMAD.MOV.U32 R157, RZ, RZ, R181 ;  /* 0x000000ffff9d7224 */ /* 0x000fca00078e00b5 */
[----:B------:R2:W-:Y:S01]  /*58c0*/  MUFU.EX2 R41, R8 ;  /* 0x0000000800297308 */ /* 0x0005e20000000800 */
[----:B-1----:R-:W-:-:S07]  /*58d0*/  FFMA.FTZ R4, R104, c[0x0][0x2d0], -R2 ;  /* 0x0000b40068047a23 */ /* 0x002fce0000010802 */
[----:B------:R1:W3:Y:S01]  /*58e0*/  MUFU.EX2 R144, R4 ;  /* 0x0000000400907308 */ /* 0x0002e20000000800 */
[----:B--2---:R-:W-:Y:S02]  /*58f0*/  FFMA.FTZ R8, R158, c[0x0][0x2d0], -R0 ;  /* 0x0000b4009e087a23 */ /* 0x004fe40000010800 */
[----:B------:R-:W-:-:S05]  /*5900*/  IMAD.MOV.U32 R158, RZ, RZ, R152 ;  /* 0x000000ffff9e7224 */ /* 0x000fca00078e0098 */
[----:B------:R2:W-:Y:S01]  /*5910*/  MUFU.EX2 R199, R8 ;  /* 0x0000000800c77308 */ /* 0x0005e20000000800 */
[----:B-1----:R-:W-:Y:S02]  /*5920*/  F2FP.PACK_AB R4, R187, R147 ;  /* 0x00000093bb04723e */ /* 0x002fe400000000ff */
[----:B---3--:R-:W-:-:S07]  /*5930*/  F2FP.PACK_AB R7, R144, R142 ;  /* 0x0000008e9007723e */ /* 0x008fce00000000ff */
[C---:B------:R-:W-:Y:S01]  /*5940*/  HMMA.16816.F32 R104, R4.reuse, R32, RZ ;  /* 0x000000200468723c */ /* 0x040fe200000018ff */
[----:B--2---:R-:W-:Y:S02]  /*5950*/  FFMA.FTZ R8, R159, c[0x0][0x2d0], -R0 ;  /* 0x0000b4009f087a23 */ /* 0x004fe40000010800 */
[----:B------:R-:W-:Y:S02]  /*5960*/  IMAD.MOV.U32 R159, RZ, RZ, R182 ;  /* 0x000000ffff9f7224 */ /* 0x000fe400078e00b6 */
[----:B------:R1:W-:Y:S03]  /*5970*/  MUFU.EX2 R186, R8 ;  /* 0x0000000800ba7308 */ /* 0x0003e60000000800 */
[C---:B------:R-:W-:Y:S08]  /*5980*/  HMMA.16816.F32 R108, R4.reuse, R34, RZ ;  /* 0x00000022046c723c */ /* 0x040ff000000018ff */
[----:B------:R-:W-:Y:S01]  /*5990*/  HMMA.16816.F32 R88, R4, R28, RZ ;  /* 0x0000001c0458723c */ /* 0x000fe200000018ff */
[----:B-1----:R-:W-:-:S07]  /*59a0*/  FFMA.FTZ R8, R132, c[0x0][0x2d0], -R2 ;  /* 0x0000b40084087a23 */ /* 0x002fce0000010802 */
[C---:B------:R-:W-:Y:S01]  /*59b0*/  HMMA.16816.F32 R80, R4.reuse, R44, RZ ;  /* 0x0000002c0450723c */ /* 0x040fe200000018ff */
[----:B------:R1:W-:Y:S07]  /*59c0*/  MUFU.EX2 R143, R8 ;  /* 0x00000008008f7308 */ /* 0x0003ee0000000800 */
[C---:B------:R-:W-:Y:S08]  /*59d0*/  HMMA.16816.F32 R32, R4.reuse, R68, RZ ;  /* 0x000000440420723c */ /* 0x040ff000000018ff */
[----:B------:R-:W-:Y:S01]  /*59e0*/  HMMA.16816.F32 R16, R4, R84, RZ ;  /* 0x000000540410723c */ /* 0x000fe200000018ff */
[----:B-1----:R-:W-:-:S04]  /*59f0*/  FFMA.FTZ R8, R138, c[0x0][0x2d0], -R2 ;  /* 0x0000b4008a087a23 */ /* 0x002fc80000010802 */
[----:B------:R1:W-:Y:S02]  /*5a00*/  MUFU.EX2 R184, R8 ;  /* 0x0000000800b87308 */ /* 0x0003e40000000800 */
[----:B------:R-:W-:Y:S01]  /*5a10*/  IMAD.MOV.U32 R84, RZ, RZ, R41 ;  /* 0x000000ffff547224 */ /* 0x000fe200078e0029 */
[----:B------:R-:W-:Y:S01]  /*5a20*/  HMMA.16816.F32 R100, R4, R30, RZ ;  /* 0x0000001e0464723c */ /* 0x000fe200000018ff */
[----:B------:R-:W-:-:S07]  /*5a30*/  IMAD.MOV.U32 R85, RZ, RZ, R193 ;  /* 0x000000ffff557224 */ /* 0x000fce00078e00c1 */
[----:B------:R-:W-:Y:S01]  /*5a40*/  HMMA.16816.F32 R96, R4, R46, RZ ;  /* 0x0000002e0460723c */ /* 0x000fe200000018ff */
[----:B-1----:R-:W-:-:S07]  /*5a50*/  FFMA.FTZ R8, R139, c[0x0][0x2d0], -R2 ;  /* 0x0000b4008b087a23 */ /* 0x002fce0000010802 */
[C---:B------:R-:W-:Y:S01]  /*5a60*/  HMMA.16816.F32 R44, R4.reuse, R48, RZ ;  /* 0x00000030042c723c */ /* 0x040fe200000018ff */
[----:B------:R1:W2:Y:S07]  /*5a70*/  MUFU.EX2 R128, R8 ;  /* 0x0000000800807308 */ /* 0x0002ae0000000800 */
[C---:B------:R-:W-:Y:S08]  /*5a80*/  HMMA.16816.F32 R92, R4.reuse, R50, RZ ;  /* 0x00000032045c723c */ /* 0x040ff000000018ff */
[----:B------:R-:W-:Y:S01]  /*5a90*/  HMMA.16816.F32 R28, R4, R76, RZ ;  /* 0x0000004c041c723c */ /* 0x000fe200000018ff */
[----:B-1----:R-:W-:-:S04]  /*5aa0*/  FFMA.FTZ R8, R40, c[0x0][0x2d0], -R2 ;  /* 0x0000b40028087a23 */ /* 0x002fc80000010802 */
[----:B------:R1:W3:Y:S03]  /*5ab0*/  MUFU.EX2 R132, R8 ;  /* 0x0000000800847308 */ /* 0x0002e60000000800 */
[C---:B------:R-:W-:Y:S07]  /*5ac0*/  HMMA.16816.F32 R40, R4.reuse, R118, RZ ;  /* 0x000000760428723c */ /* 0x040fee00000018ff */
[----:B--2---:R-:W-:Y:S01]  /*5ad0*/  IMAD.MOV.U32 R118, RZ, RZ, R128 ;  /* 0x000000ffff767224 */ /* 0x004fe200078e0080 */
[----:B------:R-:W-:Y:S01]  /*5ae0*/  HMMA.16816.F32 R68, R4, R70, RZ ;  /* 0x000000460444723c */ /* 0x000fe200000018ff */
[----:B------:R-:W-:-:S02]  /*5af0*/  IMAD.MOV.U32 R128, RZ, RZ, R153 ;  /* 0x000000ffff807224 */ /* 0x000fc400078e0099 */
[----:B------:R-:W-:-:S05]  /*5b00*/  IMAD.MOV.U32 R119, RZ, RZ, R194 ;  /* 0x000000ffff777224 */ /* 0x000fca00078e00c2 */
[C---:B-1----:R-:W-:Y:S07]  /*5b10*/  HMMA.16816.F32 R8, R4.reuse, R116, RZ ;  /* 0x000000740408723c */ /* 0x042fee00000018ff */
[----:B------:R-:W-:Y:S01]  /*5b20*/  IMAD.MOV.U32 R116, RZ, RZ, R140 ;  /* 0x000000ffff747224 */ /* 0x000fe200078e008c */
[----:B------:R-:W-:Y:S01]  /*5b30*/  HMMA.16816.F32 R76, R4, R78, RZ ;  /* 0x0000004e044c723c */ /* 0x000fe200000018ff */
[----:B------:R-:W-:-:S07]  /*5b40*/  MOV R117, R15 ;  /* 0x0000000f00757202 */ /* 0x000fce0000000f00 */
[----:B------:R-:W-:Y:S07]  /*5b50*/  HMMA.16816.F32 R48, R4, R86, RZ ;  /* 0x000000560430723c */ /* 0x000fee00000018ff */
[----:B------:R-:W-:Y:S01]  /*5b60*/  F2FP.PACK_AB R4, R84, R141 ;  /* 0x0000008d5404723e */ /* 0x000fe200000000ff */
[----:B------:R-:W-:Y:S01]  /*5b70*/  IMAD.MOV.U32 R86, RZ, RZ, R14 ;  /* 0x000000ffff567224 */ /* 0x000fe200078e000e */
[----:B------:R-:W-:Y:S02]  /*5b80*/  F2FP.PACK_AB R6, R186, R199 ;  /* 0x000000c7ba06723e */ /* 0x000fe400000000ff */
[----:B------:R-:W-:-:S02]  /*5b90*/  F2FP.PACK_AB R5, R184, R143 ;  /* 0x0000008fb805723e */ /* 0x000fc400000000ff */
[----:B---3--:R-:W-:Y:S02]  /*5ba0*/  F2FP.PACK_AB R7, R132, R118 ;  /* 0x000000768407723e */ /* 0x008fe400000000ff */
[----:B------:R-:W-:-:S05]  /*5bb0*/  MOV R87, R192 ;  /* 0x000000c000577202 */ /* 0x000fca0000000f00 */
[C---:B------:R-:W-:Y:S07]  /*5bc0*/  HMMA.16816.F32 R88, R4.reuse, R64, R88 ;  /* 0x000000400458723c */ /* 0x040fee0000001858 */
[----:B------:R-:W-:Y:S01]  /*5bd0*/  IMAD.MOV.U32 R64, RZ, RZ, R196 ;  /* 0x000000ffff407224 */ /* 0x000fe200078e00c4 */
[----:B------:R-:W-:Y:S01]  /*5be0*/  HMMA.16816.F32 R180, R4, R60, R80 ;  /* 0x0000003c04b4723c */ /* 0x000fe20000001850 */
[----:B------:R-:W-:-:S06]  /*5bf0*/  MOV R65, R195 ;  /* 0x000000c300417202 */ /* 0x000fcc0000000f00 */
[----:B------:R-:W-:Y:S01]  /*5c00*/  MOV R81, R198 ;  /* 0x000000c600517202 */ /* 0x000fe20000000f00 */
[C---:B------:R-:W-:Y:S01]  /*5c10*/  HMMA.16816.F32 R120, R4.reuse, R52, R32 ;  /* 0x000000340478723c */ /* 0x040fe20000001820 */
[----:B------:R-:W-:Y:S01]  /*5c20*/  IMAD.MOV.U32 R82, RZ, RZ, R197 ;  /* 0x000000ffff527224 */ /* 0x000fe200078e00c5 */
[----:B------:R-:W-:Y:S01]  /*5c30*/  MOV R83, R133 ;  /* 0x0000008500537202 */ /* 0x000fe20000000f00 */
[----:B------:R-:W-:Y:S02]  /*5c40*/  IMAD.MOV.U32 R80, RZ, RZ, R141 ;  /* 0x000000ffff507224 */ /* 0x000fe400078e008d */
[----:B------:R-:W-:Y:S02]  /*5c50*/  IMAD.MOV.U32 R60, RZ, RZ, R154 ;  /* 0x000000ffff3c7224 */ /* 0x000fe400078e009a */
[----:B------:R-:W-:Y:S01]  /*5c60*/  IMAD.MOV.U32 R53, RZ, RZ, R199 ;  /* 0x000000ffff357224 */ /* 0x000fe200078e00c7 */
[----:B------:R-:W-:Y:S01]  /*5c70*/  HMMA.16816.F32 R44, R4, R56, R44 ;  /* 0x00000038042c723c */ /* 0x000fe2000000182c */
[----:B------:R-:W-:-:S02]  /*5c80*/  IMAD.MOV.U32 R52, RZ, RZ, R252 ;  /* 0x000000ffff347224 */ /* 0x000fc400078e00fc */
[----:B------:R-:W-:Y:S02]  /*5c90*/  IMAD.MOV.U32 R61, RZ, RZ, R155 ;  /* 0x000000ffff3d7224 */ /* 0x000fe400078e009b */
[----:B------:R-:W1:Y:S02]  /*5ca0*/  LDSM.16.MT88.4 R152, [R225+0x1100] ;  /* 0x00110000e198783b */ /* 0x000e640000004200 */
[----:B------:R-:W-:Y:S01]  /*5cb0*/  MOV R56, R143 ;  /* 0x0000008f00387202 */ /* 0x000fe20000000f00 */
[----:B------:R-:W-:Y:S01]  /*5cc0*/  HMMA.16816.F32 R196, R4, R20, R8 ;  /* 0x0000001404c4723c */ /* 0x000fe20000001808 */
[----:B------:R-:W-:-:S06]  /*5cd0*/  IMAD.MOV.U32 R57, RZ, RZ, R142 ;  /* 0x000000ffff397224 */ /* 0x000fcc00078e008e */
[----:B------:R-:W-:Y:S01]  /*5ce0*/  FFMA.FTZ R8, R171, c[0x0][0x2d0], -R13 ;  /* 0x0000b400ab087a23 */ /* 0x000fe2000001080d */
[C---:B------:R-:W-:Y:S01]  /*5cf0*/  HMMA.16816.F32 R140, R4.reuse, R36, R28 ;  /* 0x00000024048c723c */ /* 0x040fe2000000181c */
[----:B------:R-:W-:Y:S01]  /*5d00*/  IMAD.MOV.U32 R20, RZ, RZ, R186 ;  /* 0x000000ffff147224 */ /* 0x000fe200078e00ba */
[----:B------:R-:W-:Y:S01]  /*5d10*/  MOV R21, R185 ;  /* 0x000000b900157202 */ /* 0x000fe20000000f00 */
[----:B------:R2:W-:Y:S05]  /*5d20*/  MUFU.EX2 R138, R8 ;  /* 0x00000008008a7308 */ /* 0x0005ea0000000800 */
[C---:B------:R-:W-:Y:S07]  /*5d30*/  HMMA.16816.F32 R28, R4.reuse, R54, R68 ;  /* 0x00000036041c723c */ /* 0x040fee0000001844 */
[----:B------:R-:W-:Y:S01]  /*5d40*/  IMAD.MOV.U32 R68, RZ, RZ, R52 ;  /* 0x000000ffff447224 */ /* 0x000fe200078e0034 */
[----:B------:R-:W-:Y:S01]  /*5d50*/  HMMA.16816.F32 R192, R4, R24, R16 ;  /* 0x0000001804c0723c */ /* 0x000fe20000001810 */
[----:B------:R-:W-:Y:S01]  /*5d60*/  IMAD.MOV.U32 R71, RZ, RZ, R83 ;  /* 0x000000ffff477224 */ /* 0x000fe200078e0053 */
[----:B------:R-:W-:Y:S01]  /*5d70*/  MOV R69, R60 ;  /* 0x0000003c00457202 */ /* 0x000fe20000000f00 */
[----:B--2---:R-:W-:-:S02]  /*5d80*/  FFMA.FTZ R8, R170, c[0x0][0x2d0], -R13 ;  /* 0x0000b400aa087a23 */ /* 0x004fc4000001080d */
[----:B------:R-:W-:Y:S02]  /*5d90*/  IMAD.MOV.U32 R83, RZ, RZ, R187 ;  /* 0x000000ffff537224 */ /* 0x000fe400078e00bb */
[----:B------:R2:W3:Y:S01]  /*5da0*/  MUFU.EX2 R252, R8 ;  /* 0x0000000800fc7308 */ /* 0x0004e20000000800 */
[----:B------:R-:W-:Y:S01]  /*5db0*/  IMAD.MOV.U32 R52, RZ, RZ, R184 ;  /* 0x000000ffff347224 */ /* 0x000fe200078e00b8 */
[----:B------:R-:W-:Y:S01]  /*5dc0*/  HMMA.16816.F32 R32, R4, R62, R96 ;  /* 0x0000003e0420723c */ /* 0x000fe20000001860 */
[----:B------:R-:W4:Y:S01]  /*5dd0*/  LDSM.16.MT88.4 R184, [R228+0x1100] ;  /* 0x00110000e4b8783b */ /* 0x000f220000004200 */
[----:B------:R-:W-:-:S03]  /*5de0*/  IMAD.MOV.U32 R70, RZ, RZ, R61 ;  /* 0x000000ffff467224 */ /* 0x000fc600078e003d */
[----:B------:R-:W-:Y:S02]  /*5df0*/  LDSM.16.MT88.4 R60, [R227+0x1100] ;  /* 0x00110000e33c783b */ /* 0x000fe40000004200 */
[----:B------:R-:W-:Y:S01]  /*5e00*/  MOV R98, R159 ;  /* 0x0000009f00627202 */ /* 0x000fe20000000f00 */
[----:B------:R-:W-:Y:S01]  /*5e10*/  HMMA.16816.F32 R48, R4, R26, R48 ;  /* 0x0000001a0430723c */ /* 0x000fe20000001830 */
[----:B------:R-:W-:Y:S01]  /*5e20*/  IMAD.MOV.U32 R99, RZ, RZ, R158 ;  /* 0x000000ffff637224 */ /* 0x000fe200078e009e */
[----:B------:R-:W-:Y:S01]  /*5e30*/  MOV R159, R147 ;  /* 0x00000093009f7202 */ /* 0x000fe20000000f00 */
[----:B------:R-:W-:Y:S02]  /*5e40*/  IMAD.MOV.U32 R158, RZ, RZ, R144 ;  /* 0x000000ffff9e7224 */ /* 0x000fe400078e0090 */
[----:B--2---:R-:W-:-:S03]  /*5e50*/  FFMA.FTZ R8, R169, c[0x0][0x2d0], -R13 ;  /* 0x0000b400a9087a23 */ /* 0x004fc6000001080d */
[C---:B------:R-:W-:Y:S01]  /*5e60*/  HMMA.16816.F32 R16, R4.reuse, R66, R100 ;  /* 0x000000420410723c */ /* 0x040fe20000001864 */
[----:B------:R2:W1:Y:S06]  /*5e70*/  MUFU.EX2 R11, R8 ;  /* 0x00000008000b7308 */ /* 0x00046c0000000800 */
[----:B------:R-:W-:Y:S01]  /*5e80*/  IMAD.MOV.U32 R66, RZ, RZ, R128 ;  /* 0x000000ffff427224 */ /* 0x000fe200078e0080 */
[----:B------:R-:W-:Y:S01]  /*5e90*/  MOV R67, R129 ;  /* 0x0000008100437202 */ /* 0x000fe20000000f00 */
[----:B------:R-:W-:Y:S01]  /*5ea0*/  IMAD.MOV.U32 R100, RZ, RZ, R130 ;  /* 0x000000ffff647224 */ /* 0x000fe200078e0082 */
[----:B---3--:R-:W-:Y:S01]  /*5eb0*/  F2FP.PACK_AB R128, R252, R138 ;  /* 0x0000008afc80723e */ /* 0x008fe200000000ff */
[----:B------:R-:W-:Y:S01]  /*5ec0*/  IMAD.MOV.U32 R101, RZ, RZ, R131 ;  /* 0x000000ffff657224 */ /* 0x000fe200078e0083 */
[----:B------:R-:W-:Y:S01]  /*5ed0*/  MOV R102, R146 ;  /* 0x0000009200667202 */ /* 0x000fe20000000f00 */
[----:B------:R-:W-:Y:S01]  /*5ee0*/  IMAD.MOV.U32 R103, RZ, RZ, R145 ;  /* 0x000000ffff677224 */ /* 0x000fe200078e0091 */
[----:B------:R-:W-:Y:S01]  /*5ef0*/  HMMA.16816.F32 R104, R4, R72, R104 ;  /* 0x000000480468723c */ /* 0x000fe20000001868 */
[----:B------:R-:W-:Y:S01]  /*5f00*/  MOV R96, R100 ;  /* 0x0000006400607202 */ /* 0x000fe20000000f00 */
[----:B------:R-:W-:Y:S01]  /*5f10*/  IMAD.MOV.U32 R97, RZ, RZ, R101 ;  /* 0x000000ffff617224 */ /* 0x000fe200078e0065 */
[----:B------:R-:W-:Y:S01]  /*5f20*/  MOV R100, R52 ;  /* 0x0000003400647202 */ /* 0x000fe20000000f00 */
[----:B--2---:R-:W-:-:S02]  /*5f30*/  FFMA.FTZ R8, R168, c[0x0][0x2d0], -R13 ;  /* 0x0000b400a8087a23 */ /* 0x004fc4000001080d */
[----:B-1----:R-:W-:Y:S01]  /*5f40*/  IMAD.MOV.U32 R27, RZ, RZ, R11 ;  /* 0x000000ffff1b7224 */ /* 0x002fe200078e000b */
[----:B------:R-:W1:Y:S01]  /*5f50*/  LDSM.16.MT88.4 R168, [R226+0x1100] ;  /* 0x00110000e2a8783b */ /* 0x000e620000004200 */
[----:B------:R2:W3:Y:S01]  /*5f60*/  MUFU.EX2 R139, R8 ;  /* 0x00000008008b7308 */ /* 0x0004e20000000800 */
[C---:B------:R-:W-:Y:S01]  /*5f70*/  HMMA.16816.F32 R72, R4.reuse, R74, R108 ;  /* 0x0000004a0448723c */ /* 0x040fe2000000186c */
[----:B------:R-:W-:Y:S01]  /*5f80*/  IMAD.MOV.U32 R101, RZ, RZ, R53 ;  /* 0x000000ffff657224 */ /* 0x000fe200078e0035 */
[----:B------:R-:W-:Y:S06]  /*5f90*/  LDSM.16.MT88.4 R108, [R228+0x2900] ;  /* 0x00290000e46c783b */ /* 0x000fec0000004200 */
[----:B------:R-:W-:Y:S01]  /*5fa0*/  HMMA.16816.F32 R36, R4, R38, R76 ;  /* 0x000000260424723c */ /* 0x000fe2000000184c */
[----:B------:R-:W-:Y:S01]  /*5fb0*/  LDSM.16.MT88.4 R76, [R225+0x2900] ;  /* 0x00290000e14c783b */ /* 0x000fe20000004200 */
[----:B--2---:R-:W-:Y:S01]  /*5fc0*/  FFMA.FTZ R8, R160, c[0x0][0x2d0], -R12 ;  /* 0x0000b400a0087a23 */ /* 0x004fe2000001080c */
[----:B---3--:R-:W-:-:S05]  /*5fd0*/  F2FP.PACK_AB R130, R139, R27 ;  /* 0x0000001b8b82723e */ /* 0x008fca00000000ff */
[----:B------:R-:W-:Y:S01]  /*5fe0*/  HMMA.16816.F32 R40, R4, R22, R40 ;  /* 0x000000160428723c */ /* 0x000fe20000001828 */
[----:B------:R2:W-:Y:S02]  /*5ff0*/  MUFU.EX2 R134, R8 ;  /* 0x0000000800867308 */ /* 0x0005e40000000800 */
[----:B--2---:R-:W-:-:S06]  /*6000*/  FFMA.FTZ R8, R161, c[0x0][0x2d0], -R12 ;  /* 0x0000b400a1087a23 */ /* 0x004fcc000001080c */
[----:B------:R2:W3:Y:S02]  /*6010*/  MUFU.EX2 R25, R8 ;  /* 0x0000000800197308 */ /* 0x0004e40000000800 */
[----:B--2---:R-:W-:Y:S01]  /*6020*/  FFMA.FTZ R8, R163, c[0x0][0x2d0], -R12 ;  /* 0x0000b400a3087a23 */ /* 0x004fe2000001080c */
[----:B---3--:R-:W-:-:S05]  /*6030*/  F2FP.PACK_AB R129, R25, R134 ;  /* 0x000000861981723e */ /* 0x008fca00000000ff */
[----:B------:R2:W-:Y:S02]  /*6040*/  MUFU.EX2 R133, R8 ;  /* 0x0000000800857308 */ /* 0x0005e40000000800 */
[----:B--2---:R-:W-:Y:S02]  /*6050*/  FFMA.FTZ R8, R162, c[0x0][0x2d0], -R12 ;  /* 0x0000b400a2087a23 */ /* 0x004fe4000001080c */
[----:B------:R-:W-:Y:S01]  /*6060*/  HMMA.16816.F32 R12, R4, R58, R92 ;  /* 0x0000003a040c723c */ /* 0x000fe2000000185c */
[----:B------:R-:W2:Y:S03]  /*6070*/  LDSM.16.MT88.4 R92, [R226+0x2900] ;  /* 0x00290000e25c783b */ /* 0x000ea60000004200 */
[----:B------:R-:W3:Y:S03]  /*6080*/  MUFU.EX2 R24, R8 ;  /* 0x0000000800187308 */ /* 0x000ee60000000800 */
[----:B------:R-:W-:Y:S01]  /*6090*/  FFMA.FTZ R4, R172, c[0x0][0x2d0], -R0 ;  /* 0x0000b400ac047a23 */ /* 0x000fe20000010800 */
[----:B---3--:R-:W-:Y:S01]  /*60a0*/  F2FP.PACK_AB R131, R24, R133 ;  /* 0x000000851883723e */ /* 0x008fe200000000ff */
[----:B------:R-:W3:Y:S06]  /*60b0*/  LDSM.16.MT88.4 R8, [R227+0x2900] ;  /* 0x00290000e308783b */ /* 0x000eec0000004200 */
[C---:B------:R-:W-:Y:S08]  /*60c0*/  HMMA.16816.F32 R144, R128.reuse, R152, R176 ;  /* 0x000000988090723c */ /* 0x040ff000000018b0 */
[C---:B----4-:R-:W-:Y:S07]  /*60d0*/  HMMA.16816.F32 R176, R128.reuse, R184, R68 ;  /* 0x000000b880b0723c */ /* 0x050fee0000001844 */
[----:B------:R-:W-:Y:S01]  /*60e0*/  IMAD.MOV.U32 R68, RZ, RZ, R98 ;  /* 0x000000ffff447224 */ /* 0x000fe200078e0062 */
[----:B------:R-:W-:Y:S01]  /*60f0*/  MOV R69, R99 ;  /* 0x0000006300457202 */ /* 0x000fe20000000f00 */
[----:B------:R-:W-:Y:S01]  /*6100*/  IMAD.MOV.U32 R70, RZ, RZ, R66 ;  /* 0x000000ffff467224 */ /* 0x000fe200078e0042 */
[----:B------:R-:W-:Y:S01]  /*6110*/  MOV R99, R103 ;  /* 0x0000006700637202 */ /* 0x000fe20000000f00 */
[----:B------:R-:W-:Y:S01]  /*6120*/  IMAD.MOV.U32 R71, RZ, RZ, R67 ;  /* 0x000000ffff477224 */ /* 0x000fe200078e0043 */
[----:B------:R-:W-:Y:S01]  /*6130*/  MOV R103, R57 ;  /* 0x0000003900677202 */ /* 0x000fe20000000f00 */
[----:B------:R-:W-:Y:S01]  /*6140*/  IMAD.MOV.U32 R98, RZ, RZ, R102 ;  /* 0x000000ffff627224 */ /* 0x000fe200078e0066 */
[----:B------:R4:W-:Y:S01]  /*6150*/  MUFU.EX2 R23, R4 ;  /* 0x0000000400177308 */ /* 0x0009e20000000800 */
[----:B------:R-:W-:Y:S01]  /*6160*/  IMAD.MOV.U32 R67, RZ, RZ, R21 ;  /* 0x000000ffff437224 */ /* 0x000fe200078e0015 */
[----:B-1----:R-:W-:Y:S01]  /*6170*/  HMMA.16816.F32 R160, R128, R168, R188 ;  /* 0x000000a880a0723c */ /* 0x002fe200000018bc */
[----:B------:R-:W-:-:S02]  /*6180*/  IMAD.MOV.U32 R66, RZ, RZ, R20 ;  /* 0x000000ffff427224 */ /* 0x000fc400078e0014 */
[----:B------:R-:W-:Y:S01]  /*6190*/  IMAD.MOV.U32 R102, RZ, RZ, R56 ;  /* 0x000000ffff667224 */ /* 0x000fe200078e0038 */
[----:B------:R-:W-:Y:S01]  /*61a0*/  MOV R56, R82 ;  /* 0x0000005200387202 */ /* 0x000fe20000000f00 */
[----:B------:R-:W-:Y:S02]  /*61b0*/  IMAD.MOV.U32 R21, RZ, RZ, R81 ;  /* 0x000000ffff157224 */ /* 0x000fe400078e0051 */
[----:B------:R-:W-:Y:S01]  /*61c0*/  IMAD.MOV.U32 R20, RZ, RZ, R80 ;  /* 0x000000ffff147224 */ /* 0x000fe200078e0050 */
[----:B------:R-:W-:Y:S01]  /*61d0*/  HMMA.16816.F32 R52, R128, R60, R68 ;  /* 0x0000003c8034723c */ /* 0x000fe20000001844 */
        /* <DEDUP_REMOVED lines=31> */
[----:B------:R-:W-:Y:S01]  /*63d0*/  IMAD.MOV.U32 R117, RZ, RZ, R87 ;  /* 0x000000ffff757224 */ /* 0x000fe200078e0057 */
[----:B------:R-:W-:Y:S01]  /*63e0*/  MOV R116, R86 ;  /* 0x0000005600747202 */ /* 0x000fe20000000f00 */
[----:B----4-:R-:W-:Y:S02]  /*63f0*/  FFMA.FTZ R4, R173, c[0x0][0x2d0], -R0 ;  /* 0x0000b400ad047a23 */ /* 0x010fe40000010800 */
[----:B------:R-:W-:Y:S02]  /*6400*/  IMAD.MOV.U32 R87, RZ, RZ, R156 ;  /* 0x000000ffff577224 */ /* 0x000fe400078e009c */
        /* <DEDUP_REMOVED lines=8> */
[----:B------:R1:W4:Y:S01]  /*6490*/  MUFU.EX2 R22, R4 ;  /* 0x0000000400167308 */ /* 0x0003220000000800 */
        /* <DEDUP_REMOVED lines=13> */
[--C-:B-1----:R-:W-:Y:S01]  /*6570*/  FFMA.FTZ R4, R174, c[0x0][0x2d0], -R0.reuse ;  /* 0x0000b400ae047a23 */ /* 0x102fe20000010800 */
[----:B------:R-:W-:Y:S01]  /*6580*/  HMMA.16816.F32 R188, R128, R186, R208 ;  /* 0x000000ba80bc723c */ /* 0x000fe200000018d0 */
[----:B------:R-:W-:Y:S01]  /*6590*/  IMAD.MOV.U32 R116, RZ, RZ, R117 ;  /* 0x000000ffff747224 */ /* 0x000fe200078e0075 */
[----:B------:R-:W-:Y:S01]  /*65a0*/  MOV R117, R86 ;  /* 0x0000005600757202 */ /* 0x000fe20000000f00 */
[----:B------:R-:W-:Y:S01]  /*65b0*/  FFMA.FTZ R0, R175, c[0x0][0x2d0], -R0 ;  /* 0x0000b400af007a23 */ /* 0x000fe20000010800 */
[----:B------:R1:W5:Y:S01]  /*65c0*/  LDL.LU R234, [R1+0x68] ;  /* 0x0000680001ea7983 */ /* 0x0003620000300800 */
[----:B------:R-:W-:-:S03]  /*65d0*/  IMAD.MOV.U32 R81, RZ, RZ, R85 ;  /* 0x000000ffff517224 */ /* 0x000fc600078e0055 */
[----:B--2---:R-:W-:Y:S01]  /*65e0*/  HMMA.16816.F32 R84, R128, R92, R248 ;  /* 0x0000005c8054723c */ /* 0x004fe200000018f8 */
[----:B------:R-:W-:Y:S01]  /*65f0*/  MOV R96, R100 ;  /* 0x0000006400607202 */ /* 0x000fe20000000f00 */
[----:B------:R-:W-:Y:S01]  /*6600*/  IMAD.MOV.U32 R67, RZ, RZ, R21 ;  /* 0x000000ffff437224 */ /* 0x000fe200078e0015 */
[----:B------:R-:W-:Y:S01]  /*6610*/  MOV R6, R59 ;  /* 0x0000003b00067202 */ /* 0x000fe20000000f00 */
[----:B------:R-:W-:Y:S01]  /*6620*/  IMAD.MOV.U32 R157, RZ, RZ, R229 ;  /* 0x000000ffff9d7224 */ /* 0x000fe200078e00e5 */
[----:B------:R-:W-:Y:S01]  /*6630*/  MOV R211, R65 ;  /* 0x0000004100d37202 */ /* 0x000fe20000000f00 */
[----:B------:R1:W5:Y:S01]  /*6640*/  LDL.LU R233, [R1+0x64] ;  /* 0x0000640001e97983 */ /* 0x0003620000300800 */
[----:B------:R-:W-:Y:S02]  /*6650*/  IMAD.MOV.U32 R248, RZ, RZ, R20 ;  /* 0x000000fffff87224 */ /* 0x000fe400078e0014 */
[----:B------:R2:W-:Y:S01]  /*6660*/  MUFU.EX2 R20, R0 ;  /* 0x0000000000147308 */ /* 0x0005e20000000800 */
[----:B------:R-:W-:Y:S01]  /*6670*/  MOV R100, R56 ;  /* 0x0000003800647202 */ /* 0x000fe20000000f00 */
[----:B------:R-:W-:Y:S01]  /*6680*/  IMAD.MOV.U32 R251, RZ, RZ, R7 ;  /* 0x000000fffffb7224 */ /* 0x000fe200078e0007 */
[----:B------:R-:W-:Y:S01]  /*6690*/  MOV R250, R26 ;  /* 0x0000001a00fa7202 */ /* 0x000fe20000000f00 */
[----:B------:R-:W-:Y:S01]  /*66a0*/  IMAD.MOV.U32 R249, RZ, RZ, R58 ;  /* 0x000000fffff97224 */ /* 0x000fe200078e003a */
[----:B------:R-:W-:Y:S01]  /*66b0*/  MOV R26, R97 ;  /* 0x00000061001a7202 */ /* 0x000fe20000000f00 */
[----:B------:R-:W-:-:S02]  /*66c0*/  IMAD.MOV.U32 R7, RZ, RZ, R96 ;  /* 0x000000ffff077224 */ /* 0x000fc400078e0060 */
[----:B------:R-:W1:Y:S01]  /*66d0*/  MUFU.EX2 R21, R4 ;  /* 0x0000000400157308 */ /* 0x000e620000000800 */
[----:B------:R-:W-:Y:S01]  /*66e0*/  MOV R59, R99 ;  /* 0x00000063003b7202 */ /* 0x000fe20000000f00 */
[C---:B------:R-:W-:Y:S01]  /*66f0*/  HMMA.16816.F32 R172, R128.reuse, R170, R220 ;  /* 0x000000aa80ac723c */ /* 0x040fe200000018dc */
[----:B------:R1:W5:Y:S01]  /*6700*/  LDL.LU R232, [R1+0x60] ;  /* 0x0000600001e87983 */ /* 0x0003620000300800 */
[----:B--2---:R-:W-:Y:S01]  /*6710*/  FFMA.FTZ R0, R164, c[0x0][0x2d0], -R2 ;  /* 0x0000b400a4007a23 */ /* 0x004fe20000010802 */
[----:B------:R-:W-:Y:S01]  /*6720*/  MOV R97, R67 ;  /* 0x0000004300617202 */ /* 0x000fe20000000f00 */
[----:B------:R-:W-:Y:S01]  /*6730*/  IMAD.MOV.U32 R58, RZ, RZ, R98 ;  /* 0x000000ffff3a7224 */ /* 0x000fe200078e0062 */
[----:B------:R-:W-:Y:S01]  /*6740*/  MOV R99, R101 ;  /* 0x0000006500637202 */ /* 0x000fe20000000f00 */
[----:B------:R2:W-:Y:S01]  /*6750*/  MUFU.EX2 R5, R0 ;  /* 0x0000000000057308 */ /* 0x0005e20000000800 */
[----:B------:R-:W-:Y:S01]  /*6760*/  IMAD.MOV.U32 R96, RZ, RZ, R66 ;  /* 0x000000ffff607224 */ /* 0x000fe200078e0042 */
[----:B------:R-:W-:Y:S01]  /*6770*/  MOV R67, R103 ;  /* 0x0000006700437202 */ /* 0x000fe20000000f00 */
[----:B------:R-:W-:Y:S01]  /*6780*/  IMAD.MOV.U32 R98, RZ, RZ, R100 ;  /* 0x000000ffff627224 */ /* 0x000fe200078e0064 */
[----:B------:R-:W-:Y:S01]  /*6790*/  MOV R56, R82 ;  /* 0x0000005200387202 */ /* 0x000fe20000000f00 */
[----:B------:R-:W-:Y:S01]  /*67a0*/  IMAD.MOV.U32 R66, RZ, RZ, R102 ;  /* 0x000000ffff427224 */ /* 0x000fe200078e0066 */
[----:B------:R-:W-:Y:S01]  /*67b0*/  HMMA.16816.F32 R68, R128, R76, R68 ;  /* 0x0000004c8044723c */ /* 0x000fe20000001844 */
[----:B------:R1:W5:Y:S01]  /*67c0*/  LDL.LU R231, [R1+0x5c] ;  /* 0x00005c0001e77983 */ /* 0x0003620000300800 */
[----:B--2---:R-:W-:-:S06]  /*67d0*/  FFMA.FTZ R0, R165, c[0x0][0x2d0], -R2 ;  /* 0x0000b400a5007a23 */ /* 0x004fcc0000010802 */
[----:B------:R-:W-:Y:S01]  /*67e0*/  HMMA.16816.F32 R100, R128, R108, R216 ;  /* 0x0000006c8064723c */ /* 0x000fe200000018d8 */
[----:B------:R-:W-:Y:S01]  /*67f0*/  MOV R82, R224 ;  /* 0x000000e000527202 */ /* 0x000fe20000000f00 */
[----:B------:R2:W5:Y:S01]  /*6800*/  LDL.LU R230, [R1+0x58] ;  /* 0x0000580001e67983 */ /* 0x0005620000300800 */
[----:B------:R1:W1:Y:S03]  /*6810*/  MUFU.EX2 R4, R0 ;  /* 0x0000000000047308 */ /* 0x0002660000000800 */
[----:B------:R2:W5:Y:S01]  /*6820*/  LDL.LU R229, [R1+0x54] ;  /* 0x0000540001e57983 */ /* 0x0005620000300800 */
[----:B------:R-:W-:Y:S01]  /*6830*/  MOV R219, R6 ;  /* 0x0000000600db7202 */ /* 0x000fe20000000f00 */
[----:B------:R-:W-:Y:S01]  /*6840*/  IMAD.MOV.U32 R218, RZ, RZ, R7 ;  /* 0x000000ffffda7224 */ /* 0x000fe200078e0007 */
[----:B------:R-:W-:Y:S01]  /*6850*/  MOV R6, R26 ;  /* 0x0000001a00067202 */ /* 0x000fe20000000f00 */
[----:B------:R-:W-:Y:S01]  /*6860*/  IMAD.MOV.U32 R7, RZ, RZ, R58 ;  /* 0x000000ffff077224 */ /* 0x000fe200078e003a */
[----:B------:R-:W-:Y:S01]  /*6870*/  MOV R26, R59 ;  /* 0x0000003b001a7202 */ /* 0x000fe20000000f00 */
[----:B------:R-:W-:-:S02]  /*6880*/  IMAD.MOV.U32 R58, RZ, RZ, R96 ;  /* 0x000000ffff3a7224 */ /* 0x000fc400078e0060 */
[--C-:B-1----:R-:W-:Y:S01]  /*6890*/  FFMA.FTZ R0, R166, c[0x0][0x2d0], -R2.reuse ;  /* 0x0000b400a6007a23 */ /* 0x102fe20000010802 */
[----:B------:R-:W-:Y:S01]  /*68a0*/  MOV R217, R97 ;  /* 0x0000006100d97202 */ /* 0x000fe20000000f00 */
[----:B------:R-:W-:Y:S01]  /*68b0*/  FFMA.FTZ R2, R167, c[0x0][0x2d0], -R2 ;  /* 0x0000b400a7027a23 */ /* 0x000fe20000010802 */
[----:B------:R-:W-:Y:S01]  /*68c0*/  MOV R59, R99 ;  /* 0x00000063003b7202 */ /* 0x000fe20000000f00 */
[----:B------:R-:W-:Y:S01]  /*68d0*/  IMAD.MOV.U32 R216, RZ, RZ, R98 ;  /* 0x000000ffffd87224 */ /* 0x000fe200078e0062 */
[----:B------:R-:W-:Y:S01]  /*68e0*/  MOV R97, R67 ;  /* 0x0000004300617202 */ /* 0x000fe20000000f00 */
[----:B------:R-:W-:Y:S01]  /*68f0*/  IMAD.MOV.U32 R96, RZ, RZ, R66 ;  /* 0x000000ffff607224 */ /* 0x000fe200078e0042 */
[----:B------:R-:W-:Y:S01]  /*6900*/  MUFU.EX2 R0, R0 ;  /* 0x0000000000007308 */ /* 0x000fe20000000800 */
[----:B------:R-:W-:Y:S01]  /*6910*/  IMAD.MOV.U32 R98, RZ, RZ, R56 ;  /* 0x000000ffff627224 */ /* 0x000fe200078e0038 */
[----:B------:R-:W-:Y:S01]  /*6920*/  MOV R99, R57 ;  /* 0x0000003900637202 */ /* 0x000fe20000000f00 */
[----:B------:R-:W-:Y:S01]  /*6930*/  IMAD.MOV.U32 R66, RZ, RZ, R64 ;  /* 0x000000ffff427224 */ /* 0x000fe200078e0040 */
[----:B------:R-:W-:Y:S01]  /*6940*/  MOV R67, R118 ;  /* 0x0000007600437202 */ /* 0x000fe20000000f00 */
[----:B------:R-:W-:Y:S01]  /*6950*/  IMAD.MOV.U32 R64, RZ, RZ, R119 ;  /* 0x000000ffff407224 */ /* 0x000fe200078e0077 */
[----:B------:R-:W-:Y:S01]  /*6960*/  MOV R57, R116 ;  /* 0x0000007400397202 */ /* 0x000fe20000000f00 */
[C---:B------:R-:W-:Y:S01]  /*6970*/  HMMA.16816.F32 R112, R128.reuse, R110, R112 ;  /* 0x0000006e8070723c */ /* 0x040fe20000001870 */
[----:B------:R-:W1:Y:S01]  /*6980*/  MUFU.EX2 R2, R2 ;  /* 0x0000000200027308 */ /* 0x000e620000000800 */
[----:B------:R-:W-:Y:S01]  /*6990*/  IMAD.MOV.U32 R56, RZ, RZ, R117 ;  /* 0x000000ffff387224 */ /* 0x000fe200078e0075 */
[----:B------:R2:W5:Y:S01]  /*69a0*/  LDL.LU R224, [R1+0x50] ;  /* 0x0000500001e07983 */ /* 0x0005620000300800 */
[----:B------:R-:W-:Y:S01]  /*69b0*/  IMAD.MOV.U32 R210, RZ, RZ, R64 ;  /* 0x000000ffffd27224 */ /* 0x000fe200078e0040 */
[----:B------:R-:W-:Y:S01]  /*69c0*/  MOV R221, R97 ;  /* 0x0000006100dd7202 */ /* 0x000fe20000000f00 */
[----:B------:R-:W-:Y:S01]  /*69d0*/  IMAD.MOV.U32 R222, RZ, RZ, R96 ;  /* 0x000000ffffde7224 */ /* 0x000fe200078e0060 */
[----:B------:R-:W-:Y:S01]  /*69e0*/  MOV R209, R57 ;  /* 0x0000003900d17202 */ /* 0x000fe20000000f00 */
[----:B---3--:R-:W-:Y:S01]  /*69f0*/  HMMA.16816.F32 R116, R128, R8, R212 ;  /* 0x000000088074723c */ /* 0x008fe200000018d4 */
[----:B------:R-:W-:Y:S01]  /*6a00*/  IMAD.MOV.U32 R220, RZ, RZ, R98 ;  /* 0x000000ffffdc7224 */ /* 0x000fe200078e0062 */
[----:B------:R-:W-:Y:S01]  /*6a10*/  MOV R223, R59 ;  /* 0x0000003b00df7202 */ /* 0x000fe20000000f00 */
[----:B------:R-:W-:Y:S01]  /*6a20*/  IMAD.MOV.U32 R208, RZ, RZ, R56 ;  /* 0x000000ffffd07224 */ /* 0x000fe200078e0038 */
[----:B------:R-:W-:Y:S01]  /*6a30*/  UIMAD.WIDE.U32 UR18, UR17, UR4, URZ ;  /* 0x00000004111272a5 */ /* 0x000fe2000f8e003f */
[----:B------:R-:W-:-:S02]  /*6a40*/  PLOP3.LUT P0, PT, PT, PT, UP2, 0x40, 0x0 ;  /* 0x000000000000781c */ /* 0x000fc40003f0e828 */
        /* <DEDUP_REMOVED lines=8> */
[----:B------:R-:W-:Y:S01]  /*6ad0*/  @UP3 UMOV UR7, UR19 ;  /* 0x0000001300073c82 */ /* 0x000fe20008000000 */
[----:B------:R-:W-:Y:S01]  /*6ae0*/  HMMA.16816.F32 R156, R128, R154, R244 ;  /* 0x0000009a809c723c */ /* 0x000fe200000018f4 */
[----:B------:R-:W-:Y:S01]  /*6af0*/  @UP3 USHF.R.U32.HI UR17, URZ, UR5, UR7 ;  /* 0x000000053f113299 */ /* 0x000fe20008011607 */
[----:B------:R-:W-:-:S03]  /*6b00*/  IADD3 R242, R242, -0x2, RZ ;  /* 0xfffffffef2f27810 */ /* 0x000fc60007ffe0ff */
[----:B------:R-:W-:Y:S02]  /*6b10*/  UIADD3 UR4, UR16, UR17, URZ ;  /* 0x0000001110047290 */ /* 0x000fe4000fffe03f */
[----:B------:R-:W-:Y:S01]  /*6b20*/  MOV R247, R6 ;  /* 0x0000000600f77202 */ /* 0x000fe20000000f00 */
[----:B------:R-:W-:Y:S01]  /*6b30*/  IMAD.MOV.U32 R246, RZ, RZ, R7 ;  /* 0x000000fffff67224 */ /* 0x000fe200078e0007 */
[----:B------:R-:W-:Y:S01]  /*6b40*/  MOV R245, R26 ;  /* 0x0000001a00f57202 */ /* 0x000fe20000000f00 */
[----:B------:R-:W-:Y:S01]  /*6b50*/  IMAD.MOV.U32 R26, RZ, RZ, R66 ;  /* 0x000000ffff1a7224 */ /* 0x000fe200078e0042 */
[----:B------:R-:W-:Y:S01]  /*6b60*/  MOV R6, R67 ;  /* 0x0000004300067202 */ /* 0x000fe20000000f00 */
[----:B------:R-:W-:Y:S01]  /*6b70*/  IMAD.MOV.U32 R244, RZ, RZ, R58 ;  /* 0x000000fffff47224 */ /* 0x000fe200078e003a */
[----:B------:R-:W-:Y:S01]  /*6b80*/  HMMA.16816.F32 R64, R128, R62, R204 ;  /* 0x0000003e8040723c */ /* 0x000fe200000018cc */
[----:B------:R-:W-:Y:S01]  /*6b90*/  MOV R7, R99 ;  /* 0x0000006300077202 */ /* 0x000fe20000000f00 */
[----:B------:R-:W-:-:S02]  /*6ba0*/  ULDC UR16, c[0x0][0x328] ;  /* 0x0000ca0000107ab9 */ /* 0x000fc40000000800 */
[----:B------:R-:W-:-:S03]  /*6bb0*/  UIADD3 UR16, UR4, UR16, URZ ;  /* 0x0000001004107290 */ /* 0x000fc6000fffe03f */
[----:B------:R-:W-:Y:S01]  /*6bc0*/  IMAD.MOV.U32 R204, RZ, RZ, R80 ;  /* 0x000000ffffcc7224 */ /* 0x000fe200078e0050 */
[----:B------:R-:W-:Y:S01]  /*6bd0*/  MOV R205, R81 ;  /* 0x0000005100cd7202 */ /* 0x000fe20000000f00 */
[----:B------:R-:W-:Y:S01]  /*6be0*/  IMAD.MOV.U32 R206, RZ, RZ, R82 ;  /* 0x000000ffffce7224 */ /* 0x000fe200078e0052 */
[----:B------:R-:W-:Y:S01]  /*6bf0*/  MOV R207, R83 ;  /* 0x0000005300cf7202 */ /* 0x000fe20000000f00 */
        /* <DEDUP_REMOVED lines=10> */
[----:B------:R-:W-:Y:S03]  /*6ca0*/  HMMA.16816.F32 R128, R128, R10, R124 ;  /* 0x0000000a8080723c */ /* 0x000fe6000000187c */
[----:B------:R-:W-:-:S04]  /*6cb0*/  FADD.FTZ R7, R213, R7 ;  /* 0x00000007d5077221 */ /* 0x000fc80000010000 */
[----:B----4-:R-:W-:Y:S02]  /*6cc0*/  F2FP.PACK_AB R124, R22, R23 ;  /* 0x00000017167c723e */ /* 0x010fe400000000ff */
[----:B------:R-:W-:Y:S02]  /*6cd0*/  F2FP.PACK_AB R126, R20, R21 ;  /* 0x00000015147e723e */ /* 0x000fe400000000ff */
[----:B------:R-:W-:Y:S02]  /*6ce0*/  F2FP.PACK_AB R125, R4, R5 ;  /* 0x00000005047d723e */ /* 0x000fe400000000ff */
[----:B-1----:R-:W-:-:S07]  /*6cf0*/  F2FP.PACK_AB R127, R2, R0 ;  /* 0x00000000027f723e */ /* 0x002fce00000000ff */
[C---:B------:R-:W-:Y:S08]  /*6d00*/  HMMA.16816.F32 R56, R124.reuse, R60, R44 ;  /* 0x0000003c7c38723c */ /* 0x040ff0000000182c */
[C---:B------:R-:W-:Y:S07]  /*6d10*/  HMMA.16816.F32 R60, R124.reuse, R62, R12 ;  /* 0x0000003e7c3c723c */ /* 0x040fee000000180c */
        /* <DEDUP_REMOVED lines=8> */
[----:B------:R-:W-:-:S04]  /*6da0*/  FADD.FTZ R13, R246, R13 ;  /* 0x0000000df60d7221 */ /* 0x000fc80000010000 */
[----:B------:R-:W-:Y:S01]  /*6db0*/  FADD.FTZ R6, R215, R13 ;  /* 0x0000000dd7067221 */ /* 0x000fe20000010000 */
        /* <DEDUP_REMOVED lines=11> */
[----:B------:R-:W-:-:S03]  /*6e70*/  FADD.FTZ R8, R250, R12 ;  /* 0x0000000cfa087221 */ /* 0x000fc60000010000 */
[C---:B------:R-:W-:Y:S08]  /*6e80*/  HMMA.16816.F32 R88, R124.reuse, R92, R140 ;  /* 0x0000005c7c58723c */ /* 0x040ff0000000188c */
[C---:B------:R-:W-:Y:S08]  /*6e90*/  HMMA.16816.F32 R104, R124.reuse, R108, R192 ;  /* 0x0000006c7c68723c */ /* 0x040ff000000018c0 */
[C---:B------:R-:W-:Y:S08]  /*6ea0*/  HMMA.16816.F32 R168, R124.reuse, R170, R16 ;  /* 0x000000aa7ca8723c */ /* 0x040ff00000001810 */
[C---:B------:R-:W-:Y:S08]  /*6eb0*/  HMMA.16816.F32 R184, R124.reuse, R186, R32 ;  /* 0x000000ba7cb8723c */ /* 0x040ff00000001820 */
[C---:B------:R-:W-:Y:S08]  /*6ec0*/  HMMA.16816.F32 R76, R124.reuse, R78, R28 ;  /* 0x0000004e7c4c723c */ /* 0x040ff0000000181c */
[C---:B------:R-:W-:Y:S08]  /*6ed0*/  HMMA.16816.F32 R92, R124.reuse, R94, R36 ;  /* 0x0000005e7c5c723c */ /* 0x040ff00000001824 */
[C---:B------:R-:W-:Y:S08]  /*6ee0*/  HMMA.16816.F32 R108, R124.reuse, R110, R48 ;  /* 0x0000006e7c6c723c */ /* 0x040ff00000001830 */
[----:B------:R-:W-:Y:S07]  /*6ef0*/  HMMA.16816.F32 R124, R124, R10, R40 ;  /* 0x0000000a7c7c723c */ /* 0x000fee0000001828 */
        /* <DEDUP_REMOVED lines=16> */
[----:B------:R-:W-:Y:S01]  /*7000*/  FADD.FTZ R7, R24, R5 ;  /* 0x0000000518077221 */ /* 0x000fe20000010000 */
[----:B------:R1:W-:Y:S01]  /*7010*/  STL [R1+0x10], R0 ;  /* 0x0000100001007387 */ /* 0x0003e20000100800 */
[----:B------:R-:W-:-:S03]  /*7020*/  FADD.FTZ R5, R20, R6 ;  /* 0x0000000614057221 */ /* 0x000fc60000010000 */
[----:B------:R2:W-:Y:S04]  /*7030*/  STL [R1+0x14], R7 ;  /* 0x0000140701007387 */ /* 0x0005e80000100800 */
[----:B------:R2:W-:Y:S01]  /*7040*/  STL [R1+0x18], R5 ;  /* 0x0000180501007387 */ /* 0x0005e20000100800 */
[----:B-1----:R-:W-:-:S05]  /*7050*/  FADD.FTZ R0, R2, R4 ;  /* 0x0000000402007221 */ /* 0x002fca0000010000 */
[----:B------:R2:W-:Y:S01]  /*7060*/  STL [R1+0x1c], R0 ;  /* 0x00001c0001007387 */ /* 0x0005e20000100800 */
[----:B------:R-:W-:Y:S05]  /*7070*/  @P0 BRA `(.L_x_466) ;  /* 0x0000013000000947 */ /* 0x000fea0003800000 */
[----:B------:R-:W-:Y:S01]  /*7080*/  ISETP.LT.AND P0, PT, RZ, UR4, PT ;  /* 0x00000004ff007c0c */ /* 0x000fe2000bf01270 */
[----:B------:R-:W-:Y:S02]  /*7090*/  UIADD3 UR17, UR4, -0x1, URZ ;  /* 0xffffffff04117890 */ /* 0x000fe4000fffe03f */
[----:B------:R-:W-:-:S10]  /*70a0*/  ULDC UR7, c[0x0][0x32c] ;  /* 0x0000cb0000077ab9 */ /* 0x000fd40000000800 */
[----:B------:R-:W-:Y:S05]  /*70b0*/  @P0 BRA `(.L_x_467) ;  /* 0x0000007000000947 */ /* 0x000fea0003800000 */
[----:B------:R-:W-:Y:S02]  /*70c0*/  UISETP.NE.AND UP0, UPT, UR7, 0x1, UPT ;  /* 0x000000010700788c */ /* 0x000fe4000bf05270 */
[----:B------:R-:W-:-:S03]  /*70d0*/  UIADD3 UR17, -UR4, URZ, URZ ;  /* 0x0000003f04117290 */ /* 0x000fc6000fffe13f */
[----:B------:R-:W-:Y:S02]  /*70e0*/  ULDC.64 UR4, c[0x0][0x330] ;  /* 0x0000cc0000047ab9 */ /* 0x000fe40000000a00 */
[----:B------:R-:W-:-:S04]  /*70f0*/  UIMAD.WIDE.U32 UR18, UR17, UR4, URZ ;  /* 0x00000004111272a5 */ /* 0x000fc8000f8e003f */
[----:B------:R-:W-:-:S04]  /*7100*/  @UP0 USHF.R.U32.HI UR17, URZ, UR5, UR19 ;  /* 0x000000053f110299 */ /* 0x000fc80008011613 */
[----:B------:R-:W-:Y:S01]  /*7110*/  ULOP3.LUT UR17, URZ, UR17, URZ, 0x33, !UPT ;  /* 0x000000113f117292 */ /* 0x000fe2000f8e333f */
[----:B------:R-:W-:Y:S05]  /*7120*/  BRA `(.L_x_468) ;  /* 0x0000004000007947 */ /* 0x000fea0003800000 */
.L_x_467:
[----:B------:R-:W-:Y:S02]  /*7130*/  UISETP.NE.AND UP0, UPT, UR7, 0x1, UPT ;  /* 0x000000010700788c */ /* 0x000fe4000bf05270 */
[----:B------:R-:W-:Y:S02]  /*7140*/  ULDC.64 UR4, c[0x0][0x330] ;  /* 0x0000cc0000047ab9 */ /* 0x000fe40000000a00 */
[----:B------:R-:W-:-:S07]  /*7150*/  UIMAD.WIDE.U32 UR18, UR17, UR4, URZ ;  /* 0x00000004111272a5 */ /* 0x000fce000f8e003f */
[----:B------:R-:W-:Y:S02]  /*7160*/  @UP0 USHF.R.U32.HI UR17, URZ, UR5, UR19 ;  /* 0x000000053f110299 */ /* 0x000fe40008011613 */
.L_x_468:
[----:B------:R-:W-:Y:S02]  /*7170*/  ULDC UR4, c[0x0][0x32c] ;  /* 0x0000cb0000047ab9 */ /* 0x000fe40000000800 */
[----:B------:R-:W-:-:S04]  /*7180*/  UIMAD UR4, UR17, UR7, UR4 ;  /* 0x00000007110472a4 */ /* 0x000fc8000f8e0204 */
[----:B------:R-:W-:-:S04]  /*7190*/  UISETP.LT.AND UP0, UPT, UR16, UR4, UPT ;  /* 0x000000041000728c */ /* 0x000fc8000bf01270 */
[----:B------:R-:W-:-:S03]  /*71a0*/  USEL UR16, UR16, UR4, UP0 ;  /* 0x0000000410107287 */ /* 0x000fc60008000000 */
.L_x_466:
[----:B--2---:R-:W2:Y:S01]  /*71b0*/  LDL R0, [R1] ;  /* 0x0000000001007983 */ /* 0x004ea20000100800 */
[----:B------:R-:W-:-:S07]  /*71c0*/  UIMAD.WIDE UR16, UR16, 0x2aaaaaab, URZ ;  /* 0x2aaaaaab101078a5 */ /* 0x000fce000f8e023f */
[----:B------:R-:W-:Y:S02]  /*71d0*/  UMOV UR7, UR17 ;  /* 0x0000001100077c82 */ /* 0x000fe40008000000 */
[----:B------:R-:W-:-:S04]  /*71e0*/  USHF.R.U32.HI UR5, URZ, 0x1f, UR7 ;  /* 0x0000001f3f057899 */ /* 0x000fc80008011607 */
[----:B------:R-:W-:Y:S01]  /*71f0*/  ULEA.HI.SX32 UR5, UR7, UR5, 0x1d ;  /* 0x0000000507057291 */ /* 0x000fe2000f8fea3f */
[----:B--2---:R-:W1:Y:S03]  /*7200*/  R2UR UR4, R0 ;  /* 0x00000000000473c2 */ /* 0x004e6600000e0000 */
[----:B-1----:R-:W-:-:S04]  /*7210*/  UISETP.LT.AND UP0, UPT, UR4, UR5, UPT ;  /* 0x000000050400728c */ /* 0x002fc8000bf01270 */
[----:B------:R-:W-:-:S06]  /*7220*/  USEL UR4, UR4, UR5, !UP0 ;  /* 0x0000000504047287 */ /* 0x000fcc000c000000 */
[----:B------:R-:W-:-:S13]  /*7230*/  ISETP.GE.AND P0, PT, R242, UR4, PT ;  /* 0x00000004f2007c0c */ /* 0x000fda000bf06270 */
[----:B------:R-:W-:Y:S05]  /*7240*/  @!P0 BRA `(.L_x_469) ;  /* 0x00004c8000008947 */ /* 0x000fea0003800000 */
[----:B------:R-:W2:Y:S01]  /*7250*/  LDL R0, [R1+0x20] ;  /* 0x0000200001007983 */ /* 0x000ea20000100800 */
[----:B------:R-:W-:Y:S01]  /*7260*/  PLOP3.LUT P1, PT, PT, PT, UP3, 0x80, 0x0 ;  /* 0x000000000000781c */ /* 0x000fe20003f2f038 */
[----:B------:R-:W-:Y:S01]  /*7270*/  IMAD.MOV.U32 R134, RZ, RZ, R136 ;  /* 0x000000ffff867224 */ /* 0x000fe200078e0088 */
[----:B------:R-:W-:Y:S01]  /*7280*/  PLOP3.LUT P0, PT, PT, PT, UP3, 0x80, 0x0 ;  /* 0x000000000000781c */ /* 0x000fe20003f0f038 */
[----:B------:R-:W-:Y:S01]  /*7290*/  IMAD.MOV.U32 R132, RZ, RZ, R137 ;  /* 0x000000ffff847224 */ /* 0x000fe200078e0089 */
[----:B------:R-:W-:Y:S01]  /*72a0*/  MOV R139, R3 ;  /* 0x00000003008b7202 */ /* 0x000fe20000000f00 */
[----:B------:R-:W-:-:S08]  /*72b0*/  IMAD.MOV.U32 R138, RZ, RZ, R135 ;  /* 0x000000ffff8a7224 */ /* 0x000fd000078e0087 */
[----:B--2---:R-:W-:-:S05]  /*72c0*/  @P1 IMAD.HI.U32 R0, R0, c[0x0][0x2c8], RZ ;  /* 0x0000b20000001a27 */ /* 0x004fca00078e00ff */
[----:B------:R-:W-:-:S05]  /*72d0*/  @P0 SHF.R.U32.HI R0, RZ, c[0x0][0x2cc], R0 ;  /* 0x0000b300ff000a19 */ /* 0x000fca0000011600 */
[----:B------:R1:W-:Y:S02]  /*72e0*/  @P0 STL [R1+0x4], R0 ;  /* 0x0000040001000387 */ /* 0x0003e40000100800 */
.L_x_486:
[----:B------:R-:W2:Y:S01]  /*72f0*/  LDL R246, [R1] ;  /* 0x0000000001f67983 */ /* 0x000ea20000100800 */
[----:B------:R-:W-:Y:S04]  /*7300*/  DEPBAR.LE SB0, 0x0 ;  /* 0x000080000000791a */ /* 0x000fe80000000000 */
[----:B------:R-:W3:Y:S06]  /*7310*/  LDL.64 R42, [R1+0x30] ;  /* 0x00003000012a7983 */ /* 0x000eec0000100a00 */
[----:B-1----:R-:W3:Y:S06]  /*7320*/  LDL.64 R2, [R1+0x48] ;  /* 0x0000480001027983 */ /* 0x002eec0000100a00 */
[----:B------:R-:W-:Y:S08]  /*7330*/  BAR.SYNC.DEFER_BLOCKING 0x0 ;  /* 0x0000000000007b1d */ /* 0x000ff00000010000 */
[----:B-----5:R-:W-:Y:S08]  /*7340*/  LDSM.16.M88.4 R48, [R231+0x6100] ;  /* 0x00610000e730783b */ /* 0x020ff00000000200 */
[----:B------:R-:W4:Y:S08]  /*7350*/  LDSM.16.M88.4 R16, [R224+0x3100] ;  /* 0x00310000e010783b */ /* 0x000f300000000200 */
[----:B------:R-:W1:Y:S08]  /*7360*/  LDSM.16.M88.4 R44, [R231+0x8100] ;  /* 0x00810000e72c783b */ /* 0x000e700000000200 */
[----:B------:R-:W1:Y:S08]  /*7370*/  LDSM.16.M88.4 R32, [R224+0x3900] ;  /* 0x00390000e020783b */ /* 0x000e700000000200 */
[----:B------:R-:W3:Y:S06]  /*7380*/  LDL.64 R244, [R1+0x38] ;  /* 0x0000380001f47983 */ /* 0x000eec0000100a00 */
[----:B------:R-:W1:Y:S08]  /*7390*/  LDSM.16.M88.4 R140, [R224+0x4100] ;  /* 0x00410000e08c783b */ /* 0x000e700000000200 */
[----:B------:R-:W3:Y:S01]  /*73a0*/  LDL.64 R222, [R1+0x40] ;  /* 0x0000400001de7983 */ /* 0x000ee20000100a00 */
[-C--:B----4-:R-:W-:Y:S05]  /*73b0*/  HMMA.16816.F32 R4, R48, R16.reuse, RZ ;  /* 0x000000103004723c */ /* 0x090fea00000018ff */
[----:B------:R-:W-:Y:S03]  /*73c0*/  LDSM.16.M88.4 R192, [R233+0x6100] ;  /* 0x00610000e9c0783b */ /* 0x000fe60000000200 */
[C---:B-1----:R-:W-:Y:S05]  /*73d0*/  HMMA.16816.F32 R8, R44.reuse, R16, RZ ;  /* 0x000000102c08723c */ /* 0x042fea00000018ff */
[----:B------:R-:W1:Y:S03]  /*73e0*/  LDSM.16.M88.4 R196, [R235] ;  /* 0x00000000ebc4783b */ /* 0x000e660000000200 */
[-C--:B------:R-:W-:Y:S05]  /*73f0*/  HMMA.16816.F32 R12, R44, R18.reuse, RZ ;  /* 0x000000122c0c723c */ /* 0x080fea00000018ff */
[----:B------:R-:W4:Y:S03]  /*7400*/  LDSM.16.M88.4 R200, [R233+0x8100] ;  /* 0x00810000e9c8783b */ /* 0x000f260000000200 */
[C---:B------:R-:W-:Y:S05]  /*7410*/  HMMA.16816.F32 R16, R48.reuse, R18, RZ ;  /* 0x000000123010723c */ /* 0x040fea00000018ff */
[----:B------:R-:W1:Y:S03]  /*7420*/  LDSM.16.M88.4 R204, [R241] ;  /* 0x00000000f1cc783b */ /* 0x000e660000000200 */
[-C--:B------:R-:W-:Y:S08]  /*7430*/  HMMA.16816.F32 R20, R48, R32.reuse, RZ ;  /* 0x000000203014723c */ /* 0x080ff000000018ff */
[C---:B------:R-:W-:Y:S08]  /*7440*/  HMMA.16816.F32 R24, R44.reuse, R32, RZ ;  /* 0x000000202c18723c */ /* 0x040ff000000018ff */
[-C--:B------:R-:W-:Y:S08]  /*7450*/  HMMA.16816.F32 R28, R44, R34.reuse, RZ ;  /* 0x000000222c1c723c */ /* 0x080ff000000018ff */
[C---:B------:R-:W-:Y:S08]  /*7460*/  HMMA.16816.F32 R32, R48.reuse, R34, RZ ;  /* 0x000000223020723c */ /* 0x040ff000000018ff */
[-C--:B------:R-:W-:Y:S01]  /*7470*/  HMMA.16816.F32 R36, R48, R140.reuse, RZ ;  /* 0x0000008c3024723c */ /* 0x080fe200000018ff */
[----:B--2---:R-:W-:Y:S11]  /*7480*/  ISETP.GT.AND P6, PT, R246, R242, PT ;  /* 0x000000f2f600720c */ /* 0x004ff60003fc4270 */
[----:B------:R-:W-:Y:S02]  /*7490*/  @!UPT UIADD3 URZ, URZ, URZ, URZ ;  /* 0x0000003f3f3ff290 */ /* 0x000fe4000fffe03f */
[----:B------:R-:W-:Y:S01]  /*74a0*/  @!P6 SHF.R.S32.HI R0, RZ, 0x1f, R242 ;  /* 0x0000001fff00e819 */ /* 0x000fe200000114f2 */
[----:B------:R-:W-:Y:S01]  /*74b0*/  @!P6 IMAD.WIDE.U32 R40, R242, c[0x0][0x208], RZ ;  /* 0x00008200f228ea25 */ /* 0x000fe200078e00ff */
[----:B---3--:R-:W-:Y:S03]  /*74c0*/  @!P6 MOV R3, R43 ;  /* 0x0000002b0003e202 */ /* 0x008fe60000000f00 */
[----:B------:R-:W-:Y:S02]  /*74d0*/  @!P6 IMAD R0, R0, c[0x0][0x208], RZ ;  /* 0x000082000000ea24 */ /* 0x000fe400078e02ff */
[----:B------:R-:W-:Y:S04]  /*74e0*/  @!P6 IMAD.WIDE.U32 R2, R40, 0x30, R2 ;  /* 0x000000302802e825 */ /* 0x000fe800078e0002 */
[----:B------:R-:W-:Y:S05]  /*74f0*/  @!P6 IMAD R0, R242, c[0x0][0x20c], R0 ;  /* 0x00008300f200ea24 */ /* 0x000fea00078e0200 */
[----:B------:R-:W-:Y:S02]  /*7500*/  @!P6 IADD3 R0, R41, R0, RZ ;  /* 0x000000002900e210 */ /* 0x000fe40007ffe0ff */
[C---:B------:R-:W-:Y:S03]  /*7510*/  HMMA.16816.F32 R40, R44.reuse, R140, RZ ;  /* 0x0000008c2c28723c */ /* 0x040fe600000018ff */
[----:B------:R-:W-:Y:S01]  /*7520*/  @!P6 IMAD R133, R0, 0x30, RZ ;  /* 0x000000300085e824 */ /* 0x000fe200078e02ff */
[----:B------:R-:W-:Y:S04]  /*7530*/  @!P6 SHF.L.U32 R0, R2, 0x1, RZ ;  /* 0x000000010200e819 */ /* 0x000fe800000006ff */
[-C--:B------:R-:W-:Y:S01]  /*7540*/  HMMA.16816.F32 R44, R44, R142.reuse, RZ ;  /* 0x0000008e2c2c723c */ /* 0x080fe200000018ff */
[----:B------:R-:W-:Y:S03]  /*7550*/  @!P6 IADD3 R3, R3, R133, RZ ;  /* 0x000000850303e210 */ /* 0x000fe60007ffe0ff */
[----:B------:R-:W-:Y:S02]  /*7560*/  @!P6 IADD3 R136, P0, R0, c[0x0][0x1f8], RZ ;  /* 0x00007e000088ea10 */ /* 0x000fe40007f1e0ff */
[----:B------:R-:W-:Y:S02]  /*7570*/  @!P6 SHF.L.U64.HI R3, R2, 0x1, R3 ;  /* 0x000000010203e819 */ /* 0x000fe40000010203 */
[----:B------:R-:W-:Y:S01]  /*7580*/  HMMA.16816.F32 R48, R48, R142, RZ ;  /* 0x0000008e3030723c */ /* 0x000fe200000018ff */
[----:B------:R-:W2:Y:S03]  /*7590*/  LDSM.16.M88.4 R140, [R240] ;  /* 0x00000000f08c783b */ /* 0x000ea60000000200 */
[----:B------:R-:W-:Y:S02]  /*75a0*/  @!P6 IADD3.X R137, R3, c[0x0][0x1fc], RZ, P0, !PT ;  /* 0x00007f000389ea10 */ /* 0x000fe400007fe4ff */
[----:B------:R-:W-:Y:S02]  /*75b0*/  @!P6 IADD3 R0, P5, R0, 0x80, RZ ;  /* 0x000000800000e810 */ /* 0x000fe40007fbe0ff */
[-C--:B-1----:R-:W-:Y:S01]  /*75c0*/  HMMA.16816.F32 R4, R192, R196.reuse, R4 ;  /* 0x000000c4c004723c */ /* 0x082fe20000001804 */
[----:B------:R-:W-:Y:S01]  /*75d0*/  @!PT LDS RZ, [RZ] ;  /* 0x00000000fffff984 */ /* 0x000fe20000000800 */
[----:B------:R-:W-:Y:S01]  /*75e0*/  @!PT LDS RZ, [RZ] ;  /* 0x00000000fffff984 */ /* 0x000fe20000000800 */
[----:B------:R-:W-:Y:S01]  /*75f0*/  @!PT LDS RZ, [RZ] ;  /* 0x00000000fffff984 */ /* 0x000fe20000000800 */
[----:B------:R1:W-:Y:S04]  /*7600*/  @!P6 LDGSTS.E.BYPASS.LTC128B.128 [R243+0x100], [R136.64], !P4 ;  /* 0x0010000088f3efae */ /* 0x0003e8000e101d4e */
[----:B------:R-:W-:Y:S02]  /*7610*/  @!P6 IADD3 R210, P2, R0, c[0x0][0x1f8], RZ ;  /* 0x00007e0000d2ea10 */ /* 0x000fe40007f5e0ff */
[----:B------:R-:W-:Y:S01]  /*7620*/  @!P6 IADD3 R2, P1, R136, UR9, RZ ;  /* 0x000000098802ec10 */ /* 0x000fe2000ff3e0ff */
[C---:B----4-:R-:W-:Y:S04]  /*7630*/  HMMA.16816.F32 R8, R200.reuse, R196, R8 ;  /* 0x000000c4c808723c */ /* 0x050fe80000001808 */
[----:B------:R-:W-:Y:S02]  /*7640*/  @!P6 IADD3.X R211, RZ, c[0x0][0x1fc], R3, P2, P5 ;  /* 0x00007f00ffd3ea10 */ /* 0x000fe400017ea403 */
[----:B------:R-:W-:Y:S02]  /*7650*/  @!P6 IADD3.X R3, R137, UR11, RZ, P1, !PT ;  /* 0x0000000b8903ec10 */ /* 0x000fe40008ffe4ff */
[-C--:B------:R-:W-:Y:S01]  /*7660*/  HMMA.16816.F32 R12, R200, R198.reuse, R12 ;  /* 0x000000c6c80c723c */ /* 0x080fe2000000180c */
[----:B------:R3:W-:Y:S03]  /*7670*/  @!P6 LDGSTS.E.BYPASS.LTC128B.128 [R243+0x1900], [R210.64], !P3 ;  /* 0x01900000d2f3efae */ /* 0x0007e6000d901d4e */
[----:B------:R-:W-:Y:S04]  /*7680*/  @!P6 IADD3 R208, P0, R2, UR9, RZ ;  /* 0x0000000902d0ec10 */ /* 0x000fe8000ff1e0ff */
[C---:B------:R-:W-:Y:S01]  /*7690*/  HMMA.16816.F32 R16, R192.reuse, R198, R16 ;  /* 0x000000c6c010723c */ /* 0x040fe20000001810 */
[----:B------:R4:W-:Y:S03]  /*76a0*/  @!P6 LDGSTS.E.BYPASS.LTC128B.128 [R243+0x900], [R2.64], !P4 ;  /* 0x0090000002f3efae */ /* 0x0009e6000e101d4e */
[----:B------:R-:W-:Y:S04]  /*76b0*/  @!P6 IADD3.X R209, R3, UR11, RZ, P0, !PT ;  /* 0x0000000b03d1ec10 */ /* 0x000fe800087fe4ff */
[-C--:B------:R-:W-:Y:S01]  /*76c0*/  HMMA.16816.F32 R20, R192, R204.reuse, R20 ;  /* 0x000000ccc014723c */ /* 0x080fe20000001814 */
[----:B------:R4:W-:Y:S07]  /*76d0*/  @!P6 LDGSTS.E.BYPASS.LTC128B.128 [R243+0x2100], [R2.64+0x80], !P3 ;  /* 0x0210008002f3efae */ /* 0x0009ee000d901d4e */
[C---:B------:R-:W-:Y:S01]  /*76e0*/  HMMA.16816.F32 R24, R200.reuse, R204, R24 ;  /* 0x000000ccc818723c */ /* 0x040fe20000001818 */
[----:B------:R3:W-:Y:S07]  /*76f0*/  @!P6 LDGSTS.E.BYPASS.LTC128B.128 [R243+0x1100], [R208.64], !P4 ;  /* 0x01100000d0f3efae */ /* 0x0007ee000e101d4e */
[-C--:B------:R-:W-:Y:S01]  /*7700*/  HMMA.16816.F32 R28, R200, R206.reuse, R28 ;  /* 0x000000cec81c723c */ /* 0x080fe2000000181c */
[----:B------:R3:W-:Y:S02]  /*7710*/  @!P6 LDGSTS.E.BYPASS.LTC128B.128 [R243+0x2900], [R208.64+0x80], !P3 ;  /* 0x02900080d0f3efae */ /* 0x0007e4000d901d4e */
[C---:B------:R-:W-:Y:S05]  /*7720*/  ISETP.GT.AND P6, PT, R242.reuse, R246, PT ;  /* 0x000000f6f200720c */ /* 0x040fea0003fc4270 */
[C---:B------:R-:W-:Y:S01]  /*7730*/  HMMA.16816.F32 R32, R192.reuse, R206, R32 ;  /* 0x000000cec020723c */ /* 0x040fe20000001820 */
[----:B------:R-:W-:Y:S07]  /*7740*/  LDSM.16.M88.4 R212, [R230+0x3100] ;  /* 0x00310000e6d4783b */ /* 0x000fee0000000200 */
[-C--:B--2---:R-:W-:Y:S01]  /*7750*/  HMMA.16816.F32 R36, R192, R140.reuse, R36 ;  /* 0x0000008cc024723c */ /* 0x084fe20000001824 */
[----:B------:R-:W-:Y:S03]  /*7760*/  LDSM.16.M88.4 R216, [R232+0x8100] ;  /* 0x00810000e8d8783b */ /* 0x000fe60000000200 */
[----:B------:R-:W-:Y:S02]  /*7770*/  @P6 IADD3 R0, R242, -0x1, RZ ;  /* 0xfffffffff2006810 */ /* 0x000fe40007ffe0ff */
[----:B----4-:R-:W-:Y:S02]  /*7780*/  @P6 MOV R3, R245 ;  /* 0x000000f500036202 */ /* 0x010fe40000000f00 */
[C---:B------:R-:W-:Y:S01]  /*7790*/  HMMA.16816.F32 R40, R200.reuse, R140, R40 ;  /* 0x0000008cc828723c */ /* 0x040fe20000001828 */
[----:B------:R-:W0:Y:S03]  /*77a0*/  LDGDEPBAR ;  /* 0x00000000000079af */ /* 0x000e260000000000 */
[----:B------:R-:W-:Y:S04]  /*77b0*/  @P6 SHF.R.S32.HI R2, RZ, 0x1f, R0 ;  /* 0x0000001fff026819 */ /* 0x000fe80000011400 */
[-C--:B------:R-:W-:Y:S01]  /*77c0*/  HMMA.16816.F32 R44, R200, R142.reuse, R44 ;  /* 0x0000008ec82c723c */ /* 0x080fe2000000182c */
[----:B---3--:R-:W2:Y:S03]  /*77d0*/  LDSM.16.M88.4 R208, [R232+0x6100] ;  /* 0x00610000e8d0783b */ /* 0x008ea60000000200 */
[----:B------:R-:W-:Y:S04]  /*77e0*/  @P6 IMAD R2, R2, c[0x0][0x1e0], RZ ;  /* 0x0000780002026a24 */ /* 0x000fe800078e02ff */
[----:B------:R-:W-:Y:S01]  /*77f0*/  HMMA.16816.F32 R48, R192, R142, R48 ;  /* 0x0000008ec030723c */ /* 0x000fe20000001830 */
[----:B------:R-:W3:Y:S03]  /*7800*/  LDSM.16.M88.4 R196, [R230+0x3900] ;  /* 0x00390000e6c4783b */ /* 0x000ee60000000200 */
[----:B------:R-:W-:Y:S05]  /*7810*/  @P6 IMAD R2, R0, c[0x0][0x1e4], R2 ;  /* 0x0000790000026a24 */ /* 0x000fea00078e0202 */
[----:B------:R-:W4:Y:S08]  /*7820*/  LDSM.16.M88.4 R204, [R230+0x4100] ;  /* 0x00410000e6cc783b */ /* 0x000f300000000200 */
[----:B------:R-:W-:Y:S08]  /*7830*/  LDSM.16.M88.4 R140, [R234+0x6100] ;  /* 0x00610000ea8c783b */ /* 0x000ff00000000200 */
[----:B------:R-:W1:Y:S01]  /*7840*/  LDSM.16.M88.4 R192, [R229] ;  /* 0x00000000e5c0783b */ /* 0x000e620000000200 */
[-C--:B--2---:R-:W-:Y:S07]  /*7850*/  HMMA.16816.F32 R4, R208, R212.reuse, R4 ;  /* 0x000000d4d004723c */ /* 0x084fee0000001804 */
[----:B------:R-:W2:Y:S01]  /*7860*/  LDSM.16.M88.4 R200, [R234+0x8100] ;  /* 0x00810000eac8783b */ /* 0x000ea20000000200 */
[C---:B------:R-:W-:Y:S08]  /*7870*/  HMMA.16816.F32 R8, R216.reuse, R212, R8 ;  /* 0x000000d4d808723c */ /* 0x040ff00000001808 */
[-C--:B------:R-:W-:Y:S08]  /*7880*/  HMMA.16816.F32 R12, R216, R214.reuse, R12 ;  /* 0x000000d6d80c723c */ /* 0x080ff0000000180c */
[C---:B------:R-:W-:Y:S01]  /*7890*/  HMMA.16816.F32 R16, R208.reuse, R214, R16 ;  /* 0x000000d6d010723c */ /* 0x040fe20000001810 */
[----:B------:R-:W-:Y:S07]  /*78a0*/  LDSM.16.M88.4 R212, [R229+0x1000] ;  /* 0x00100000e5d4783b */ /* 0x000fee0000000200 */
[-C--:B---3--:R-:W-:Y:S08]  /*78b0*/  HMMA.16816.F32 R20, R208, R196.reuse, R20 ;  /* 0x000000c4d014723c */ /* 0x088ff00000001814 */
[C---:B------:R-:W-:Y:S08]  /*78c0*/  HMMA.16816.F32 R24, R216.reuse, R196, R24 ;  /* 0x000000c4d818723c */ /* 0x040ff00000001818 */
[-C--:B------:R-:W-:Y:S08]  /*78d0*/  HMMA.16816.F32 R28, R216, R198.reuse, R28 ;  /* 0x000000c6d81c723c */ /* 0x080ff0000000181c */
[C---:B------:R-:W-:Y:S01]  /*78e0*/  HMMA.16816.F32 R32, R208.reuse, R198, R32 ;  /* 0x000000c6d020723c */ /* 0x040fe20000001820 */
[----:B------:R-:W3:Y:S07]  /*78f0*/  LDSM.16.M88.4 R196, [R229+0x800] ;  /* 0x00080000e5c4783b */ /* 0x000eee0000000200 */
[-C--:B----4-:R-:W-:Y:S08]  /*7900*/  HMMA.16816.F32 R36, R208, R204.reuse, R36 ;  /* 0x000000ccd024723c */ /* 0x090ff00000001824 */
[C---:B------:R-:W-:Y:S08]  /*7910*/  HMMA.16816.F32 R40, R216.reuse, R204, R40 ;  /* 0x000000ccd828723c */ /* 0x040ff00000001828 */
[-C--:B------:R-:W-:Y:S01]  /*7920*/  HMMA.16816.F32 R44, R216, R206.reuse, R44 ;  /* 0x000000ced82c723c */ /* 0x080fe2000000182c */
[----:B------:R-:W-:Y:S07]  /*7930*/  LDSM.16.M88.4 R216, [R231+0xc100] ;  /* 0x00c10000e7d8783b */ /* 0x000fee0000000200 */
[----:B------:R-:W-:Y:S01]  /*7940*/  HMMA.16816.F32 R48, R208, R206, R48 ;  /* 0x000000ced030723c */ /* 0x000fe20000001830 */
[----:B------:R-:W-:Y:S07]  /*7950*/  LDSM.16.M88.4 R204, [R231+0xa100] ;  /* 0x00a10000e7cc783b */ /* 0x000fee0000000200 */
[-C--:B-1----:R-:W-:Y:S01]  /*7960*/  HMMA.16816.F32 R4, R140, R192.reuse, R4 ;  /* 0x000000c08c04723c */ /* 0x082fe20000001804 */
[----:B------:R-:W1:Y:S07]  /*7970*/  LDSM.16.M88.4 R208, [R224+0x4900] ;  /* 0x00490000e0d0783b */ /* 0x000e6e0000000200 */
[C---:B--2---:R-:W-:Y:S08]  /*7980*/  HMMA.16816.F32 R8, R200.reuse, R192, R8 ;  /* 0x000000c0c808723c */ /* 0x044ff00000001808 */
[-C--:B------:R-:W-:Y:S08]  /*7990*/  HMMA.16816.F32 R12, R200, R194.reuse, R12 ;  /* 0x000000c2c80c723c */ /* 0x080ff0000000180c */
[C---:B------:R-:W-:Y:S01]  /*79a0*/  HMMA.16816.F32 R16, R140.reuse, R194, R16 ;  /* 0x000000c28c10723c */ /* 0x040fe20000001810 */
[----:B------:R-:W2:Y:S07]  /*79b0*/  LDSM.16.M88.4 R192, [R224+0x5100] ;  /* 0x00510000e0c0783b */ /* 0x000eae0000000200 */
[-C--:B---3--:R-:W-:Y:S08]  /*79c0*/  HMMA.16816.F32 R20, R140, R196.reuse, R20 ;  /* 0x000000c48c14723c */ /* 0x088ff00000001814 */
[C---:B------:R-:W-:Y:S08]  /*79d0*/  HMMA.16816.F32 R24, R200.reuse, R196, R24 ;  /* 0x000000c4c818723c */ /* 0x040ff00000001818 */
[-C--:B------:R-:W-:Y:S08]  /*79e0*/  HMMA.16816.F32 R28, R200, R198.reuse, R28 ;  /* 0x000000c6c81c723c */ /* 0x080ff0000000181c */
[C---:B------:R-:W-:Y:S01]  /*79f0*/  HMMA.16816.F32 R32, R140.reuse, R198, R32 ;  /* 0x000000c68c20723c */ /* 0x040fe20000001820 */
[----:B------:R-:W-:Y:S07]  /*7a00*/  LDSM.16.M88.4 R196, [R233+0xa100] ;  /* 0x00a10000e9c4783b */ /* 0x000fee0000000200 */
[-C--:B------:R-:W-:Y:S08]  /*7a10*/  HMMA.16816.F32 R36, R140, R212.reuse, R36 ;  /* 0x000000d48c24723c */ /* 0x080ff00000001824 */
[C---:B------:R-:W-:Y:S08]  /*7a20*/  HMMA.16816.F32 R40, R200.reuse, R212, R40 ;  /* 0x000000d4c828723c */ /* 0x040ff00000001828 */
[-C--:B------:R-:W-:Y:S01]  /*7a30*/  HMMA.16816.F32 R44, R200, R214.reuse, R44 ;  /* 0x000000d6c82c723c */ /* 0x080fe2000000182c */
[----:B------:R-:W-:Y:S07]  /*7a40*/  LDSM.16.M88.4 R200, [R239] ;  /* 0x00000000efc8783b */ /* 0x000fee0000000200 */
[----:B------:R-:W-:Y:S01]  /*7a50*/  HMMA.16816.F32 R48, R140, R214, R48 ;  /* 0x000000d68c30723c */ /* 0x000fe20000001830 */
[----:B------:R-:W3:Y:S07]  /*7a60*/  LDSM.16.M88.4 R140, [R224+0x5900] ;  /* 0x00590000e08c783b */ /* 0x000eee0000000200 */
[-C--:B-1----:R-:W-:Y:S01]  /*7a70*/  HMMA.16816.F32 R4, R204, R208.reuse, R4 ;  /* 0x000000d0cc04723c */ /* 0x082fe20000001804 */
[----:B------:R-:W-:Y:S07]  /*7a80*/  LDSM.16.M88.4 R212, [R238] ;  /* 0x00000000eed4783b */ /* 0x000fee0000000200 */
[C---:B------:R-:W-:Y:S08]  /*7a90*/  HMMA.16816.F32 R8, R216.reuse, R208, R8 ;  /* 0x000000d0d808723c */ /* 0x040ff00000001808 */
[-C--:B------:R-:W-:Y:S08]  /*7aa0*/  HMMA.16816.F32 R12, R216, R210.reuse, R12 ;  /* 0x000000d2d80c723c */ /* 0x080ff0000000180c */
[C---:B------:R-:W-:Y:S01]  /*7ab0*/  HMMA.16816.F32 R16, R204.reuse, R210, R16 ;  /* 0x000000d2cc10723c */ /* 0x040fe20000001810 */
[----:B------:R-:W1:Y:S07]  /*7ac0*/  LDSM.16.M88.4 R208, [R233+0xc100] ;  /* 0x00c10000e9d0783b */ /* 0x000e6e0000000200 */
[-C--:B--2---:R-:W-:Y:S08]  /*7ad0*/  HMMA.16816.F32 R20, R204, R192.reuse, R20 ;  /* 0x000000c0cc14723c */ /* 0x084ff00000001814 */
[C---:B------:R-:W-:Y:S08]  /*7ae0*/  HMMA.16816.F32 R24, R216.reuse, R192, R24 ;  /* 0x000000c0d818723c */ /* 0x040ff00000001818 */
[-C--:B------:R-:W-:Y:S08]  /*7af0*/  HMMA.16816.F32 R28, R216, R194.reuse, R28 ;  /* 0x000000c2d81c723c */ /* 0x080ff0000000181c */
[C---:B------:R-:W-:Y:S01]  /*7b00*/  HMMA.16816.F32 R32, R204.reuse, R194, R32 ;  /* 0x000000c2cc20723c */ /* 0x040fe20000001820 */
[----:B------:R-:W2:Y:S07]  /*7b10*/  LDSM.16.M88.4 R192, [R237] ;  /* 0x00000000edc0783b */ /* 0x000eae0000000200 */
[-C--:B---3--:R-:W-:Y:S08]  /*7b20*/  HMMA.16816.F32 R36, R204, R140.reuse, R36 ;  /* 0x0000008ccc24723c */ /* 0x088ff00000001824 */
[C---:B------:R-:W-:Y:S08]  /*7b30*/  HMMA.16816.F32 R40, R216.reuse, R140, R40 ;  /* 0x0000008cd828723c */ /* 0x040ff00000001828 */
[-C--:B------:R-:W-:Y:S01]  /*7b40*/  HMMA.16816.F32 R44, R216, R142.reuse, R44 ;  /* 0x0000008ed82c723c */ /* 0x080fe2000000182c */
[----:B------:R-:W-:Y:S07]  /*7b50*/  LDSM.16.M88.4 R216, [R236+0xc100] ;  /* 0x00c10000ecd8783b */ /* 0x000fee0000000200 */
[----:B------:R-:W-:Y:S01]  /*7b60*/  HMMA.16816.F32 R48, R204, R142, R48 ;  /* 0x0000008ecc30723c */ /* 0x000fe20000001830 */
[----:B------:R-:W-:Y:S07]  /*7b70*/  LDSM.16.M88.4 R140, [R232+0xa100] ;  /* 0x00a10000e88c783b */ /* 0x000fee0000000200 */
[-C--:B------:R-:W-:Y:S01]  /*7b80*/  HMMA.16816.F32 R4, R196, R200.reuse, R4 ;  /* 0x000000c8c404723c */ /* 0x080fe20000001804 */
[----:B------:R-:W-:Y:S07]  /*7b90*/  LDSM.16.M88.4 R204, [R232+0xc100] ;  /* 0x00c10000e8cc783b */ /* 0x000fee0000000200 */
[C---:B-1----:R-:W-:Y:S08]  /*7ba0*/  HMMA.16816.F32 R8, R208.reuse, R200, R8 ;  /* 0x000000c8d008723c */ /* 0x042ff00000001808 */
[-C--:B------:R-:W-:Y:S08]  /*7bb0*/  HMMA.16816.F32 R12, R208, R202.reuse, R12 ;  /* 0x000000cad00c723c */ /* 0x080ff0000000180c */
[C---:B------:R-:W-:Y:S01]  /*7bc0*/  HMMA.16816.F32 R16, R196.reuse, R202, R16 ;  /* 0x000000cac410723c */ /* 0x040fe20000001810 */
[----:B------:R-:W1:Y:S07]  /*7bd0*/  LDSM.16.M88.4 R200, [R230+0x4900] ;  /* 0x00490000e6c8783b */ /* 0x000e6e0000000200 */
[-C--:B------:R-:W-:Y:S08]  /*7be0*/  HMMA.16816.F32 R20, R196, R212.reuse, R20 ;  /* 0x000000d4c414723c */ /* 0x080ff00000001814 */
[C---:B------:R-:W-:Y:S08]  /*7bf0*/  HMMA.16816.F32 R24, R208.reuse, R212, R24 ;  /* 0x000000d4d018723c */ /* 0x040ff00000001818 */
[-C--:B------:R-:W-:Y:S08]  /*7c00*/  HMMA.16816.F32 R28, R208, R214.reuse, R28 ;  /* 0x000000d6d01c723c */ /* 0x080ff0000000181c */
[C---:B------:R-:W-:Y:S01]  /*7c10*/  HMMA.16816.F32 R32, R196.reuse, R214, R32 ;  /* 0x000000d6c420723c */ /* 0x040fe20000001820 */
[----:B------:R-:W-:Y:S07]  /*7c20*/  LDSM.16.M88.4 R212, [R230+0x5900] ;  /* 0x00590000e6d4783b */ /* 0x000fee0000000200 */
[-C--:B--2---:R-:W-:Y:S08]  /*7c30*/  HMMA.16816.F32 R36, R196, R192.reuse, R36 ;  /* 0x000000c0c424723c */ /* 0x084ff00000001824 */
[C---:B------:R-:W-:Y:S08]  /*7c40*/  HMMA.16816.F32 R40, R208.reuse, R192, R40 ;  /* 0x000000c0d028723c */ /* 0x040ff00000001828 */
[-C--:B------:R-:W-:Y:S01]  /*7c50*/  HMMA.16816.F32 R44, R208, R194.reuse, R44 ;  /* 0x000000c2d02c723c */ /* 0x080fe2000000182c */
[----:B------:R-:W2:Y:S07]  /*7c60*/  LDSM.16.M88.4 R208, [R230+0x5100] ;  /* 0x00510000e6d0783b */ /* 0x000eae0000000200 */
[----:B------:R-:W-:Y:S01]  /*7c70*/  HMMA.16816.F32 R48, R196, R194, R48 ;  /* 0x000000c2c430723c */ /* 0x000fe20000001830 */
[----:B------:R-:W-:Y:S07]  /*7c80*/  LDSM.16.M88.4 R192, [R234+0xa100] ;  /* 0x00a10000eac0783b */ /* 0x000fee0000000200 */
[-C--:B-1----:R-:W-:Y:S01]  /*7c90*/  HMMA.16816.F32 R4, R140, R200.reuse, R4 ;  /* 0x000000c88c04723c */ /* 0x082fe20000001804 */
[----:B------:R-:W1:Y:S07]  /*7ca0*/  LDSM.16.M88.4 R196, [R229+0x1800] ;  /* 0x00180000e5c4783b */ /* 0x000e6e0000000200 */
[C---:B------:R-:W-:Y:S08]  /*7cb0*/  HMMA.16816.F32 R8, R204.reuse, R200, R8 ;  /* 0x000000c8cc08723c */ /* 0x040ff00000001808 */
[-C--:B------:R-:W-:Y:S08]  /*7cc0*/  HMMA.16816.F32 R12, R204, R202.reuse, R12 ;  /* 0x000000cacc0c723c */ /* 0x080ff0000000180c */
[C---:B------:R-:W-:Y:S08]  /*7cd0*/  HMMA.16816.F32 R16, R140.reuse, R202, R16 ;  /* 0x000000ca8c10723c */ /* 0x040ff00000001810 */
[-C--:B--2---:R-:W-:Y:S08]  /*7ce0*/  HMMA.16816.F32 R20, R140, R208.reuse, R20 ;  /* 0x000000d08c14723c */ /* 0x084ff00000001814 */
[C---:B------:R-:W-:Y:S08]  /*7cf0*/  HMMA.16816.F32 R24, R204.reuse, R208, R24 ;  /* 0x000000d0cc18723c */ /* 0x040ff00000001818 */
[-C--:B------:R-:W-:Y:S08]  /*7d00*/  HMMA.16816.F32 R28, R204, R210.reuse, R28 ;  /* 0x000000d2cc1c723c */ /* 0x080ff0000000181c */
[C---:B------:R-:W-:Y:S08]  /*7d10*/  HMMA.16816.F32 R32, R140.reuse, R210, R32 ;  /* 0x000000d28c20723c */ /* 0x040ff00000001820 */
[-C--:B------:R-:W-:Y:S08]  /*7d20*/  HMMA.16816.F32 R36, R140, R212.reuse, R36 ;  /* 0x000000d48c24723c */ /* 0x080ff00000001824 */
[C---:B------:R-:W-:Y:S08]  /*7d30*/  HMMA.16816.F32 R40, R204.reuse, R212, R40 ;  /* 0x000000d4cc28723c */ /* 0x040ff00000001828 */
[-C--:B------:R-:W-:Y:S08]  /*7d40*/  HMMA.16816.F32 R44, R204, R214.reuse, R44 ;  /* 0x000000d6cc2c723c */ /* 0x080ff0000000182c */
[----:B------:R-:W-:Y:S08]  /*7d50*/  HMMA.16816.F32 R48, R140, R214, R48 ;  /* 0x000000d68c30723c */ /* 0x000ff00000001830 */
[-C--:B-1----:R-:W-:Y:S08]  /*7d60*/  HMMA.16816.F32 R4, R192, R196.reuse, R4 ;  /* 0x000000c4c004723c */ /* 0x082ff00000001804 */
[C---:B------:R-:W-:Y:S08]  /*7d70*/  HMMA.16816.F32 R8, R216.reuse, R196, R8 ;  /* 0x000000c4d808723c */ /* 0x040ff00000001808 */
[-C--:B------:R-:W-:Y:S08]  /*7d80*/  HMMA.16816.F32 R12, R216, R198.reuse, R12 ;  /* 0x000000c6d80c723c */ /* 0x080ff0000000180c */
[----:B------:R-:W-:Y:S01]  /*7d90*/  FMUL.FTZ R4, R4, c[0x0][0x320] ;  /* 0x0000c80004047a20 */ /* 0x000fe20000410000 */
[C---:B------:R-:W-:Y:S03]  /*7da0*/  HMMA.16816.F32 R16, R192.reuse, R198, R16 ;  /* 0x000000c6c010723c */ /* 0x040fe60000001810 */
[----:B------:R-:W1:Y:S01]  /*7db0*/  MUFU.TANH R201, R4 ;  /* 0x0000000400c97308 */ /* 0x000e620000002400 */
[----:B------:R-:W-:Y:S02]  /*7dc0*/  FMUL.FTZ R5, R5, c[0x0][0x320] ;  /* 0x0000c80005057a20 */ /* 0x000fe40000410000 */
[----:B------:R-:W-:Y:S02]  /*7dd0*/  FMUL.FTZ R6, R6, c[0x0][0x320] ;  /* 0x0000c80006067a20 */ /* 0x000fe40000410000 */
[----:B------:R-:W-:Y:S04]  /*7de0*/  FMUL.FTZ R7, R7, c[0x0][0x320] ;  /* 0x0000c80007077a20 */ /* 0x000fe80000410000 */
[----:B------:R-:W-:Y:S01]  /*7df0*/  FMUL.FTZ R8, R8, c[0x0][0x320] ;  /* 0x0000c80008087a20 */ /* 0x000fe20000410000 */
[----:B------:R-:W2:Y:S01]  /*7e00*/  MUFU.TANH R196, R5 ;  /* 0x0000000500c47308 */ /* 0x000ea20000002400 */
        /* <DEDUP_REMOVED lines=11> */
[----:B------:R4:W1:Y:S10]  /*7ec0*/  MUFU.TANH R202, R7 ;  /* 0x0000000700ca7308 */ /* 0x0008740000002400 */
[----:B------:R-:W1:Y:S10]  /*7ed0*/  MUFU.TANH R215, R8 ;  /* 0x0000000800d77308 */ /* 0x000e740000002400 */
[----:B------:R-:W1:Y:S01]  /*7ee0*/  MUFU.TANH R211, R9 ;  /* 0x0000000900d37308 */ /* 0x000e620000002400 */
[----:B----4-:R-:W4:Y:S09]  /*7ef0*/  LDSM.16.M88.4 R4, [R229+0x2000] ;  /* 0x00200000e504783b */ /* 0x010f320000000200 */
[----:B------:R-:W1:Y:S10]  /*7f00*/  MUFU.TANH R221, R10 ;  /* 0x0000000a00dd7308 */ /* 0x000e740000002400 */
[----:B------:R1:W1:Y:S10]  /*7f10*/  MUFU.TANH R220, R11 ;  /* 0x0000000b00dc7308 */ /* 0x0002740000002400 */
[----:B------:R2:W2:Y:S10]  /*7f20*/  MUFU.TANH R208, R13 ;  /* 0x0000000d00d07308 */ /* 0x0004b40000002400 */
[----:B------:R-:W3:Y:S01]  /*7f30*/  MUFU.TANH R209, R12 ;  /* 0x0000000c00d17308 */ /* 0x000ee20000002400 */
[----:B-1----:R-:W1:Y:S01]  /*7f40*/  LDSM.16.M88.4 R8, [R229+0x2800] ;  /* 0x00280000e508783b */ /* 0x002e620000000200 */
[-C--:B----4-:R-:W-:Y:S01]  /*7f50*/  HMMA.16816.F32 R20, R192, R4.reuse, R20 ;  /* 0x00000004c014723c */ /* 0x090fe20000001814 */
[----:B------:R-:W-:Y:S07]  /*7f60*/  DEPBAR.LE SB0, 0x0 ;  /* 0x000080000000791a */ /* 0x000fee0000000000 */
[----:B------:R-:W4:Y:S01]  /*7f70*/  MUFU.TANH R136, R17 ;  /* 0x0000001100887308 */ /* 0x000f220000002400 */
[----:B------:R-:W-:Y:S01]  /*7f80*/  BAR.SYNC.DEFER_BLOCKING 0x0 ;  /* 0x0000000000007b1d */ /* 0x000fe20000010000 */
[C---:B------:R-:W-:Y:S02]  /*7f90*/  HMMA.16816.F32 R24, R216.reuse, R4, R24 ;  /* 0x00000004d818723c */ /* 0x040fe40000001818 */
[----:B--2---:R-:W-:Y:S06]  /*7fa0*/  MOV R13, c[0x0][0x1e4] ;  /* 0x00007900000d7a02 */ /* 0x004fec0000000f00 */
[----:B------:R-:W2:Y:S01]  /*7fb0*/  MUFU.TANH R197, R19 ;  /* 0x0000001300c57308 */ /* 0x000ea20000002400 */
[-C--:B------:R-:W-:Y:S03]  /*7fc0*/  HMMA.16816.F32 R28, R216, R6.reuse, R28 ;  /* 0x00000006d81c723c */ /* 0x080fe6000000181c */
[----:B------:R-:W-:Y:S05]  /*7fd0*/  @P6 IMAD.WIDE.U32 R4, R0, c[0x0][0x1e0], RZ ;  /* 0x0000780000046a25 */ /* 0x000fea00078e00ff */
[C---:B------:R-:W-:Y:S01]  /*7fe0*/  HMMA.16816.F32 R32, R192.reuse, R6, R32 ;  /* 0x00000006c020723c */ /* 0x040fe20000001820 */
[----:B------:R-:W2:Y:S03]  /*7ff0*/  MUFU.TANH R214, R14 ;  /* 0x0000000e00d67308 */ /* 0x000ea60000002400 */
[----:B------:R-:W-:Y:S01]  /*8000*/  @P6 IADD3 R0, R5, R2, RZ ;  /* 0x0000000205006210 */ /* 0x000fe20007ffe0ff */
[----:B------:R-:W-:Y:S01]  /*8010*/  FMUL.FTZ R22, R22, c[0x0][0x320] ;  /* 0x0000c80016167a20 */ /* 0x000fe20000410000 */
[----:B------:R2:W2:Y:S01]  /*8020*/  LDL R5, [R1+0x20] ;  /* 0x0000200001057983 */ /* 0x0004a20000100800 */
[----:B------:R-:W-:Y:S01]  /*8030*/  MOV R7, c[0x0][0x1e0] ;  /* 0x0000780000077a02 */ /* 0x000fe20000000f00 */
[----:B------:R-:W-:Y:S01]  /*8040*/  FMUL.FTZ R20, R20, c[0x0][0x320] ;  /* 0x0000c80014147a20 */ /* 0x000fe20000410000 */
[----:B------:R-:W-:Y:S02]  /*8050*/  @P6 MOV R2, R222 ;  /* 0x000000de00026202 */ /* 0x000fe40000000f00 */
[----:B------:R3:W2:Y:S01]  /*8060*/  MUFU.TANH R142, R22 ;  /* 0x00000016008e7308 */ /* 0x0006a20000002400 */
[----:B------:R-:W-:Y:S01]  /*8070*/  @P6 SHF.L.U32 R6, R7, 0x5, RZ ;  /* 0x0000000507066819 */ /* 0x000fe200000006ff */
[----:B------:R-:W-:Y:S01]  /*8080*/  @P6 IMAD R0, R0, 0x30, RZ ;  /* 0x0000003000006824 */ /* 0x000fe200078e02ff */
[-C--:B-1----:R-:W-:Y:S03]  /*8090*/  HMMA.16816.F32 R36, R192, R8.reuse, R36 ;  /* 0x00000008c024723c */ /* 0x082fe60000001824 */
[----:B------:R-:W-:Y:S04]  /*80a0*/  @P6 IMAD.WIDE.U32 R2, R4, 0x30, R2 ;  /* 0x0000003004026825 */ /* 0x000fe800078e0002 */
[----:B------:R-:W1:Y:S01]  /*80b0*/  MUFU.TANH R135, R20 ;  /* 0x0000001400877308 */ /* 0x000e620000002400 */
[----:B------:R-:W-:Y:S01]  /*80c0*/  FMUL.FTZ R21, R21, c[0x0][0x320] ;  /* 0x0000c80015157a20 */ /* 0x000fe20000410000 */
[C---:B------:R-:W-:Y:S04]  /*80d0*/  HMMA.16816.F32 R40, R216.reuse, R8, R40 ;  /* 0x00000008d828723c */ /* 0x040fe80000001828 */
[----:B------:R-:W-:Y:S01]  /*80e0*/  @P6 IADD3 R4, R3, R0, RZ ;  /* 0x0000000003046210 */ /* 0x000fe20007ffe0ff */
[----:B------:R-:W-:Y:S01]  /*80f0*/  FMUL.FTZ R26, R26, c[0x0][0x320] ;  /* 0x0000c8001a1a7a20 */ /* 0x000fe20000410000 */
[C---:B------:R-:W-:Y:S01]  /*8100*/  @P6 SHF.L.U32 R0, R2.reuse, 0x1, RZ ;  /* 0x0000000102006819 */ /* 0x040fe200000006ff */
[----:B------:R-:W-:Y:S01]  /*8110*/  FMUL.FTZ R27, R27, c[0x0][0x320] ;  /* 0x0000c8001b1b7a20 */ /* 0x000fe20000410000 */
[----:B------:R1:W1:Y:S01]  /*8120*/  MUFU.TANH R133, R21 ;  /* 0x0000001500857308 */ /* 0x0002620000002400 */
[-C--:B------:R-:W-:Y:S03]  /*8130*/  HMMA.16816.F32 R44, R216, R10.reuse, R44 ;  /* 0x0000000ad82c723c */ /* 0x080fe6000000182c */
[----:B------:R-:W-:Y:S01]  /*8140*/  @P6 SHF.L.U64.HI R4, R2, 0x1, R4 ;  /* 0x0000000102046819 */ /* 0x000fe20000010204 */
[----:B------:R-:W-:Y:S01]  /*8150*/  FMUL.FTZ R28, R28, c[0x0][0x320] ;  /* 0x0000c8001c1c7a20 */ /* 0x000fe20000410000 */
[C---:B------:R-:W-:Y:S01]  /*8160*/  @P6 IADD3 R2, P0, R0.reuse, c[0x0][0x1c8], RZ ;  /* 0x0000720000026a10 */ /* 0x040fe20007f1e0ff */
[----:B------:R-:W-:Y:S01]  /*8170*/  FMUL.FTZ R29, R29, c[0x0][0x320] ;  /* 0x0000c8001d1d7a20 */ /* 0x000fe20000410000 */
[----:B------:R-:W-:Y:S01]  /*8180*/  @P6 IADD3 R0, P5, R0, 0x80, RZ ;  /* 0x0000008000006810 */ /* 0x000fe20007fbe0ff */
[----:B------:R-:W-:Y:S01]  /*8190*/  HMMA.16816.F32 R48, R192, R10, R48 ;  /* 0x0000000ac030723c */ /* 0x000fe20000001830 */
[----:B------:R4:W2:Y:S01]  /*81a0*/  MUFU.TANH R207, R26 ;  /* 0x0000001a00cf7308 */ /* 0x0008a20000002400 */
[----:B------:R-:W2:Y:S02]  /*81b0*/  LDL R10, [R1+0x4] ;  /* 0x00000400010a7983 */ /* 0x000ea40000100800 */
[----:B---3--:R-:W-:Y:S01]  /*81c0*/  FMUL.FTZ R22, R36, c[0x0][0x320] ;  /* 0x0000c80024167a20 */ /* 0x008fe20000410000 */
[----:B------:R-:W-:Y:S01]  /*81d0*/  @P6 IADD3.X R3, R4, c[0x0][0x1cc], RZ, P0, !PT ;  /* 0x0000730004036a10 */ /* 0x000fe200007fe4ff */
[----:B------:R-:W3:Y:S01]  /*81e0*/  LDL R36, [R1+0xc] ;  /* 0x00000c0001247983 */ /* 0x000ee20000100800 */
[----:B------:R-:W-:Y:S01]  /*81f0*/  @P6 IADD3 R8, P2, R0, c[0x0][0x1c8], RZ ;  /* 0x0000720000086a10 */ /* 0x000fe20007f5e0ff */
[----:B------:R-:W-:Y:S01]  /*8200*/  FMUL.FTZ R30, R30, c[0x0][0x320] ;  /* 0x0000c8001e1e7a20 */ /* 0x000fe20000410000 */
[----:B------:R-:W-:Y:S01]  /*8210*/  @P6 SHF.L.U64.HI R0, R7, 0x5, R13 ;  /* 0x0000000507006819 */ /* 0x000fe2000001020d */
[----:B------:R-:W-:Y:S01]  /*8220*/  @!PT LDS RZ, [RZ] ;  /* 0x00000000fffff984 */ /* 0x000fe20000000800 */
[----:B------:R-:W-:Y:S01]  /*8230*/  @!PT LDS RZ, [RZ] ;  /* 0x00000000fffff984 */ /* 0x000fe20000000800 */
[----:B------:R-:W-:Y:S01]  /*8240*/  @!PT LDS RZ, [RZ] ;  /* 0x00000000fffff984 */ /* 0x000fe20000000800 */
[----:B------:R4:W-:Y:S01]  /*8250*/  @P6 LDGSTS.E.BYPASS.LTC128B.128 [R243+0x3100], [R2.64], !P4 ;  /* 0x0310000002f36fae */ /* 0x0009e2000e101d4e */
[----:B------:R4:W2:Y:S01]  /*8260*/  MUFU.TANH R206, R27 ;  /* 0x0000001b00ce7308 */ /* 0x0008a20000002400 */
[----:B------:R-:W-:Y:S01]  /*8270*/  @P6 IADD3.X R9, RZ, c[0x0][0x1cc], R4, P2, P5 ;  /* 0x00007300ff096a10 */ /* 0x000fe200017ea404 */
[----:B------:R-:W-:Y:S01]  /*8280*/  FMUL.FTZ R31, R31, c[0x0][0x320] ;  /* 0x0000c8001f1f7a20 */ /* 0x000fe20000410000 */
[----:B------:R-:W-:Y:S01]  /*8290*/  PLOP3.LUT P0, PT, PT, PT, UP3, 0x80, 0x0 ;  /* 0x000000000000781c */ /* 0x000fe20003f0f038 */
[----:B------:R-:W-:Y:S02]  /*82a0*/  FMUL.FTZ R12, R16, c[0x0][0x320] ;  /* 0x0000c800100c7a20 */ /* 0x000fe40000410000 */
[----:B------:R-:W-:Y:S01]  /*82b0*/  FMUL.FTZ R34, R34, c[0x0][0x320] ;  /* 0x0000c80022227a20 */ /* 0x000fe20000410000 */
[----:B------:R2:W-:Y:S01]  /*82c0*/  @P6 LDGSTS.E.BYPASS.LTC128B.128 [R243+0x4900], [R8.64], !P3 ;  /* 0x0490000008f36fae */ /* 0x0005e2000d901d4e */
[----:B-1----:R-:W-:Y:S02]  /*82d0*/  FMUL.FTZ R21, R37, c[0x0][0x320] ;  /* 0x0000c80025157a20 */ /* 0x002fe40000410000 */
[----:B------:R1:W1:Y:S01]  /*82e0*/  MUFU.TANH R140, R28 ;  /* 0x0000001c008c7308 */ /* 0x0002620000002400 */
[----:B------:R-:W-:Y:S02]  /*82f0*/  FMUL.FTZ R42, R42, c[0x0][0x320] ;  /* 0x0000c8002a2a7a20 */ /* 0x000fe40000410000 */
[----:B------:R-:W-:Y:S02]  /*8300*/  FMUL.FTZ R43, R43, c[0x0][0x320] ;  /* 0x0000c8002b2b7a20 */ /* 0x000fe40000410000 */
[----:B----4-:R-:W-:Y:S02]  /*8310*/  FMUL.FTZ R26, R33, c[0x0][0x320] ;  /* 0x0000c800211a7a20 */ /* 0x010fe40000410000 */
[----:B------:R-:W-:Y:S02]  /*8320*/  FMUL.FTZ R33, R35, c[0x0][0x320] ;  /* 0x0000c80023217a20 */ /* 0x000fe40000410000 */
[----:B------:R-:W-:Y:S01]  /*8330*/  FMUL.FTZ R35, R40, c[0x0][0x320] ;  /* 0x0000c80028237a20 */ /* 0x000fe20000410000 */
[----:B------:R4:W2:Y:S01]  /*8340*/  MUFU.TANH R137, R29 ;  /* 0x0000001d00897308 */ /* 0x0008a20000002400 */
[----:B------:R-:W-:Y:S02]  /*8350*/  FMUL.FTZ R46, R46, c[0x0][0x320] ;  /* 0x0000c8002e2e7a20 */ /* 0x000fe40000410000 */
[----:B------:R-:W-:Y:S02]  /*8360*/  FMUL.FTZ R47, R47, c[0x0][0x320] ;  /* 0x0000c8002f2f7a20 */ /* 0x000fe40000410000 */
[----:B------:R-:W-:Y:S01]  /*8370*/  FMUL.FTZ R27, R32, c[0x0][0x320] ;  /* 0x0000c800201b7a20 */ /* 0x000fe20000410000 */
[----:B------:R-:W-:Y:S01]  /*8380*/  @P6 IADD3 R2, P1, R2, R6, RZ ;  /* 0x0000000602026210 */ /* 0x000fe20007f3e0ff */
[----:B------:R-:W-:Y:S02]  /*8390*/  FMUL.FTZ R32, R41, c[0x0][0x320] ;  /* 0x0000c80029207a20 */ /* 0x000fe40000410000 */
[----:B------:R-:W-:Y:S01]  /*83a0*/  FMUL.FTZ R17, R48, c[0x0][0x320] ;  /* 0x0000c80030117a20 */ /* 0x000fe20000410000 */
[----:B------:R4:W2:Y:S01]  /*83b0*/  MUFU.TANH R143, R30 ;  /* 0x0000001e008f7308 */ /* 0x0008a20000002400 */
[----:B------:R-:W-:Y:S01]  /*83c0*/  @P6 IADD3.X R3, R3, R0, RZ, P1, !PT ;  /* 0x0000000003036210 */ /* 0x000fe20000ffe4ff */
[----:B------:R-:W-:Y:S01]  /*83d0*/  FMUL.FTZ R16, R49, c[0x0][0x320] ;  /* 0x0000c80031107a20 */ /* 0x000fe20000410000 */
[----:B------:R-:W-:Y:S01]  /*83e0*/  @P6 IADD3 R6, P2, R2, R6, RZ ;  /* 0x0000000602066210 */ /* 0x000fe20007f5e0ff */
[----:B-1----:R-:W-:Y:S02]  /*83f0*/  FMUL.FTZ R28, R45, c[0x0][0x320] ;  /* 0x0000c8002d1c7a20 */ /* 0x002fe40000410000 */
[----:B------:R1:W-:Y:S01]  /*8400*/  @P6 LDGSTS.E.BYPASS.LTC128B.128 [R243+0x3900], [R2.64], !P4 ;  /* 0x0390000002f36fae */ /* 0x0003e2000e101d4e */
[----:B------:R-:W-:Y:S01]  /*8410*/  @P6 IADD3.X R7, R3, R0, RZ, P2, !PT ;  /* 0x0000000003076210 */ /* 0x000fe200017fe4ff */
[----:B------:R-:W-:Y:S02]  /*8420*/  FMUL.FTZ R20, R50, c[0x0][0x320] ;  /* 0x0000c80032147a20 */ /* 0x000fe40000410000 */
[----:B------:R1:W1:Y:S01]  /*8430*/  MUFU.TANH R212, R31 ;  /* 0x0000001f00d47308 */ /* 0x0002620000002400 */
[----:B------:R-:W-:Y:S02]  /*8440*/  FMUL.FTZ R19, R51, c[0x0][0x320] ;  /* 0x0000c80033137a20 */ /* 0x000fe40000410000 */
[----:B------:R-:W-:Y:S01]  /*8450*/  FMUL.FTZ R23, R23, c[0x0][0x320] ;  /* 0x0000c80017177a20 */ /* 0x000fe20000410000 */
[----:B------:R2:W-:Y:S01]  /*8460*/  @P6 LDGSTS.E.BYPASS.LTC128B.128 [R243+0x5100], [R2.64+0x80], !P3 ;  /* 0x0510008002f36fae */ /* 0x0005e2000d901d4e */
[----:B----4-:R-:W-:Y:S02]  /*8470*/  FMUL.FTZ R29, R44, c[0x0][0x320] ;  /* 0x0000c8002c1d7a20 */ /* 0x010fe40000410000 */
[----:B------:R-:W-:Y:S02]  /*8480*/  FMUL.FTZ R24, R24, c[0x0][0x320] ;  /* 0x0000c80018187a20 */ /* 0x000fe40000410000 */
[----:B------:R-:W-:Y:S01]  /*8490*/  FMUL.FTZ R25, R25, c[0x0][0x320] ;  /* 0x0000c80019197a20 */ /* 0x000fe20000410000 */
[----:B------:R4:W2:Y:S01]  /*84a0*/  MUFU.TANH R213, R15 ;  /* 0x0000000f00d57308 */ /* 0x0008a20000002400 */
[----:B------:R-:W-:Y:S01]  /*84b0*/  IMAD R0, R242, -0x30, RZ ;  /* 0xffffffd0f2007824 */ /* 0x000fe200078e02ff */
[----:B------:R3:W-:Y:S01]  /*84c0*/  @P6 LDGSTS.E.BYPASS.LTC128B.128 [R243+0x4100], [R6.64], !P4 ;  /* 0x0410000006f36fae */ /* 0x0007e2000e101d4e */
[----:B------:R-:W-:Y:S07]  /*84d0*/  FMUL.FTZ R30, R39, c[0x0][0x320] ;  /* 0x0000c800271e7a20 */ /* 0x000fee0000410000 */
[----:B------:R-:W2:Y:S01]  /*84e0*/  MUFU.TANH R12, R12 ;  /* 0x0000000c000c7308 */ /* 0x000ea20000002400 */
[----:B------:R3:W-:Y:S01]  /*84f0*/  @P6 LDGSTS.E.BYPASS.LTC128B.128 [R243+0x5900], [R6.64+0x80], !P3 ;  /* 0x0590008006f36fae */ /* 0x0007e2000d901d4e */
[----:B-1----:R-:W-:Y:S07]  /*8500*/  FMUL.FTZ R31, R38, c[0x0][0x320] ;  /* 0x0000c800261f7a20 */ /* 0x002fee0000410000 */
[----:B------:R-:W0:Y:S01]  /*8510*/  LDGDEPBAR ;  /* 0x00000000000079af */ /* 0x000e220000000000 */
[----:B------:R4:W1:Y:S10]  /*8520*/  MUFU.TANH R199, R18 ;  /* 0x0000001200c77308 */ /* 0x0008740000002400 */
[----:B------:R4:W1:Y:S10]  /*8530*/  MUFU.TANH R141, R23 ;  /* 0x00000017008d7308 */ /* 0x0008740000002400 */
[----:B------:R4:W1:Y:S10]  /*8540*/  MUFU.TANH R203, R24 ;  /* 0x0000001800cb7308 */ /* 0x0008740000002400 */
[----:B------:R4:W1:Y:S10]  /*8550*/  MUFU.TANH R200, R25 ;  /* 0x0000001900c87308 */ /* 0x0008740000002400 */
        /* <DEDUP_REMOVED lines=19> */
[----:B--2---:R-:W-:Y:S02]  /*8690*/  @P0 MOV R5, R10 ;  /* 0x0000000a00050202 */ /* 0x004fe40000000f00 */
[----:B------:R-:W-:Y:S02]  /*86a0*/  PLOP3.LUT P0, PT, PT, PT, UP2, 0x40, 0x0 ;  /* 0x000000000000781c */ /* 0x000fe40003f0e828 */
[----:B---3--:R-:W-:Y:S01]  /*86b0*/  IADD3 R7, -R36, 0x1, R0 ;  /* 0x0000000124077810 */ /* 0x008fe20007ffe100 */
[----:B------:R-:W2:Y:S03]  /*86c0*/  SHFL.IDX PT, R4, R5, RZ, 0x1c1f ;  /* 0x001c1fff05047589 */ /* 0x000ea600000e0000 */
[----:B------:R-:W-:Y:S01]  /*86d0*/  IADD3 R7, R7, c[0x0][0x1d0], RZ ;  /* 0x0000740007077a10 */ /* 0x000fe20007ffe0ff */
[----:B------:R-:W3:Y:S03]  /*86e0*/  MUFU.TANH R19, R19 ;  /* 0x0000001300137308 */ /* 0x000ee60000002400 */
[----:B------:R-:W-:Y:S04]  /*86f0*/  IADD3 R7, R7, -c[0x0][0x168], RZ ;  /* 0x80005a0007077a10 */ /* 0x000fe80007ffe0ff */
[C---:B------:R-:W-:Y:S02]  /*8700*/  IADD3 R6, R7.reuse, c[0x0][0x328], RZ ;  /* 0x0000ca0007067a10 */ /* 0x040fe40007ffe0ff */
[----:B------:R-:W-:Y:S02]  /*8710*/  IADD3 R7, R7, UR6, RZ ;  /* 0x0000000607077c10 */ /* 0x000fe4000fffe0ff */
[----:B--2---:R-:W-:Y:S02]  /*8720*/  IADD3 R3, R6, R4, RZ ;  /* 0x0000000406037210 */ /* 0x004fe40007ffe0ff */
[----:B------:R-:W-:Y:S01]  /*8730*/  IADD3 R2, R4, R7, RZ ;  /* 0x0000000704027210 */ /* 0x000fe20007ffe0ff */
[----:B------:R-:W-:-:S05]  /*8740*/  @P0 BRA `(.L_x_470) ;  /* 0x0000019000000947 */ /* 0x000fca0003800000 */
[----:B-1--4-:R-:W-:Y:S01]  /*8750*/  IADD3 R4, R4, c[0x0][0x1d0], RZ ;  /* 0x0000740004047a10 */ /* 0x012fe20007ffe0ff */
        /* <DEDUP_REMOVED lines=13> */
.L_x_472:
[----:B------:R-:W-:Y:S04]  /*8830*/  MOV R8, c[0x0][0x32c] ;  /* 0x0000cb0000087a02 */ /* 0x000fe80000000f00 */
[----:B------:R-:W-:Y:S11]  /*8840*/  ISETP.NE.AND P0, PT, R8, 0x1, PT ;  /* 0x000000010800780c */ /* 0x000ff60003f05270 */
[----:B------:R-:W-:Y:S02]  /*8850*/  @!UPT UIADD3 URZ, URZ, URZ, URZ ;  /* 0x0000003f3f3ff290 */ /* 0x000fe4000fffe03f */
[----:B------:R-:W-:Y:S05]  /*8860*/  @P0 IMAD.HI.U32 R8, R4, c[0x0][0x330], RZ ;  /* 0x0000cc0004080a27 */ /* 0x000fea00078e00ff */
[----:B------:R-:W-:Y:S02]  /*8870*/  @P0 SHF.R.U32.HI R4, RZ, c[0x0][0x334], R8 ;  /* 0x0000cd00ff040a19 */ /* 0x000fe40000011608 */
.L_x_473:
[----:B------:R-:W-:Y:S05]  /*8880*/  BSYNC B0 ;  /* 0x0000000000007941 */ /* 0x000fea0003800000 */
.L_x_471:
[----:B------:R-:W-:Y:S04]  /*8890*/  IMAD.IADD R8, R0, 0x1, -R36 ;  /* 0x0000000100087824 */ /* 0x000fe800078e0a24 */
[----:B------:R-:W-:Y:S05]  /*88a0*/  IMAD R4, R4, c[0x0][0x32c], R8 ;  /* 0x0000cb0004047a24 */ /* 0x000fea00078e0208 */
[----:B------:R-:W-:Y:S02]  /*88b0*/  IADD3 R8, R4, c[0x0][0x32c], RZ ;  /* 0x0000cb0004087a10 */ /* 0x000fe40007ffe0ff */
[----:B------:R-:W-:Y:S02]  /*88c0*/  IMNMX R2, R2, R4, !PT ;  /* 0x0000000402027217 */ /* 0x000fe40007800200 */
[----:B------:R-:W-:Y:S02]  /*88d0*/  IMNMX R3, R3, R8, PT ;  /* 0x0000000803037217 */ /* 0x000fe40003800200 */
.L_x_470:
[C---:B-1--4-:R-:W-:Y:S01]  /*88e0*/  ISETP.GE.AND P0, PT, R0.reuse, 0x1, PT ;  /* 0x000000010000780c */ /* 0x052fe20003f06270 */
[----:B------:R-:W1:Y:S01]  /*88f0*/  SHFL.IDX PT, R4, R5, 0x1, 0x1c1f ;  /* 0x003c1f0005047f89 */ /* 0x000e6200000e0000 */
[----:B------:R-:W-:Y:S02]  /*8900*/  ISETP.GE.AND P2, PT, R0, 0x9, PT ;  /* 0x000000090000780c */ /* 0x000fe40003f46270 */
[----:B------:R-:W-:Y:S02]  /*8910*/  P2R R15, PR, RZ, 0x1 ;  /* 0x00000001ff0f7803 */ /* 0x000fe40000000000 */
[----:B------:R-:W-:Y:S02]  /*8920*/  ISETP.GT.AND P0, PT, R2, RZ, !P0 ;  /* 0x000000ff0200720c */ /* 0x000fe40004704270 */
[----:B------:R-:W-:Y:S02]  /*8930*/  ISETP.GE.AND P1, PT, R0, 0x2, PT ;  /* 0x000000020000780c */ /* 0x000fe40003f26270 */
[----:B------:R-:W-:Y:S02]  /*8940*/  ISETP.LT.OR P0, PT, R3, 0x1, P0 ;  /* 0x000000010300780c */ /* 0x000fe40000701670 */
[----:B------:R-:W-:Y:S02]  /*8950*/  P2R R14, PR, RZ, 0x2 ;  /* 0x00000002ff0e7803 */ /* 0x000fe40000000000 */
[----:B------:R-:W-:Y:S02]  /*8960*/  FSEL R18, R201, -INF , !P0 ;  /* 0xff800000c9127808 */ /* 0x000fe40004000000 */
[C---:B------:R-:W-:Y:S02]  /*8970*/  ISETP.GT.AND P0, PT, R2.reuse, 0x8, !P2 ;  /* 0x000000080200780c */ /* 0x040fe40005704270 */
[----:B------:R-:W-:Y:S02]  /*8980*/  ISETP.GT.AND P1, PT, R2, 0x1, !P1 ;  /* 0x000000010200780c */ /* 0x000fe40004f24270 */
[----:B------:R-:W-:Y:S02]  /*8990*/  P2R R13, PR, RZ, 0x4 ;  /* 0x00000004ff0d7803 */ /* 0x000fe40000000000 */
[C---:B------:R-:W-:Y:S02]  /*89a0*/  ISETP.LT.OR P0, PT, R3.reuse, 0x9, P0 ;  /* 0x000000090300780c */ /* 0x040fe40000701670 */
[----:B------:R-:W-:Y:S02]  /*89b0*/  ISETP.GE.AND P2, PT, R0, 0xa, PT ;  /* 0x0000000a0000780c */ /* 0x000fe40003f46270 */
[C---:B------:R-:W-:Y:S02]  /*89c0*/  ISETP.LT.OR P1, PT, R3.reuse, 0x2, P1 ;  /* 0x000000020300780c */ /* 0x040fe40000f21670 */
[----:B------:R-:W-:Y:S02]  /*89d0*/  FSEL R25, R12, -INF , !P0 ;  /* 0xff8000000c197808 */ /* 0x000fe40004000000 */
[----:B------:R-:W-:Y:S02]  /*89e0*/  ISETP.GT.AND P0, PT, R2, 0x9, !P2 ;  /* 0x000000090200780c */ /* 0x000fe40005704270 */
[----:B------:R-:W-:Y:S02]  /*89f0*/  FSEL R23, R196, -INF , !P1 ;  /* 0xff800000c4177808 */ /* 0x000fe40004800000 */
[C---:B------:R-:W-:Y:S02]  /*8a00*/  ISETP.LT.OR P0, PT, R3.reuse, 0xa, P0 ;  /* 0x0000000a0300780c */ /* 0x040fe40000701670 */
[----:B------:R-:W-:Y:S02]  /*8a10*/  ISETP.GE.AND P1, PT, R0, 0x11, PT ;  /* 0x000000110000780c */ /* 0x000fe40003f26270 */
[----:B------:R-:W-:Y:S02]  /*8a20*/  FSEL R24, R136, -INF , !P0 ;  /* 0xff80000088187808 */ /* 0x000fe40004000000 */
[----:B------:R-:W-:Y:S02]  /*8a30*/  ISETP.GT.AND P0, PT, R2, 0x10, !P1 ;  /* 0x000000100200780c */ /* 0x000fe40004f04270 */
[----:B------:R-:W-:Y:S02]  /*8a40*/  P2R R11, PR, RZ, 0x2 ;  /* 0x00000002ff0b7803 */ /* 0x000fe40000000000 */
[----:B------:R-:W-:Y:S02]  /*8a50*/  ISETP.LT.OR P0, PT, R3, 0x11, P0 ;  /* 0x000000110300780c */ /* 0x000fe40000701670 */
        /* <DEDUP_REMOVED lines=14> */
[C---:B------:R-:W-:Y:S02]  /*8b40*/  ISETP.LT.OR P0, PT, R3.reuse, 0x1a, P0 ;  /* 0x0000001a0300780c */ /* 0x040fe40000701670 */
[----:B------:R-:W-:Y:S02]  /*8b50*/  ISETP.GE.AND P1, PT, R0, 0x21, PT ;  /* 0x000000210000780c */ /* 0x000fe40003f26270 */
[----:B------:R-:W-:Y:S02]  /*8b60*/  FSEL R204, R26, -INF , !P0 ;  /* 0xff8000001acc7808 */ /* 0x000fe40004000000 */
[----:B------:R-:W-:Y:S02]  /*8b70*/  ISETP.GT.AND P0, PT, R2, 0x20, !P1 ;  /* 0x000000200200780c */ /* 0x000fe40004f04270 */
[C---:B------:R-:W-:Y:S02]  /*8b80*/  ISETP.GE.AND P6, PT, R0.reuse, 0x22, PT ;  /* 0x000000220000780c */ /* 0x040fe40003fc6270 */
[C---:B------:R-:W-:Y:S02]  /*8b90*/  ISETP.LT.OR P0, PT, R3.reuse, 0x21, P0 ;  /* 0x000000210300780c */ /* 0x040fe40000701670 */
[----:B------:R-:W-:Y:S02]  /*8ba0*/  ISETP.GE.AND P5, PT, R0, 0x29, PT ;  /* 0x000000290000780c */ /* 0x000fe40003fa6270 */
[----:B------:R-:W-:Y:S02]  /*8bb0*/  FSEL R218, R22, -INF , !P0 ;  /* 0xff80000016da7808 */ /* 0x000fe40004000000 */
[C---:B------:R-:W-:Y:S02]  /*8bc0*/  ISETP.GT.AND P0, PT, R2.reuse, 0x21, !P6 ;  /* 0x000000210200780c */ /* 0x040fe40007704270 */
[----:B------:R-:W-:Y:S02]  /*8bd0*/  P2R R12, PR, RZ, 0x4 ;  /* 0x00000004ff0c7803 */ /* 0x000fe40000000000 */
[----:B------:R-:W-:Y:S04]  /*8be0*/  ISETP.LT.OR P0, PT, R3, 0x22, P0 ;  /* 0x000000220300780c */ /* 0x000fe80000701670 */
[----:B------:R-:W-:Y:S02]  /*8bf0*/  FSEL R222, R21, -INF , !P0 ;  /* 0xff80000015de7808 */ /* 0x000fe40004000000 */
[----:B------:R-:W-:Y:S04]  /*8c00*/  ISETP.GT.AND P0, PT, R2, 0x28, !P5 ;  /* 0x000000280200780c */ /* 0x000fe80006f04270 */
[----:B------:R-:W-:Y:S04]  /*8c10*/  ISETP.LT.OR P0, PT, R3, 0x29, P0 ;  /* 0x000000290300780c */ /* 0x000fe80000701670 */
[----:B------:R-:W-:Y:S02]  /*8c20*/  FSEL R247, R17, -INF , !P0 ;  /* 0xff80000011f77808 */ /* 0x000fe40004000000 */
[----:B------:R-:W-:Y:S04]  /*8c30*/  ISETP.GE.AND P0, PT, R0, 0x2a, PT ;  /* 0x0000002a0000780c */ /* 0x000fe80003f06270 */
[----:B------:R-:W-:Y:S01]  /*8c40*/  ISETP.GT.AND P2, PT, R2, 0x29, !P0 ;  /* 0x000000290200780c */ /* 0x000fe20004744270 */
[--C-:B-1----:R-:W-:Y:S03]  /*8c50*/  IMAD.IADD R2, R7, 0x1, R4.reuse ;  /* 0x0000000107027824 */ /* 0x102fe600078e0204 */
[----:B------:R-:W-:Y:S01]  /*8c60*/  ISETP.LT.OR P2, PT, R3, 0x2a, P2 ;  /* 0x0000002a0300780c */ /* 0x000fe20001741670 */
[----:B------:R-:W-:Y:S03]  /*8c70*/  IMAD.IADD R3, R6, 0x1, R4 ;  /* 0x0000000106037824 */ /* 0x000fe600078e0204 */
        /* <DEDUP_REMOVED lines=18> */
.L_x_476:
[----:B------:R-:W-:Y:S04]  /*8da0*/  MOV R16, c[0x0][0x32c] ;  /* 0x0000cb0000107a02 */ /* 0x000fe80000000f00 */
[----:B------:R-:W-:Y:S11]  /*8db0*/  ISETP.NE.AND P2, PT, R16, 0x1, PT ;  /* 0x000000011000780c */ /* 0x000ff60003f45270 */
[----:B------:R-:W-:Y:S02]  /*8dc0*/  @!UPT UIADD3 URZ, URZ, URZ, URZ ;  /* 0x0000003f3f3ff290 */ /* 0x000fe4000fffe03f */
[----:B------:R-:W-:Y:S05]  /*8dd0*/  @P2 IMAD.HI.U32 R16, R4, c[0x0][0x330], RZ ;  /* 0x0000cc0004102a27 */ /* 0x000fea00078e00ff */
[----:B------:R-:W-:Y:S02]  /*8de0*/  @P2 SHF.R.U32.HI R4, RZ, c[0x0][0x334], R16 ;  /* 0x0000cd00ff042a19 */ /* 0x000fe40000011610 */
.L_x_477:
[----:B------:R-:W-:Y:S05]  /*8df0*/  BSYNC B0 ;  /* 0x0000000000007941 */ /* 0x000fea0003800000 */
.L_x_475:
[----:B------:R-:W-:Y:S04]  /*8e00*/  IMAD.IADD R16, R0, 0x1, -R36 ;  /* 0x0000000100107824 */ /* 0x000fe800078e0a24 */
[----:B------:R-:W-:Y:S05]  /*8e10*/  IMAD R4, R4, c[0x0][0x32c], R16 ;  /* 0x0000cb0004047a24 */ /* 0x000fea00078e0210 */
[----:B------:R-:W-:Y:S02]  /*8e20*/  IADD3 R16, R4, c[0x0][0x32c], RZ ;  /* 0x0000cb0004107a10 */ /* 0x000fe40007ffe0ff */
[----:B------:R-:W-:Y:S02]  /*8e30*/  IMNMX R2, R2, R4, !PT ;  /* 0x0000000402027217 */ /* 0x000fe40007800200 */
[----:B------:R-:W-:Y:S02]  /*8e40*/  IMNMX R3, R3, R16, PT ;  /* 0x0000001003037217 */ /* 0x000fe40003800200 */
.L_x_474:
[----:B------:R-:W-:Y:S01]  /*8e50*/  ISETP.NE.AND P2, PT, R14, RZ, PT ;  /* 0x000000ff0e00720c */ /* 0x000fe20003f45270 */
[----:B------:R-:W1:Y:S03]  /*8e60*/  SHFL.IDX PT, R4, R5, 0x2, 0x1c1f ;  /* 0x005c1f0005047f89 */ /* 0x000e6600000e0000 */
[----:B------:R-:W-:Y:S04]  /*8e70*/  ISETP.GT.AND P2, PT, R2, 0x1, !P2 ;  /* 0x000000010200780c */ /* 0x000fe80005744270 */
[----:B------:R-:W-:Y:S04]  /*8e80*/  ISETP.LT.OR P2, PT, R3, 0x2, P2 ;  /* 0x000000020300780c */ /* 0x000fe80001741670 */
[----:B------:R-:W-:Y:S02]  /*8e90*/  FSEL R21, R202, -INF , !P2 ;  /* 0xff800000ca157808 */ /* 0x000fe40005000000 */
[----:B------:R-:W-:Y:S04]  /*8ea0*/  ISETP.NE.AND P2, PT, R13, RZ, PT ;  /* 0x000000ff0d00720c */ /* 0x000fe80003f45270 */
[----:B------:R-:W-:Y:S04]  /*8eb0*/  ISETP.GT.AND P2, PT, R2, 0x8, !P2 ;  /* 0x000000080200780c */ /* 0x000fe80005744270 */
[----:B------:R-:W-:Y:S04]  /*8ec0*/  ISETP.LT.OR P2, PT, R3, 0x9, P2 ;  /* 0x000000090300780c */ /* 0x000fe80001741670 */
[----:B------:R-:W-:Y:S02]  /*8ed0*/  FSEL R22, R199, -INF , !P2 ;  /* 0xff800000c7167808 */ /* 0x000fe40005000000 */
[----:B------:R-:W-:Y:S04]  /*8ee0*/  ISETP.NE.AND P2, PT, R12, RZ, PT ;  /* 0x000000ff0c00720c */ /* 0x000fe80003f45270 */
[C---:B------:R-:W-:Y:S04]  /*8ef0*/  ISETP.GT.AND P2, PT, R2.reuse, 0x9, !P2 ;  /* 0x000000090200780c */ /* 0x040fe80005744270 */
[----:B------:R-:W-:Y:S04]  /*8f00*/  ISETP.LT.OR P2, PT, R3, 0xa, P2 ;  /* 0x0000000a0300780c */ /* 0x000fe80001741670 */
[----:B------:R-:W-:Y:S02]  /*8f10*/  FSEL R27, R197, -INF , !P2 ;  /* 0xff800000c51b7808 */ /* 0x000fe40005000000 */
[----:B------:R-:W-:Y:S04]  /*8f20*/  ISETP.NE.AND P2, PT, R11, RZ, PT ;  /* 0x000000ff0b00720c */ /* 0x000fe80003f45270 */
[----:B------:R-:W-:Y:S04]  /*8f30*/  ISETP.GT.AND P2, PT, R2, 0x10, !P2 ;  /* 0x000000100200780c */ /* 0x000fe80005744270 */
[C---:B------:R-:W-:Y:S04]  /*8f40*/  ISETP.LT.OR P2, PT, R3.reuse, 0x11, P2 ;  /* 0x000000110300780c */ /* 0x040fe80001741670 */
        /* <DEDUP_REMOVED lines=13> */
[C---:B------:R-:W-:Y:S04]  /*9020*/  ISETP.GT.AND P2, PT, R2.reuse, 0x20, !P1 ;  /* 0x000000200200780c */ /* 0x040fe80004f44270 */
[----:B------:R-:W-:Y:S04]  /*9030*/  ISETP.LT.OR P2, PT, R3, 0x21, P2 ;  /* 0x000000210300780c */ /* 0x000fe80001741670 */
[----:B------:R-:W-:Y:S02]  /*9040*/  FSEL R216, R31, -INF , !P2 ;  /* 0xff8000001fd87808 */ /* 0x000fe40005000000 */
[----:B------:R-:W-:Y:S04]  /*9050*/  ISETP.GT.AND P2, PT, R2, 0x21, !P6 ;  /* 0x000000210200780c */ /* 0x000fe80007744270 */
[C---:B------:R-:W-:Y:S04]  /*9060*/  ISETP.LT.OR P2, PT, R3.reuse, 0x22, P2 ;  /* 0x000000220300780c */ /* 0x040fe80001741670 */
[----:B------:R-:W-:Y:S02]  /*9070*/  FSEL R217, R30, -INF , !P2 ;  /* 0xff8000001ed97808 */ /* 0x000fe40005000000 */
[----:B------:R-:W-:Y:S04]  /*9080*/  ISETP.GT.AND P2, PT, R2, 0x28, !P5 ;  /* 0x000000280200780c */ /* 0x000fe80006f44270 */
[----:B------:R-:W-:Y:S04]  /*9090*/  ISETP.LT.OR P2, PT, R3, 0x29, P2 ;  /* 0x000000290300780c */ /* 0x000fe80001741670 */
[----:B------:R-:W-:Y:S02]  /*90a0*/  FSEL R244, R20, -INF , !P2 ;  /* 0xff80000014f47808 */ /* 0x000fe40005000000 */
[----:B------:R-:W-:Y:S04]  /*90b0*/  ISETP.NE.AND P2, PT, R15, RZ, PT ;  /* 0x000000ff0f00720c */ /* 0x000fe80003f45270 */
[----:B------:R-:W-:Y:S04]  /*90c0*/  ISETP.GT.AND P2, PT, R2, RZ, !P2 ;  /* 0x000000ff0200720c */ /* 0x000fe80005744270 */
[----:B------:R-:W-:Y:S04]  /*90d0*/  ISETP.LT.OR P2, PT, R3, 0x1, P2 ;  /* 0x000000010300780c */ /* 0x000fe80001741670 */
[----:B------:R-:W-:Y:S02]  /*90e0*/  FSEL R17, R210, -INF , !P2 ;  /* 0xff800000d2117808 */ /* 0x000fe40005000000 */
[----:B------:R-:W-:Y:S01]  /*90f0*/  ISETP.GT.AND P2, PT, R2, 0x29, !P0 ;  /* 0x000000290200780c */ /* 0x000fe20004744270 */
[--C-:B-1----:R-:W-:Y:S03]  /*9100*/  IMAD.IADD R2, R7, 0x1, R4.reuse ;  /* 0x0000000107027824 */ /* 0x102fe600078e0204 */
[----:B------:R-:W-:Y:S01]  /*9110*/  ISETP.LT.OR P2, PT, R3, 0x2a, P2 ;  /* 0x0000002a0300780c */ /* 0x000fe20001741670 */
[----:B------:R-:W-:Y:S03]  /*9120*/  IMAD.IADD R3, R6, 0x1, R4 ;  /* 0x0000000106037824 */ /* 0x000fe600078e0204 */
[----:B---3--:R-:W-:Y:S02]  /*9130*/  FSEL R246, R19, -INF , !P2 ;  /* 0xff80000013f67808 */ /* 0x008fe40005000000 */
        /* <DEDUP_REMOVED lines=17> */
.L_x_480:
[----:B------:R-:W-:Y:S04]  /*9250*/  MOV R16, c[0x0][0x32c] ;  /* 0x0000cb0000107a02 */ /* 0x000fe80000000f00 */
[----:B------:R-:W-:Y:S11]  /*9260*/  ISETP.NE.AND P2, PT, R16, 0x1, PT ;  /* 0x000000011000780c */ /* 0x000ff60003f45270 */
[----:B------:R-:W-:Y:S02]  /*9270*/  @!UPT UIADD3 URZ, URZ, URZ, URZ ;  /* 0x0000003f3f3ff290 */ /* 0x000fe4000fffe03f */
[----:B------:R-:W-:Y:S05]  /*9280*/  @P2 IMAD.HI.U32 R16, R4, c[0x0][0x330], RZ ;  /* 0x0000cc0004102a27 */ /* 0x000fea00078e00ff */
[----:B------:R-:W-:Y:S02]  /*9290*/  @P2 SHF.R.U32.HI R4, RZ, c[0x0][0x334], R16 ;  /* 0x0000cd00ff042a19 */ /* 0x000fe40000011610 */
.L_x_481:
[----:B------:R-:W-:Y:S05]  /*92a0*/  BSYNC B0 ;  /* 0x0000000000007941 */ /* 0x000fea0003800000 */
.L_x_479:
[----:B------:R-:W-:Y:S04]  /*92b0*/  IMAD.IADD R16, R0, 0x1, -R36 ;  /* 0x0000000100107824 */ /* 0x000fe800078e0a24 */
[----:B------:R-:W-:Y:S05]  /*92c0*/  IMAD R4, R4, c[0x0][0x32c], R16 ;  /* 0x0000cb0004047a24 */ /* 0x000fea00078e0210 */
[----:B------:R-:W-:Y:S02]  /*92d0*/  IADD3 R16, R4, c[0x0][0x32c], RZ ;  /* 0x0000cb0004107a10 */ /* 0x000fe40007ffe0ff */
[----:B------:R-:W-:Y:S02]  /*92e0*/  IMNMX R2, R2, R4, !PT ;  /* 0x0000000402027217 */ /* 0x000fe40007800200 */
[----:B------:R-:W-:Y:S02]  /*92f0*/  IMNMX R3, R3, R16, PT ;  /* 0x0000001003037217 */ /* 0x000fe40003800200 */
.L_x_478:
[----:B------:R-:W-:Y:S01]  /*9300*/  ISETP.NE.AND P2, PT, R14, RZ, PT ;  /* 0x000000ff0e00720c */ /* 0x000fe20003f45270 */
[----:B------:R-:W1:Y:S03]  /*9310*/  SHFL.IDX PT, R4, R5, 0x3, 0x1c1f ;  /* 0x007c1f0005047f89 */ /* 0x000e6600000e0000 */
[C---:B------:R-:W-:Y:S04]  /*9320*/  ISETP.GT.AND P2, PT, R2.reuse, 0x1, !P2 ;  /* 0x000000010200780c */ /* 0x040fe80005744270 */
[----:B------:R-:W-:Y:S04]  /*9330*/  ISETP.LT.OR P2, PT, R3, 0x2, P2 ;  /* 0x000000020300780c */ /* 0x000fe80001741670 */
[----:B------:R-:W-:Y:S02]  /*9340*/  FSEL R20, R211, -INF , !P2 ;  /* 0xff800000d3147808 */ /* 0x000fe40005000000 */
[----:B------:R-:W-:Y:S04]  /*9350*/  ISETP.NE.AND P2, PT, R13, RZ, PT ;  /* 0x000000ff0d00720c */ /* 0x000fe80003f45270 */
        /* <DEDUP_REMOVED lines=29> */
[C---:B------:R-:W-:Y:S04]  /*9530*/  ISETP.GT.AND P2, PT, R2.reuse, 0x28, !P5 ;  /* 0x000000280200780c */ /* 0x040fe80006f44270 */
[----:B------:R-:W-:Y:S04]  /*9540*/  ISETP.LT.OR P2, PT, R3, 0x29, P2 ;  /* 0x000000290300780c */ /* 0x000fe80001741670 */
[----:B------:R-:W-:Y:S02]  /*9550*/  FSEL R245, R29, -INF , !P2 ;  /* 0xff8000001df57808 */ /* 0x000fe40005000000 */
[----:B------:R-:W-:Y:S04]  /*9560*/  ISETP.NE.AND P2, PT, R15, RZ, PT ;  /* 0x000000ff0f00720c */ /* 0x000fe80003f45270 */
[C---:B------:R-:W-:Y:S04]  /*9570*/  ISETP.GT.AND P2, PT, R2.reuse, RZ, !P2 ;  /* 0x000000ff0200720c */ /* 0x040fe80005744270 */
[----:B------:R-:W-:Y:S04]  /*9580*/  ISETP.LT.OR P2, PT, R3, 0x1, P2 ;  /* 0x000000010300780c */ /* 0x000fe80001741670 */
[----:B------:R-:W-:Y:S02]  /*9590*/  FSEL R16, R215, -INF , !P2 ;  /* 0xff800000d7107808 */ /* 0x000fe40005000000 */
        /* <DEDUP_REMOVED lines=22> */
.L_x_484:
[----:B------:R-:W-:Y:S04]  /*9700*/  MOV R5, c[0x0][0x32c] ;  /* 0x0000cb0000057a02 */ /* 0x000fe80000000f00 */
[----:B------:R-:W-:Y:S11]  /*9710*/  ISETP.NE.AND P2, PT, R5, 0x1, PT ;  /* 0x000000010500780c */ /* 0x000ff60003f45270 */
[----:B------:R-:W-:Y:S02]  /*9720*/  @!UPT UIADD3 URZ, URZ, URZ, URZ ;  /* 0x0000003f3f3ff290 */ /* 0x000fe4000fffe03f */
[----:B------:R-:W-:Y:S05]  /*9730*/  @P2 IMAD.HI.U32 R5, R4, c[0x0][0x330], RZ ;  /* 0x0000cc0004052a27 */ /* 0x000fea00078e00ff */
[----:B------:R-:W-:Y:S02]  /*9740*/  @P2 SHF.R.U32.HI R4, RZ, c[0x0][0x334], R5 ;  /* 0x0000cd00ff042a19 */ /* 0x000fe40000011605 */
.L_x_485:
[----:B------:R-:W-:Y:S05]  /*9750*/  BSYNC B0 ;  /* 0x0000000000007941 */ /* 0x000fea0003800000 */
.L_x_483:
[----:B------:R-:W-:Y:S04]  /*9760*/  IMAD.IADD R0, R0, 0x1, -R36 ;  /* 0x0000000100007824 */ /* 0x000fe800078e0a24 */
[----:B------:R-:W-:Y:S05]  /*9770*/  IMAD R4, R4, c[0x0][0x32c], R0 ;  /* 0x0000cb0004047a24 */ /* 0x000fea00078e0200 */
[----:B------:R-:W-:Y:S02]  /*9780*/  IADD3 R0, R4, c[0x0][0x32c], RZ ;  /* 0x0000cb0004007a10 */ /* 0x000fe40007ffe0ff */
[----:B------:R-:W-:Y:S02]  /*9790*/  IMNMX R2, R2, R4, !PT ;  /* 0x0000000402027217 */ /* 0x000fe40007800200 */
[----:B------:R-:W-:Y:S02]  /*97a0*/  IMNMX R3, R3, R0, PT ;  /* 0x0000000003037217 */ /* 0x000fe40003800200 */
.L_x_482:
[----:B------:R-:W-:Y:S02]  /*97b0*/  FMNMX.FTZ R137, R18, R132, !PT ;  /* 0x0000008412897209 */ /* 0x000fe40007810000 */
[----:B------:R-:W-:Y:S02]  /*97c0*/  ISETP.NE.AND P2, PT, R15, RZ, PT ;  /* 0x000000ff0f00720c */ /* 0x000fe40003f45270 */
[----:B------:R-:W-:Y:S02]  /*97d0*/  FMNMX.FTZ R137, R23, R137, !PT ;  /* 0x0000008917897209 */ /* 0x000fe40007810000 */
[----:B------:R-:W-:Y:S02]  /*97e0*/  ISETP.GT.AND P2, PT, R2, RZ, !P2 ;  /* 0x000000ff0200720c */ /* 0x000fe40005744270 */
[----:B------:R-:W-:Y:S02]  /*97f0*/  FMNMX.FTZ R137, R25, R137, !PT ;  /* 0x0000008919897209 */ /* 0x000fe40007810000 */
[----:B------:R-:W-:Y:S02]  /*9800*/  ISETP.LT.OR P2, PT, R3, 0x1, P2 ;  /* 0x000000010300780c */ /* 0x000fe40001741670 */
[----:B------:R-:W-:Y:S02]  /*9810*/  FMNMX.FTZ R137, R24, R137, !PT ;  /* 0x0000008918897209 */ /* 0x000fe40007810000 */
[----:B------:R-:W-:Y:S02]  /*9820*/  FMNMX.FTZ R0, R17, R134, !PT ;  /* 0x0000008611007209 */ /* 0x000fe40007810000 */
[----:B------:R-:W-:Y:S02]  /*9830*/  FMNMX.FTZ R137, R196, R137, !PT ;  /* 0x00000089c4897209 */ /* 0x000fe40007810000 */
[----:B------:R-:W-:Y:S02]  /*9840*/  FSEL R5, R221, -INF , !P2 ;  /* 0xff800000dd057808 */ /* 0x000fe40005000000 */
[----:B------:R-:W-:Y:S02]  /*9850*/  FMNMX.FTZ R137, R198, R137, !PT ;  /* 0x00000089c6897209 */ /* 0x000fe40007810000 */
[----:B------:R-:W-:Y:S02]  /*9860*/  ISETP.NE.AND P2, PT, R14, RZ, PT ;  /* 0x000000ff0e00720c */ /* 0x000fe40003f45270 */
[----:B------:R-:W-:Y:S02]  /*9870*/  FMNMX.FTZ R137, R201, R137, !PT ;  /* 0x00000089c9897209 */ /* 0x000fe40007810000 */
[----:B------:R-:W-:Y:S02]  /*9880*/  FMNMX.FTZ R0, R21, R0, !PT ;  /* 0x0000000015007209 */ /* 0x000fe40007810000 */
[----:B------:R-:W-:Y:S02]  /*9890*/  FMNMX.FTZ R137, R204, R137, !PT ;  /* 0x00000089cc897209 */ /* 0x000fe40007810000 */
[----:B------:R-:W-:Y:S02]  /*98a0*/  ISETP.GT.AND P2, PT, R2, 0x1, !P2 ;  /* 0x000000010200780c */ /* 0x000fe40005744270 */
[----:B------:R-:W-:Y:S02]  /*98b0*/  FMNMX.FTZ R137, R218, R137, !PT ;  /* 0x00000089da897209 */ /* 0x000fe40007810000 */
[----:B------:R-:W-:Y:S02]  /*98c0*/  FMNMX.FTZ R0, R22, R0, !PT ;  /* 0x0000000016007209 */ /* 0x000fe40007810000 */
[----:B------:R-:W-:Y:S02]  /*98d0*/  FMNMX.FTZ R137, R222, R137, !PT ;  /* 0x00000089de897209 */ /* 0x000fe40007810000 */
[----:B------:R-:W-:Y:S02]  /*98e0*/  ISETP.LT.OR P2, PT, R3, 0x2, P2 ;  /* 0x000000020300780c */ /* 0x000fe40001741670 */
[----:B------:R-:W-:Y:S02]  /*98f0*/  FMNMX.FTZ R0, R27, R0, !PT ;  /* 0x000000001b007209 */ /* 0x000fe40007810000 */
[----:B------:R-:W-:Y:S02]  /*9900*/  FSEL R7, R220, -INF , !P2 ;  /* 0xff800000dc077808 */ /* 0x000fe40005000000 */
[----:B------:R-:W-:Y:S02]  /*9910*/  ISETP.NE.AND P2, PT, R13, RZ, PT ;  /* 0x000000ff0d00720c */ /* 0x000fe40003f45270 */
[----:B------:R-:W-:Y:S02]  /*9920*/  FMNMX.FTZ R137, R247, R137, !PT ;  /* 0x00000089f7897209 */ /* 0x000fe40007810000 */
[----:B------:R-:W-:Y:S02]  /*9930*/  FMNMX.FTZ R0, R197, R0, !PT ;  /* 0x00000000c5007209 */ /* 0x000fe40007810000 */
[----:B------:R-:W-:Y:S02]  /*9940*/  ISETP.GT.AND P2, PT, R2, 0x8, !P2 ;  /* 0x000000080200780c */ /* 0x000fe40005744270 */
[----:B------:R-:W-:Y:S02]  /*9950*/  FMNMX.FTZ R137, R248, R137, !PT ;  /* 0x00000089f8897209 */ /* 0x000fe40007810000 */
[----:B------:R-:W-:Y:S02]  /*9960*/  FMNMX.FTZ R0, R199, R0, !PT ;  /* 0x00000000c7007209 */ /* 0x000fe40007810000 */
[----:B------:R-:W-:Y:S01]  /*9970*/  ISETP.LT.OR P2, PT, R3, 0x9, P2 ;  /* 0x000000090300780c */ /* 0x000fe20001741670 */
[----:B------:R-:W1:Y:S01]  /*9980*/  SHFL.BFLY PT, R6, R137, 0x2, 0x1f ;  /* 0x0c401f0089067f89 */ /* 0x000e6200000e0000 */
[----:B------:R-:W-:Y:S02]  /*9990*/  FMNMX.FTZ R0, R202, R0, !PT ;  /* 0x00000000ca007209 */ /* 0x000fe40007810000 */
[----:B------:R-:W-:Y:S02]  /*99a0*/  FSEL R13, R214, -INF , !P2 ;  /* 0xff800000d60d7808 */ /* 0x000fe40005000000 */
[----:B------:R-:W-:Y:S02]  /*99b0*/  ISETP.NE.AND P2, PT, R12, RZ, PT ;  /* 0x000000ff0c00720c */ /* 0x000fe40003f45270 */
[----:B------:R-:W-:Y:S02]  /*99c0*/  FMNMX.FTZ R0, R205, R0, !PT ;  /* 0x00000000cd007209 */ /* 0x000fe40007810000 */
[----:B------:R-:W-:Y:S02]  /*99d0*/  ISETP.GT.AND P2, PT, R2, 0x9, !P2 ;  /* 0x000000090200780c */ /* 0x000fe40005744270 */
[----:B------:R-:W-:Y:S02]  /*99e0*/  FMNMX.FTZ R0, R216, R0, !PT ;  /* 0x00000000d8007209 */ /* 0x000fe40007810000 */
[----:B------:R-:W-:Y:S02]  /*99f0*/  ISETP.LT.OR P2, PT, R3, 0xa, P2 ;  /* 0x0000000a0300780c */ /* 0x000fe40001741670 */
[----:B------:R-:W-:Y:S02]  /*9a00*/  FMNMX.FTZ R0, R217, R0, !PT ;  /* 0x00000000d9007209 */ /* 0x000fe40007810000 */
[----:B------:R-:W-:Y:S02]  /*9a10*/  FSEL R12, R213, -INF , !P2 ;  /* 0xff800000d50c7808 */ /* 0x000fe40005000000 */
[----:B------:R-:W-:Y:S02]  /*9a20*/  ISETP.NE.AND P2, PT, R11, RZ, PT ;  /* 0x000000ff0b00720c */ /* 0x000fe40003f45270 */
[----:B------:R-:W-:Y:S02]  /*9a30*/  FMNMX.FTZ R0, R244, R0, !PT ;  /* 0x00000000f4007209 */ /* 0x000fe40007810000 */
[----:B------:R-:W-:Y:S02]  /*9a40*/  ISETP.GT.AND P2, PT, R2, 0x10, !P2 ;  /* 0x000000100200780c */ /* 0x000fe40005744270 */
[----:B------:R-:W-:Y:S02]  /*9a50*/  FMNMX.FTZ R0, R246, R0, !PT ;  /* 0x00000000f6007209 */ /* 0x000fe40007810000 */
[----:B------:R-:W-:Y:S02]  /*9a60*/  ISETP.LT.OR P2, PT, R3, 0x11, P2 ;  /* 0x000000110300780c */ /* 0x000fe40001741670 */
[----:B-1----:R-:W-:Y:S02]  /*9a70*/  FMNMX.FTZ R137, R137, R6, !PT ;  /* 0x0000000689897209 */ /* 0x002fe40007810000 */
[----:B------:R-:W1:Y:S01]  /*9a80*/  SHFL.BFLY PT, R6, R0, 0x2, 0x1f ;  /* 0x0c401f0000067f89 */ /* 0x000e6200000e0000 */
        /* <DEDUP_REMOVED lines=14> */
[----:B------:R-:W-:Y:S02]  /*9b70*/  FMNMX.FTZ R4, R200, R4, !PT ;  /* 0x00000004c8047209 */ /* 0x000fe40007810000 */
[----:B------:R-:W-:Y:S01]  /*9b80*/  FSEL R211, R143, -INF , !P2 ;  /* 0xff8000008fd37808 */ /* 0x000fe20005000000 */
[----:B------:R-:W1:Y:S01]  /*9b90*/  SHFL.BFLY PT, R136, R0, 0x1, 0x1f ;  /* 0x0c201f0000887f89 */ /* 0x000e6200000e0000 */
[----:B------:R-:W-:Y:S02]  /*9ba0*/  ISETP.NE.AND P2, PT, R8, RZ, PT ;  /* 0x000000ff0800720c */ /* 0x000fe40003f45270 */
[----:B------:R-:W-:Y:S02]  /*9bb0*/  FMNMX.FTZ R4, R209, R4, !PT ;  /* 0x00000004d1047209 */ /* 0x000fe40007810000 */
[----:B------:R-:W-:Y:S02]  /*9bc0*/  FMNMX.FTZ R6, R5, R139, !PT ;  /* 0x0000008b05067209 */ /* 0x000fe40007810000 */
[----:B------:R-:W-:Y:S01]  /*9bd0*/  FMNMX.FTZ R4, R210, R4, !PT ;  /* 0x00000004d2047209 */ /* 0x000fe20007810000 */
[----:B------:R-:W2:Y:S01]  /*9be0*/  SHFL.BFLY PT, R8, R137, 0x1, 0x1f ;  /* 0x0c201f0089087f89 */ /* 0x000ea200000e0000 */
[----:B------:R-:W-:Y:S02]  /*9bf0*/  FMNMX.FTZ R6, R7, R6, !PT ;  /* 0x0000000607067209 */ /* 0x000fe40007810000 */
[----:B------:R-:W-:Y:S02]  /*9c00*/  FMNMX.FTZ R4, R219, R4, !PT ;  /* 0x00000004db047209 */ /* 0x000fe40007810000 */
[----:B------:R-:W-:Y:S02]  /*9c10*/  FMNMX.FTZ R6, R13, R6, !PT ;  /* 0x000000060d067209 */ /* 0x000fe40007810000 */
[----:B------:R-:W-:Y:S02]  /*9c20*/  FMNMX.FTZ R4, R223, R4, !PT ;  /* 0x00000004df047209 */ /* 0x000fe40007810000 */
[----:B------:R-:W-:Y:S02]  /*9c30*/  ISETP.GT.AND P2, PT, R2, 0x19, !P2 ;  /* 0x000000190200780c */ /* 0x000fe40005744270 */
[----:B------:R-:W-:Y:S02]  /*9c40*/  FMNMX.FTZ R4, R245, R4, !PT ;  /* 0x00000004f5047209 */ /* 0x000fe40007810000 */
[----:B------:R-:W-:Y:S02]  /*9c50*/  ISETP.LT.OR P2, PT, R3, 0x1a, P2 ;  /* 0x0000001a0300780c */ /* 0x000fe40001741670 */
[----:B------:R-:W-:Y:S02]  /*9c60*/  FMNMX.FTZ R4, R215, R4, !PT ;  /* 0x00000004d7047209 */ /* 0x000fe40007810000 */
[----:B-1----:R-:W-:Y:S02]  /*9c70*/  FMNMX.FTZ R136, R0, R136, !PT ;  /* 0x0000008800887209 */ /* 0x002fe40007810000 */
[----:B------:R-:W-:Y:S02]  /*9c80*/  FMNMX.FTZ R0, R12, R6, !PT ;  /* 0x000000060c007209 */ /* 0x000fe40007810000 */
[----:B------:R-:W-:Y:S01]  /*9c90*/  ISETP.GT.AND P1, PT, R2, 0x20, !P1 ;  /* 0x000000200200780c */ /* 0x000fe20004f24270 */
[----:B------:R-:W-:Y:S01]  /*9ca0*/  FMUL.FTZ R142, R136, c[0x0][0x2d0] ;  /* 0x0000b400888e7a20 */ /* 0x000fe20000410000 */
[----:B------:R-:W-:Y:S02]  /*9cb0*/  FMNMX.FTZ R0, R207, R0, !PT ;  /* 0x00000000cf007209 */ /* 0x000fe40007810000 */
[----:B--2---:R-:W-:Y:S02]  /*9cc0*/  FMNMX.FTZ R137, R137, R8, !PT ;  /* 0x0000000889897209 */ /* 0x004fe40007810000 */
[----:B------:R-:W1:Y:S01]  /*9cd0*/  SHFL.BFLY PT, R8, R4, 0x2, 0x1f ;  /* 0x0c401f0004087f89 */ /* 0x000e6200000e0000 */
[----:B------:R-:W-:Y:S02]  /*9ce0*/  FMNMX.FTZ R0, R208, R0, !PT ;  /* 0x00000000d0007209 */ /* 0x000fe40007810000 */
[----:B------:R-:W-:Y:S01]  /*9cf0*/  FSEL R206, R212, -INF , !P2 ;  /* 0xff800000d4ce7808 */ /* 0x000fe20005000000 */
[----:B------:R-:W-:Y:S01]  /*9d00*/  FMUL.FTZ R141, R137, c[0x0][0x2d0] ;  /* 0x0000b400898d7a20 */ /* 0x000fe20000410000 */
[----:B------:R-:W-:Y:S02]  /*9d10*/  ISETP.GT.AND P6, PT, R2, 0x21, !P6 ;  /* 0x000000210200780c */ /* 0x000fe400077c4270 */
[----:B------:R-:W-:Y:S02]  /*9d20*/  FMNMX.FTZ R0, R211, R0, !PT ;  /* 0x00000000d3007209 */ /* 0x000fe40007810000 */
[C---:B------:R-:W-:Y:S02]  /*9d30*/  ISETP.LT.OR P1, PT, R3.reuse, 0x21, P1 ;  /* 0x000000210300780c */ /* 0x040fe40000f21670 */
[----:B------:R-:W-:Y:S02]  /*9d40*/  ISETP.LT.OR P6, PT, R3, 0x22, P6 ;  /* 0x000000220300780c */ /* 0x000fe400037c1670 */
[----:B------:R-:W-:Y:S02]  /*9d50*/  FSEL R214, R42, -INF , !P1 ;  /* 0xff8000002ad67808 */ /* 0x000fe40004800000 */
[----:B------:R-:W-:Y:S02]  /*9d60*/  FMNMX.FTZ R0, R206, R0, !PT ;  /* 0x00000000ce007209 */ /* 0x000fe40007810000 */
[----:B------:R-:W-:Y:S02]  /*9d70*/  ISETP.GT.AND P5, PT, R2, 0x28, !P5 ;  /* 0x000000280200780c */ /* 0x000fe40006fa4270 */
[----:B------:R-:W-:Y:S02]  /*9d80*/  FSEL R212, R43, -INF , !P6 ;  /* 0xff8000002bd47808 */ /* 0x000fe40007000000 */
[----:B------:R-:W-:Y:S02]  /*9d90*/  FMNMX.FTZ R0, R214, R0, !PT ;  /* 0x00000000d6007209 */ /* 0x000fe40007810000 */
[C---:B------:R-:W-:Y:S02]  /*9da0*/  ISETP.LT.OR P5, PT, R3.reuse, 0x29, P5 ;  /* 0x000000290300780c */ /* 0x040fe40002fa1670 */
[----:B------:R-:W-:Y:S02]  /*9db0*/  ISETP.GT.AND P0, PT, R2, 0x29, !P0 ;  /* 0x000000290200780c */ /* 0x000fe40004704270 */
[----:B------:R-:W-:Y:S02]  /*9dc0*/  FMNMX.FTZ R0, R212, R0, !PT ;  /* 0x00000000d4007209 */ /* 0x000fe40007810000 */
[----:B-1----:R-:W-:Y:S02]  /*9dd0*/  FMNMX.FTZ R4, R4, R8, !PT ;  /* 0x0000000804047209 */ /* 0x002fe40007810000 */
[----:B------:R-:W-:Y:S02]  /*9de0*/  FSETP.NEU.FTZ.AND P1, PT, R136, -INF , PT ;  /* 0xff8000008800780b */ /* 0x000fe40003f3d000 */
[----:B------:R-:W-:Y:S01]  /*9df0*/  FSEL R213, R46, -INF , !P5 ;  /* 0xff8000002ed57808 */ /* 0x000fe20006800000 */
[----:B------:R-:W1:Y:S01]  /*9e00*/  SHFL.BFLY PT, R135, R4, 0x1, 0x1f ;  /* 0x0c201f0004877f89 */ /* 0x000e6200000e0000 */
[----:B------:R-:W-:Y:S02]  /*9e10*/  ISETP.LT.OR P0, PT, R3, 0x2a, P0 ;  /* 0x0000002a0300780c */ /* 0x000fe40000701670 */
[----:B------:R-:W-:Y:S02]  /*9e20*/  FSEL R142, R142, RZ, P1 ;  /* 0x000000ff8e8e7208 */ /* 0x000fe40000800000 */
[----:B------:R-:W-:Y:S02]  /*9e30*/  FSEL R140, R47, -INF , !P0 ;  /* 0xff8000002f8c7808 */ /* 0x000fe40004000000 */
[----:B------:R-:W-:Y:S01]  /*9e40*/  FMNMX.FTZ R0, R213, R0, !PT ;  /* 0x00000000d5007209 */ /* 0x000fe20007810000 */
[--C-:B------:R-:W-:Y:S01]  /*9e50*/  FFMA.FTZ R3, R27, c[0x0][0x2d0], -R142.reuse ;  /* 0x0000b4001b037a23 */ /* 0x100fe2000001088e */
[----:B------:R-:W-:Y:S01]  /*9e60*/  FSETP.NEU.FTZ.AND P2, PT, R137, -INF , PT ;  /* 0xff8000008900780b */ /* 0x000fe20003f5d000 */
[--C-:B------:R-:W-:Y:S01]  /*9e70*/  FFMA.FTZ R22, R22, c[0x0][0x2d0], -R142.reuse ;  /* 0x0000b40016167a23 */ /* 0x100fe2000001088e */
[----:B------:R-:W-:Y:S01]  /*9e80*/  FMNMX.FTZ R0, R140, R0, !PT ;  /* 0x000000008c007209 */ /* 0x000fe20007810000 */
[----:B------:R2:W-:Y:S01]  /*9e90*/  MUFU.EX2 R49, R3 ;  /* 0x0000000300317308 */ /* 0x0005e20000000800 */
[----:B------:R-:W-:Y:S01]  /*9ea0*/  FSEL R141, R141, RZ, P2 ;  /* 0x000000ff8d8d7208 */ /* 0x000fe20001000000 */
[--C-:B------:R-:W-:Y:S02]  /*9eb0*/  FFMA.FTZ R17, R17, c[0x0][0x2d0], -R142.reuse ;  /* 0x0000b40011117a23 */ /* 0x100fe4000001088e */
[----:B------:R-:W2:Y:S01]  /*9ec0*/  SHFL.BFLY PT, R2, R0, 0x2, 0x1f ;  /* 0x0c401f0000027f89 */ /* 0x000ea200000e0000 */
[----:B------:R-:W-:Y:S02]  /*9ed0*/  FFMA.FTZ R21, R21, c[0x0][0x2d0], -R142 ;  /* 0x0000b40015157a23 */ /* 0x000fe4000001088e */
[--C-:B------:R-:W-:Y:S02]  /*9ee0*/  FFMA.FTZ R18, R18, c[0x0][0x2d0], -R141.reuse ;  /* 0x0000b40012127a23 */ /* 0x100fe4000001088d */
[--C-:B------:R-:W-:Y:S01]  /*9ef0*/  FFMA.FTZ R24, R24, c[0x0][0x2d0], -R141.reuse ;  /* 0x0000b40018187a23 */ /* 0x100fe2000001088d */
[----:B------:R-:W3:Y:S01]  /*9f00*/  MUFU.EX2 R29, R22 ;  /* 0x00000016001d7308 */ /* 0x000ee20000000800 */
[--C-:B------:R-:W-:Y:S01]  /*9f10*/  FFMA.FTZ R25, R25, c[0x0][0x2d0], -R141.reuse ;  /* 0x0000b40019197a23 */ /* 0x100fe2000001088d */
[----:B-1----:R-:W-:Y:S01]  /*9f20*/  FMNMX.FTZ R135, R4, R135, !PT ;  /* 0x0000008704877209 */ /* 0x002fe20007810000 */
[----:B------:R-:W-:Y:S03]  /*9f30*/  FFMA.FTZ R23, R23, c[0x0][0x2d0], -R141 ;  /* 0x0000b40017177a23 */ /* 0x000fe6000001088d */
[C---:B------:R-:W-:Y:S01]  /*9f40*/  FSETP.NEU.FTZ.AND P0, PT, R135.reuse, -INF , PT ;  /* 0xff8000008700780b */ /* 0x040fe20003f1d000 */
[----:B------:R-:W-:Y:S03]  /*9f50*/  FMUL.FTZ R143, R135, c[0x0][0x2d0] ;  /* 0x0000b400878f7a20 */ /* 0x000fe60000410000 */
[----:B------:R-:W-:Y:S02]  /*9f60*/  MUFU.EX2 R33, R18 ;  /* 0x0000001200217308 */ /* 0x000fe40000000800 */
[----:B------:R-:W-:Y:S05]  /*9f70*/  FSEL R143, R143, RZ, P0 ;  /* 0x000000ff8f8f7208 */ /* 0x000fea0000000000 */
[--C-:B------:R-:W-:Y:S01]  /*9f80*/  FFMA.FTZ R19, R19, c[0x0][0x2d0], -R143.reuse ;  /* 0x0000b40013137a23 */ /* 0x100fe2000001088f */
[----:B--2---:R-:W-:Y:S01]  /*9f90*/  FMNMX.FTZ R3, R0, R2, !PT ;  /* 0x0000000200037209 */ /* 0x004fe20007810000 */
[--C-:B------:R-:W-:Y:S01]  /*9fa0*/  FFMA.FTZ R2, R26, c[0x0][0x2d0], -R143.reuse ;  /* 0x0000b4001a027a23 */ /* 0x100fe2000001088f */
[----:B------:R-:W-:Y:S01]  /*9fb0*/  FSEL R0, R137, RZ, P2 ;  /* 0x000000ff89007208 */ /* 0x000fe20001000000 */
[----:B------:R-:W-:Y:S01]  /*9fc0*/  MUFU.EX2 R28, R19 ;  /* 0x00000013001c7308 */ /* 0x000fe20000000800 */
[--C-:B------:R-:W-:Y:S01]  /*9fd0*/  FFMA.FTZ R20, R20, c[0x0][0x2d0], -R143.reuse ;  /* 0x0000b40014147a23 */ /* 0x100fe2000001088f */
[----:B------:R-:W1:Y:S01]  /*9fe0*/  SHFL.BFLY PT, R4, R3, 0x1, 0x1f ;  /* 0x0c201f0003047f89 */ /* 0x000e6200000e0000 */
[----:B---3--:R-:W-:Y:S01]  /*9ff0*/  F2FP.PACK_AB R195, R49, R29 ;  /* 0x0000001d31c3723e */ /* 0x008fe200000000ff */
[----:B------:R-:W-:Y:S02]  /*a000*/  FADD.FTZ R0, -R0, R132 ;  /* 0x0000008400007221 */ /* 0x000fe40000010100 */
[----:B------:R-:W-:Y:S02]  /*a010*/  FFMA.FTZ R16, R16, c[0x0][0x2d0], -R143 ;  /* 0x0000b40010107a23 */ /* 0x000fe4000001088f */
[----:B------:R-:W-:Y:S02]  /*a020*/  FMUL.FTZ R0, R0, c[0x0][0x2d0] ;  /* 0x0000b40000007a20 */ /* 0x000fe40000410000 */
[----:B------:R2:W-:Y:S10]  /*a030*/  MUFU.EX2 R40, R2 ;  /* 0x0000000200287308 */ /* 0x0005f40000000800 */
[----:B------:R3:W4:Y:S01]  /*a040*/  MUFU.EX2 R133, R0 ;  /* 0x0000000000857308 */ /* 0x0007220000000800 */
[----:B-1----:R-:W-:Y:S09]  /*a050*/  FMNMX.FTZ R3, R3, R4, !PT ;  /* 0x0000000403037209 */ /* 0x002ff20007810000 */
[----:B------:R-:W-:Y:S01]  /*a060*/  MUFU.EX2 R36, R24 ;  /* 0x0000001800247308 */ /* 0x000fe20000000800 */
[----:B--2---:R-:W-:Y:S05]  /*a070*/  FSEL R2, R136, RZ, P1 ;  /* 0x000000ff88027208 */ /* 0x004fea0000800000 */
[----:B------:R-:W-:Y:S04]  /*a080*/  FADD.FTZ R2, -R2, R134 ;  /* 0x0000008602027221 */ /* 0x000fe80000010100 */
[----:B------:R-:W-:Y:S01]  /*a090*/  MUFU.EX2 R30, R25 ;  /* 0x00000019001e7308 */ /* 0x000fe20000000800 */
[----:B------:R-:W-:Y:S02]  /*a0a0*/  FMUL.FTZ R134, R3, c[0x0][0x2d0] ;  /* 0x0000b40003867a20 */ /* 0x000fe40000410000 */
[----:B------:R-:W-:Y:S01]  /*a0b0*/  FMUL.FTZ R2, R2, c[0x0][0x2d0] ;  /* 0x0000b40002027a20 */ /* 0x000fe20000410000 */
[----:B---3--:R-:W-:Y:S01]  /*a0c0*/  FSEL R0, R135, RZ, P0 ;  /* 0x000000ff87007208 */ /* 0x008fe20000000000 */
[----:B----4-:R-:W-:Y:S01]  /*a0d0*/  FMUL.FTZ R52, R133, R52 ;  /* 0x0000003485347220 */ /* 0x010fe20000410000 */
[----:B------:R-:W-:Y:S01]  /*a0e0*/  FSETP.NEU.FTZ.AND P0, PT, R3, -INF , PT ;  /* 0xff8000000300780b */ /* 0x000fe20003f1d000 */
[----:B------:R-:W-:Y:S02]  /*a0f0*/  FMUL.FTZ R53, R133, R53 ;  /* 0x0000003585357220 */ /* 0x000fe40000410000 */
[----:B------:R-:W-:Y:S01]  /*a100*/  FADD.FTZ R0, -R0, R138 ;  /* 0x0000008a00007221 */ /* 0x000fe20000010100 */
[----:B------:R-:W1:Y:S01]  /*a110*/  MUFU.EX2 R132, R2 ;  /* 0x0000000200847308 */ /* 0x000e620000000800 */
[----:B------:R-:W-:Y:S01]  /*a120*/  FSEL R134, R134, RZ, P0 ;  /* 0x000000ff86867208 */ /* 0x000fe20000000000 */
[----:B------:R-:W-:Y:S02]  /*a130*/  FFMA.FTZ R138, R196, c[0x0][0x2d0], -R141 ;  /* 0x0000b400c48a7a23 */ /* 0x000fe4000001088d */
[----:B------:R-:W-:Y:S02]  /*a140*/  FMUL.FTZ R0, R0, c[0x0][0x2d0] ;  /* 0x0000b40000007a20 */ /* 0x000fe40000410000 */
[--C-:B------:R-:W-:Y:S02]  /*a150*/  FFMA.FTZ R4, R12, c[0x0][0x2d0], -R134.reuse ;  /* 0x0000b4000c047a23 */ /* 0x100fe40000010886 */
[--C-:B------:R-:W-:Y:S02]  /*a160*/  FFMA.FTZ R5, R5, c[0x0][0x2d0], -R134.reuse ;  /* 0x0000b40005057a23 */ /* 0x100fe40000010886 */
[----:B------:R2:W3:Y:S01]  /*a170*/  MUFU.EX2 R2, R0 ;  /* 0x0000000000027308 */ /* 0x0004e20000000800 */
[C---:B------:R-:W-:Y:S02]  /*a180*/  FMUL.FTZ R64, R133.reuse, R64 ;  /* 0x0000004085407220 */ /* 0x040fe40000410000 */
[C---:B------:R-:W-:Y:S02]  /*a190*/  FMUL.FTZ R65, R133.reuse, R65 ;  /* 0x0000004185417220 */ /* 0x040fe40000410000 */
[C---:B------:R-:W-:Y:S02]  /*a1a0*/  FMUL.FTZ R68, R133.reuse, R68 ;  /* 0x0000004485447220 */ /* 0x040fe40000410000 */
[C---:B------:R-:W-:Y:S02]  /*a1b0*/  FMUL.FTZ R69, R133.reuse, R69 ;  /* 0x0000004585457220 */ /* 0x040fe40000410000 */
[C---:B------:R-:W-:Y:S01]  /*a1c0*/  FMUL.FTZ R80, R133.reuse, R80 ;  /* 0x0000005085507220 */ /* 0x040fe20000410000 */
[----:B------:R-:W4:Y:S01]  /*a1d0*/  MUFU.EX2 R45, R4 ;  /* 0x00000004002d7308 */ /* 0x000f220000000800 */
[C---:B------:R-:W-:Y:S02]  /*a1e0*/  FMUL.FTZ R81, R133.reuse, R81 ;  /* 0x0000005185517220 */ /* 0x040fe40000410000 */
[----:B------:R-:W-:Y:S02]  /*a1f0*/  FMUL.FTZ R84, R133, R84 ;  /* 0x0000005485547220 */ /* 0x000fe40000410000 */
[C---:B-1----:R-:W-:Y:S02]  /*a200*/  FMUL.FTZ R19, R132.reuse, R159 ;  /* 0x0000009f84137220 */ /* 0x042fe40000410000 */
[C---:B------:R-:W-:Y:S02]  /*a210*/  FMUL.FTZ R18, R132.reuse, R158 ;  /* 0x0000009e84127220 */ /* 0x040fe40000410000 */
[----:B------:R-:W-:Y:S01]  /*a220*/  FMUL.FTZ R6, R132, R146 ;  /* 0x0000009284067220 */ /* 0x000fe20000410000 */
[----:B------:R-:W-:Y:S01]  /*a230*/  F2FP.PACK_AB R146, R40, R28 ;  /* 0x0000001c2892723e */ /* 0x000fe200000000ff */
[----:B------:R-:W1:Y:S01]  /*a240*/  MUFU.EX2 R34, R17 ;  /* 0x0000001100227308 */ /* 0x000e620000000800 */
[C---:B------:R-:W-:Y:S02]  /*a250*/  FMUL.FTZ R51, R132.reuse, R191 ;  /* 0x000000bf84337220 */ /* 0x040fe40000410000 */
[--C-:B--2---:R-:W-:Y:S02]  /*a260*/  FFMA.FTZ R0, R7, c[0x0][0x2d0], -R134.reuse ;  /* 0x0000b40007007a23 */ /* 0x104fe40000010886 */
[----:B------:R-:W-:Y:S02]  /*a270*/  FMUL.FTZ R7, R132, R147 ;  /* 0x0000009384077220 */ /* 0x000fe40000410000 */
[C---:B---3--:R-:W-:Y:S02]  /*a280*/  FMUL.FTZ R8, R2.reuse, R148 ;  /* 0x0000009402087220 */ /* 0x048fe40000410000 */
[C---:B------:R-:W-:Y:S01]  /*a290*/  FMUL.FTZ R9, R2.reuse, R149 ;  /* 0x0000009502097220 */ /* 0x040fe20000410000 */
[----:B------:R2:W-:Y:S01]  /*a2a0*/  MUFU.EX2 R50, R0 ;  /* 0x0000000000327308 */ /* 0x0005e20000000800 */
[C---:B------:R-:W-:Y:S01]  /*a2b0*/  FMUL.FTZ R12, R2.reuse, R152 ;  /* 0x00000098020c7220 */ /* 0x040fe20000410000 */
[----:B----4-:R-:W-:Y:S01]  /*a2c0*/  MOV R159, R45 ;  /* 0x0000002d009f7202 */ /* 0x010fe20000000f00 */
[C---:B------:R-:W-:Y:S02]  /*a2d0*/  FMUL.FTZ R4, R133.reuse, R144 ;  /* 0x0000009085047220 */ /* 0x040fe40000410000 */
[C---:B------:R-:W-:Y:S02]  /*a2e0*/  FMUL.FTZ R24, R2.reuse, R164 ;  /* 0x000000a402187220 */ /* 0x040fe40000410000 */
[----:B------:R-:W-:Y:S01]  /*a2f0*/  FMUL.FTZ R25, R2, R165 ;  /* 0x000000a502197220 */ /* 0x000fe20000410000 */
[----:B------:R-:W-:Y:S02]  /*a300*/  MOV R165, R33 ;  /* 0x0000002100a57202 */ /* 0x000fe40000000f00 */
[----:B------:R-:W3:Y:S01]  /*a310*/  MUFU.EX2 R31, R21 ;  /* 0x00000015001f7308 */ /* 0x000ee20000000800 */
[C---:B------:R-:W-:Y:S02]  /*a320*/  FMUL.FTZ R54, R132.reuse, R54 ;  /* 0x0000003684367220 */ /* 0x040fe40000410000 */
[----:B------:R-:W-:Y:S01]  /*a330*/  FMUL.FTZ R55, R132, R55 ;  /* 0x0000003784377220 */ /* 0x000fe20000410000 */
[----:B-1----:R-:W-:Y:S01]  /*a340*/  MOV R164, R34 ;  /* 0x0000002200a47202 */ /* 0x002fe20000000f00 */
[C---:B------:R-:W-:Y:S01]  /*a350*/  FMUL.FTZ R17, R133.reuse, R157 ;  /* 0x0000009d85117220 */ /* 0x040fe20000410000 */
[----:B------:R-:W-:Y:S01]  /*a360*/  MOV R157, R49 ;  /* 0x00000031009d7202 */ /* 0x000fe20000000f00 */
[----:B------:R-:W-:Y:S02]  /*a370*/  FMUL.FTZ R49, R133, R189 ;  /* 0x000000bd85317220 */ /* 0x000fe40000410000 */
[C---:B------:R-:W-:Y:S01]  /*a380*/  FMUL.FTZ R56, R2.reuse, R56 ;  /* 0x0000003802387220 */ /* 0x040fe20000410000 */
[----:B------:R-:W-:Y:S01]  /*a390*/  MUFU.EX2 R32, R20 ;  /* 0x0000001400207308 */ /* 0x000fe20000000800 */
[C---:B------:R-:W-:Y:S02]  /*a3a0*/  FMUL.FTZ R57, R2.reuse, R57 ;  /* 0x0000003902397220 */ /* 0x040fe40000410000 */
[C---:B------:R-:W-:Y:S02]  /*a3b0*/  FMUL.FTZ R60, R2.reuse, R60 ;  /* 0x0000003c023c7220 */ /* 0x040fe40000410000 */
[----:B--2---:R-:W-:Y:S02]  /*a3c0*/  FFMA.FTZ R0, R13, c[0x0][0x2d0], -R134 ;  /* 0x0000b4000d007a23 */ /* 0x004fe40000010886 */
[C---:B------:R-:W-:Y:S02]  /*a3d0*/  FMUL.FTZ R13, R2.reuse, R153 ;  /* 0x00000099020d7220 */ /* 0x040fe40000410000 */
[----:B------:R-:W-:Y:S01]  /*a3e0*/  FMUL.FTZ R61, R2, R61 ;  /* 0x0000003d023d7220 */ /* 0x000fe20000410000 */
[----:B------:R1:W2:Y:S01]  /*a3f0*/  MUFU.EX2 R48, R0 ;  /* 0x0000000000307308 */ /* 0x0002a20000000800 */
[C---:B------:R-:W-:Y:S02]  /*a400*/  FMUL.FTZ R66, R132.reuse, R66 ;  /* 0x0000004284427220 */ /* 0x040fe40000410000 */
[C---:B------:R-:W-:Y:S01]  /*a410*/  FMUL.FTZ R67, R132.reuse, R67 ;  /* 0x0000004384437220 */ /* 0x040fe20000410000 */
[----:B---3--:R-:W-:Y:S01]  /*a420*/  F2FP.PACK_AB R193, R31, R34 ;  /* 0x000000221fc1723e */ /* 0x008fe200000000ff */
[C---:B------:R-:W-:Y:S02]  /*a430*/  FMUL.FTZ R34, R132.reuse, R174 ;  /* 0x000000ae84227220 */ /* 0x040fe40000410000 */
[C---:B------:R-:W-:Y:S02]  /*a440*/  FMUL.FTZ R70, R132.reuse, R70 ;  /* 0x0000004684467220 */ /* 0x040fe40000410000 */
[----:B------:R-:W-:Y:S01]  /*a450*/  FMUL.FTZ R71, R132, R71 ;  /* 0x0000004784477220 */ /* 0x000fe20000410000 */
[----:B------:R-:W3:Y:S01]  /*a460*/  MUFU.EX2 R44, R16 ;  /* 0x00000010002c7308 */ /* 0x000ee20000000800 */
[C---:B------:R-:W-:Y:S02]  /*a470*/  FMUL.FTZ R72, R2.reuse, R72 ;  /* 0x0000004802487220 */ /* 0x040fe40000410000 */
[C---:B------:R-:W-:Y:S02]  /*a480*/  FMUL.FTZ R73, R2.reuse, R73 ;  /* 0x0000004902497220 */ /* 0x040fe40000410000 */
[C---:B------:R-:W-:Y:S02]  /*a490*/  FMUL.FTZ R76, R2.reuse, R76 ;  /* 0x0000004c024c7220 */ /* 0x040fe40000410000 */
[----:B------:R-:W-:Y:S02]  /*a4a0*/  FMUL.FTZ R77, R2, R77 ;  /* 0x0000004d024d7220 */ /* 0x000fe40000410000 */
[C---:B------:R-:W-:Y:S01]  /*a4b0*/  FMUL.FTZ R82, R132.reuse, R82 ;  /* 0x0000005284527220 */ /* 0x040fe20000410000 */
[----:B------:R4:W5:Y:S01]  /*a4c0*/  MUFU.EX2 R41, R23 ;  /* 0x0000001700297308 */ /* 0x0009620000000800 */
[C---:B------:R-:W-:Y:S02]  /*a4d0*/  FMUL.FTZ R83, R132.reuse, R83 ;  /* 0x0000005384537220 */ /* 0x040fe40000410000 */
[----:B------:R-:W-:Y:S01]  /*a4e0*/  FMUL.FTZ R85, R133, R85 ;  /* 0x0000005585557220 */ /* 0x000fe20000410000 */
[----:B-1----:R-:W-:Y:S01]  /*a4f0*/  FSEL R0, R3, RZ, P0 ;  /* 0x000000ff03007208 */ /* 0x002fe20000000000 */
[----:B------:R-:W-:Y:S01]  /*a500*/  FMUL.FTZ R86, R132, R86 ;  /* 0x0000005684567220 */ /* 0x000fe20000410000 */
[-C--:B--2---:R-:W-:Y:S01]  /*a510*/  F2FP.PACK_AB R147, R45, R48.reuse ;  /* 0x000000302d93723e */ /* 0x084fe200000000ff */
[----:B------:R-:W-:Y:S01]  /*a520*/  FMUL.FTZ R45, R2, R185 ;  /* 0x000000b9022d7220 */ /* 0x000fe20000410000 */
[----:B------:R-:W-:Y:S01]  /*a530*/  MOV R158, R48 ;  /* 0x00000030009e7202 */ /* 0x000fe20000000f00 */
[----:B------:R-:W-:Y:S01]  /*a540*/  FADD.FTZ R0, -R0, R139 ;  /* 0x0000008b00007221 */ /* 0x000fe20000010100 */
[----:B------:R-:W-:Y:S01]  /*a550*/  MOV R139, R36 ;  /* 0x00000024008b7202 */ /* 0x000fe20000000f00 */
[----:B------:R-:W-:Y:S01]  /*a560*/  FMUL.FTZ R48, R133, R188 ;  /* 0x000000bc85307220 */ /* 0x000fe20000410000 */
[----:B------:R1:W2:Y:S01]  /*a570*/  MUFU.EX2 R35, R5 ;  /* 0x0000000500237308 */ /* 0x0002a20000000800 */
[----:B------:R-:W-:Y:S01]  /*a580*/  FMUL.FTZ R0, R0, c[0x0][0x2d0] ;  /* 0x0000b40000007a20 */ /* 0x000fe20000410000 */
[----:B------:R-:W-:Y:S01]  /*a590*/  F2FP.PACK_AB R194, R139, R30 ;  /* 0x0000001e8bc2723e */ /* 0x000fe200000000ff */
[----:B------:R-:W-:Y:S01]  /*a5a0*/  LDSM.16.MT88.4 R36, [R226+0x100] ;  /* 0x00010000e224783b */ /* 0x000fe20000004200 */
[----:B---3--:R-:W-:Y:S01]  /*a5b0*/  F2FP.PACK_AB R144, R32, R44 ;  /* 0x0000002c2090723e */ /* 0x008fe200000000ff */
[----:B------:R-:W-:Y:S01]  /*a5c0*/  FMUL.FTZ R16, R133, R156 ;  /* 0x0000009c85107220 */ /* 0x000fe20000410000 */
[----:B------:R-:W-:Y:S01]  /*a5d0*/  MOV R156, R50 ;  /* 0x00000032009c7202 */ /* 0x000fe20000000f00 */
[----:B------:R-:W-:Y:S01]  /*a5e0*/  FMUL.FTZ R87, R132, R87 ;  /* 0x0000005784577220 */ /* 0x000fe20000410000 */
[----:B------:R-:W-:Y:S01]  /*a5f0*/  ISETP.GT.AND P0, PT, R242, UR4, PT ;  /* 0x00000004f2007c0c */ /* 0x000fe2000bf04270 */
[C---:B------:R-:W-:Y:S01]  /*a600*/  FMUL.FTZ R88, R2.reuse, R88 ;  /* 0x0000005802587220 */ /* 0x040fe20000410000 */
[----:B------:R-:W3:Y:S01]  /*a610*/  MUFU.EX2 R0, R0 ;  /* 0x0000000000007308 */ /* 0x000ee20000000800 */
[----:B------:R-:W-:Y:S01]  /*a620*/  FMUL.FTZ R89, R2, R89 ;  /* 0x0000005902597220 */ /* 0x000fe20000410000 */
[----:B----4-:R-:W4:Y:S01]  /*a630*/  LDSM.16.MT88.4 R20, [R225+0x100] ;  /* 0x00010000e114783b */ /* 0x010f220000004200 */
[----:B-----5:R-:W-:Y:S01]  /*a640*/  F2FP.PACK_AB R192, R41, R33 ;  /* 0x0000002129c0723e */ /* 0x020fe200000000ff */
[C---:B------:R-:W-:Y:S01]  /*a650*/  FMUL.FTZ R33, R133.reuse, R173 ;  /* 0x000000ad85217220 */ /* 0x040fe20000410000 */
[----:B------:R-:W-:Y:S01]  /*a660*/  IADD3 R242, R242, -0x1, RZ ;  /* 0xfffffffff2f27810 */ /* 0x000fe20007ffe0ff */
[C---:B------:R-:W-:Y:S02]  /*a670*/  FMUL.FTZ R92, R2.reuse, R92 ;  /* 0x0000005c025c7220 */ /* 0x040fe40000410000 */
[----:B------:R-:W-:Y:S02]  /*a680*/  FMUL.FTZ R93, R2, R93 ;  /* 0x0000005d025d7220 */ /* 0x000fe40000410000 */
[C---:B------:R-:W-:Y:S02]  /*a690*/  FMUL.FTZ R96, R133.reuse, R96 ;  /* 0x0000006085607220 */ /* 0x040fe40000410000 */
[C---:B------:R-:W-:Y:S02]  /*a6a0*/  FMUL.FTZ R97, R133.reuse, R97 ;  /* 0x0000006185617220 */ /* 0x040fe40000410000 */
[C---:B-1----:R-:W-:Y:S01]  /*a6b0*/  FMUL.FTZ R5, R133.reuse, R145 ;  /* 0x0000009185057220 */ /* 0x042fe20000410000 */
[----:B--2---:R-:W-:Y:S01]  /*a6c0*/  F2FP.PACK_AB R145, R50, R35 ;  /* 0x000000233291723e */ /* 0x004fe200000000ff */
[C---:B------:R-:W-:Y:S02]  /*a6d0*/  FMUL.FTZ R50, R132.reuse, R190 ;  /* 0x000000be84327220 */ /* 0x040fe40000410000 */
[C---:B------:R-:W-:Y:S02]  /*a6e0*/  FMUL.FTZ R98, R132.reuse, R98 ;  /* 0x0000006284627220 */ /* 0x040fe40000410000 */
[----:B------:R-:W-:Y:S02]  /*a6f0*/  FMUL.FTZ R99, R132, R99 ;  /* 0x0000006384637220 */ /* 0x000fe40000410000 */
[C---:B------:R-:W-:Y:S02]  /*a700*/  FMUL.FTZ R100, R133.reuse, R100 ;  /* 0x0000006485647220 */ /* 0x040fe40000410000 */
[C---:B---3--:R-:W-:Y:S02]  /*a710*/  FMUL.FTZ R42, R0.reuse, R182 ;  /* 0x000000b6002a7220 */ /* 0x048fe40000410000 */
[----:B------:R1:W-:Y:S01]  /*a720*/  MUFU.EX2 R182, R138 ;  /* 0x0000008a00b67308 */ /* 0x0003e20000000800 */
[C---:B------:R-:W-:Y:S02]  /*a730*/  FMUL.FTZ R43, R0.reuse, R183 ;  /* 0x000000b7002b7220 */ /* 0x040fe40000410000 */
[C---:B------:R-:W-:Y:S02]  /*a740*/  FMUL.FTZ R47, R0.reuse, R187 ;  /* 0x000000bb002f7220 */ /* 0x040fe40000410000 */
[----:B------:R-:W-:Y:S01]  /*a750*/  FMUL.FTZ R27, R0, R167 ;  /* 0x000000a7001b7220 */ /* 0x000fe20000410000 */
[----:B------:R-:W-:Y:S01]  /*a760*/  MOV R167, R28 ;  /* 0x0000001c00a77202 */ /* 0x000fe20000000f00 */
[C---:B------:R-:W-:Y:S01]  /*a770*/  FMUL.FTZ R28, R2.reuse, R168 ;  /* 0x000000a8021c7220 */ /* 0x040fe20000410000 */
[----:B------:R-:W-:Y:S01]  /*a780*/  MOV R168, R29 ;  /* 0x0000001d00a87202 */ /* 0x000fe20000000f00 */
[----:B------:R-:W-:Y:S01]  /*a790*/  FMUL.FTZ R29, R2, R169 ;  /* 0x000000a9021d7220 */ /* 0x000fe20000410000 */
[----:B------:R-:W-:Y:S01]  /*a7a0*/  MOV R169, R30 ;  /* 0x0000001e00a97202 */ /* 0x000fe20000000f00 */
[C---:B------:R-:W-:Y:S01]  /*a7b0*/  FMUL.FTZ R30, R0.reuse, R170 ;  /* 0x000000aa001e7220 */ /* 0x040fe20000410000 */
[----:B------:R-:W-:Y:S01]  /*a7c0*/  MOV R174, R168 ;  /* 0x000000a800ae7202 */ /* 0x000fe20000000f00 */
[C---:B------:R-:W-:Y:S01]  /*a7d0*/  FMUL.FTZ R26, R0.reuse, R166 ;  /* 0x000000a6001a7220 */ /* 0x040fe20000410000 */
[----:B------:R-:W-:Y:S01]  /*a7e0*/  MOV R166, R31 ;  /* 0x0000001f00a67202 */ /* 0x000fe20000000f00 */
[----:B------:R-:W-:Y:S01]  /*a7f0*/  FMUL.FTZ R31, R0, R171 ;  /* 0x000000ab001f7220 */ /* 0x000fe20000410000 */
[-C--:B----4-:R-:W-:Y:S05]  /*a800*/  HMMA.16816.F32 R4, R192, R20.reuse, R4 ;  /* 0x00000014c004723c */ /* 0x090fea0000001804 */
[----:B------:R-:W-:Y:S01]  /*a810*/  MOV R171, R32 ;  /* 0x0000002000ab7202 */ /* 0x000fe20000000f00 */
[C---:B------:R-:W-:Y:S01]  /*a820*/  FMUL.FTZ R32, R133.reuse, R172 ;  /* 0x000000ac85207220 */ /* 0x040fe20000410000 */
[----:B------:R-:W-:Y:S01]  /*a830*/  MOV R173, R169 ;  /* 0x000000a900ad7202 */ /* 0x000fe20000000f00 */
[--C-:B-1----:R-:W-:Y:S01]  /*a840*/  FFMA.FTZ R138, R198, c[0x0][0x2d0], -R141.reuse ;  /* 0x0000b400c68a7a23 */ /* 0x102fe2000001088d */
[----:B------:R-:W-:Y:S03]  /*a850*/  MOV R168, R166 ;  /* 0x000000a600a87202 */ /* 0x000fe60000000f00 */
[----:B------:R1:W-:Y:S01]  /*a860*/  MUFU.EX2 R185, R138 ;  /* 0x0000008a00b97308 */ /* 0x0003e20000000800 */
[C---:B------:R-:W-:Y:S02]  /*a870*/  FMUL.FTZ R10, R0.reuse, R150 ;  /* 0x00000096000a7220 */ /* 0x040fe40000410000 */
[C---:B------:R-:W-:Y:S02]  /*a880*/  FMUL.FTZ R11, R0.reuse, R151 ;  /* 0x00000097000b7220 */ /* 0x040fe40000410000 */
[----:B------:R-:W2:Y:S01]  /*a890*/  LDSM.16.MT88.4 R148, [R228+0x100] ;  /* 0x00010000e494783b */ /* 0x000ea20000004200 */
[C---:B------:R-:W-:Y:S02]  /*a8a0*/  FMUL.FTZ R14, R0.reuse, R154 ;  /* 0x0000009a000e7220 */ /* 0x040fe40000410000 */
[C---:B------:R-:W-:Y:S02]  /*a8b0*/  FMUL.FTZ R15, R0.reuse, R155 ;  /* 0x0000009b000f7220 */ /* 0x040fe40000410000 */
[C---:B------:R-:W-:Y:S03]  /*a8c0*/  HMMA.16816.F32 R8, R144.reuse, R20, R8 ;  /* 0x000000149008723c */ /* 0x040fe60000001808 */
[----:B------:R-:W3:Y:S01]  /*a8d0*/  LDSM.16.MT88.4 R152, [R227+0x100] ;  /* 0x00010000e398783b */ /* 0x000ee20000004200 */
[C---:B------:R-:W-:Y:S01]  /*a8e0*/  FMUL.FTZ R46, R0.reuse, R186 ;  /* 0x000000ba002e7220 */ /* 0x040fe20000410000 */
[----:B------:R-:W-:Y:S01]  /*a8f0*/  MOV R186, R159 ;  /* 0x0000009f00ba7202 */ /* 0x000fe20000000f00 */
[----:B------:R-:W-:Y:S02]  /*a900*/  FMUL.FTZ R58, R0, R58 ;  /* 0x0000003a003a7220 */ /* 0x000fe40000410000 */
[-C--:B------:R-:W-:Y:S04]  /*a910*/  HMMA.16816.F32 R12, R144, R22.reuse, R12 ;  /* 0x00000016900c723c */ /* 0x080fe8000000180c */
[----:B------:R-:W-:Y:S01]  /*a920*/  FMUL.FTZ R20, R133, R160 ;  /* 0x000000a085147220 */ /* 0x000fe20000410000 */
[----:B------:R-:W-:Y:S01]  /*a930*/  MOV R160, R44 ;  /* 0x0000002c00a07202 */ /* 0x000fe20000000f00 */
[--C-:B-1----:R-:W-:Y:S02]  /*a940*/  FFMA.FTZ R138, R197, c[0x0][0x2d0], -R142.reuse ;  /* 0x0000b400c58a7a23 */ /* 0x102fe4000001088e */
[C---:B------:R-:W-:Y:S02]  /*a950*/  HMMA.16816.F32 R16, R192.reuse, R22, R16 ;  /* 0x00000016c010723c */ /* 0x040fe40000001810 */
[----:B------:R1:W-:Y:S02]  /*a960*/  MUFU.EX2 R183, R138 ;  /* 0x0000008a00b77308 */ /* 0x0003e40000000800 */
[----:B------:R-:W-:Y:S01]  /*a970*/  FMUL.FTZ R21, R133, R161 ;  /* 0x000000a185157220 */ /* 0x000fe20000410000 */
[----:B------:R-:W-:Y:S01]  /*a980*/  MOV R161, R41 ;  /* 0x0000002900a17202 */ /* 0x000fe20000000f00 */
[----:B------:R-:W-:Y:S02]  /*a990*/  FMUL.FTZ R41, R2, R181 ;  /* 0x000000b502297220 */ /* 0x000fe40000410000 */
[C---:B------:R-:W-:Y:S01]  /*a9a0*/  FMUL.FTZ R22, R132.reuse, R162 ;  /* 0x000000a284167220 */ /* 0x040fe20000410000 */
[----:B------:R-:W-:Y:S03]  /*a9b0*/  MOV R162, R40 ;  /* 0x0000002800a27202 */ /* 0x000fe60000000f00 */
[C---:B------:R-:W-:Y:S01]  /*a9c0*/  FMUL.FTZ R23, R132.reuse, R163 ;  /* 0x000000a384177220 */ /* 0x040fe20000410000 */
[----:B------:R-:W-:Y:S01]  /*a9d0*/  MOV R163, R35 ;  /* 0x0000002300a37202 */ /* 0x000fe20000000f00 */
[----:B------:R-:W-:Y:S01]  /*a9e0*/  FMUL.FTZ R35, R132, R175 ;  /* 0x000000af84237220 */ /* 0x000fe20000410000 */
[----:B------:R-:W-:Y:S01]  /*a9f0*/  MOV R181, R162 ;  /* 0x000000a200b57202 */ /* 0x000fe20000000f00 */
[C---:B------:R-:W-:Y:S01]  /*aa00*/  FMUL.FTZ R40, R2.reuse, R180 ;  /* 0x000000b402287220 */ /* 0x040fe20000410000 */
[----:B------:R-:W-:Y:S01]  /*aa10*/  MOV R180, R156 ;  /* 0x0000009c00b47202 */ /* 0x000fe20000000f00 */
[----:B------:R-:W-:Y:S01]  /*aa20*/  FMUL.FTZ R44, R2, R184 ;  /* 0x000000b8022c7220 */ /* 0x000fe20000410000 */
[-C--:B------:R-:W-:Y:S03]  /*aa30*/  HMMA.16816.F32 R20, R192, R36.reuse, R20 ;  /* 0x00000024c014723c */ /* 0x080fe60000001814 */
[----:B------:R-:W-:Y:S01]  /*aa40*/  MOV R184, R158 ;  /* 0x0000009e00b87202 */ /* 0x000fe20000000f00 */
[C---:B------:R-:W-:Y:S01]  /*aa50*/  FMUL.FTZ R59, R0.reuse, R59 ;  /* 0x0000003b003b7220 */ /* 0x040fe20000410000 */
[----:B------:R-:W-:Y:S01]  /*aa60*/  MOV R169, R161 ;  /* 0x000000a100a97202 */ /* 0x000fe20000000f00 */
[C---:B------:R-:W-:Y:S01]  /*aa70*/  FMUL.FTZ R62, R0.reuse, R62 ;  /* 0x0000003e003e7220 */ /* 0x040fe20000410000 */
[----:B------:R-:W-:Y:S01]  /*aa80*/  MOV R175, R167 ;  /* 0x000000a700af7202 */ /* 0x000fe20000000f00 */
[C---:B------:R-:W-:Y:S04]  /*aa90*/  HMMA.16816.F32 R24, R144.reuse, R36, R24 ;  /* 0x000000249018723c */ /* 0x040fe80000001818 */
[--C-:B-1----:R-:W-:Y:S02]  /*aaa0*/  FFMA.FTZ R138, R199, c[0x0][0x2d0], -R142.reuse ;  /* 0x0000b400c78a7a23 */ /* 0x102fe4000001088e */
[C---:B------:R-:W-:Y:S02]  /*aab0*/  FMUL.FTZ R63, R0.reuse, R63 ;  /* 0x0000003f003f7220 */ /* 0x040fe40000410000 */
[-C--:B------:R-:W-:Y:S01]  /*aac0*/  HMMA.16816.F32 R28, R144, R38.reuse, R28 ;  /* 0x00000026901c723c */ /* 0x080fe2000000181c */
[----:B------:R1:W-:Y:S03]  /*aad0*/  MUFU.EX2 R187, R138 ;  /* 0x0000008a00bb7308 */ /* 0x0003e60000000800 */
[C---:B------:R-:W-:Y:S01]  /*aae0*/  FMUL.FTZ R36, R133.reuse, R176 ;  /* 0x000000b085247220 */ /* 0x040fe20000410000 */
[----:B------:R-:W-:Y:S01]  /*aaf0*/  MOV R176, R164 ;  /* 0x000000a400b07202 */ /* 0x000fe20000000f00 */
[----:B------:R-:W-:Y:S01]  /*ab00*/  FMUL.FTZ R37, R133, R177 ;  /* 0x000000b185257220 */ /* 0x000fe20000410000 */
[----:B------:R-:W-:Y:S01]  /*ab10*/  MOV R177, R165 ;  /* 0x000000a500b17202 */ /* 0x000fe20000000f00 */
[C---:B------:R-:W-:Y:S01]  /*ab20*/  HMMA.16816.F32 R32, R192.reuse, R38, R32 ;  /* 0x00000026c020723c */ /* 0x040fe20000001820 */
[----:B------:R-:W-:Y:S03]  /*ab30*/  LDSM.16.MT88.4 R164, [R227+0x900] ;  /* 0x00090000e3a4783b */ /* 0x000fe60000004200 */
[C---:B------:R-:W-:Y:S02]  /*ab40*/  FMUL.FTZ R74, R0.reuse, R74 ;  /* 0x0000004a004a7220 */ /* 0x040fe40000410000 */
[----:B------:R-:W-:Y:S02]  /*ab50*/  FMUL.FTZ R75, R0, R75 ;  /* 0x0000004b004b7220 */ /* 0x000fe40000410000 */
[C---:B------:R-:W-:Y:S01]  /*ab60*/  FMUL.FTZ R38, R132.reuse, R178 ;  /* 0x000000b284267220 */ /* 0x040fe20000410000 */
[----:B------:R-:W-:Y:S03]  /*ab70*/  MOV R178, R163 ;  /* 0x000000a300b27202 */ /* 0x000fe60000000f00 */
[----:B------:R-:W-:Y:S01]  /*ab80*/  FMUL.FTZ R39, R132, R179 ;  /* 0x000000b384277220 */ /* 0x000fe20000410000 */
[----:B------:R-:W-:Y:S01]  /*ab90*/  MOV R179, R157 ;  /* 0x0000009d00b37202 */ /* 0x000fe20000000f00 */
[C---:B------:R-:W-:Y:S01]  /*aba0*/  FMUL.FTZ R78, R0.reuse, R78 ;  /* 0x0000004e004e7220 */ /* 0x040fe20000410000 */
[----:B------:R-:W-:Y:S01]  /*abb0*/  LDSM.16.MT88.4 R156, [R226+0x900] ;  /* 0x00090000e29c783b */ /* 0x000fe20000004200 */
[C---:B------:R-:W-:Y:S02]  /*abc0*/  FMUL.FTZ R79, R0.reuse, R79 ;  /* 0x0000004f004f7220 */ /* 0x040fe40000410000 */
[--C-:B-1----:R-:W-:Y:S01]  /*abd0*/  FFMA.FTZ R138, R201, c[0x0][0x2d0], -R141.reuse ;  /* 0x0000b400c98a7a23 */ /* 0x102fe2000001088d */
[-C--:B--2---:R-:W-:Y:S03]  /*abe0*/  HMMA.16816.F32 R36, R192, R148.reuse, R36 ;  /* 0x00000094c024723c */ /* 0x084fe60000001824 */
[----:B------:R1:W-:Y:S01]  /*abf0*/  MUFU.EX2 R188, R138 ;  /* 0x0000008a00bc7308 */ /* 0x0003e20000000800 */
[C---:B------:R-:W-:Y:S02]  /*ac00*/  FMUL.FTZ R90, R0.reuse, R90 ;  /* 0x0000005a005a7220 */ /* 0x040fe40000410000 */
[C---:B------:R-:W-:Y:S02]  /*ac10*/  FMUL.FTZ R91, R0.reuse, R91 ;  /* 0x0000005b005b7220 */ /* 0x040fe40000410000 */
[C---:B------:R-:W-:Y:S04]  /*ac20*/  HMMA.16816.F32 R40, R144.reuse, R148, R40 ;  /* 0x000000949028723c */ /* 0x040fe80000001828 */
[C---:B------:R-:W-:Y:S02]  /*ac30*/  FMUL.FTZ R94, R0.reuse, R94 ;  /* 0x0000005e005e7220 */ /* 0x040fe40000410000 */
[----:B------:R-:W-:Y:S02]  /*ac40*/  FMUL.FTZ R95, R0, R95 ;  /* 0x0000005f005f7220 */ /* 0x000fe40000410000 */
[-C--:B------:R-:W-:Y:S04]  /*ac50*/  HMMA.16816.F32 R44, R144, R150.reuse, R44 ;  /* 0x00000096902c723c */ /* 0x080fe8000000182c */
[C---:B------:R-:W-:Y:S02]  /*ac60*/  FMUL.FTZ R101, R133.reuse, R101 ;  /* 0x0000006585657220 */ /* 0x040fe40000410000 */
[----:B------:R-:W-:Y:S02]  /*ac70*/  FMUL.FTZ R102, R132, R102 ;  /* 0x0000006684667220 */ /* 0x000fe40000410000 */
[C---:B------:R-:W-:Y:S01]  /*ac80*/  HMMA.16816.F32 R48, R192.reuse, R150, R48 ;  /* 0x00000096c030723c */ /* 0x040fe20000001830 */
[----:B------:R-:W2:Y:S03]  /*ac90*/  LDSM.16.MT88.4 R148, [R225+0x1900] ;  /* 0x00190000e194783b */ /* 0x000ea60000004200 */
[----:B-1----:R-:W-:Y:S02]  /*aca0*/  FFMA.FTZ R138, R204, c[0x0][0x2d0], -R141 ;  /* 0x0000b400cc8a7a23 */ /* 0x002fe4000001088d */
[----:B------:R-:W-:Y:S02]  /*acb0*/  FMUL.FTZ R103, R132, R103 ;  /* 0x0000006784677220 */ /* 0x000fe40000410000 */
[-C--:B---3--:R-:W-:Y:S01]  /*acc0*/  HMMA.16816.F32 R52, R192, R152.reuse, R52 ;  /* 0x00000098c034723c */ /* 0x088fe20000001834 */
[----:B------:R1:W-:Y:S03]  /*acd0*/  MUFU.EX2 R170, R138 ;  /* 0x0000008a00aa7308 */ /* 0x0003e60000000800 */
[C---:B------:R-:W-:Y:S02]  /*ace0*/  FMUL.FTZ R104, R2.reuse, R104 ;  /* 0x0000006802687220 */ /* 0x040fe40000410000 */
[----:B------:R-:W-:Y:S02]  /*acf0*/  FMUL.FTZ R105, R2, R105 ;  /* 0x0000006902697220 */ /* 0x000fe40000410000 */
[C---:B------:R-:W-:Y:S04]  /*ad00*/  HMMA.16816.F32 R56, R144.reuse, R152, R56 ;  /* 0x000000989038723c */ /* 0x040fe80000001838 */
[C---:B------:R-:W-:Y:S02]  /*ad10*/  FMUL.FTZ R106, R0.reuse, R106 ;  /* 0x0000006a006a7220 */ /* 0x040fe40000410000 */
[----:B------:R-:W-:Y:S02]  /*ad20*/  FMUL.FTZ R107, R0, R107 ;  /* 0x0000006b006b7220 */ /* 0x000fe40000410000 */
[-C--:B------:R-:W-:Y:S04]  /*ad30*/  HMMA.16816.F32 R60, R144, R154.reuse, R60 ;  /* 0x0000009a903c723c */ /* 0x080fe8000000183c */
[C---:B------:R-:W-:Y:S02]  /*ad40*/  FMUL.FTZ R108, R2.reuse, R108 ;  /* 0x0000006c026c7220 */ /* 0x040fe40000410000 */
[----:B------:R-:W-:Y:S02]  /*ad50*/  FMUL.FTZ R109, R2, R109 ;  /* 0x0000006d026d7220 */ /* 0x000fe40000410000 */
[C---:B------:R-:W-:Y:S01]  /*ad60*/  HMMA.16816.F32 R64, R192.reuse, R154, R64 ;  /* 0x0000009ac040723c */ /* 0x040fe20000001840 */
[----:B------:R-:W3:Y:S03]  /*ad70*/  LDSM.16.MT88.4 R152, [R226+0x1900] ;  /* 0x00190000e298783b */ /* 0x000ee60000004200 */
[--C-:B-1----:R-:W-:Y:S02]  /*ad80*/  FFMA.FTZ R138, R202, c[0x0][0x2d0], -R142.reuse ;  /* 0x0000b400ca8a7a23 */ /* 0x102fe4000001088e */
[C---:B------:R-:W-:Y:S02]  /*ad90*/  FMUL.FTZ R110, R0.reuse, R110 ;  /* 0x0000006e006e7220 */ /* 0x040fe40000410000 */
[----:B------:R1:W-:Y:S01]  /*ada0*/  MUFU.EX2 R189, R138 ;  /* 0x0000008a00bd7308 */ /* 0x0003e20000000800 */
[-C--:B--2---:R-:W-:Y:S03]  /*adb0*/  HMMA.16816.F32 R68, R192, R148.reuse, R68 ;  /* 0x00000094c044723c */ /* 0x084fe60000001844 */
[----:B------:R-:W-:Y:S02]  /*adc0*/  FMUL.FTZ R111, R0, R111 ;  /* 0x0000006f006f7220 */ /* 0x000fe40000410000 */
[C---:B------:R-:W-:Y:S02]  /*add0*/  FMUL.FTZ R112, R133.reuse, R112 ;  /* 0x0000007085707220 */ /* 0x040fe40000410000 */
[----:B------:R-:W-:Y:S01]  /*ade0*/  FMUL.FTZ R113, R133, R113 ;  /* 0x0000007185717220 */ /* 0x000fe20000410000 */
        /* <DEDUP_REMOVED lines=9> */
[C---:B------:R-:W-:Y:S02]  /*ae80*/  FMUL.FTZ R122, R0.reuse, R122 ;  /* 0x0000007a007a7220 */ /* 0x040fe40000410000 */
[-C--:B---3--:R-:W-:Y:S01]  /*ae90*/  HMMA.16816.F32 R84, R192, R152.reuse, R84 ;  /* 0x00000098c054723c */ /* 0x088fe20000001854 */
[----:B------:R1:W-:Y:S03]  /*aea0*/  MUFU.EX2 R172, R138 ;  /* 0x0000008a00ac7308 */ /* 0x0003e60000000800 */
[----:B------:R-:W-:Y:S02]  /*aeb0*/  FMUL.FTZ R123, R0, R123 ;  /* 0x0000007b007b7220 */ /* 0x000fe40000410000 */
[C---:B------:R-:W-:Y:S02]  /*aec0*/  FMUL.FTZ R124, R2.reuse, R124 ;  /* 0x0000007c027c7220 */ /* 0x040fe40000410000 */
[C---:B------:R-:W-:Y:S04]  /*aed0*/  HMMA.16816.F32 R88, R144.reuse, R152, R88 ;  /* 0x000000989058723c */ /* 0x040fe80000001858 */
[----:B------:R-:W-:Y:S02]  /*aee0*/  FMUL.FTZ R125, R2, R125 ;  /* 0x0000007d027d7220 */ /* 0x000fe40000410000 */
[C---:B------:R-:W-:Y:S02]  /*aef0*/  FMUL.FTZ R126, R0.reuse, R126 ;  /* 0x0000007e007e7220 */ /* 0x040fe40000410000 */
[-C--:B------:R-:W-:Y:S04]  /*af00*/  HMMA.16816.F32 R92, R144, R154.reuse, R92 ;  /* 0x0000009a905c723c */ /* 0x080fe8000000185c */
[----:B------:R-:W-:Y:S02]  /*af10*/  FMUL.FTZ R127, R0, R127 ;  /* 0x0000007f007f7220 */ /* 0x000fe40000410000 */
[----:B------:R-:W-:Y:S02]  /*af20*/  FMUL.FTZ R128, R133, R128 ;  /* 0x0000008085807220 */ /* 0x000fe40000410000 */
[C---:B------:R-:W-:Y:S01]  /*af30*/  HMMA.16816.F32 R96, R192.reuse, R154, R96 ;  /* 0x0000009ac060723c */ /* 0x040fe20000001860 */
[----:B------:R-:W3:Y:S03]  /*af40*/  LDSM.16.MT88.4 R152, [R227+0x1900] ;  /* 0x00190000e398783b */ /* 0x000ee60000004200 */
[--C-:B-1----:R-:W-:Y:S02]  /*af50*/  FFMA.FTZ R138, R203, c[0x0][0x2d0], -R143.reuse ;  /* 0x0000b400cb8a7a23 */ /* 0x102fe4000001088f */
[C---:B------:R-:W-:Y:S02]  /*af60*/  FMUL.FTZ R129, R133.reuse, R129 ;  /* 0x0000008185817220 */ /* 0x040fe40000410000 */
[----:B------:R1:W-:Y:S01]  /*af70*/  MUFU.EX2 R252, R138 ;  /* 0x0000008a00fc7308 */ /* 0x0003e20000000800 */
[-C--:B--2---:R-:W-:Y:S03]  /*af80*/  HMMA.16816.F32 R100, R192, R148.reuse, R100 ;  /* 0x00000094c064723c */ /* 0x084fe60000001864 */
[C---:B------:R-:W-:Y:S02]  /*af90*/  FMUL.FTZ R130, R132.reuse, R130 ;  /* 0x0000008284827220 */ /* 0x040fe40000410000 */
[C---:B------:R-:W-:Y:S02]  /*afa0*/  FMUL.FTZ R131, R132.reuse, R131 ;  /* 0x0000008384837220 */ /* 0x040fe40000410000 */
[C---:B------:R-:W-:Y:S01]  /*afb0*/  FMUL.FTZ R116, R133.reuse, R116 ;  /* 0x0000007485747220 */ /* 0x040fe20000410000 */
[C---:B------:R-:W-:Y:S04]  /*afc0*/  HMMA.16816.F32 R104, R144.reuse, R148, R104 ;  /* 0x000000949068723c */ /* 0x040fe80000001868 */
[----:B------:R-:W-:Y:S02]  /*afd0*/  FMUL.FTZ R117, R133, R117 ;  /* 0x0000007585757220 */ /* 0x000fe40000410000 */
[C---:B------:R-:W-:Y:S02]  /*afe0*/  FMUL.FTZ R118, R132.reuse, R118 ;  /* 0x0000007684767220 */ /* 0x040fe40000410000 */
[-C--:B------:R-:W-:Y:S04]  /*aff0*/  HMMA.16816.F32 R108, R144, R150.reuse, R108 ;  /* 0x00000096906c723c */ /* 0x080fe8000000186c */
[----:B------:R-:W-:Y:S02]  /*b000*/  FMUL.FTZ R119, R132, R119 ;  /* 0x0000007784777220 */ /* 0x000fe40000410000 */
[--C-:B-1----:R-:W-:Y:S02]  /*b010*/  FFMA.FTZ R138, R200, c[0x0][0x2d0], -R143.reuse ;  /* 0x0000b400c88a7a23 */ /* 0x102fe4000001088f */
[C---:B------:R-:W-:Y:S01]  /*b020*/  HMMA.16816.F32 R112, R192.reuse, R150, R112 ;  /* 0x00000096c070723c */ /* 0x040fe20000001870 */
[----:B------:R-:W1:Y:S01]  /*b030*/  LDSM.16.MT88.4 R148, [R225+0x900] ;  /* 0x00090000e194783b */ /* 0x000e620000004200 */
[----:B------:R2:W4:Y:S06]  /*b040*/  MUFU.EX2 R251, R138 ;  /* 0x0000008a00fb7308 */ /* 0x00052c0000000800 */
[-C--:B---3--:R-:W-:Y:S08]  /*b050*/  HMMA.16816.F32 R116, R192, R152.reuse, R116 ;  /* 0x00000098c074723c */ /* 0x088ff00000001874 */
[C---:B------:R-:W-:Y:S08]  /*b060*/  HMMA.16816.F32 R120, R144.reuse, R152, R120 ;  /* 0x000000989078723c */ /* 0x040ff00000001878 */
[-C--:B------:R-:W-:Y:S04]  /*b070*/  HMMA.16816.F32 R124, R144, R154.reuse, R124 ;  /* 0x0000009a907c723c */ /* 0x080fe8000000187c */
[--C-:B--2---:R-:W-:Y:S01]  /*b080*/  FFMA.FTZ R138, R209, c[0x0][0x2d0], -R143.reuse ;  /* 0x0000b400d18a7a23 */ /* 0x104fe2000001088f */
[----:B----4-:R-:W-:Y:S02]  /*b090*/  F2FP.PACK_AB R152, R251, R252 ;  /* 0x000000fcfb98723e */ /* 0x010fe400000000ff */
[----:B------:R-:W-:Y:S01]  /*b0a0*/  F2FP.PACK_AB R146, R170, R188 ;  /* 0x000000bcaa92723e */ /* 0x000fe200000000ff */
[----:B------:R-:W-:Y:S01]  /*b0b0*/  HMMA.16816.F32 R128, R192, R154, R128 ;  /* 0x0000009ac080723c */ /* 0x000fe20000001880 */
[----:B------:R2:W-:Y:S03]  /*b0c0*/  MUFU.EX2 R250, R138 ;  /* 0x0000008a00fa7308 */ /* 0x0005e60000000800 */
[----:B------:R-:W-:Y:S02]  /*b0d0*/  F2FP.PACK_AB R144, R185, R182 ;  /* 0x000000b6b990723e */ /* 0x000fe400000000ff */
[----:B------:R-:W-:Y:S01]  /*b0e0*/  F2FP.PACK_AB R145, R187, R183 ;  /* 0x000000b7bb91723e */ /* 0x000fe200000000ff */
[----:B--2---:R-:W-:Y:S04]  /*b0f0*/  FFMA.FTZ R138, R210, c[0x0][0x2d0], -R143 ;  /* 0x0000b400d28a7a23 */ /* 0x004fe8000001088f */
[----:B------:R2:W3:Y:S02]  /*b100*/  MUFU.EX2 R249, R138 ;  /* 0x0000008a00f97308 */ /* 0x0004e40000000800 */
[--C-:B--2---:R-:W-:Y:S01]  /*b110*/  FFMA.FTZ R138, R207, c[0x0][0x2d0], -R134.reuse ;  /* 0x0000b400cf8a7a23 */ /* 0x104fe20000010886 */
[----:B---3--:R-:W-:Y:S07]  /*b120*/  F2FP.PACK_AB R154, R249, R250 ;  /* 0x000000faf99a723e */ /* 0x008fee00000000ff */
[----:B------:R2:W-:Y:S02]  /*b130*/  MUFU.EX2 R221, R138 ;  /* 0x0000008a00dd7308 */ /* 0x0005e40000000800 */
[--C-:B--2---:R-:W-:Y:S08]  /*b140*/  FFMA.FTZ R138, R208, c[0x0][0x2d0], -R134.reuse ;  /* 0x0000b400d08a7a23 */ /* 0x104ff00000010886 */
[----:B------:R2:W3:Y:S02]  /*b150*/  MUFU.EX2 R220, R138 ;  /* 0x0000008a00dc7308 */ /* 0x0004e40000000800 */
[--C-:B--2---:R-:W-:Y:S01]  /*b160*/  FFMA.FTZ R138, R211, c[0x0][0x2d0], -R134.reuse ;  /* 0x0000b400d38a7a23 */ /* 0x104fe20000010886 */
[----:B------:R-:W-:Y:S02]  /*b170*/  MOV R211, R172 ;  /* 0x000000ac00d37202 */ /* 0x000fe40000000f00 */
[----:B---3--:R-:W-:Y:S05]  /*b180*/  F2FP.PACK_AB R153, R220, R221 ;  /* 0x000000dddc99723e */ /* 0x008fea00000000ff */
[----:B------:R2:W-:Y:S01]  /*b190*/  MUFU.EX2 R210, R138 ;  /* 0x0000008a00d27308 */ /* 0x0005e20000000800 */
[----:B------:R-:W-:Y:S02]  /*b1a0*/  F2FP.PACK_AB R147, R211, R189 ;  /* 0x000000bdd393723e */ /* 0x000fe400000000ff */
[----:B------:R-:W-:Y:S02]  /*b1b0*/  MOV R172, R171 ;  /* 0x000000ab00ac7202 */ /* 0x000fe40000000f00 */
[----:B------:R-:W-:Y:S02]  /*b1c0*/  MOV R171, R160 ;  /* 0x000000a000ab7202 */ /* 0x000fe40000000f00 */
[----:B------:R-:W3:Y:S01]  /*b1d0*/  LDSM.16.MT88.4 R160, [R228+0x900] ;  /* 0x00090000e4a0783b */ /* 0x000ee20000004200 */
[-C--:B-1----:R-:W-:Y:S05]  /*b1e0*/  HMMA.16816.F32 R4, R144, R148.reuse, R4 ;  /* 0x000000949004723c */ /* 0x082fea0000001804 */
[----:B--2---:R-:W-:Y:S04]  /*b1f0*/  FFMA.FTZ R138, R206, c[0x0][0x2d0], -R134 ;  /* 0x0000b400ce8a7a23 */ /* 0x004fe80000010886 */
[----:B------:R1:W2:Y:S03]  /*b200*/  MUFU.EX2 R197, R138 ;  /* 0x0000008a00c57308 */ /* 0x0002a60000000800 */
[--C-:B-1----:R-:W-:Y:S01]  /*b210*/  FFMA.FTZ R138, R218, c[0x0][0x2d0], -R141.reuse ;  /* 0x0000b400da8a7a23 */ /* 0x102fe2000001088d */
[----:B--2---:R-:W-:Y:S02]  /*b220*/  F2FP.PACK_AB R155, R197, R210 ;  /* 0x000000d2c59b723e */ /* 0x004fe400000000ff */
[----:B------:R-:W-:Y:S04]  /*b230*/  MOV R218, R170 ;  /* 0x000000aa00da7202 */ /* 0x000fe80000000f00 */
[----:B------:R1:W-:Y:S01]  /*b240*/  MUFU.EX2 R208, R138 ;  /* 0x0000008a00d07308 */ /* 0x0003e20000000800 */
[C---:B------:R-:W-:Y:S08]  /*b250*/  HMMA.16816.F32 R8, R152.reuse, R148, R8 ;  /* 0x000000949808723c */ /* 0x040ff00000001808 */
[-C--:B------:R-:W-:Y:S08]  /*b260*/  HMMA.16816.F32 R12, R152, R150.reuse, R12 ;  /* 0x00000096980c723c */ /* 0x080ff0000000180c */
[C---:B------:R-:W-:Y:S01]  /*b270*/  HMMA.16816.F32 R16, R144.reuse, R150, R16 ;  /* 0x000000969010723c */ /* 0x040fe20000001810 */
[----:B------:R-:W2:Y:S03]  /*b280*/  LDSM.16.MT88.4 R148, [R225+0x2100] ;  /* 0x00210000e194783b */ /* 0x000ea60000004200 */
[--C-:B-1----:R-:W-:Y:S01]  /*b290*/  FFMA.FTZ R138, R222, c[0x0][0x2d0], -R141.reuse ;  /* 0x0000b400de8a7a23 */ /* 0x102fe2000001088d */
[----:B------:R-:W-:Y:S03]  /*b2a0*/  MOV R222, R189 ;  /* 0x000000bd00de7202 */ /* 0x000fe60000000f00 */
[-C--:B------:R-:W-:Y:S01]  /*b2b0*/  HMMA.16816.F32 R20, R144, R156.reuse, R20 ;  /* 0x0000009c9014723c */ /* 0x080fe20000001814 */
[----:B------:R1:W-:Y:S07]  /*b2c0*/  MUFU.EX2 R209, R138 ;  /* 0x0000008a00d17308 */ /* 0x0003ee0000000800 */
[C---:B------:R-:W-:Y:S08]  /*b2d0*/  HMMA.16816.F32 R24, R152.reuse, R156, R24 ;  /* 0x0000009c9818723c */ /* 0x040ff00000001818 */
[-C--:B------:R-:W-:Y:S08]  /*b2e0*/  HMMA.16816.F32 R28, R152, R158.reuse, R28 ;  /* 0x0000009e981c723c */ /* 0x080ff0000000181c */
[C---:B------:R-:W-:Y:S01]  /*b2f0*/  HMMA.16816.F32 R32, R144.reuse, R158, R32 ;  /* 0x0000009e9020723c */ /* 0x040fe20000001820 */
[----:B------:R-:W4:Y:S03]  /*b300*/  LDSM.16.MT88.4 R156, [R226+0x2100] ;  /* 0x00210000e29c783b */ /* 0x000f260000004200 */
[--C-:B-1----:R-:W-:Y:S01]  /*b310*/  FFMA.FTZ R138, R216, c[0x0][0x2d0], -R142.reuse ;  /* 0x0000b400d88a7a23 */ /* 0x102fe2000001088e */
[----:B------:R-:W-:Y:S03]  /*b320*/  MOV R216, R188 ;  /* 0x000000bc00d87202 */ /* 0x000fe60000000f00 */
[-C--:B---3--:R-:W-:Y:S01]  /*b330*/  HMMA.16816.F32 R36, R144, R160.reuse, R36 ;  /* 0x000000a09024723c */ /* 0x088fe20000001824 */
[----:B------:R1:W-:Y:S01]  /*b340*/  MUFU.EX2 R207, R138 ;  /* 0x0000008a00cf7308 */ /* 0x0003e20000000800 */
[----:B------:R-:W-:Y:S06]  /*b350*/  LDSM.16.MT88.4 R188, [R228+0x1100] ;  /* 0x00110000e4bc783b */ /* 0x000fec0000004200 */
[C---:B------:R-:W-:Y:S08]  /*b360*/  HMMA.16816.F32 R40, R152.reuse, R160, R40 ;  /* 0x000000a09828723c */ /* 0x040ff00000001828 */
[-C--:B------:R-:W-:Y:S08]  /*b370*/  HMMA.16816.F32 R44, R152, R162.reuse, R44 ;  /* 0x000000a2982c723c */ /* 0x080ff0000000182c */
[C---:B------:R-:W-:Y:S01]  /*b380*/  HMMA.16816.F32 R48, R144.reuse, R162, R48 ;  /* 0x000000a29030723c */ /* 0x040fe20000001830 */
[----:B------:R-:W3:Y:S03]  /*b390*/  LDSM.16.MT88.4 R160, [R228+0x2100] ;  /* 0x00210000e4a0783b */ /* 0x000ee60000004200 */
[--C-:B-1----:R-:W-:Y:S01]  /*b3a0*/  FFMA.FTZ R138, R217, c[0x0][0x2d0], -R142.reuse ;  /* 0x0000b400d98a7a23 */ /* 0x102fe2000001088e */
[----:B------:R-:W-:Y:S03]  /*b3b0*/  MOV R217, R187 ;  /* 0x000000bb00d97202 */ /* 0x000fe60000000f00 */
[-C--:B------:R-:W-:Y:S01]  /*b3c0*/  HMMA.16816.F32 R52, R144, R164.reuse, R52 ;  /* 0x000000a49034723c */ /* 0x080fe20000001834 */
[----:B------:R1:W5:Y:S07]  /*b3d0*/  MUFU.EX2 R206, R138 ;  /* 0x0000008a00ce7308 */ /* 0x00036e0000000800 */
[C---:B------:R-:W-:Y:S08]  /*b3e0*/  HMMA.16816.F32 R56, R152.reuse, R164, R56 ;  /* 0x000000a49838723c */ /* 0x040ff00000001838 */
[-C--:B------:R-:W-:Y:S08]  /*b3f0*/  HMMA.16816.F32 R60, R152, R166.reuse, R60 ;  /* 0x000000a6983c723c */ /* 0x080ff0000000183c */
[C---:B------:R-:W-:Y:S04]  /*b400*/  HMMA.16816.F32 R64, R144.reuse, R166, R64 ;  /* 0x000000a69040723c */ /* 0x040fe80000001840 */
[--C-:B-1----:R-:W-:Y:S01]  /*b410*/  FFMA.FTZ R138, R247, c[0x0][0x2d0], -R141.reuse ;  /* 0x0000b400f78a7a23 */ /* 0x102fe2000001088d */
[----:B------:R-:W-:Y:S01]  /*b420*/  MOV R247, R186 ;  /* 0x000000ba00f77202 */ /* 0x000fe20000000f00 */
[----:B------:R-:W-:Y:S01]  /*b430*/  FFMA.FTZ R141, R248, c[0x0][0x2d0], -R141 ;  /* 0x0000b400f88d7a23 */ /* 0x000fe2000001088d */
[----:B------:R-:W-:Y:S01]  /*b440*/  MOV R248, R185 ;  /* 0x000000b900f87202 */ /* 0x000fe20000000f00 */
[-C--:B--2---:R-:W-:Y:S01]  /*b450*/  HMMA.16816.F32 R68, R144, R148.reuse, R68 ;  /* 0x000000949044723c */ /* 0x084fe20000001844 */
[----:B------:R1:W-:Y:S07]  /*b460*/  MUFU.EX2 R205, R138 ;  /* 0x0000008a00cd7308 */ /* 0x0003ee0000000800 */
[C---:B------:R-:W-:Y:S03]  /*b470*/  HMMA.16816.F32 R72, R152.reuse, R148, R72 ;  /* 0x000000949848723c */ /* 0x040fe60000001848 */
[----:B------:R5:W2:Y:S05]  /*b480*/  MUFU.EX2 R204, R141 ;  /* 0x0000008d00cc7308 */ /* 0x000aaa0000000800 */
[-C--:B------:R-:W-:Y:S08]  /*b490*/  HMMA.16816.F32 R76, R152, R150.reuse, R76 ;  /* 0x00000096984c723c */ /* 0x080ff0000000184c */
[C---:B------:R-:W-:Y:S01]  /*b4a0*/  HMMA.16816.F32 R80, R144.reuse, R150, R80 ;  /* 0x000000969050723c */ /* 0x040fe20000001850 */
[----:B------:R-:W2:Y:S03]  /*b4b0*/  LDSM.16.MT88.4 R148, [R227+0x2100] ;  /* 0x00210000e394783b */ /* 0x000ea60000004200 */
[--C-:B-1----:R-:W-:Y:S01]  /*b4c0*/  FFMA.FTZ R138, R244, c[0x0][0x2d0], -R142.reuse ;  /* 0x0000b400f48a7a23 */ /* 0x102fe2000001088e */
[----:B------:R-:W-:Y:S01]  /*b4d0*/  MOV R244, R184 ;  /* 0x000000b800f47202 */ /* 0x000fe20000000f00 */
[----:B------:R-:W-:Y:S01]  /*b4e0*/  FFMA.FTZ R142, R246, c[0x0][0x2d0], -R142 ;  /* 0x0000b400f68e7a23 */ /* 0x000fe2000001088e */
[----:B------:R-:W-:Y:S01]  /*b4f0*/  MOV R246, R183 ;  /* 0x000000b700f67202 */ /* 0x000fe20000000f00 */
[-C--:B----4-:R-:W-:Y:S01]  /*b500*/  HMMA.16816.F32 R84, R144, R156.reuse, R84 ;  /* 0x0000009c9054723c */ /* 0x090fe20000001854 */
[----:B------:R1:W-:Y:S03]  /*b510*/  MUFU.EX2 R203, R138 ;  /* 0x0000008a00cb7308 */ /* 0x0003e60000000800 */
[----:B-----5:R-:W-:Y:S04]  /*b520*/  F2FP.PACK_AB R141, R206, R207 ;  /* 0x000000cfce8d723e */ /* 0x020fe800000000ff */
[C---:B------:R-:W-:Y:S03]  /*b530*/  HMMA.16816.F32 R88, R152.reuse, R156, R88 ;  /* 0x0000009c9858723c */ /* 0x040fe60000001858 */
[----:B------:R2:W-:Y:S05]  /*b540*/  MUFU.EX2 R202, R142 ;  /* 0x0000008e00ca7308 */ /* 0x0005ea0000000800 */
[-C--:B------:R-:W-:Y:S08]  /*b550*/  HMMA.16816.F32 R92, R152, R158.reuse, R92 ;  /* 0x0000009e985c723c */ /* 0x080ff0000000185c */
[C---:B------:R-:W-:Y:S01]  /*b560*/  HMMA.16816.F32 R96, R144.reuse, R158, R96 ;  /* 0x0000009e9060723c */ /* 0x040fe20000001860 */
[----:B------:R-:W4:Y:S03]  /*b570*/  LDSM.16.MT88.4 R156, [R225+0x1100] ;  /* 0x00110000e19c783b */ /* 0x000f260000004200 */
[--C-:B-1----:R-:W-:Y:S01]  /*b580*/  FFMA.FTZ R138, R219, c[0x0][0x2d0], -R143.reuse ;  /* 0x0000b400db8a7a23 */ /* 0x102fe2000001088f */
[----:B------:R-:W-:Y:S03]  /*b590*/  MOV R219, R182 ;  /* 0x000000b600db7202 */ /* 0x000fe60000000f00 */
[-C--:B---3--:R-:W-:Y:S01]  /*b5a0*/  HMMA.16816.F32 R100, R144, R160.reuse, R100 ;  /* 0x000000a09064723c */ /* 0x088fe20000001864 */
[----:B------:R1:W-:Y:S03]  /*b5b0*/  MUFU.EX2 R201, R138 ;  /* 0x0000008a00c97308 */ /* 0x0003e60000000800 */
[----:B--2---:R-:W-:Y:S04]  /*b5c0*/  F2FP.PACK_AB R142, R204, R205 ;  /* 0x000000cdcc8e723e */ /* 0x004fe800000000ff */
[C---:B------:R-:W-:Y:S08]  /*b5d0*/  HMMA.16816.F32 R104, R152.reuse, R160, R104 ;  /* 0x000000a09868723c */ /* 0x040ff00000001868 */
[-C--:B------:R-:W-:Y:S08]  /*b5e0*/  HMMA.16816.F32 R108, R152, R162.reuse, R108 ;  /* 0x000000a2986c723c */ /* 0x080ff0000000186c */
[C---:B------:R-:W-:Y:S04]  /*b5f0*/  HMMA.16816.F32 R112, R144.reuse, R162, R112 ;  /* 0x000000a29070723c */ /* 0x040fe80000001870 */
[--C-:B-1----:R-:W-:Y:S01]  /*b600*/  FFMA.FTZ R138, R223, c[0x0][0x2d0], -R143.reuse ;  /* 0x0000b400df8a7a23 */ /* 0x102fe2000001088f */
[----:B------:R-:W-:Y:S02]  /*b610*/  MOV R223, R181 ;  /* 0x000000b500df7202 */ /* 0x000fe40000000f00 */
[----:B------:R-:W-:Y:S01]  /*b620*/  MOV R181, R175 ;  /* 0x000000af00b57202 */ /* 0x000fe20000000f00 */
[-C--:B------:R-:W-:Y:S01]  /*b630*/  HMMA.16816.F32 R116, R144, R148.reuse, R116 ;  /* 0x000000949074723c */ /* 0x080fe20000001874 */
[----:B------:R1:W2:Y:S07]  /*b640*/  MUFU.EX2 R200, R138 ;  /* 0x0000008a00c87308 */ /* 0x0002ae0000000800 */
[C---:B------:R-:W-:Y:S08]  /*b650*/  HMMA.16816.F32 R120, R152.reuse, R148, R120 ;  /* 0x000000949878723c */ /* 0x040ff00000001878 */
[-C--:B------:R-:W-:Y:S08]  /*b660*/  HMMA.16816.F32 R124, R152, R150.reuse, R124 ;  /* 0x00000096987c723c */ /* 0x080ff0000000187c */
[----:B------:R-:W-:Y:S04]  /*b670*/  HMMA.16816.F32 R128, R144, R150, R128 ;  /* 0x000000969080723c */ /* 0x000fe80000001880 */
[--C-:B-1----:R-:W-:Y:S01]  /*b680*/  FFMA.FTZ R138, R245, c[0x0][0x2d0], -R143.reuse ;  /* 0x0000b400f58a7a23 */ /* 0x102fe2000001088f */
[----:B------:R-:W-:Y:S01]  /*b690*/  MOV R245, R180 ;  /* 0x000000b400f57202 */ /* 0x000fe20000000f00 */
[----:B------:R-:W-:Y:S01]  /*b6a0*/  FFMA.FTZ R143, R215, c[0x0][0x2d0], -R143 ;  /* 0x0000b400d78f7a23 */ /* 0x000fe2000001088f */
[----:B------:R-:W-:Y:S01]  /*b6b0*/  MOV R180, R174 ;  /* 0x000000ae00b47202 */ /* 0x000fe20000000f00 */
[----:B------:R1:W-:Y:S01]  /*b6c0*/  MUFU.EX2 R199, R138 ;  /* 0x0000008a00c77308 */ /* 0x0003e20000000800 */
[----:B------:R-:W-:Y:S03]  /*b6d0*/  MOV R215, R179 ;  /* 0x000000b300d77202 */ /* 0x000fe60000000f00 */
[----:B------:R-:W-:Y:S02]  /*b6e0*/  MOV R179, R173 ;  /* 0x000000ad00b37202 */ /* 0x000fe40000000f00 */
[----:B--2---:R-:W-:Y:S04]  /*b6f0*/  F2FP.PACK_AB R192, R200, R201 ;  /* 0x000000c9c8c0723e */ /* 0x004fe800000000ff */
[----:B------:R2:W3:Y:S01]  /*b700*/  MUFU.EX2 R198, R143 ;  /* 0x0000008f00c67308 */ /* 0x0004e20000000800 */
[--C-:B-1----:R-:W-:Y:S01]  /*b710*/  FFMA.FTZ R138, R214, c[0x0][0x2d0], -R134.reuse ;  /* 0x0000b400d68a7a23 */ /* 0x102fe20000010886 */
[----:B------:R-:W-:Y:S08]  /*b720*/  MOV R214, R139 ;  /* 0x0000008b00d67202 */ /* 0x000ff00000000f00 */
[----:B------:R1:W-:Y:S01]  /*b730*/  MUFU.EX2 R139, R138 ;  /* 0x0000008a008b7308 */ /* 0x0003e20000000800 */
[----:B--2---:R-:W-:Y:S02]  /*b740*/  F2FP.PACK_AB R143, R202, R203 ;  /* 0x000000cbca8f723e */ /* 0x004fe400000000ff */
[----:B---3--:R-:W-:Y:S01]  /*b750*/  F2FP.PACK_AB R194, R198, R199 ;  /* 0x000000c7c6c2723e */ /* 0x008fe200000000ff */
[--C-:B-1----:R-:W-:Y:S02]  /*b760*/  FFMA.FTZ R138, R212, c[0x0][0x2d0], -R134.reuse ;  /* 0x0000b400d48a7a23 */ /* 0x102fe40000010886 */
[----:B------:R-:W2:Y:S04]  /*b770*/  LDL.LU R212, [R1+0x1c] ;  /* 0x00001c0001d47983 */ /* 0x000ea80000300800 */
[----:B------:R1:W3:Y:S02]  /*b780*/  MUFU.EX2 R196, R138 ;  /* 0x0000008a00c47308 */ /* 0x0002e40000000800 */
[--C-:B-1----:R-:W-:Y:S01]  /*b790*/  FFMA.FTZ R138, R213, c[0x0][0x2d0], -R134.reuse ;  /* 0x0000b400d58a7a23 */ /* 0x102fe20000010886 */
[----:B------:R-:W-:Y:S01]  /*b7a0*/  MOV R213, R178 ;  /* 0x000000b200d57202 */ /* 0x000fe20000000f00 */
[----:B------:R-:W-:Y:S01]  /*b7b0*/  FFMA.FTZ R134, R140, c[0x0][0x2d0], -R134 ;  /* 0x0000b4008c867a23 */ /* 0x000fe20000010886 */
[----:B------:R-:W-:Y:S02]  /*b7c0*/  MOV R178, R172 ;  /* 0x000000ac00b27202 */ /* 0x000fe40000000f00 */
[----:B------:R-:W1:Y:S03]  /*b7d0*/  LDSM.16.MT88.4 R172, [R226+0x1100] ;  /* 0x00110000e2ac783b */ /* 0x000e660000004200 */
[----:B------:R-:W-:Y:S01]  /*b7e0*/  MUFU.EX2 R138, R138 ;  /* 0x0000008a008a7308 */ /* 0x000fe20000000800 */
[----:B------:R-:W-:Y:S02]  /*b7f0*/  F2FP.PACK_AB R140, R209, R208 ;  /* 0x000000d0d18c723e */ /* 0x000fe400000000ff */
[----:B---3--:R-:W-:Y:S05]  /*b800*/  F2FP.PACK_AB R193, R196, R139 ;  /* 0x0000008bc4c1723e */ /* 0x008fea00000000ff */
[-C--:B----4-:R-:W-:Y:S01]  /*b810*/  HMMA.16816.F32 R144, R140, R156.reuse, R4 ;  /* 0x0000009c8c90723c */ /* 0x090fe20000001804 */
[----:B------:R-:W3:Y:S01]  /*b820*/  LDSM.16.MT88.4 R4, [R227+0x1100] ;  /* 0x00110000e304783b */ /* 0x000ee20000004200 */
[----:B------:R-:W4:Y:S03]  /*b830*/  MUFU.EX2 R134, R134 ;  /* 0x0000008600867308 */ /* 0x000f260000000800 */
[----:B----4-:R-:W-:Y:S07]  /*b840*/  F2FP.PACK_AB R195, R134, R138 ;  /* 0x0000008a86c3723e */ /* 0x010fee00000000ff */
[C---:B------:R-:W-:Y:S01]  /*b850*/  HMMA.16816.F32 R148, R192.reuse, R156, R8 ;  /* 0x0000009cc094723c */ /* 0x040fe20000001808 */
[----:B------:R-:W4:Y:S07]  /*b860*/  LDSM.16.MT88.4 R8, [R225+0x2900] ;  /* 0x00290000e108783b */ /* 0x000f2e0000004200 */
[-C--:B------:R-:W-:Y:S01]  /*b870*/  HMMA.16816.F32 R152, R192, R158.reuse, R12 ;  /* 0x0000009ec098723c */ /* 0x080fe2000000180c */
[----:B------:R-:W5:Y:S07]  /*b880*/  LDSM.16.MT88.4 R12, [R226+0x2900] ;  /* 0x00290000e20c783b */ /* 0x000f6e0000004200 */
[C---:B------:R-:W-:Y:S01]  /*b890*/  HMMA.16816.F32 R156, R140.reuse, R158, R16 ;  /* 0x0000009e8c9c723c */ /* 0x040fe20000001810 */
[----:B------:R-:W3:Y:S07]  /*b8a0*/  LDSM.16.MT88.4 R16, [R228+0x2900] ;  /* 0x00290000e410783b */ /* 0x000eee0000004200 */
[-C--:B-1----:R-:W-:Y:S07]  /*b8b0*/  HMMA.16816.F32 R160, R140, R172.reuse, R20 ;  /* 0x000000ac8ca0723c */ /* 0x082fee0000001814 */
[----:B------:R-:W-:Y:S01]  /*b8c0*/  MOV R21, R179 ;  /* 0x000000b300157202 */ /* 0x000fe20000000f00 */
[C---:B------:R-:W-:Y:S01]  /*b8d0*/  HMMA.16816.F32 R164, R192.reuse, R172, R24 ;  /* 0x000000acc0a4723c */ /* 0x040fe20000001818 */
[----:B------:R-:W2:Y:S03]  /*b8e0*/  LDL.LU R24, [R1+0x18] ;  /* 0x0000180001187983 */ /* 0x000ea60000300800 */
[----:B------:R-:W-:Y:S02]  /*b8f0*/  MOV R20, R178 ;  /* 0x000000b200147202 */ /* 0x000fe40000000f00 */
[----:B------:R-:W-:Y:S02]  /*b900*/  MOV R23, R181 ;  /* 0x000000b500177202 */ /* 0x000fe40000000f00 */
[----:B------:R-:W-:Y:S04]  /*b910*/  MOV R25, R171 ;  /* 0x000000ab00197202 */ /* 0x000fe80000000f00 */
[----:B------:R-:W-:Y:S02]  /*b920*/  MOV R26, R169 ;  /* 0x000000a9001a7202 */ /* 0x000fe40000000f00 */
[----:B------:R-:W-:Y:S02]  /*b930*/  MOV R27, R168 ;  /* 0x000000a8001b7202 */ /* 0x000fe40000000f00 */
[-C--:B------:R-:W-:Y:S01]  /*b940*/  HMMA.16816.F32 R168, R192, R174.reuse, R28 ;  /* 0x000000aec0a8723c */ /* 0x080fe2000000181c */
[----:B------:R-:W2:Y:S02]  /*b950*/  LDL.LU R29, [R1+0x10] ;  /* 0x00001000011d7983 */ /* 0x000ea40000300800 */
[----:B------:R-:W-:Y:S02]  /*b960*/  MOV R22, R180 ;  /* 0x000000b400167202 */ /* 0x000fe40000000f00 */
[----:B------:R-:W2:Y:S02]  /*b970*/  LDL.LU R31, [R1+0x14] ;  /* 0x00001400011f7983 */ /* 0x000ea40000300800 */
[----:B------:R-:W-:Y:S01]  /*b980*/  MOV R28, R177 ;  /* 0x000000b1001c7202 */ /* 0x000fe20000000f00 */
[C---:B------:R-:W-:Y:S04]  /*b990*/  HMMA.16816.F32 R172, R140.reuse, R174, R32 ;  /* 0x000000ae8cac723c */ /* 0x040fe80000001820 */
[----:B------:R-:W-:Y:S04]  /*b9a0*/  MOV R30, R176 ;  /* 0x000000b0001e7202 */ /* 0x000fe80000000f00 */
[-C--:B------:R-:W-:Y:S08]  /*b9b0*/  HMMA.16816.F32 R176, R140, R188.reuse, R36 ;  /* 0x000000bc8cb0723c */ /* 0x080ff00000001824 */
        /* <DEDUP_REMOVED lines=9> */
[C---:B------:R-:W-:Y:S08]  /*ba50*/  HMMA.16816.F32 R72, R192.reuse, R8, R72 ;  /* 0x00000008c048723c */ /* 0x040ff00000001848 */
[-C--:B------:R-:W-:Y:S08]  /*ba60*/  HMMA.16816.F32 R76, R192, R10.reuse, R76 ;  /* 0x0000000ac04c723c */ /* 0x080ff0000000184c */
[C---:B------:R-:W-:Y:S08]  /*ba70*/  HMMA.16816.F32 R80, R140.reuse, R10, R80 ;  /* 0x0000000a8c50723c */ /* 0x040ff00000001850 */
[-C--:B-----5:R-:W-:Y:S08]  /*ba80*/  HMMA.16816.F32 R84, R140, R12.reuse, R84 ;  /* 0x0000000c8c54723c */ /* 0x0a0ff00000001854 */
[C---:B------:R-:W-:Y:S08]  /*ba90*/  HMMA.16816.F32 R88, R192.reuse, R12, R88 ;  /* 0x0000000cc058723c */ /* 0x040ff00000001858 */
[-C--:B------:R-:W-:Y:S08]  /*baa0*/  HMMA.16816.F32 R92, R192, R14.reuse, R92 ;  /* 0x0000000ec05c723c */ /* 0x080ff0000000185c */
[C---:B------:R-:W-:Y:S08]  /*bab0*/  HMMA.16816.F32 R96, R140.reuse, R14, R96 ;  /* 0x0000000e8c60723c */ /* 0x040ff00000001860 */
[-C--:B------:R-:W-:Y:S08]  /*bac0*/  HMMA.16816.F32 R100, R140, R16.reuse, R100 ;  /* 0x000000108c64723c */ /* 0x080ff00000001864 */
[C---:B------:R-:W-:Y:S08]  /*bad0*/  HMMA.16816.F32 R104, R192.reuse, R16, R104 ;  /* 0x00000010c068723c */ /* 0x040ff00000001868 */
[-C--:B------:R-:W-:Y:S08]  /*bae0*/  HMMA.16816.F32 R108, R192, R18.reuse, R108 ;  /* 0x00000012c06c723c */ /* 0x080ff0000000186c */
[C---:B------:R-:W-:Y:S08]  /*baf0*/  HMMA.16816.F32 R112, R140.reuse, R18, R112 ;  /* 0x000000128c70723c */ /* 0x040ff00000001870 */
[-C--:B-1----:R-:W-:Y:S08]  /*bb00*/  HMMA.16816.F32 R116, R140, R4.reuse, R116 ;  /* 0x000000048c74723c */ /* 0x082ff00000001874 */
[C---:B------:R-:W-:Y:S08]  /*bb10*/  HMMA.16816.F32 R120, R192.reuse, R4, R120 ;  /* 0x00000004c078723c */ /* 0x040ff00000001878 */
[-C--:B------:R-:W-:Y:S08]  /*bb20*/  HMMA.16816.F32 R124, R192, R6.reuse, R124 ;  /* 0x00000006c07c723c */ /* 0x080ff0000000187c */
[----:B------:R-:W-:Y:S04]  /*bb30*/  HMMA.16816.F32 R128, R140, R6, R128 ;  /* 0x000000068c80723c */ /* 0x000fe80000001880 */
[----:B--2---:R-:W-:Y:S04]  /*bb40*/  FFMA.FTZ R8, R2, R24, R25 ;  /* 0x0000001802087223 */ /* 0x004fe80000010019 */
[----:B------:R-:W-:Y:S04]  /*bb50*/  FADD.FTZ R8, R20, R8 ;  /* 0x0000000814087221 */ /* 0x000fe80000010000 */
[----:B------:R-:W-:Y:S02]  /*bb60*/  FADD.FTZ R9, R23, R8 ;  /* 0x0000000817097221 */ /* 0x000fe40000010000 */
[----:B------:R-:W-:Y:S02]  /*bb70*/  FFMA.FTZ R8, R0, R212, R213 ;  /* 0x000000d400087223 */ /* 0x000fe400000100d5 */
[----:B------:R-:W-:Y:S02]  /*bb80*/  FADD.FTZ R0, R223, R9 ;  /* 0x00000009df007221 */ /* 0x000fe40000010000 */
[----:B------:R-:W-:Y:S02]  /*bb90*/  FADD.FTZ R8, R245, R8 ;  /* 0x00000008f5087221 */ /* 0x000fe40000010000 */
[----:B------:R-:W-:Y:S02]  /*bba0*/  FFMA.FTZ R133, R133, R29, R28 ;  /* 0x0000001d85857223 */ /* 0x000fe4000001001c */
[----:B------:R-:W-:Y:S02]  /*bbb0*/  FADD.FTZ R8, R244, R8 ;  /* 0x00000008f4087221 */ /* 0x000fe40000010000 */
[----:B------:R-:W-:Y:S02]  /*bbc0*/  FFMA.FTZ R132, R132, R31, R30 ;  /* 0x0000001f84847223 */ /* 0x000fe4000001001e */
[----:B------:R-:W-:Y:S02]  /*bbd0*/  FADD.FTZ R2, R26, R133 ;  /* 0x000000851a027221 */ /* 0x000fe40000010000 */
[----:B------:R-:W-:Y:S02]  /*bbe0*/  FADD.FTZ R132, R27, R132 ;  /* 0x000000841b847221 */ /* 0x000fe40000010000 */
[----:B------:R-:W-:Y:S02]  /*bbf0*/  FADD.FTZ R2, R21, R2 ;  /* 0x0000000215027221 */ /* 0x000fe40000010000 */
[----:B------:R-:W-:Y:S02]  /*bc00*/  FADD.FTZ R132, R22, R132 ;  /* 0x0000008416847221 */ /* 0x000fe40000010000 */
[----:B------:R-:W-:Y:S02]  /*bc10*/  FADD.FTZ R10, R214, R2 ;  /* 0x00000002d60a7221 */ /* 0x000fe40000010000 */
[----:B------:R-:W-:Y:S01]  /*bc20*/  FADD.FTZ R2, R215, R132 ;  /* 0x00000084d7027221 */ /* 0x000fe20000010000 */
[----:B------:R-:W-:Y:S01]  /*bc30*/  MOV R132, R137 ;  /* 0x0000008900847202 */ /* 0x000fe20000000f00 */
        /* <DEDUP_REMOVED lines=29> */
[----:B------:R-:W-:Y:S01]  /*be10*/  FADD.FTZ R2, R196, R2 ;  /* 0x00000002c4027221 */ /* 0x000fe20000010000 */
[----:B------:R1:W-:Y:S01]  /*be20*/  STL [R1+0x10], R6 ;  /* 0x0000100601007387 */ /* 0x0003e20000100800 */
[----:B------:R-:W-:Y:S02]  /*be30*/  FADD.FTZ R4, R199, R4 ;  /* 0x00000004c7047221 */ /* 0x000fe40000010000 */
[----:B------:R-:W-:Y:S01]  /*be40*/  FADD.FTZ R0, R138, R2 ;  /* 0x000000028a007221 */ /* 0x000fe20000010000 */
[----:B------:R1:W-:Y:S01]  /*be50*/  STL [R1+0x14], R5 ;  /* 0x0000140501007387 */ /* 0x0003e20000100800 */
[----:B------:R-:W-:Y:S01]  /*be60*/  FADD.FTZ R2, R198, R4 ;  /* 0x00000004c6027221 */ /* 0x000fe20000010000 */
[----:B------:R-:W-:Y:S01]  /*be70*/  MOV R138, R135 ;  /* 0x00000087008a7202 */ /* 0x000fe20000000f00 */
[----:B------:R-:W-:Y:S01]  /*be80*/  FADD.FTZ R0, R134, R0 ;  /* 0x0000000086007221 */ /* 0x000fe20000010000 */
[----:B------:R-:W-:Y:S02]  /*be90*/  MOV R134, R136 ;  /* 0x0000008800867202 */ /* 0x000fe40000000f00 */
[----:B------:R1:W-:Y:S04]  /*bea0*/  STL [R1+0x18], R2 ;  /* 0x0000180201007387 */ /* 0x0003e80000100800 */
[----:B------:R1:W-:Y:S01]  /*beb0*/  STL [R1+0x1c], R0 ;  /* 0x00001c0001007387 */ /* 0x0003e20000100800 */
[----:B------:R-:W-:-:S05]  /*bec0*/  @P0 BRA `(.L_x_486) ;  /* 0xffffb42000000947 */ /* 0x000fca000383ffff */
.L_x_469:
[----:B------:R-:W2:Y:S01]  /*bed0*/  S2UR UR7, SR_CTAID.X ;  /* 0x00000000000779c3 */ /* 0x000ea20000002500 */
[----:B------:R-:W-:Y:S01]  /*bee0*/  ULDC.64 UR4, c[0x0][0x2c8] ;  /* 0x0000b20000047ab9 */ /* 0x000fe20000000a00 */
[----:B------:R-:W-:Y:S01]  /*bef0*/  PLOP3.LUT P0, PT, PT, PT, UP2, 0x40, 0x0 ;  /* 0x000000000000781c */ /* 0x000fe20003f0e828 */
[----:B--2---:R-:W-:-:S04]  /*bf00*/  ULEA UR7, UR7, 0x7f, 0x7 ;  /* 0x0000007f07077891 */ /* 0x004fc8000f8e383f */
        /* <DEDUP_REMOVED lines=8> */
[----:B-1----:R-:W-:Y:S01]  /*bf90*/  MOV R2, UR4 ;  /* 0x0000000400027c02 */ /* 0x002fe20008000f00 */
        /* <DEDUP_REMOVED lines=11> */
.L_x_488:
[----:B------:R-:W-:-:S04]  /*c050*/  MOV R4, c[0x0][0x32c] ;  /* 0x0000cb0000047a02 */ /* 0x000fc80000000f00 */
[----:B------:R-:W-:-:S13]  /*c060*/  ISETP.NE.AND P0, PT, R4, 0x1, PT ;  /* 0x000000010400780c */ /* 0x000fda0003f05270 */
[----:B------:R-:W-:-:S05]  /*c070*/  @P0 IMAD.HI.U32 R4, R0, c[0x0][0x330], RZ ;  /* 0x0000cc0000040a27 */ /* 0x000fca00078e00ff */
[----:B------:R-:W-:-:S05]  /*c080*/  @P0 SHF.R.U32.HI R0, RZ, c[0x0][0x334], R4 ;  /* 0x0000cd00ff000a19 */ /* 0x000fca0000011604 */
.L_x_489:
[----:B------:R-:W-:-:S05]  /*c090*/  IMAD R0, R0, c[0x0][0x32c], RZ ;  /* 0x0000cb0000007a24 */ /* 0x000fca00078e02ff */
[----:B------:R-:W-:-:S03]  /*c0a0*/  IMNMX R2, R2, R0, !PT ;  /* 0x0000000002027217 */ /* 0x000fc60007800200 */
.L_x_487:
[----:B------:R-:W2:Y:S01]  /*c0b0*/  LDL R4, [R1] ;  /* 0x0000000001047983 */ /* 0x000ea20000100800 */
[----:B------:R-:W-:-:S05]  /*c0c0*/  IADD3 R2, R2, 0x2f, RZ ;  /* 0x0000002f02027810 */ /* 0x000fca0007ffe0ff */
[----:B------:R-:W-:-:S05]  /*c0d0*/  IMAD.HI R2, R2, 0x2aaaaaab, RZ ;  /* 0x2aaaaaab02027827 */ /* 0x000fca00078e02ff */
[----:B------:R-:W-:-:S04]  /*c0e0*/  SHF.R.U32.HI R0, RZ, 0x1f, R2 ;  /* 0x0000001fff007819 */ /* 0x000fc80000011602 */
[----:B------:R-:W-:-:S04]  /*c0f0*/  LEA.HI.SX32 R0, R2, R0, 0x1d ;  /* 0x0000000002007211 */ /* 0x000fc800078feaff */
[----:B--2---:R-:W-:-:S04]  /*c100*/  IMNMX R4, R4, R0, !PT ;  /* 0x0000000004047217 */ /* 0x004fc80007800200 */
[----:B------:R-:W-:Y:S01]  /*c110*/  ISETP.GE.AND P0, PT, R242, R4, PT ;  /* 0x00000004f200720c */ /* 0x000fe20003f06270 */
[----:B------:R1:W-:-:S12]  /*c120*/  STL [R1+0x8], R4 ;  /* 0x0000080401007387 */ /* 0x0003d80000100800 */
[----:B------:R-:W-:Y:S05]  /*c130*/  @!P0 BRA `(.L_x_490) ;  /* 0x000036f000008947 */ /* 0x000fea0003800000 */
[----:B------:R-:W-:Y:S01]  /*c140*/  MOV R132, R136 ;  /* 0x0000008800847202 */ /* 0x000fe20000000f00 */
[----:B------:R-:W-:Y:S01]  /*c150*/  IMAD.MOV.U32 R139, RZ, RZ, R3 ;  /* 0x000000ffff8b7224 */ /* 0x000fe200078e0003 */
[----:B------:R-:W-:Y:S01]  /*c160*/  MOV R2, R137 ;  /* 0x0000008900027202 */ /* 0x000fe20000000f00 */
[----:B------:R-:W-:Y:S01]  /*c170*/  IMAD.MOV.U32 R220, RZ, RZ, R242 ;  /* 0x000000ffffdc7224 */ /* 0x000fe200078e00f2 */
[----:B------:R-:W-:Y:S02]  /*c180*/  MOV R138, R135 ;  /* 0x00000087008a7202 */ /* 0x000fe40000000f00 */
.L_x_491:
[----:B--2---:R-:W2:Y:S01]  /*c190*/  LDL R242, [R1] ;  /* 0x0000000001f27983 */ /* 0x004ea20000100800 */
[----:B------:R-:W-:Y:S04]  /*c1a0*/  DEPBAR.LE SB0, 0x0 ;  /* 0x000080000000791a */ /* 0x000fe80000000000 */
[----:B------:R-:W3:Y:S06]  /*c1b0*/  LDL.64 R42, [R1+0x48] ;  /* 0x00004800012a7983 */ /* 0x000eec0000100a00 */
[----:B------:R-:W3:Y:S06]  /*c1c0*/  LDL.64 R134, [R1+0x30] ;  /* 0x0000300001867983 */ /* 0x000eec0000100a00 */
[----:B------:R-:W-:Y:S08]  /*c1d0*/  BAR.SYNC.DEFER_BLOCKING 0x0 ;  /* 0x0000000000007b1d */ /* 0x000ff00000010000 */
[----:B-----5:R-:W-:Y:S08]  /*c1e0*/  LDSM.16.M88.4 R48, [R231+0x6100] ;  /* 0x00610000e730783b */ /* 0x020ff00000000200 */
[----:B------:R-:W4:Y:S08]  /*c1f0*/  LDSM.16.M88.4 R16, [R224+0x3100] ;  /* 0x00310000e010783b */ /* 0x000f300000000200 */
[----:B------:R-:W1:Y:S08]  /*c200*/  LDSM.16.M88.4 R44, [R231+0x8100] ;  /* 0x00810000e72c783b */ /* 0x000e700000000200 */
[----:B------:R-:W1:Y:S08]  /*c210*/  LDSM.16.M88.4 R32, [R224+0x3900] ;  /* 0x00390000e020783b */ /* 0x000e700000000200 */
[----:B------:R-:W1:Y:S08]  /*c220*/  LDSM.16.M88.4 R140, [R224+0x4100] ;  /* 0x00410000e08c783b */ /* 0x000e700000000200 */
[----:B------:R-:W-:Y:S01]  /*c230*/  LDSM.16.M88.4 R192, [R233+0x6100] ;  /* 0x00610000e9c0783b */ /* 0x000fe20000000200 */
[-C--:B-1--4-:R-:W-:Y:S07]  /*c240*/  HMMA.16816.F32 R4, R48, R16.reuse, RZ ;  /* 0x000000103004723c */ /* 0x092fee00000018ff */
[----:B------:R-:W1:Y:S01]  /*c250*/  LDSM.16.M88.4 R196, [R235] ;  /* 0x00000000ebc4783b */ /* 0x000e620000000200 */
[C---:B------:R-:W-:Y:S07]  /*c260*/  HMMA.16816.F32 R8, R44.reuse, R16, RZ ;  /* 0x000000102c08723c */ /* 0x040fee00000018ff */
[----:B------:R-:W4:Y:S01]  /*c270*/  LDSM.16.M88.4 R200, [R233+0x8100] ;  /* 0x00810000e9c8783b */ /* 0x000f220000000200 */
[-C--:B------:R-:W-:Y:S07]  /*c280*/  HMMA.16816.F32 R12, R44, R18.reuse, RZ ;  /* 0x000000122c0c723c */ /* 0x080fee00000018ff */
[----:B------:R-:W1:Y:S01]  /*c290*/  LDSM.16.M88.4 R204, [R241] ;  /* 0x00000000f1cc783b */ /* 0x000e620000000200 */
[C---:B------:R-:W-:Y:S08]  /*c2a0*/  HMMA.16816.F32 R16, R48.reuse, R18, RZ ;  /* 0x000000123010723c */ /* 0x040ff000000018ff */
        /* <DEDUP_REMOVED lines=36> */
[----:B------:R3:W-:Y:S02]  /*c4f0*/  @!P6 LDGSTS.E.BYPASS.LTC128B.128 [R243+0x1900], [R210.64], !P3 ;  /* 0x01900000d2f3efae */ /* 0x0007e4000d901d4e */
[----:B------:R-:W-:Y:S02]  /*c500*/  ISETP.GT.AND P5, PT, R220, R242, PT ;  /* 0x000000f2dc00720c */ /* 0x000fe40003fa4270 */
[----:B------:R-:W-:Y:S02]  /*c510*/  @!P6 IADD3 R208, P0, R134, UR9, RZ ;  /* 0x0000000986d0ec10 */ /* 0x000fe4000ff1e0ff */
[----:B------:R-:W-:Y:S01]  /*c520*/  IADD3 R242, R220, -0x1, RZ ;  /* 0xffffffffdcf27810 */ /* 0x000fe20007ffe0ff */
        /* <DEDUP_REMOVED lines=8> */
[----:B------:R3:W-:Y:S07]  /*c5b0*/  @!P6 LDGSTS.E.BYPASS.LTC128B.128 [R243+0x2900], [R208.64+0x80], !P3 ;  /* 0x02900080d0f3efae */ /* 0x0007ee000d901d4e */
[C---:B------:R-:W-:Y:S01]  /*c5c0*/  HMMA.16816.F32 R32, R192.reuse, R206, R32 ;  /* 0x000000cec020723c */ /* 0x040fe20000001820 */
[----:B------:R-:W-:Y:S07]  /*c5d0*/  LDSM.16.M88.4 R212, [R230+0x3100] ;  /* 0x00310000e6d4783b */ /* 0x000fee0000000200 */
[-C--:B--2---:R-:W-:Y:S01]  /*c5e0*/  HMMA.16816.F32 R36, R192, R140.reuse, R36 ;  /* 0x0000008cc024723c */ /* 0x084fe20000001824 */
[----:B------:R-:W-:Y:S07]  /*c5f0*/  LDSM.16.M88.4 R216, [R232+0x8100] ;  /* 0x00810000e8d8783b */ /* 0x000fee0000000200 */
[C---:B------:R-:W-:Y:S01]  /*c600*/  HMMA.16816.F32 R40, R200.reuse, R140, R40 ;  /* 0x0000008cc828723c */ /* 0x040fe20000001828 */
[----:B------:R-:W0:Y:S07]  /*c610*/  LDGDEPBAR ;  /* 0x00000000000079af */ /* 0x000e2e0000000000 */
[-C--:B------:R-:W-:Y:S01]  /*c620*/  HMMA.16816.F32 R44, R200, R142.reuse, R44 ;  /* 0x0000008ec82c723c */ /* 0x080fe2000000182c */
[----:B---3--:R-:W2:Y:S07]  /*c630*/  LDSM.16.M88.4 R208, [R232+0x6100] ;  /* 0x00610000e8d0783b */ /* 0x008eae0000000200 */
[----:B------:R-:W-:Y:S01]  /*c640*/  HMMA.16816.F32 R48, R192, R142, R48 ;  /* 0x0000008ec030723c */ /* 0x000fe20000001830 */
[----:B------:R-:W3:Y:S08]  /*c650*/  LDSM.16.M88.4 R196, [R230+0x3900] ;  /* 0x00390000e6c4783b */ /* 0x000ef00000000200 */
[----:B------:R-:W1:Y:S08]  /*c660*/  LDSM.16.M88.4 R204, [R230+0x4100] ;  /* 0x00410000e6cc783b */ /* 0x000e700000000200 */
        /* <DEDUP_REMOVED lines=13> */
[-C--:B-1----:R-:W-:Y:S08]  /*c740*/  HMMA.16816.F32 R36, R208, R204.reuse, R36 ;  /* 0x000000ccd024723c */ /* 0x082ff00000001824 */
[C---:B------:R-:W-:Y:S08]  /*c750*/  HMMA.16816.F32 R40, R216.reuse, R204, R40 ;  /* 0x000000ccd828723c */ /* 0x040ff00000001828 */
[-C--:B------:R-:W-:Y:S01]  /*c760*/  HMMA.16816.F32 R44, R216, R206.reuse, R44 ;  /* 0x000000ced82c723c */ /* 0x080fe2000000182c */
[----:B------:R-:W-:Y:S07]  /*c770*/  LDSM.16.M88.4 R216, [R231+0xc100] ;  /* 0x00c10000e7d8783b */ /* 0x000fee0000000200 */
[----:B------:R-:W-:Y:S01]  /*c780*/  HMMA.16816.F32 R48, R208, R206, R48 ;  /* 0x000000ced030723c */ /* 0x000fe20000001830 */
[----:B------:R-:W-:Y:S07]  /*c790*/  LDSM.16.M88.4 R204, [R231+0xa100] ;  /* 0x00a10000e7cc783b */ /* 0x000fee0000000200 */
[-C--:B------:R-:W-:Y:S01]  /*c7a0*/  HMMA.16816.F32 R4, R140, R192.reuse, R4 ;  /* 0x000000c08c04723c */ /* 0x080fe20000001804 */
        /* <DEDUP_REMOVED lines=81> */
[----:B------:R-:W-:Y:S01]  /*ccc0*/  FMUL.FTZ R17, R17, c[0x0][0x320] ;  /* 0x0000c80011117a20 */ /* 0x000fe20000410000 */
[----:B-1----:R-:W-:Y:S01]  /*ccd0*/  FMNMX.FTZ R137, R196, R2, !PT ;  /* 0x00000002c4897209 */ /* 0x002fe20007810000 */
[----:B------:R-:W-:Y:S02]  /*cce0*/  FMUL.FTZ R18, R18, c[0x0][0x320] ;  /* 0x0000c80012127a20 */ /* 0x000fe40000410000 */
[----:B------:R-:W-:Y:S02]  /*ccf0*/  FMUL.FTZ R19, R19, c[0x0][0x320] ;  /* 0x0000c80013137a20 */ /* 0x000fe40000410000 */
[----:B------:R-:W-:Y:S01]  /*cd00*/  FMUL.FTZ R14, R14, c[0x0][0x320] ;  /* 0x0000c8000e0e7a20 */ /* 0x000fe20000410000 */
[----:B------:R1:W1:Y:S01]  /*cd10*/  MUFU.TANH R197, R7 ;  /* 0x0000000700c57308 */ /* 0x0002620000002400 */
[----:B------:R-:W-:Y:S01]  /*cd20*/  FMUL.FTZ R15, R15, c[0x0][0x320] ;  /* 0x0000c8000f0f7a20 */ /* 0x000fe20000410000 */
[----:B--2---:R-:W-:Y:S08]  /*cd30*/  FMNMX.FTZ R137, R143, R137, !PT ;  /* 0x000000898f897209 */ /* 0x004ff00007810000 */
[----:B------:R-:W2:Y:S01]  /*cd40*/  MUFU.TANH R202, R8 ;  /* 0x0000000800ca7308 */ /* 0x000ea20000002400 */
[----:B---3--:R-:W-:Y:S09]  /*cd50*/  FMNMX.FTZ R3, R200, R132, !PT ;  /* 0x00000084c8037209 */ /* 0x008ff20007810000 */
[----:B------:R-:W3:Y:S01]  /*cd60*/  MUFU.TANH R201, R9 ;  /* 0x0000000900c97308 */ /* 0x000ee20000002400 */
[----:B-1----:R-:W1:Y:S01]  /*cd70*/  LDSM.16.M88.4 R4, [R229+0x2000] ;  /* 0x00200000e504783b */ /* 0x002e620000000200 */
[----:B------:R-:W-:Y:S08]  /*cd80*/  FMNMX.FTZ R3, R197, R3, !PT ;  /* 0x00000003c5037209 */ /* 0x000ff00007810000 */
[----:B------:R-:W-:Y:S01]  /*cd90*/  MUFU.TANH R203, R10 ;  /* 0x0000000a00cb7308 */ /* 0x000fe20000002400 */
[----:B--2---:R-:W-:Y:S09]  /*cda0*/  FMNMX.FTZ R0, R202, R138, !PT ;  /* 0x0000008aca007209 */ /* 0x004ff20007810000 */
[----:B------:R2:W-:Y:S01]  /*cdb0*/  MUFU.TANH R204, R11 ;  /* 0x0000000b00cc7308 */ /* 0x0005e20000002400 */
[----:B---3--:R-:W-:Y:S09]  /*cdc0*/  FMNMX.FTZ R0, R201, R0, !PT ;  /* 0x00000000c9007209 */ /* 0x008ff20007810000 */
[----:B------:R-:W3:Y:S10]  /*cdd0*/  MUFU.TANH R16, R16 ;  /* 0x0000001000107308 */ /* 0x000ef40000002400 */
[----:B------:R-:W4:Y:S01]  /*cde0*/  MUFU.TANH R17, R17 ;  /* 0x0000001100117308 */ /* 0x000f220000002400 */
[----:B--2---:R-:W2:Y:S01]  /*cdf0*/  LDSM.16.M88.4 R8, [R229+0x2800] ;  /* 0x00280000e508783b */ /* 0x004ea20000000200 */
[-C--:B-1----:R-:W-:Y:S01]  /*ce00*/  HMMA.16816.F32 R20, R192, R4.reuse, R20 ;  /* 0x00000004c014723c */ /* 0x082fe20000001814 */
[----:B------:R-:W-:Y:S07]  /*ce10*/  DEPBAR.LE SB0, 0x0 ;  /* 0x000080000000791a */ /* 0x000fee0000000000 */
[----:B------:R-:W1:Y:S01]  /*ce20*/  MUFU.TANH R12, R12 ;  /* 0x0000000c000c7308 */ /* 0x000e620000002400 */
[----:B------:R-:W-:Y:S01]  /*ce30*/  BAR.SYNC.DEFER_BLOCKING 0x0 ;  /* 0x0000000000007b1d */ /* 0x000fe20000010000 */
[C---:B------:R-:W-:Y:S05]  /*ce40*/  HMMA.16816.F32 R24, R216.reuse, R4, R24 ;  /* 0x00000004d818723c */ /* 0x040fea0000001818 */
[----:B---3--:R-:W-:Y:S03]  /*ce50*/  FMNMX.FTZ R137, R16, R137, !PT ;  /* 0x0000008910897209 */ /* 0x008fe60007810000 */
[----:B------:R-:W3:Y:S01]  /*ce60*/  MUFU.TANH R13, R13 ;  /* 0x0000000d000d7308 */ /* 0x000ee20000002400 */
[-C--:B------:R-:W-:Y:S03]  /*ce70*/  HMMA.16816.F32 R28, R216, R6.reuse, R28 ;  /* 0x00000006d81c723c */ /* 0x080fe6000000181c */
[----:B----4-:R-:W-:Y:S05]  /*ce80*/  FMNMX.FTZ R137, R17, R137, !PT ;  /* 0x0000008911897209 */ /* 0x010fea0007810000 */
[C---:B------:R-:W-:Y:S01]  /*ce90*/  HMMA.16816.F32 R32, R192.reuse, R6, R32 ;  /* 0x00000006c020723c */ /* 0x040fe20000001820 */
[----:B------:R-:W4:Y:S03]  /*cea0*/  MUFU.TANH R18, R18 ;  /* 0x0000001200127308 */ /* 0x000f260000002400 */
[----:B------:R-:W-:Y:S01]  /*ceb0*/  FMUL.FTZ R20, R20, c[0x0][0x320] ;  /* 0x0000c80014147a20 */ /* 0x000fe20000410000 */
[----:B-1----:R-:W-:Y:S01]  /*cec0*/  FMNMX.FTZ R0, R12, R0, !PT ;  /* 0x000000000c007209 */ /* 0x002fe20007810000 */
[----:B------:R-:W-:Y:S02]  /*ced0*/  FMUL.FTZ R23, R23, c[0x0][0x320] ;  /* 0x0000c80017177a20 */ /* 0x000fe40000410000 */
[----:B------:R-:W-:Y:S03]  /*cee0*/  FMUL.FTZ R21, R21, c[0x0][0x320] ;  /* 0x0000c80015157a20 */ /* 0x000fe60000410000 */
[----:B------:R-:W1:Y:S01]  /*cef0*/  MUFU.TANH R210, R20 ;  /* 0x0000001400d27308 */ /* 0x000e620000002400 */
[----:B------:R-:W-:Y:S02]  /*cf00*/  FMUL.FTZ R22, R22, c[0x0][0x320] ;  /* 0x0000c80016167a20 */ /* 0x000fe40000410000 */
[----:B------:R-:W-:Y:S01]  /*cf10*/  FMUL.FTZ R24, R24, c[0x0][0x320] ;  /* 0x0000c80018187a20 */ /* 0x000fe20000410000 */
[-C--:B--2---:R-:W-:Y:S03]  /*cf20*/  HMMA.16816.F32 R36, R192, R8.reuse, R36 ;  /* 0x00000008c024723c */ /* 0x084fe60000001824 */
[----:B---3--:R-:W-:Y:S01]  /*cf30*/  FMNMX.FTZ R0, R13, R0, !PT ;  /* 0x000000000d007209 */ /* 0x008fe20007810000 */
[----:B------:R-:W-:Y:S02]  /*cf40*/  FMUL.FTZ R28, R28, c[0x0][0x320] ;  /* 0x0000c8001c1c7a20 */ /* 0x000fe40000410000 */
[----:B------:R-:W2:Y:S01]  /*cf50*/  MUFU.TANH R205, R21 ;  /* 0x0000001500cd7308 */ /* 0x000ea20000002400 */
[----:B------:R-:W-:Y:S01]  /*cf60*/  FMUL.FTZ R25, R25, c[0x0][0x320] ;  /* 0x0000c80019197a20 */ /* 0x000fe20000410000 */
[C---:B------:R-:W-:Y:S01]  /*cf70*/  HMMA.16816.F32 R40, R216.reuse, R8, R40 ;  /* 0x00000008d828723c */ /* 0x040fe20000001828 */
[----:B------:R-:W3:Y:S03]  /*cf80*/  LDL.64 R8, [R1+0x40] ;  /* 0x0000400001087983 */ /* 0x000ee60000100a00 */
[----:B------:R-:W-:Y:S01]  /*cf90*/  FMUL.FTZ R32, R32, c[0x0][0x320] ;  /* 0x0000c80020207a20 */ /* 0x000fe20000410000 */
[----:B----4-:R-:W-:Y:S01]  /*cfa0*/  FMNMX.FTZ R3, R18, R3, !PT ;  /* 0x0000000312037209 */ /* 0x010fe20007810000 */
[----:B------:R-:W-:Y:S02]  /*cfb0*/  FMUL.FTZ R35, R35, c[0x0][0x320] ;  /* 0x0000c80023237a20 */ /* 0x000fe40000410000 */
[----:B------:R-:W4:Y:S01]  /*cfc0*/  MUFU.TANH R133, R28 ;  /* 0x0000001c00857308 */ /* 0x000f220000002400 */
[-C--:B------:R-:W-:Y:S03]  /*cfd0*/  HMMA.16816.F32 R44, R216, R10.reuse, R44 ;  /* 0x0000000ad82c723c */ /* 0x080fe6000000182c */
[----:B------:R-:W-:Y:S01]  /*cfe0*/  FMUL.FTZ R29, R29, c[0x0][0x320] ;  /* 0x0000c8001d1d7a20 */ /* 0x000fe20000410000 */
[----:B-1----:R-:W-:Y:S01]  /*cff0*/  FMNMX.FTZ R137, R210, R137, !PT ;  /* 0x00000089d2897209 */ /* 0x002fe20007810000 */
[----:B------:R-:W-:Y:S02]  /*d000*/  FMUL.FTZ R26, R26, c[0x0][0x320] ;  /* 0x0000c8001a1a7a20 */ /* 0x000fe40000410000 */
[----:B------:R-:W-:Y:S01]  /*d010*/  FMUL.FTZ R36, R36, c[0x0][0x320] ;  /* 0x0000c80024247a20 */ /* 0x000fe20000410000 */
[----:B------:R-:W-:Y:S01]  /*d020*/  HMMA.16816.F32 R48, R192, R10, R48 ;  /* 0x0000000ac030723c */ /* 0x000fe20000001830 */
[----:B------:R-:W1:Y:S03]  /*d030*/  MUFU.TANH R198, R32 ;  /* 0x0000002000c67308 */ /* 0x000e660000002400 */
[----:B------:R-:W-:Y:S01]  /*d040*/  FMUL.FTZ R37, R37, c[0x0][0x320] ;  /* 0x0000c80025257a20 */ /* 0x000fe20000410000 */
[----:B--2---:R-:W-:Y:S01]  /*d050*/  FMNMX.FTZ R137, R205, R137, !PT ;  /* 0x00000089cd897209 */ /* 0x004fe20007810000 */
[----:B------:R-:W-:Y:S01]  /*d060*/  FMUL.FTZ R38, R38, c[0x0][0x320] ;  /* 0x0000c80026267a20 */ /* 0x000fe20000410000 */
[----:B------:R-:W-:Y:S01]  /*d070*/  MOV R10, c[0x0][0x1e0] ;  /* 0x00007800000a7a02 */ /* 0x000fe20000000f00 */
[----:B------:R-:W-:Y:S01]  /*d080*/  FMUL.FTZ R39, R39, c[0x0][0x320] ;  /* 0x0000c80027277a20 */ /* 0x000fe20000410000 */
[----:B------:R-:W-:Y:S02]  /*d090*/  MOV R11, c[0x0][0x1e4] ;  /* 0x00007900000b7a02 */ /* 0x000fe40000000f00 */
[----:B------:R-:W2:Y:S01]  /*d0a0*/  MUFU.TANH R244, R36 ;  /* 0x0000002400f47308 */ /* 0x000ea20000002400 */
[----:B------:R-:W-:Y:S02]  /*d0b0*/  FMUL.FTZ R42, R42, c[0x0][0x320] ;  /* 0x0000c8002a2a7a20 */ /* 0x000fe40000410000 */
[----:B------:R-:W-:Y:S01]  /*d0c0*/  FMUL.FTZ R40, R40, c[0x0][0x320] ;  /* 0x0000c80028287a20 */ /* 0x000fe20000410000 */
[----:B----4-:R-:W-:Y:S01]  /*d0d0*/  MOV R219, R133 ;  /* 0x0000008500db7202 */ /* 0x010fe20000000f00 */
[----:B------:R-:W-:Y:S02]  /*d0e0*/  FMUL.FTZ R41, R41, c[0x0][0x320] ;  /* 0x0000c80029297a20 */ /* 0x000fe40000410000 */
[----:B------:R-:W-:Y:S02]  /*d0f0*/  FMUL.FTZ R44, R44, c[0x0][0x320] ;  /* 0x0000c8002c2c7a20 */ /* 0x000fe40000410000 */
[----:B------:R-:W-:Y:S01]  /*d100*/  FMUL.FTZ R45, R45, c[0x0][0x320] ;  /* 0x0000c8002d2d7a20 */ /* 0x000fe20000410000 */
[----:B------:R4:W-:Y:S01]  /*d110*/  MUFU.TANH R250, R37 ;  /* 0x0000002500fa7308 */ /* 0x0009e20000002400 */
[----:B------:R-:W-:Y:S02]  /*d120*/  FMUL.FTZ R33, R33, c[0x0][0x320] ;  /* 0x0000c80021217a20 */ /* 0x000fe40000410000 */
[----:B------:R-:W-:Y:S01]  /*d130*/  FMUL.FTZ R48, R48, c[0x0][0x320] ;  /* 0x0000c80030307a20 */ /* 0x000fe20000410000 */
[----:B-1----:R-:W-:Y:S01]  /*d140*/  FMNMX.FTZ R137, R198, R137, !PT ;  /* 0x00000089c6897209 */ /* 0x002fe20007810000 */
[----:B------:R-:W-:Y:S02]  /*d150*/  FMUL.FTZ R49, R49, c[0x0][0x320] ;  /* 0x0000c80031317a20 */ /* 0x000fe40000410000 */
[----:B------:R-:W-:Y:S02]  /*d160*/  FMUL.FTZ R50, R50, c[0x0][0x320] ;  /* 0x0000c80032327a20 */ /* 0x000fe40000410000 */
[----:B------:R-:W-:Y:S01]  /*d170*/  FMUL.FTZ R51, R51, c[0x0][0x320] ;  /* 0x0000c80033337a20 */ /* 0x000fe20000410000 */
[----:B------:R-:W1:Y:S01]  /*d180*/  MUFU.TANH R222, R24 ;  /* 0x0000001800de7308 */ /* 0x000e620000002400 */
[----:B------:R-:W-:Y:S02]  /*d190*/  FMUL.FTZ R27, R27, c[0x0][0x320] ;  /* 0x0000c8001b1b7a20 */ /* 0x000fe40000410000 */
[----:B------:R-:W-:Y:S01]  /*d1a0*/  FMUL.FTZ R43, R43, c[0x0][0x320] ;  /* 0x0000c8002b2b7a20 */ /* 0x000fe20000410000 */
[----:B--2---:R-:W-:Y:S01]  /*d1b0*/  MOV R218, R244 ;  /* 0x000000f400da7202 */ /* 0x004fe20000000f00 */
[----:B------:R-:W-:Y:S02]  /*d1c0*/  FMUL.FTZ R46, R46, c[0x0][0x320] ;  /* 0x0000c8002e2e7a20 */ /* 0x000fe40000410000 */
[----:B------:R-:W-:Y:S02]  /*d1d0*/  FMUL.FTZ R34, R34, c[0x0][0x320] ;  /* 0x0000c80022227a20 */ /* 0x000fe40000410000 */
[----:B------:R-:W-:Y:S01]  /*d1e0*/  FMUL.FTZ R30, R30, c[0x0][0x320] ;  /* 0x0000c8001e1e7a20 */ /* 0x000fe20000410000 */
[----:B------:R-:W2:Y:S01]  /*d1f0*/  MUFU.TANH R199, R33 ;  /* 0x0000002100c77308 */ /* 0x000ea20000002400 */
[----:B------:R-:W-:Y:S01]  /*d200*/  FMUL.FTZ R31, R31, c[0x0][0x320] ;  /* 0x0000c8001f1f7a20 */ /* 0x000fe20000410000 */
[----:B----4-:R-:W4:Y:S08]  /*d210*/  LDL.64 R36, [R1+0x38] ;  /* 0x0000380001247983 */ /* 0x010f300000100a00 */
[----:B------:R-:W2:Y:S01]  /*d220*/  MUFU.TANH R221, R25 ;  /* 0x0000001900dd7308 */ /* 0x000ea20000002400 */
[----:B-1----:R-:W-:Y:S09]  /*d230*/  FMNMX.FTZ R0, R222, R0, !PT ;  /* 0x00000000de007209 */ /* 0x002ff20007810000 */
[----:B------:R-:W1:Y:S01]  /*d240*/  MUFU.TANH R223, R29 ;  /* 0x0000001d00df7308 */ /* 0x000e620000002400 */
[----:B--2---:R-:W-:Y:S04]  /*d250*/  FMNMX.FTZ R137, R199, R137, !PT ;  /* 0x00000089c7897209 */ /* 0x004fe80007810000 */
[----:B------:R-:W-:Y:S05]  /*d260*/  FMNMX.FTZ R137, R218, R137, !PT ;  /* 0x00000089da897209 */ /* 0x000fea0007810000 */
[----:B------:R-:W2:Y:S01]  /*d270*/  MUFU.TANH R246, R48 ;  /* 0x0000003000f67308 */ /* 0x000ea20000002400 */
[----:B------:R-:W-:Y:S02]  /*d280*/  FMNMX.FTZ R137, R250, R137, !PT ;  /* 0x00000089fa897209 */ /* 0x000fe40007810000 */
[----:B------:R-:W-:Y:S04]  /*d290*/  FMNMX.FTZ R0, R221, R0, !PT ;  /* 0x00000000dd007209 */ /* 0x000fe80007810000 */
[----:B------:R-:W-:Y:S03]  /*d2a0*/  FMNMX.FTZ R0, R219, R0, !PT ;  /* 0x00000000db007209 */ /* 0x000fe60007810000 */
[----:B------:R-:W2:Y:S01]  /*d2b0*/  MUFU.TANH R244, R49 ;  /* 0x0000003100f47308 */ /* 0x000ea20000002400 */
[----:B-1----:R-:W-:Y:S09]  /*d2c0*/  FMNMX.FTZ R0, R223, R0, !PT ;  /* 0x00000000df007209 */ /* 0x002ff20007810000 */
[----:B------:R-:W1:Y:S01]  /*d2d0*/  MUFU.TANH R245, R40 ;  /* 0x0000002800f57308 */ /* 0x000e620000002400 */
[----:B--2---:R-:W-:Y:S09]  /*d2e0*/  FMNMX.FTZ R137, R246, R137, !PT ;  /* 0x00000089f6897209 */ /* 0x004ff20007810000 */
[----:B------:R-:W2:Y:S01]  /*d2f0*/  MUFU.TANH R32, R41 ;  /* 0x0000002900207308 */ /* 0x000ea20000002400 */
[----:B------:R-:W-:Y:S05]  /*d300*/  FMNMX.FTZ R137, R244, R137, !PT ;  /* 0x00000089f4897209 */ /* 0x000fea0007810000 */
[----:B------:R-:W2:Y:S04]  /*d310*/  SHFL.BFLY PT, R4, R137, 0x2, 0x1f ;  /* 0x0c401f0089047f89 */ /* 0x000ea800000e0000 */
[----:B------:R-:W-:Y:S01]  /*d320*/  MUFU.TANH R212, R34 ;  /* 0x0000002200d47308 */ /* 0x000fe20000002400 */
[----:B-1----:R-:W-:Y:S09]  /*d330*/  FMNMX.FTZ R0, R245, R0, !PT ;  /* 0x00000000f5007209 */ /* 0x002ff20007810000 */
[----:B------:R-:W1:Y:S01]  /*d340*/  MUFU.TANH R34, R44 ;  /* 0x0000002c00227308 */ /* 0x000e620000002400 */
[----:B--2---:R-:W-:Y:S09]  /*d350*/  FMNMX.FTZ R0, R32, R0, !PT ;  /* 0x0000000020007209 */ /* 0x004ff20007810000 */
[----:B------:R-:W2:Y:S01]  /*d360*/  MUFU.TANH R19, R19 ;  /* 0x0000001300137308 */ /* 0x000ea20000002400 */
[----:B------:R-:W-:Y:S02]  /*d370*/  FMNMX.FTZ R137, R137, R4, !PT ;  /* 0x0000000489897209 */ /* 0x000fe40007810000 */
[----:B------:R-:W-:Y:S03]  /*d380*/  FMNMX.FTZ R4, R203, R139, !PT ;  /* 0x0000008bcb047209 */ /* 0x000fe60007810000 */
[----:B------:R-:W2:Y:S01]  /*d390*/  SHFL.BFLY PT, R6, R137, 0x1, 0x1f ;  /* 0x0c201f0089067f89 */ /* 0x000ea200000e0000 */
[----:B------:R-:W-:Y:S03]  /*d3a0*/  FMNMX.FTZ R4, R204, R4, !PT ;  /* 0x00000004cc047209 */ /* 0x000fe60007810000 */
[----:B------:R-:W2:Y:S01]  /*d3b0*/  MUFU.TANH R33, R45 ;  /* 0x0000002d00217308 */ /* 0x000ea20000002400 */
[----:B-1----:R-:W-:Y:S09]  /*d3c0*/  FMNMX.FTZ R0, R34, R0, !PT ;  /* 0x0000000022007209 */ /* 0x002ff20007810000 */
[----:B------:R-:W1:Y:S01]  /*d3d0*/  MUFU.TANH R215, R22 ;  /* 0x0000001600d77308 */ /* 0x000e620000002400 */
[----:B--2---:R-:W-:Y:S09]  /*d3e0*/  FMNMX.FTZ R3, R19, R3, !PT ;  /* 0x0000000313037209 */ /* 0x004ff20007810000 */
[----:B------:R-:W2:Y:S01]  /*d3f0*/  MUFU.TANH R214, R23 ;  /* 0x0000001700d67308 */ /* 0x000ea20000002400 */
[----:B------:R-:W-:Y:S01]  /*d400*/  FMNMX.FTZ R137, R137, R6, !PT ;  /* 0x0000000689897209 */ /* 0x000fe20007810000 */
[----:B------:R-:W-:Y:S01]  /*d410*/  @P5 IMAD.WIDE.U32 R6, R242, c[0x0][0x1e0], RZ ;  /* 0x00007800f2065a25 */ /* 0x000fe200078e00ff */
[----:B------:R-:W-:Y:S03]  /*d420*/  FMNMX.FTZ R0, R33, R0, !PT ;  /* 0x0000000021007209 */ /* 0x000fe60007810000 */
[----:B------:R-:W-:Y:S02]  /*d430*/  FMUL.FTZ R142, R137, c[0x0][0x2d0] ;  /* 0x0000b400898e7a20 */ /* 0x000fe40000410000 */
[----:B------:R-:W2:Y:S02]  /*d440*/  SHFL.BFLY PT, R135, R0, 0x2, 0x1f ;  /* 0x0c401f0000877f89 */ /* 0x000ea400000e0000 */
[----:B------:R-:W2:Y:S01]  /*d450*/  MUFU.TANH R213, R35 ;  /* 0x0000002300d57308 */ /* 0x000ea20000002400 */
[----:B-1----:R-:W-:Y:S09]  /*d460*/  FMNMX.FTZ R3, R215, R3, !PT ;  /* 0x00000003d7037209 */ /* 0x002ff20007810000 */
[----:B------:R-:W1:Y:S01]  /*d470*/  MUFU.TANH R35, R38 ;  /* 0x0000002600237308 */ /* 0x000e620000002400 */
[----:B--2---:R-:W-:Y:S04]  /*d480*/  FMNMX.FTZ R3, R214, R3, !PT ;  /* 0x00000003d6037209 */ /* 0x004fe80007810000 */
[----:B------:R-:W-:Y:S05]  /*d490*/  FMNMX.FTZ R3, R212, R3, !PT ;  /* 0x00000003d4037209 */ /* 0x000fea0007810000 */
[----:B------:R-:W2:Y:S01]  /*d4a0*/  MUFU.TANH R217, R39 ;  /* 0x0000002700d97308 */ /* 0x000ea20000002400 */
[----:B------:R-:W-:Y:S02]  /*d4b0*/  FMNMX.FTZ R135, R0, R135, !PT ;  /* 0x0000008700877209 */ /* 0x000fe40007810000 */
[----:B------:R-:W-:Y:S07]  /*d4c0*/  FMNMX.FTZ R3, R213, R3, !PT ;  /* 0x00000003d5037209 */ /* 0x000fee0007810000 */
[----:B------:R-:W2:Y:S01]  /*d4d0*/  MUFU.TANH R14, R14 ;  /* 0x0000000e000e7308 */ /* 0x000ea20000002400 */
[----:B-1----:R-:W-:Y:S09]  /*d4e0*/  FMNMX.FTZ R3, R35, R3, !PT ;  /* 0x0000000323037209 */ /* 0x002ff20007810000 */
[----:B------:R-:W1:Y:S01]  /*d4f0*/  MUFU.TANH R21, R50 ;  /* 0x0000003200157308 */ /* 0x000e620000002400 */
[----:B--2---:R-:W-:Y:S09]  /*d500*/  FMNMX.FTZ R3, R217, R3, !PT ;  /* 0x00000003d9037209 */ /* 0x004ff20007810000 */
[----:B------:R-:W2:Y:S01]  /*d510*/  MUFU.TANH R15, R15 ;  /* 0x0000000f000f7308 */ /* 0x000ea20000002400 */
[----:B------:R-:W-:Y:S09]  /*d520*/  FMNMX.FTZ R4, R14, R4, !PT ;  /* 0x000000040e047209 */ /* 0x000ff20007810000 */
[----:B------:R-:W2:Y:S01]  /*d530*/  MUFU.TANH R29, R51 ;  /* 0x00000033001d7308 */ /* 0x000ea20000002400 */
[----:B-1----:R-:W-:Y:S09]  /*d540*/  FMNMX.FTZ R3, R21, R3, !PT ;  /* 0x0000000315037209 */ /* 0x002ff20007810000 */
[----:B------:R-:W1:Y:S01]  /*d550*/  MUFU.TANH R195, R26 ;  /* 0x0000001a00c37308 */ /* 0x000e620000002400 */
[----:B--2---:R-:W-:Y:S09]  /*d560*/  FMNMX.FTZ R0, R15, R4, !PT ;  /* 0x000000040f007209 */ /* 0x004ff20007810000 */
[----:B------:R-:W2:Y:S01]  /*d570*/  MUFU.TANH R194, R27 ;  /* 0x0000001b00c27308 */ /* 0x000ea20000002400 */
[----:B------:R-:W-:Y:S05]  /*d580*/  FMNMX.FTZ R3, R29, R3, !PT ;  /* 0x000000031d037209 */ /* 0x000fea0007810000 */
[----:B------:R-:W3:Y:S04]  /*d590*/  SHFL.BFLY PT, R5, R3, 0x2, 0x1f ;  /* 0x0c401f0003057f89 */ /* 0x000ee800000e0000 */
[----:B------:R-:W3:Y:S01]  /*d5a0*/  MUFU.TANH R211, R30 ;  /* 0x0000001e00d37308 */ /* 0x000ee20000002400 */
[----:B-1----:R-:W-:Y:S01]  /*d5b0*/  FMNMX.FTZ R4, R195, R0, !PT ;  /* 0x00000000c3047209 */ /* 0x002fe20007810000 */
[----:B------:R-:W-:Y:S08]  /*d5c0*/  FMUL.FTZ R0, R47, c[0x0][0x320] ;  /* 0x0000c8002f007a20 */ /* 0x000ff00000410000 */
[----:B------:R1:W-:Y:S01]  /*d5d0*/  MUFU.TANH R141, R0 ;  /* 0x00000000008d7308 */ /* 0x0003e20000002400 */
[----:B--2---:R-:W-:Y:S09]  /*d5e0*/  FMNMX.FTZ R4, R194, R4, !PT ;  /* 0x00000004c2047209 */ /* 0x004ff20007810000 */
[----:B------:R-:W2:Y:S01]  /*d5f0*/  MUFU.TANH R216, R31 ;  /* 0x0000001f00d87308 */ /* 0x000ea20000002400 */
[----:B---3--:R-:W-:Y:S02]  /*d600*/  FMNMX.FTZ R3, R3, R5, !PT ;  /* 0x0000000503037209 */ /* 0x008fe40007810000 */
[----:B------:R-:W-:Y:S01]  /*d610*/  FMNMX.FTZ R4, R211, R4, !PT ;  /* 0x00000004d3047209 */ /* 0x000fe20007810000 */
[----:B------:R-:W3:Y:S06]  /*d620*/  SHFL.BFLY PT, R5, R135, 0x1, 0x1f ;  /* 0x0c201f0087057f89 */ /* 0x000eec00000e0000 */
[----:B------:R-:W3:Y:S01]  /*d630*/  MUFU.TANH R22, R42 ;  /* 0x0000002a00167308 */ /* 0x000ee20000002400 */
[----:B-1----:R-:W-:Y:S01]  /*d640*/  FADD.FTZ R0, -R137, R2 ;  /* 0x0000000289007221 */ /* 0x002fe20000010100 */
[----:B------:R-:W1:Y:S03]  /*d650*/  SHFL.BFLY PT, R136, R3, 0x1, 0x1f ;  /* 0x0c201f0003887f89 */ /* 0x000e6600000e0000 */
[----:B------:R-:W-:Y:S05]  /*d660*/  FMUL.FTZ R0, R0, c[0x0][0x2d0] ;  /* 0x0000b40000007a20 */ /* 0x000fea0000410000 */
[----:B------:R-:W1:Y:S01]  /*d670*/  MUFU.TANH R249, R43 ;  /* 0x0000002b00f97308 */ /* 0x000e620000002400 */
[----:B--2---:R-:W-:Y:S01]  /*d680*/  FMNMX.FTZ R2, R216, R4, !PT ;  /* 0x00000004d8027209 */ /* 0x004fe20007810000 */
[----:B------:R-:W-:Y:S08]  /*d690*/  FFMA.FTZ R4, R196, c[0x0][0x2d0], -R142 ;  /* 0x0000b400c4047a23 */ /* 0x000ff0000001088e */
[----:B------:R2:W2:Y:S01]  /*d6a0*/  MUFU.EX2 R134, R0 ;  /* 0x0000000000867308 */ /* 0x0004a20000000800 */
[----:B---3--:R-:W-:Y:S02]  /*d6b0*/  FMNMX.FTZ R135, R135, R5, !PT ;  /* 0x0000000587877209 */ /* 0x008fe40007810000 */
[----:B------:R-:W-:Y:S03]  /*d6c0*/  FMNMX.FTZ R2, R22, R2, !PT ;  /* 0x0000000216027209 */ /* 0x000fe60007810000 */
[----:B------:R-:W-:Y:S01]  /*d6d0*/  FMUL.FTZ R192, R135, c[0x0][0x2d0] ;  /* 0x0000b40087c07a20 */ /* 0x000fe20000410000 */
[----:B------:R-:W-:Y:S02]  /*d6e0*/  MOV R196, R22 ;  /* 0x0000001600c47202 */ /* 0x000fe40000000f00 */
[----:B-1----:R-:W-:Y:S01]  /*d6f0*/  FMNMX.FTZ R136, R3, R136, !PT ;  /* 0x0000008803887209 */ /* 0x002fe20007810000 */
[----:B------:R-:W1:Y:S10]  /*d700*/  MUFU.TANH R140, R46 ;  /* 0x0000002e008c7308 */ /* 0x000e740000002400 */
[----:B------:R3:W-:Y:S01]  /*d710*/  MUFU.EX2 R193, R4 ;  /* 0x0000000400c17308 */ /* 0x0007e20000000800 */
[----:B--2---:R-:W-:Y:S01]  /*d720*/  FMNMX.FTZ R0, R249, R2, !PT ;  /* 0x00000002f9007209 */ /* 0x004fe20007810000 */
[----:B------:R-:W-:Y:S02]  /*d730*/  FADD.FTZ R2, -R136, R132 ;  /* 0x0000008488027221 */ /* 0x000fe40000010100 */
[----:B------:R-:W-:Y:S02]  /*d740*/  FMUL.FTZ R48, R134, R188 ;  /* 0x000000bc86307220 */ /* 0x000fe40000410000 */
[----:B------:R-:W-:Y:S02]  /*d750*/  FMUL.FTZ R2, R2, c[0x0][0x2d0] ;  /* 0x0000b40002027a20 */ /* 0x000fe40000410000 */
[----:B------:R-:W-:Y:S02]  /*d760*/  FMUL.FTZ R49, R134, R189 ;  /* 0x000000bd86317220 */ /* 0x000fe40000410000 */
[----:B------:R2:W2:Y:S01]  /*d770*/  MUFU.EX2 R133, R2 ;  /* 0x0000000200857308 */ /* 0x0004a20000000800 */
[----:B-1----:R-:W-:Y:S01]  /*d780*/  FMNMX.FTZ R0, R140, R0, !PT ;  /* 0x000000008c007209 */ /* 0x002fe20007810000 */
[C---:B------:R-:W-:Y:S01]  /*d790*/  FMUL.FTZ R52, R134.reuse, R52 ;  /* 0x0000003486347220 */ /* 0x040fe20000410000 */
[----:B----4-:R-:W-:Y:S01]  /*d7a0*/  @P5 MOV R5, R37 ;  /* 0x0000002500055202 */ /* 0x010fe20000000f00 */
[C---:B------:R-:W-:Y:S01]  /*d7b0*/  FMUL.FTZ R53, R134.reuse, R53 ;  /* 0x0000003586357220 */ /* 0x040fe20000410000 */
[----:B------:R-:W-:Y:S01]  /*d7c0*/  FMNMX.FTZ R0, R141, R0, !PT ;  /* 0x000000008d007209 */ /* 0x000fe20007810000 */
[C---:B------:R-:W-:Y:S02]  /*d7d0*/  FMUL.FTZ R64, R134.reuse, R64 ;  /* 0x0000004086407220 */ /* 0x040fe40000410000 */
[C---:B------:R-:W-:Y:S02]  /*d7e0*/  FMUL.FTZ R65, R134.reuse, R65 ;  /* 0x0000004186417220 */ /* 0x040fe40000410000 */
[----:B------:R-:W1:Y:S01]  /*d7f0*/  SHFL.BFLY PT, R3, R0, 0x2, 0x1f ;  /* 0x0c401f0000037f89 */ /* 0x000e6200000e0000 */
[----:B---3--:R-:W-:Y:S01]  /*d800*/  @P5 SHF.R.S32.HI R4, RZ, 0x1f, R242 ;  /* 0x0000001fff045819 */ /* 0x008fe200000114f2 */
[C---:B------:R-:W-:Y:S02]  /*d810*/  FMUL.FTZ R68, R134.reuse, R68 ;  /* 0x0000004486447220 */ /* 0x040fe40000410000 */
[C---:B------:R-:W-:Y:S02]  /*d820*/  FMUL.FTZ R69, R134.reuse, R69 ;  /* 0x0000004586457220 */ /* 0x040fe40000410000 */
[C---:B------:R-:W-:Y:S02]  /*d830*/  FMUL.FTZ R80, R134.reuse, R80 ;  /* 0x0000005086507220 */ /* 0x040fe40000410000 */
[C---:B------:R-:W-:Y:S02]  /*d840*/  FMUL.FTZ R81, R134.reuse, R81 ;  /* 0x0000005186517220 */ /* 0x040fe40000410000 */
[C---:B------:R-:W-:Y:S02]  /*d850*/  FMUL.FTZ R84, R134.reuse, R84 ;  /* 0x0000005486547220 */ /* 0x040fe40000410000 */
[----:B------:R-:W-:Y:S02]  /*d860*/  FMUL.FTZ R85, R134, R85 ;  /* 0x0000005586557220 */ /* 0x000fe40000410000 */
[----:B--2---:R-:W-:Y:S02]  /*d870*/  FADD.FTZ R2, -R135, R138 ;  /* 0x0000008a87027221 */ /* 0x004fe40000010100 */
[--C-:B------:R-:W-:Y:S02]  /*d880*/  FFMA.FTZ R138, R210, c[0x0][0x2d0], -R142.reuse ;  /* 0x0000b400d28a7a23 */ /* 0x100fe4000001088e */
[----:B------:R-:W-:Y:S02]  /*d890*/  FMUL.FTZ R2, R2, c[0x0][0x2d0] ;  /* 0x0000b40002027a20 */ /* 0x000fe40000410000 */
[C---:B------:R-:W-:Y:S02]  /*d8a0*/  FMUL.FTZ R50, R133.reuse, R190 ;  /* 0x000000be85327220 */ /* 0x040fe40000410000 */
[----:B------:R2:W3:Y:S01]  /*d8b0*/  MUFU.EX2 R132, R2 ;  /* 0x0000000200847308 */ /* 0x0004e20000000800 */
[C---:B------:R-:W-:Y:S01]  /*d8c0*/  FMUL.FTZ R51, R133.reuse, R191 ;  /* 0x000000bf85337220 */ /* 0x040fe20000410000 */
[----:B-1----:R-:W-:Y:S01]  /*d8d0*/  FMNMX.FTZ R0, R0, R3, !PT ;  /* 0x0000000300007209 */ /* 0x002fe20007810000 */
        /* <DEDUP_REMOVED lines=10> */
[----:B------:R-:W-:Y:S02]  /*d980*/  FMUL.FTZ R96, R134, R96 ;  /* 0x0000006086607220 */ /* 0x000fe40000410000 */
[--C-:B--2---:R-:W-:Y:S02]  /*d990*/  FFMA.FTZ R2, R143, c[0x0][0x2d0], -R142.reuse ;  /* 0x0000b4008f027a23 */ /* 0x104fe4000001088e */
[----:B------:R-:W-:Y:S02]  /*d9a0*/  FMUL.FTZ R143, R136, c[0x0][0x2d0] ;  /* 0x0000b400888f7a20 */ /* 0x000fe40000410000 */
[----:B------:R1:W-:Y:S01]  /*d9b0*/  MUFU.EX2 R248, R2 ;  /* 0x0000000200f87308 */ /* 0x0003e20000000800 */
[----:B---3--:R-:W-:Y:S02]  /*d9c0*/  FMUL.FTZ R40, R132, R180 ;  /* 0x000000b484287220 */ /* 0x008fe40000410000 */
[--C-:B------:R-:W-:Y:S01]  /*d9d0*/  FFMA.FTZ R3, R200, c[0x0][0x2d0], -R143.reuse ;  /* 0x0000b400c8037a23 */ /* 0x100fe2000001088f */
[----:B------:R-:W-:Y:S01]  /*d9e0*/  MOV R200, R250 ;  /* 0x000000fa00c87202 */ /* 0x000fe20000000f00 */
[C---:B------:R-:W-:Y:S02]  /*d9f0*/  FMUL.FTZ R41, R132.reuse, R181 ;  /* 0x000000b584297220 */ /* 0x040fe40000410000 */
[C---:B------:R-:W-:Y:S02]  /*da00*/  FMUL.FTZ R44, R132.reuse, R184 ;  /* 0x000000b8842c7220 */ /* 0x040fe40000410000 */
[C---:B------:R-:W-:Y:S01]  /*da10*/  FMUL.FTZ R45, R132.reuse, R185 ;  /* 0x000000b9842d7220 */ /* 0x040fe20000410000 */
[----:B------:R2:W-:Y:S01]  /*da20*/  MUFU.EX2 R24, R3 ;  /* 0x0000000300187308 */ /* 0x0005e20000000800 */
[C---:B------:R-:W-:Y:S02]  /*da30*/  FMUL.FTZ R56, R132.reuse, R56 ;  /* 0x0000003884387220 */ /* 0x040fe40000410000 */
[C---:B------:R-:W-:Y:S02]  /*da40*/  FMUL.FTZ R57, R132.reuse, R57 ;  /* 0x0000003984397220 */ /* 0x040fe40000410000 */
[C---:B------:R-:W-:Y:S02]  /*da50*/  FMUL.FTZ R60, R132.reuse, R60 ;  /* 0x0000003c843c7220 */ /* 0x040fe40000410000 */
[C---:B------:R-:W-:Y:S02]  /*da60*/  FMUL.FTZ R61, R132.reuse, R61 ;  /* 0x0000003d843d7220 */ /* 0x040fe40000410000 */
[C---:B------:R-:W-:Y:S01]  /*da70*/  FMUL.FTZ R72, R132.reuse, R72 ;  /* 0x0000004884487220 */ /* 0x040fe20000410000 */
[----:B------:R3:W-:Y:S01]  /*da80*/  MUFU.EX2 R250, R138 ;  /* 0x0000008a00fa7308 */ /* 0x0007e20000000800 */
[C---:B------:R-:W-:Y:S02]  /*da90*/  FMUL.FTZ R73, R132.reuse, R73 ;  /* 0x0000004984497220 */ /* 0x040fe40000410000 */
[----:B------:R-:W-:Y:S02]  /*daa0*/  FMUL.FTZ R76, R132, R76 ;  /* 0x0000004c844c7220 */ /* 0x000fe40000410000 */
[--C-:B-1----:R-:W-:Y:S02]  /*dab0*/  FFMA.FTZ R2, R16, c[0x0][0x2d0], -R142.reuse ;  /* 0x0000b40010027a23 */ /* 0x102fe4000001088e */
[----:B------:R-:W-:Y:S02]  /*dac0*/  FMUL.FTZ R16, R134, R156 ;  /* 0x0000009c86107220 */ /* 0x000fe40000410000 */
[C---:B------:R-:W-:Y:S01]  /*dad0*/  FMUL.FTZ R77, R132.reuse, R77 ;  /* 0x0000004d844d7220 */ /* 0x040fe20000410000 */
[----:B------:R1:W-:Y:S01]  /*dae0*/  MUFU.EX2 R247, R2 ;  /* 0x0000000200f77308 */ /* 0x0003e20000000800 */
[C---:B------:R-:W-:Y:S02]  /*daf0*/  FMUL.FTZ R88, R132.reuse, R88 ;  /* 0x0000005884587220 */ /* 0x040fe40000410000 */
[C---:B------:R-:W-:Y:S02]  /*db00*/  FMUL.FTZ R89, R132.reuse, R89 ;  /* 0x0000005984597220 */ /* 0x040fe40000410000 */
[--C-:B--2---:R-:W-:Y:S02]  /*db10*/  FFMA.FTZ R3, R197, c[0x0][0x2d0], -R143.reuse ;  /* 0x0000b400c5037a23 */ /* 0x104fe4000001088f */
[C---:B------:R-:W-:Y:S02]  /*db20*/  FMUL.FTZ R92, R132.reuse, R92 ;  /* 0x0000005c845c7220 */ /* 0x040fe40000410000 */
[----:B------:R-:W-:Y:S01]  /*db30*/  FMUL.FTZ R93, R132, R93 ;  /* 0x0000005d845d7220 */ /* 0x000fe20000410000 */
[----:B------:R2:W-:Y:S01]  /*db40*/  MUFU.EX2 R25, R3 ;  /* 0x0000000300197308 */ /* 0x0005e20000000800 */
[C---:B------:R-:W-:Y:S02]  /*db50*/  FMUL.FTZ R97, R134.reuse, R97 ;  /* 0x0000006186617220 */ /* 0x040fe40000410000 */
[----:B------:R-:W-:Y:S02]  /*db60*/  FMUL.FTZ R98, R133, R98 ;  /* 0x0000006285627220 */ /* 0x000fe40000410000 */
[--C-:B---3--:R-:W-:Y:S02]  /*db70*/  FFMA.FTZ R138, R205, c[0x0][0x2d0], -R142.reuse ;  /* 0x0000b400cd8a7a23 */ /* 0x108fe4000001088e */
[C---:B------:R-:W-:Y:S02]  /*db80*/  FMUL.FTZ R99, R133.reuse, R99 ;  /* 0x0000006385637220 */ /* 0x040fe40000410000 */
[C---:B------:R-:W-:Y:S02]  /*db90*/  FMUL.FTZ R100, R134.reuse, R100 ;  /* 0x0000006486647220 */ /* 0x040fe40000410000 */
[C---:B------:R-:W-:Y:S02]  /*dba0*/  FMUL.FTZ R101, R134.reuse, R101 ;  /* 0x0000006586657220 */ /* 0x040fe40000410000 */
[----:B------:R-:W-:Y:S02]  /*dbb0*/  FMUL.FTZ R102, R133, R102 ;  /* 0x0000006685667220 */ /* 0x000fe40000410000 */
[----:B-1----:R-:W-:Y:S02]  /*dbc0*/  FFMA.FTZ R2, R17, c[0x0][0x2d0], -R142 ;  /* 0x0000b40011027a23 */ /* 0x002fe4000001088e */
[----:B------:R-:W-:Y:S02]  /*dbd0*/  FMUL.FTZ R17, R134, R157 ;  /* 0x0000009d86117220 */ /* 0x000fe40000410000 */
[----:B------:R1:W3:Y:S01]  /*dbe0*/  MUFU.EX2 R20, R2 ;  /* 0x0000000200147308 */ /* 0x0002e20000000800 */
[C---:B------:R-:W-:Y:S02]  /*dbf0*/  FMUL.FTZ R103, R133.reuse, R103 ;  /* 0x0000006785677220 */ /* 0x040fe40000410000 */
[----:B------:R-:W-:Y:S02]  /*dc00*/  FMUL.FTZ R104, R132, R104 ;  /* 0x0000006884687220 */ /* 0x000fe40000410000 */
[--C-:B--2---:R-:W-:Y:S02]  /*dc10*/  FFMA.FTZ R3, R18, c[0x0][0x2d0], -R143.reuse ;  /* 0x0000b40012037a23 */ /* 0x104fe4000001088f */
[C---:B------:R-:W-:Y:S02]  /*dc20*/  FMUL.FTZ R18, R133.reuse, R158 ;  /* 0x0000009e85127220 */ /* 0x040fe40000410000 */
[C---:B------:R-:W-:Y:S01]  /*dc30*/  FMUL.FTZ R105, R132.reuse, R105 ;  /* 0x0000006984697220 */ /* 0x040fe20000410000 */
[----:B------:R2:W-:Y:S01]  /*dc40*/  MUFU.EX2 R27, R3 ;  /* 0x00000003001b7308 */ /* 0x0005e20000000800 */
[C---:B------:R-:W-:Y:S02]  /*dc50*/  FMUL.FTZ R108, R132.reuse, R108 ;  /* 0x0000006c846c7220 */ /* 0x040fe40000410000 */
[----:B------:R-:W-:Y:S02]  /*dc60*/  FMUL.FTZ R109, R132, R109 ;  /* 0x0000006d846d7220 */ /* 0x000fe40000410000 */
[C---:B------:R-:W-:Y:S02]  /*dc70*/  FMUL.FTZ R112, R134.reuse, R112 ;  /* 0x0000007086707220 */ /* 0x040fe40000410000 */
[C---:B------:R-:W-:Y:S02]  /*dc80*/  FMUL.FTZ R113, R134.reuse, R113 ;  /* 0x0000007186717220 */ /* 0x040fe40000410000 */
[C---:B------:R-:W-:Y:S02]  /*dc90*/  FMUL.FTZ R114, R133.reuse, R114 ;  /* 0x0000007285727220 */ /* 0x040fe40000410000 */
[C---:B------:R-:W-:Y:S02]  /*dca0*/  FMUL.FTZ R115, R133.reuse, R115 ;  /* 0x0000007385737220 */ /* 0x040fe40000410000 */
[C---:B------:R-:W-:Y:S01]  /*dcb0*/  FMUL.FTZ R116, R134.reuse, R116 ;  /* 0x0000007486747220 */ /* 0x040fe20000410000 */
[----:B-1----:R-:W2:Y:S01]  /*dcc0*/  SHFL.BFLY PT, R2, R0, 0x1, 0x1f ;  /* 0x0c201f0000027f89 */ /* 0x002ea200000e0000 */
[----:B------:R-:W-:Y:S02]  /*dcd0*/  FMUL.FTZ R117, R134, R117 ;  /* 0x0000007586757220 */ /* 0x000fe40000410000 */
[C---:B------:R-:W-:Y:S02]  /*dce0*/  FMUL.FTZ R118, R133.reuse, R118 ;  /* 0x0000007685767220 */ /* 0x040fe40000410000 */
[C---:B------:R-:W-:Y:S02]  /*dcf0*/  FMUL.FTZ R119, R133.reuse, R119 ;  /* 0x0000007785777220 */ /* 0x040fe40000410000 */
[C---:B------:R-:W-:Y:S02]  /*dd00*/  FMUL.FTZ R120, R132.reuse, R120 ;  /* 0x0000007884787220 */ /* 0x040fe40000410000 */
[C---:B------:R-:W-:Y:S02]  /*dd10*/  FMUL.FTZ R121, R132.reuse, R121 ;  /* 0x0000007984797220 */ /* 0x040fe40000410000 */
[C---:B------:R-:W-:Y:S02]  /*dd20*/  FMUL.FTZ R124, R132.reuse, R124 ;  /* 0x0000007c847c7220 */ /* 0x040fe40000410000 */
[----:B------:R-:W-:Y:S02]  /*dd30*/  FMUL.FTZ R125, R132, R125 ;  /* 0x0000007d847d7220 */ /* 0x000fe40000410000 */
[C---:B------:R-:W-:Y:S02]  /*dd40*/  FMUL.FTZ R128, R134.reuse, R128 ;  /* 0x0000008086807220 */ /* 0x040fe40000410000 */
[----:B------:R-:W-:Y:S02]  /*dd50*/  FMUL.FTZ R129, R134, R129 ;  /* 0x0000008186817220 */ /* 0x000fe40000410000 */
[C---:B------:R-:W-:Y:S02]  /*dd60*/  FMUL.FTZ R130, R133.reuse, R130 ;  /* 0x0000008285827220 */ /* 0x040fe40000410000 */
[----:B------:R-:W-:Y:S01]  /*dd70*/  FMUL.FTZ R131, R133, R131 ;  /* 0x0000008385837220 */ /* 0x000fe20000410000 */
[----:B--2---:R-:W-:Y:S01]  /*dd80*/  FMNMX.FTZ R3, R0, R2, !PT ;  /* 0x0000000200037209 */ /* 0x004fe20007810000 */
[----:B------:R-:W-:Y:S01]  /*dd90*/  @P5 IMAD R2, R4, c[0x0][0x1e0], RZ ;  /* 0x0000780004025a24 */ /* 0x000fe200078e02ff */
[----:B------:R-:W-:Y:S01]  /*dda0*/  @P5 MOV R4, R8 ;  /* 0x0000000800045202 */ /* 0x000fe20000000f00 */
[----:B------:R-:W-:Y:S02]  /*ddb0*/  FFMA.FTZ R0, R19, c[0x0][0x2d0], -R143 ;  /* 0x0000b40013007a23 */ /* 0x000fe4000001088f */
[----:B------:R-:W-:Y:S02]  /*ddc0*/  @P5 IMAD R2, R242, c[0x0][0x1e4], R2 ;  /* 0x00007900f2025a24 */ /* 0x000fe400078e0202 */
[----:B------:R-:W-:Y:S01]  /*ddd0*/  @P5 IMAD.WIDE.U32 R4, R6, 0x30, R4 ;  /* 0x0000003006045825 */ /* 0x000fe200078e0004 */
[----:B------:R1:W-:Y:S02]  /*dde0*/  MUFU.EX2 R197, R0 ;  /* 0x0000000000c57308 */ /* 0x0003e40000000800 */
[----:B------:R-:W-:Y:S01]  /*ddf0*/  @P5 IADD3 R2, R7, R2, RZ ;  /* 0x0000000207025210 */ /* 0x000fe20007ffe0ff */
[--C-:B------:R-:W-:Y:S01]  /*de00*/  FFMA.FTZ R6, R202, c[0x0][0x2d0], -R192.reuse ;  /* 0x0000b400ca067a23 */ /* 0x100fe200000108c0 */
[----:B------:R-:W-:Y:S01]  /*de10*/  MOV R202, R33 ;  /* 0x0000002100ca7202 */ /* 0x000fe20000000f00 */
[----:B------:R-:W-:Y:S01]  /*de20*/  FFMA.FTZ R7, R201, c[0x0][0x2d0], -R192 ;  /* 0x0000b400c9077a23 */ /* 0x000fe200000108c0 */
[----:B---3--:R-:W-:Y:S01]  /*de30*/  MOV R201, R20 ;  /* 0x0000001400c97202 */ /* 0x008fe20000000f00 */
[----:B------:R-:W-:Y:S02]  /*de40*/  @P5 IMAD R2, R2, 0x30, RZ ;  /* 0x0000003002025824 */ /* 0x000fe400078e02ff */
[----:B------:R-:W-:Y:S01]  /*de50*/  FMUL.FTZ R19, R133, R159 ;  /* 0x0000009f85137220 */ /* 0x000fe20000410000 */
[----:B------:R2:W-:Y:S01]  /*de60*/  MUFU.EX2 R26, R6 ;  /* 0x00000006001a7308 */ /* 0x0005e20000000800 */
[----:B------:R-:W-:Y:S01]  /*de70*/  FMUL.FTZ R33, R134, R173 ;  /* 0x000000ad86217220 */ /* 0x000fe20000410000 */
[----:B------:R-:W-:Y:S02]  /*de80*/  @P5 IADD3 R2, R5, R2, RZ ;  /* 0x0000000205025210 */ /* 0x000fe40007ffe0ff */
[----:B------:R-:W-:Y:S02]  /*de90*/  MOV R173, R223 ;  /* 0x000000df00ad7202 */ /* 0x000fe40000000f00 */
[----:B------:R-:W-:Y:S02]  /*dea0*/  @P5 SHF.L.U64.HI R5, R4, 0x1, R2 ;  /* 0x0000000104055819 */ /* 0x000fe40000010202 */
[C---:B------:R-:W-:Y:S02]  /*deb0*/  @P5 SHF.L.U32 R2, R10.reuse, 0x5, RZ ;  /* 0x000000050a025819 */ /* 0x040fe400000006ff */
[----:B------:R3:W-:Y:S01]  /*dec0*/  MUFU.EX2 R28, R7 ;  /* 0x00000007001c7308 */ /* 0x0007e20000000800 */
[----:B------:R-:W-:Y:S01]  /*ded0*/  @P5 SHF.L.U64.HI R10, R10, 0x5, R11 ;  /* 0x000000050a0a5819 */ /* 0x000fe2000001020b */
[--C-:B------:R-:W-:Y:S02]  /*dee0*/  FFMA.FTZ R11, R12, c[0x0][0x2d0], -R192.reuse ;  /* 0x0000b4000c0b7a23 */ /* 0x100fe400000108c0 */
[----:B-1----:R-:W-:Y:S01]  /*def0*/  FADD.FTZ R0, -R3, R139 ;  /* 0x0000008b03007221 */ /* 0x002fe20000010100 */
[----:B------:R-:W-:Y:S01]  /*df00*/  MOV R139, R21 ;  /* 0x00000015008b7202 */ /* 0x000fe20000000f00 */
[----:B------:R-:W-:Y:S02]  /*df10*/  FMUL.FTZ R12, R132, R152 ;  /* 0x00000098840c7220 */ /* 0x000fe40000410000 */
[----:B------:R-:W-:Y:S02]  /*df20*/  FMUL.FTZ R0, R0, c[0x0][0x2d0] ;  /* 0x0000b40000007a20 */ /* 0x000fe40000410000 */
[----:B------:R1:W-:Y:S01]  /*df30*/  MUFU.EX2 R252, R11 ;  /* 0x0000000b00fc7308 */ /* 0x0003e20000000800 */
[----:B--2---:R-:W-:Y:S04]  /*df40*/  @P5 SHF.L.U32 R6, R4, 0x1, RZ ;  /* 0x0000000104065819 */ /* 0x004fe800000006ff */
[C---:B------:R-:W-:Y:S02]  /*df50*/  @P5 IADD3 R8, P2, R6.reuse, 0x80, RZ ;  /* 0x0000008006085810 */ /* 0x040fe40007f5e0ff */
[----:B------:R-:W-:Y:S03]  /*df60*/  @P5 IADD3 R6, P0, R6, c[0x0][0x1c8], RZ ;  /* 0x0000720006065a10 */ /* 0x000fe60007f1e0ff */
[----:B------:R-:W2:Y:S01]  /*df70*/  MUFU.EX2 R0, R0 ;  /* 0x0000000000007308 */ /* 0x000ea20000000800 */
[----:B------:R-:W-:Y:S02]  /*df80*/  @P5 IADD3 R8, P1, R8, c[0x0][0x1c8], RZ ;  /* 0x0000720008085a10 */ /* 0x000fe40007f3e0ff */
[----:B---3--:R-:W-:Y:S02]  /*df90*/  @P5 IADD3.X R7, R5, c[0x0][0x1cc], RZ, P0, !PT ;  /* 0x0000730005075a10 */ /* 0x008fe400007fe4ff */
[----:B------:R-:W-:Y:S02]  /*dfa0*/  @P5 IADD3.X R9, RZ, c[0x0][0x1cc], R5, P1, P2 ;  /* 0x00007300ff095a10 */ /* 0x000fe40000fe4405 */
[----:B------:R-:W-:Y:S01]  /*dfb0*/  @P5 IADD3 R4, P0, R6, R2, RZ ;  /* 0x0000000206045210 */ /* 0x000fe20007f1e0ff */
[----:B------:R3:W-:Y:S03]  /*dfc0*/  @P5 LDGSTS.E.BYPASS.LTC128B.128 [R243+0x3100], [R6.64], !P4 ;  /* 0x0310000006f35fae */ /* 0x0007e6000e101d4e */
[----:B------:R-:W-:Y:S01]  /*dfd0*/  @P5 IADD3.X R5, R7, R10, RZ, P0, !PT ;  /* 0x0000000a07055210 */ /* 0x000fe200007fe4ff */
[----:B-1----:R-:W-:Y:S02]  /*dfe0*/  FFMA.FTZ R11, R13, c[0x0][0x2d0], -R192 ;  /* 0x0000b4000d0b7a23 */ /* 0x002fe400000108c0 */
[----:B------:R-:W-:Y:S02]  /*dff0*/  FMUL.FTZ R13, R132, R153 ;  /* 0x00000099840d7220 */ /* 0x000fe40000410000 */
[----:B------:R1:W-:Y:S01]  /*e000*/  @P5 LDGSTS.E.BYPASS.LTC128B.128 [R243+0x4900], [R8.64], !P3 ;  /* 0x0490000008f35fae */ /* 0x0003e2000d901d4e */
[----:B------:R-:W4:Y:S07]  /*e010*/  MUFU.EX2 R251, R11 ;  /* 0x0000000b00fb7308 */ /* 0x000f2e0000000800 */
[----:B------:R1:W-:Y:S01]  /*e020*/  @P5 LDGSTS.E.BYPASS.LTC128B.128 [R243+0x3900], [R4.64], !P4 ;  /* 0x0390000004f35fae */ /* 0x0003e2000e101d4e */
[C---:B--2---:R-:W-:Y:S01]  /*e030*/  FMUL.FTZ R30, R0.reuse, R170 ;  /* 0x000000aa001e7220 */ /* 0x044fe20000410000 */
[----:B------:R-:W-:Y:S01]  /*e040*/  MOV R170, R244 ;  /* 0x000000f400aa7202 */ /* 0x000fe20000000f00 */
[----:B------:R-:W-:Y:S01]  /*e050*/  FMUL.FTZ R31, R0, R171 ;  /* 0x000000ab001f7220 */ /* 0x000fe20000410000 */
[----:B------:R-:W-:Y:S01]  /*e060*/  MOV R171, R32 ;  /* 0x0000002000ab7202 */ /* 0x000fe20000000f00 */
[----:B------:R-:W-:Y:S01]  /*e070*/  FMUL.FTZ R32, R134, R172 ;  /* 0x000000ac86207220 */ /* 0x000fe20000410000 */
[----:B------:R-:W-:Y:S01]  /*e080*/  MOV R172, R35 ;  /* 0x0000002300ac7202 */ /* 0x000fe20000000f00 */
[----:B------:R-:W-:Y:S01]  /*e090*/  FMUL.FTZ R35, R133, R175 ;  /* 0x000000af85237220 */ /* 0x000fe20000410000 */
[----:B------:R2:W-:Y:S01]  /*e0a0*/  @P5 LDGSTS.E.BYPASS.LTC128B.128 [R243+0x5100], [R4.64+0x80], !P3 ;  /* 0x0510008004f35fae */ /* 0x0005e2000d901d4e */
[C---:B------:R-:W-:Y:S01]  /*e0b0*/  FMUL.FTZ R42, R0.reuse, R182 ;  /* 0x000000b6002a7220 */ /* 0x040fe20000410000 */
[----:B------:R-:W-:Y:S01]  /*e0c0*/  MOV R181, R170 ;  /* 0x000000aa00b57202 */ /* 0x000fe20000000f00 */
[----:B------:R-:W-:Y:S01]  /*e0d0*/  FMUL.FTZ R43, R0, R183 ;  /* 0x000000b7002b7220 */ /* 0x000fe20000410000 */
[----:B---3--:R-:W-:Y:S01]  /*e0e0*/  @P5 IADD3 R6, P1, R4, R2, RZ ;  /* 0x0000000204065210 */ /* 0x008fe20007f3e0ff */
[----:B------:R-:W-:Y:S01]  /*e0f0*/  FMUL.FTZ R2, R3, c[0x0][0x2d0] ;  /* 0x0000b40003027a20 */ /* 0x000fe20000410000 */
[----:B------:R-:W-:Y:S01]  /*e100*/  MOV R183, R200 ;  /* 0x000000c800b77202 */ /* 0x000fe20000000f00 */
[C---:B------:R-:W-:Y:S01]  /*e110*/  FMUL.FTZ R46, R0.reuse, R186 ;  /* 0x000000ba002e7220 */ /* 0x040fe20000410000 */
[----:B------:R-:W-:Y:S01]  /*e120*/  @P5 IADD3.X R7, R5, R10, RZ, P1, !PT ;  /* 0x0000000a05075210 */ /* 0x000fe20000ffe4ff */
[----:B------:R-:W-:Y:S01]  /*e130*/  FMUL.FTZ R10, R0, R150 ;  /* 0x00000096000a7220 */ /* 0x000fe20000410000 */
[----:B----4-:R-:W-:Y:S01]  /*e140*/  F2FP.PACK_AB R150, R251, R252 ;  /* 0x000000fcfb96723e */ /* 0x010fe200000000ff */
[--C-:B-1----:R-:W-:Y:S01]  /*e150*/  FFMA.FTZ R8, R203, c[0x0][0x2d0], -R2.reuse ;  /* 0x0000b400cb087a23 */ /* 0x102fe20000010802 */
[----:B------:R-:W-:Y:S01]  /*e160*/  MOV R203, R34 ;  /* 0x0000002200cb7202 */ /* 0x000fe20000000f00 */
[----:B------:R1:W-:Y:S01]  /*e170*/  @P5 LDGSTS.E.BYPASS.LTC128B.128 [R243+0x4100], [R6.64], !P4 ;  /* 0x0410000006f35fae */ /* 0x0003e2000e101d4e */
[----:B------:R-:W-:Y:S01]  /*e180*/  FMUL.FTZ R9, R132, R149 ;  /* 0x0000009584097220 */ /* 0x000fe20000410000 */
[----:B------:R3:W-:Y:S01]  /*e190*/  MUFU.EX2 R206, R8 ;  /* 0x0000000800ce7308 */ /* 0x0007e20000000800 */
[C---:B------:R-:W-:Y:S01]  /*e1a0*/  FMUL.FTZ R11, R0.reuse, R151 ;  /* 0x00000097000b7220 */ /* 0x040fe20000410000 */
[----:B------:R-:W-:Y:S01]  /*e1b0*/  MOV R180, R172 ;  /* 0x000000ac00b47202 */ /* 0x000fe20000000f00 */
[----:B------:R-:W-:Y:S02]  /*e1c0*/  FMUL.FTZ R34, R133, R174 ;  /* 0x000000ae85227220 */ /* 0x000fe40000410000 */
[C---:B------:R-:W-:Y:S01]  /*e1d0*/  FMUL.FTZ R47, R0.reuse, R187 ;  /* 0x000000bb002f7220 */ /* 0x040fe20000410000 */
[----:B------:R1:W-:Y:S01]  /*e1e0*/  @P5 LDGSTS.E.BYPASS.LTC128B.128 [R243+0x5900], [R6.64+0x80], !P3 ;  /* 0x0590008006f35fae */ /* 0x0003e2000d901d4e */
[C---:B------:R-:W-:Y:S02]  /*e1f0*/  FMUL.FTZ R58, R0.reuse, R58 ;  /* 0x0000003a003a7220 */ /* 0x040fe40000410000 */
[C---:B------:R-:W-:Y:S02]  /*e200*/  FMUL.FTZ R59, R0.reuse, R59 ;  /* 0x0000003b003b7220 */ /* 0x040fe40000410000 */
[----:B------:R-:W-:Y:S02]  /*e210*/  FMUL.FTZ R62, R0, R62 ;  /* 0x0000003e003e7220 */ /* 0x000fe40000410000 */
[--C-:B--2---:R-:W-:Y:S01]  /*e220*/  FFMA.FTZ R4, R204, c[0x0][0x2d0], -R2.reuse ;  /* 0x0000b400cc047a23 */ /* 0x104fe20000010802 */
[----:B------:R-:W2:Y:S01]  /*e230*/  LDSM.16.MT88.4 R20, [R225+0x100] ;  /* 0x00010000e114783b */ /* 0x000ea20000004200 */
[----:B------:R-:W-:Y:S01]  /*e240*/  FMUL.FTZ R5, R134, R145 ;  /* 0x0000009186057220 */ /* 0x000fe20000410000 */
[----:B------:R-:W-:Y:S01]  /*e250*/  F2FP.PACK_AB R145, R25, R24 ;  /* 0x000000181991723e */ /* 0x000fe200000000ff */
[----:B------:R4:W4:Y:S01]  /*e260*/  MUFU.EX2 R207, R4 ;  /* 0x0000000400cf7308 */ /* 0x0009220000000800 */
[----:B------:R-:W-:Y:S01]  /*e270*/  MOV R204, R245 ;  /* 0x000000f500cc7202 */ /* 0x000fe20000000f00 */
[C---:B------:R-:W-:Y:S02]  /*e280*/  FMUL.FTZ R63, R0.reuse, R63 ;  /* 0x0000003f003f7220 */ /* 0x040fe40000410000 */
[C---:B------:R-:W-:Y:S01]  /*e290*/  FMUL.FTZ R74, R0.reuse, R74 ;  /* 0x0000004a004a7220 */ /* 0x040fe20000410000 */
[----:B------:R-:W2:Y:S01]  /*e2a0*/  LDSM.16.MT88.4 R36, [R226+0x100] ;  /* 0x00010000e224783b */ /* 0x000ea20000004200 */
[----:B------:R-:W-:Y:S02]  /*e2b0*/  FMUL.FTZ R75, R0, R75 ;  /* 0x0000004b004b7220 */ /* 0x000fe40000410000 */
[----:B---3--:R-:W-:Y:S01]  /*e2c0*/  FMUL.FTZ R8, R132, R148 ;  /* 0x0000009484087220 */ /* 0x008fe20000410000 */
[----:B------:R-:W-:Y:S01]  /*e2d0*/  F2FP.PACK_AB R148, R28, R26 ;  /* 0x0000001a1c94723e */ /* 0x000fe200000000ff */
[C---:B------:R-:W-:Y:S02]  /*e2e0*/  FMUL.FTZ R78, R0.reuse, R78 ;  /* 0x0000004e004e7220 */ /* 0x040fe40000410000 */
[C---:B------:R-:W-:Y:S01]  /*e2f0*/  FMUL.FTZ R79, R0.reuse, R79 ;  /* 0x0000004f004f7220 */ /* 0x040fe20000410000 */
[----:B------:R-:W-:Y:S01]  /*e300*/  LDSM.16.MT88.4 R156, [R227+0x100] ;  /* 0x00010000e39c783b */ /* 0x000fe20000004200 */
[C---:B------:R-:W-:Y:S02]  /*e310*/  FMUL.FTZ R90, R0.reuse, R90 ;  /* 0x0000005a005a7220 */ /* 0x040fe40000410000 */
[----:B-1----:R-:W-:Y:S01]  /*e320*/  FMUL.FTZ R6, R133, R146 ;  /* 0x0000009285067220 */ /* 0x002fe20000410000 */
[----:B------:R-:W-:Y:S01]  /*e330*/  F2FP.PACK_AB R146, R201, R247 ;  /* 0x000000f7c992723e */ /* 0x000fe200000000ff */
[----:B------:R-:W-:Y:S01]  /*e340*/  FMUL.FTZ R7, R133, R147 ;  /* 0x0000009385077220 */ /* 0x000fe20000410000 */
[----:B------:R-:W-:Y:S01]  /*e350*/  F2FP.PACK_AB R147, R197, R27 ;  /* 0x0000001bc593723e */ /* 0x000fe200000000ff */
[C---:B------:R-:W-:Y:S01]  /*e360*/  FMUL.FTZ R91, R0.reuse, R91 ;  /* 0x0000005b005b7220 */ /* 0x040fe20000410000 */
[----:B------:R-:W-:Y:S01]  /*e370*/  LDSM.16.MT88.4 R188, [R228+0x1100] ;  /* 0x00110000e4bc783b */ /* 0x000fe20000004200 */
[----:B------:R-:W-:Y:S02]  /*e380*/  FMUL.FTZ R94, R0, R94 ;  /* 0x0000005e005e7220 */ /* 0x000fe40000410000 */
[--C-:B----4-:R-:W-:Y:S01]  /*e390*/  FFMA.FTZ R4, R14, c[0x0][0x2d0], -R2.reuse ;  /* 0x0000b4000e047a23 */ /* 0x110fe20000010802 */
[----:B------:R-:W-:Y:S01]  /*e3a0*/  F2FP.PACK_AB R149, R207, R206 ;  /* 0x000000cecf95723e */ /* 0x000fe200000000ff */
[C---:B------:R-:W-:Y:S02]  /*e3b0*/  FMUL.FTZ R14, R0.reuse, R154 ;  /* 0x0000009a000e7220 */ /* 0x040fe40000410000 */
[----:B------:R1:W-:Y:S01]  /*e3c0*/  MUFU.EX2 R208, R4 ;  /* 0x0000000400d07308 */ /* 0x0003e20000000800 */
[C---:B------:R-:W-:Y:S01]  /*e3d0*/  FMUL.FTZ R95, R0.reuse, R95 ;  /* 0x0000005f005f7220 */ /* 0x040fe20000410000 */
[----:B------:R-:W0:Y:S01]  /*e3e0*/  LDGDEPBAR ;  /* 0x00000000000079af */ /* 0x000e220000000000 */
        /* <DEDUP_REMOVED lines=8> */
[--C-:B------:R-:W-:Y:S02]  /*e470*/  FFMA.FTZ R140, R140, c[0x0][0x2d0], -R2.reuse ;  /* 0x0000b4008c8c7a23 */ /* 0x100fe40000010802 */
[----:B-1----:R-:W-:Y:S02]  /*e480*/  FFMA.FTZ R4, R15, c[0x0][0x2d0], -R2 ;  /* 0x0000b4000f047a23 */ /* 0x002fe40000010802 */
[----:B------:R-:W-:Y:S02]  /*e490*/  FMUL.FTZ R15, R0, R155 ;  /* 0x0000009b000f7220 */ /* 0x000fe40000410000 */
[----:B------:R1:W3:Y:S01]  /*e4a0*/  MUFU.EX2 R209, R4 ;  /* 0x0000000400d17308 */ /* 0x0002e20000000800 */
[----:B------:R-:W4:Y:S01]  /*e4b0*/  LDSM.16.MT88.4 R152, [R228+0x100] ;  /* 0x00010000e498783b */ /* 0x000f220000004200 */
[----:B-1----:R-:W-:Y:S01]  /*e4c0*/  FMUL.FTZ R4, R134, R144 ;  /* 0x0000009086047220 */ /* 0x002fe20000410000 */
[----:B------:R-:W-:Y:S02]  /*e4d0*/  F2FP.PACK_AB R144, R248, R193 ;  /* 0x000000c1f890723e */ /* 0x000fe400000000ff */
[----:B---3--:R-:W-:Y:S05]  /*e4e0*/  F2FP.PACK_AB R151, R209, R208 ;  /* 0x000000d0d197723e */ /* 0x008fea00000000ff */
[-C--:B--2---:R-:W-:Y:S08]  /*e4f0*/  HMMA.16816.F32 R4, R144, R20.reuse, R4 ;  /* 0x000000149004723c */ /* 0x084ff00000001804 */
[C---:B------:R-:W-:Y:S07]  /*e500*/  HMMA.16816.F32 R8, R148.reuse, R20, R8 ;  /* 0x000000149408723c */ /* 0x040fee0000001808 */
[C---:B------:R-:W-:Y:S01]  /*e510*/  FMUL.FTZ R21, R134.reuse, R161 ;  /* 0x000000a186157220 */ /* 0x040fe20000410000 */
[-C--:B------:R-:W-:Y:S04]  /*e520*/  HMMA.16816.F32 R12, R148, R22.reuse, R12 ;  /* 0x00000016940c723c */ /* 0x080fe8000000180c */
[----:B------:R-:W-:Y:S01]  /*e530*/  MOV R161, R249 ;  /* 0x000000f900a17202 */ /* 0x000fe20000000f00 */
[----:B------:R-:W-:Y:S01]  /*e540*/  FMUL.FTZ R20, R134, R160 ;  /* 0x000000a086147220 */ /* 0x000fe20000410000 */
[----:B------:R1:W2:Y:S01]  /*e550*/  MUFU.EX2 R249, R138 ;  /* 0x0000008a00f97308 */ /* 0x0002a20000000800 */
[----:B------:R-:W-:Y:S01]  /*e560*/  MOV R160, R27 ;  /* 0x0000001b00a07202 */ /* 0x000fe20000000f00 */
[C---:B------:R-:W-:Y:S04]  /*e570*/  HMMA.16816.F32 R16, R144.reuse, R22, R16 ;  /* 0x000000169010723c */ /* 0x040fe80000001810 */
[----:B------:R-:W-:Y:S01]  /*e580*/  FMUL.FTZ R27, R0, R167 ;  /* 0x000000a7001b7220 */ /* 0x000fe20000410000 */
[----:B------:R-:W-:Y:S01]  /*e590*/  MOV R167, R28 ;  /* 0x0000001c00a77202 */ /* 0x000fe20000000f00 */
[C---:B------:R-:W-:Y:S01]  /*e5a0*/  FMUL.FTZ R28, R132.reuse, R168 ;  /* 0x000000a8841c7220 */ /* 0x040fe20000410000 */
[----:B------:R-:W-:Y:S01]  /*e5b0*/  MOV R168, R29 ;  /* 0x0000001d00a87202 */ /* 0x000fe20000000f00 */
[C---:B------:R-:W-:Y:S01]  /*e5c0*/  FMUL.FTZ R23, R133.reuse, R163 ;  /* 0x000000a385177220 */ /* 0x040fe20000410000 */
[----:B------:R-:W-:Y:S03]  /*e5d0*/  MOV R163, R24 ;  /* 0x0000001800a37202 */ /* 0x000fe60000000f00 */
[C---:B------:R-:W-:Y:S01]  /*e5e0*/  FMUL.FTZ R24, R132.reuse, R164 ;  /* 0x000000a484187220 */ /* 0x040fe20000410000 */
[----:B------:R-:W-:Y:S01]  /*e5f0*/  MOV R164, R25 ;  /* 0x0000001900a47202 */ /* 0x000fe20000000f00 */
[----:B------:R-:W-:Y:S01]  /*e600*/  FMUL.FTZ R25, R132, R165 ;  /* 0x000000a584197220 */ /* 0x000fe20000410000 */
[----:B------:R-:W-:Y:S01]  /*e610*/  MOV R165, R248 ;  /* 0x000000f800a57202 */ /* 0x000fe20000000f00 */
[----:B------:R-:W-:Y:S01]  /*e620*/  FMUL.FTZ R22, R133, R162 ;  /* 0x000000a285167220 */ /* 0x000fe20000410000 */
[----:B------:R-:W-:Y:S01]  /*e630*/  MOV R162, R26 ;  /* 0x0000001a00a27202 */ /* 0x000fe20000000f00 */
[----:B------:R-:W-:Y:S01]  /*e640*/  FMUL.FTZ R26, R0, R166 ;  /* 0x000000a6001a7220 */ /* 0x000fe20000410000 */
[----:B------:R-:W-:Y:S01]  /*e650*/  MOV R166, R247 ;  /* 0x000000f700a67202 */ /* 0x000fe20000000f00 */
[----:B------:R-:W-:Y:S01]  /*e660*/  FMUL.FTZ R29, R132, R169 ;  /* 0x000000a9841d7220 */ /* 0x000fe20000410000 */
[----:B------:R-:W-:Y:S01]  /*e670*/  MOV R169, R246 ;  /* 0x000000f600a97202 */ /* 0x000fe20000000f00 */
[--C-:B-1----:R-:W-:Y:S01]  /*e680*/  FFMA.FTZ R138, R198, c[0x0][0x2d0], -R142.reuse ;  /* 0x0000b400c68a7a23 */ /* 0x102fe2000001088e */
[-C--:B------:R-:W-:Y:S03]  /*e690*/  HMMA.16816.F32 R20, R144, R36.reuse, R20 ;  /* 0x000000249014723c */ /* 0x080fe60000001814 */
[----:B------:R1:W-:Y:S01]  /*e6a0*/  MUFU.EX2 R248, R138 ;  /* 0x0000008a00f87308 */ /* 0x0003e20000000800 */
[----:B------:R-:W-:Y:S02]  /*e6b0*/  MOV R174, R163 ;  /* 0x000000a300ae7202 */ /* 0x000fe40000000f00 */
[----:B------:R-:W-:Y:S02]  /*e6c0*/  MOV R175, R162 ;  /* 0x000000a200af7202 */ /* 0x000fe40000000f00 */
[C---:B------:R-:W-:Y:S04]  /*e6d0*/  HMMA.16816.F32 R24, R148.reuse, R36, R24 ;  /* 0x000000249418723c */ /* 0x040fe80000001818 */
[----:B------:R-:W-:Y:S02]  /*e6e0*/  MOV R170, R160 ;  /* 0x000000a000aa7202 */ /* 0x000fe40000000f00 */
[----:B------:R-:W-:Y:S01]  /*e6f0*/  MOV R172, R165 ;  /* 0x000000a500ac7202 */ /* 0x000fe20000000f00 */
[C---:B------:R-:W-:Y:S01]  /*e700*/  FMUL.FTZ R36, R134.reuse, R176 ;  /* 0x000000b086247220 */ /* 0x040fe20000410000 */
[-C--:B------:R-:W-:Y:S04]  /*e710*/  HMMA.16816.F32 R28, R148, R38.reuse, R28 ;  /* 0x00000026941c723c */ /* 0x080fe8000000181c */
[----:B------:R-:W-:Y:S01]  /*e720*/  MOV R176, R161 ;  /* 0x000000a100b07202 */ /* 0x000fe20000000f00 */
[----:B------:R-:W-:Y:S01]  /*e730*/  FMUL.FTZ R37, R134, R177 ;  /* 0x000000b186257220 */ /* 0x000fe20000410000 */
[----:B------:R-:W-:Y:S01]  /*e740*/  LDSM.16.MT88.4 R160, [R226+0x900] ;  /* 0x00090000e2a0783b */ /* 0x000fe20000004200 */
[----:B------:R-:W-:Y:S01]  /*e750*/  MOV R177, R171 ;  /* 0x000000ab00b17202 */ /* 0x000fe20000000f00 */
[C---:B------:R-:W-:Y:S04]  /*e760*/  HMMA.16816.F32 R32, R144.reuse, R38, R32 ;  /* 0x000000269020723c */ /* 0x040fe80000001820 */
[----:B-1----:R-:W-:Y:S01]  /*e770*/  FFMA.FTZ R138, R199, c[0x0][0x2d0], -R142 ;  /* 0x0000b400c78a7a23 */ /* 0x002fe2000001088e */
[----:B------:R-:W-:Y:S02]  /*e780*/  MOV R171, R201 ;  /* 0x000000c900ab7202 */ /* 0x000fe40000000f00 */
[C---:B------:R-:W-:Y:S01]  /*e790*/  FMUL.FTZ R38, R133.reuse, R178 ;  /* 0x000000b285267220 */ /* 0x040fe20000410000 */
[----:B------:R1:W3:Y:S01]  /*e7a0*/  MUFU.EX2 R247, R138 ;  /* 0x0000008a00f77308 */ /* 0x0002e20000000800 */
[----:B------:R-:W-:Y:S03]  /*e7b0*/  FMUL.FTZ R39, R133, R179 ;  /* 0x000000b385277220 */ /* 0x000fe60000410000 */
[----:B------:R-:W-:Y:S02]  /*e7c0*/  MOV R179, R139 ;  /* 0x0000008b00b37202 */ /* 0x000fe40000000f00 */
[----:B------:R-:W-:Y:S02]  /*e7d0*/  MOV R182, R169 ;  /* 0x000000a900b67202 */ /* 0x000fe40000000f00 */
[-C--:B----4-:R-:W-:Y:S03]  /*e7e0*/  HMMA.16816.F32 R36, R144, R152.reuse, R36 ;  /* 0x000000989024723c */ /* 0x090fe60000001824 */
[----:B------:R-:W-:Y:S02]  /*e7f0*/  MOV R169, R167 ;  /* 0x000000a700a97202 */ /* 0x000fe40000000f00 */
[----:B------:R-:W-:Y:S02]  /*e800*/  MOV R178, R168 ;  /* 0x000000a800b27202 */ /* 0x000fe40000000f00 */
[----:B------:R-:W-:Y:S01]  /*e810*/  MOV R168, R166 ;  /* 0x000000a600a87202 */ /* 0x000fe20000000f00 */
[C---:B------:R-:W-:Y:S04]  /*e820*/  HMMA.16816.F32 R40, R148.reuse, R152, R40 ;  /* 0x000000989428723c */ /* 0x040fe80000001828 */
[----:B------:R-:W-:Y:S04]  /*e830*/  MOV R139, R218 ;  /* 0x000000da008b7202 */ /* 0x000fe80000000f00 */
[-C--:B------:R-:W-:Y:S04]  /*e840*/  HMMA.16816.F32 R44, R148, R154.reuse, R44 ;  /* 0x0000009a942c723c */ /* 0x080fe8000000182c */
[--C-:B-1----:R-:W-:Y:S04]  /*e850*/  FFMA.FTZ R138, R215, c[0x0][0x2d0], -R143.reuse ;  /* 0x0000b400d78a7a23 */ /* 0x102fe8000001088f */
[C---:B------:R-:W-:Y:S01]  /*e860*/  HMMA.16816.F32 R48, R144.reuse, R154, R48 ;  /* 0x0000009a9030723c */ /* 0x040fe20000001830 */
[----:B------:R1:W-:Y:S01]  /*e870*/  MUFU.EX2 R246, R138 ;  /* 0x0000008a00f67308 */ /* 0x0003e20000000800 */
[----:B------:R-:W4:Y:S06]  /*e880*/  LDSM.16.MT88.4 R152, [R225+0x1900] ;  /* 0x00190000e198783b */ /* 0x000f2c0000004200 */
[-C--:B------:R-:W-:Y:S08]  /*e890*/  HMMA.16816.F32 R52, R144, R156.reuse, R52 ;  /* 0x0000009c9034723c */ /* 0x080ff00000001834 */
[C---:B------:R-:W-:Y:S08]  /*e8a0*/  HMMA.16816.F32 R56, R148.reuse, R156, R56 ;  /* 0x0000009c9438723c */ /* 0x040ff00000001838 */
[-C--:B------:R-:W-:Y:S04]  /*e8b0*/  HMMA.16816.F32 R60, R148, R158.reuse, R60 ;  /* 0x0000009e943c723c */ /* 0x080fe8000000183c */
[--C-:B-1----:R-:W-:Y:S04]  /*e8c0*/  FFMA.FTZ R138, R214, c[0x0][0x2d0], -R143.reuse ;  /* 0x0000b400d68a7a23 */ /* 0x102fe8000001088f */
[C---:B------:R-:W-:Y:S01]  /*e8d0*/  HMMA.16816.F32 R64, R144.reuse, R158, R64 ;  /* 0x0000009e9040723c */ /* 0x040fe20000001840 */
[----:B------:R1:W1:Y:S01]  /*e8e0*/  MUFU.EX2 R245, R138 ;  /* 0x0000008a00f57308 */ /* 0x0002620000000800 */
[----:B------:R-:W2:Y:S06]  /*e8f0*/  LDSM.16.MT88.4 R156, [R226+0x1900] ;  /* 0x00190000e29c783b */ /* 0x000eac0000004200 */
[-C--:B----4-:R-:W-:Y:S08]  /*e900*/  HMMA.16816.F32 R68, R144, R152.reuse, R68 ;  /* 0x000000989044723c */ /* 0x090ff00000001844 */
[C---:B------:R-:W-:Y:S04]  /*e910*/  HMMA.16816.F32 R72, R148.reuse, R152, R72 ;  /* 0x000000989448723c */ /* 0x040fe80000001848 */
[--C-:B-1----:R-:W-:Y:S04]  /*e920*/  FFMA.FTZ R138, R212, c[0x0][0x2d0], -R143.reuse ;  /* 0x0000b400d48a7a23 */ /* 0x102fe8000001088f */
[-C--:B------:R-:W-:Y:S01]  /*e930*/  HMMA.16816.F32 R76, R148, R154.reuse, R76 ;  /* 0x0000009a944c723c */ /* 0x080fe2000000184c */
[----:B------:R1:W-:Y:S07]  /*e940*/  MUFU.EX2 R244, R138 ;  /* 0x0000008a00f47308 */ /* 0x0003ee0000000800 */
[C---:B------:R-:W-:Y:S01]  /*e950*/  HMMA.16816.F32 R80, R144.reuse, R154, R80 ;  /* 0x0000009a9050723c */ /* 0x040fe20000001850 */
[----:B------:R-:W4:Y:S07]  /*e960*/  LDSM.16.MT88.4 R152, [R228+0x1900] ;  /* 0x00190000e498783b */ /* 0x000f2e0000004200 */
[-C--:B--2---:R-:W-:Y:S08]  /*e970*/  HMMA.16816.F32 R84, R144, R156.reuse, R84 ;  /* 0x0000009c9054723c */ /* 0x084ff00000001854 */
[C---:B------:R-:W-:Y:S04]  /*e980*/  HMMA.16816.F32 R88, R148.reuse, R156, R88 ;  /* 0x0000009c9458723c */ /* 0x040fe80000001858 */
[--C-:B-1----:R-:W-:Y:S04]  /*e990*/  FFMA.FTZ R138, R213, c[0x0][0x2d0], -R143.reuse ;  /* 0x0000b400d58a7a23 */ /* 0x102fe8000001088f */
[-C--:B------:R-:W-:Y:S01]  /*e9a0*/  HMMA.16816.F32 R92, R148, R158.reuse, R92 ;  /* 0x0000009e945c723c */ /* 0x080fe2000000185c */
[----:B------:R1:W2:Y:S07]  /*e9b0*/  MUFU.EX2 R223, R138 ;  /* 0x0000008a00df7308 */ /* 0x0002ae0000000800 */
[C---:B------:R-:W-:Y:S01]  /*e9c0*/  HMMA.16816.F32 R96, R144.reuse, R158, R96 ;  /* 0x0000009e9060723c */ /* 0x040fe20000001860 */
[----:B------:R-:W2:Y:S07]  /*e9d0*/  LDSM.16.MT88.4 R156, [R227+0x1900] ;  /* 0x00190000e39c783b */ /* 0x000eae0000004200 */
        /* <DEDUP_REMOVED lines=12> */
[----:B------:R-:W-:Y:S01]  /*eaa0*/  HMMA.16816.F32 R128, R144, R158, R128 ;  /* 0x0000009e9080723c */ /* 0x000fe20000001880 */
[----:B------:R-:W-:Y:S06]  /*eab0*/  LDSM.16.MT88.4 R156, [R227+0x900] ;  /* 0x00090000e39c783b */ /* 0x000fec0000004200 */
[----:B------:R-:W-:Y:S02]  /*eac0*/  F2FP.PACK_AB R144, R249, R250 ;  /* 0x000000faf990723e */ /* 0x000fe400000000ff */
[----:B---3--:R-:W-:Y:S03]  /*ead0*/  F2FP.PACK_AB R146, R247, R248 ;  /* 0x000000f8f792723e */ /* 0x008fe600000000ff */
[----:B------:R-:W-:Y:S02]  /*eae0*/  F2FP.PACK_AB R145, R245, R246 ;  /* 0x000000f6f591723e */ /* 0x000fe400000000ff */
[----:B------:R-:W-:Y:S01]  /*eaf0*/  F2FP.PACK_AB R147, R223, R244 ;  /* 0x000000f4df93723e */ /* 0x000fe200000000ff */
[--C-:B-1----:R-:W-:Y:S01]  /*eb00*/  FFMA.FTZ R138, R219, c[0x0][0x2d0], -R192.reuse ;  /* 0x0000b400db8a7a23 */ /* 0x102fe200000108c0 */
[----:B--2---:R-:W-:Y:S05]  /*eb10*/  F2FP.PACK_AB R148, R221, R222 ;  /* 0x000000dedd94723e */ /* 0x004fea00000000ff */
[-C--:B----4-:R-:W-:Y:S01]  /*eb20*/  HMMA.16816.F32 R4, R144, R152.reuse, R4 ;  /* 0x000000989004723c */ /* 0x090fe20000001804 */
[----:B------:R1:W-:Y:S02]  /*eb30*/  MUFU.EX2 R219, R138 ;  /* 0x0000008a00db7308 */ /* 0x0003e40000000800 */
[----:B-1----:R-:W-:Y:S01]  /*eb40*/  FFMA.FTZ R138, R173, c[0x0][0x2d0], -R192 ;  /* 0x0000b400ad8a7a23 */ /* 0x002fe200000108c0 */
[----:B------:R-:W-:Y:S02]  /*eb50*/  MOV R173, R164 ;  /* 0x000000a400ad7202 */ /* 0x000fe40000000f00 */
[----:B------:R-:W1:Y:S05]  /*eb60*/  LDSM.16.MT88.4 R164, [R228+0x900] ;  /* 0x00090000e4a4783b */ /* 0x000e6a0000004200 */
[----:B------:R2:W3:Y:S02]  /*eb70*/  MUFU.EX2 R218, R138 ;  /* 0x0000008a00da7308 */ /* 0x0004e40000000800 */
[--C-:B--2---:R-:W-:Y:S01]  /*eb80*/  FFMA.FTZ R138, R195, c[0x0][0x2d0], -R2.reuse ;  /* 0x0000b400c38a7a23 */ /* 0x104fe20000010802 */
[----:B---3--:R-:W-:Y:S07]  /*eb90*/  F2FP.PACK_AB R150, R218, R219 ;  /* 0x000000dbda96723e */ /* 0x008fee00000000ff */
[----:B------:R2:W-:Y:S02]  /*eba0*/  MUFU.EX2 R201, R138 ;  /* 0x0000008a00c97308 */ /* 0x0005e40000000800 */
[--C-:B--2---:R-:W-:Y:S08]  /*ebb0*/  FFMA.FTZ R138, R194, c[0x0][0x2d0], -R2.reuse ;  /* 0x0000b400c28a7a23 */ /* 0x104ff00000010802 */
[----:B------:R2:W3:Y:S02]  /*ebc0*/  MUFU.EX2 R200, R138 ;  /* 0x0000008a00c87308 */ /* 0x0004e40000000800 */
[--C-:B--2---:R-:W-:Y:S01]  /*ebd0*/  FFMA.FTZ R138, R211, c[0x0][0x2d0], -R2.reuse ;  /* 0x0000b400d38a7a23 */ /* 0x104fe20000010802 */
[----:B---3--:R-:W-:Y:S07]  /*ebe0*/  F2FP.PACK_AB R149, R200, R201 ;  /* 0x000000c9c895723e */ /* 0x008fee00000000ff */
[----:B------:R2:W-:Y:S02]  /*ebf0*/  MUFU.EX2 R198, R138 ;  /* 0x0000008a00c67308 */ /* 0x0005e40000000800 */
[----:B--2---:R-:W-:Y:S08]  /*ec00*/  FFMA.FTZ R138, R216, c[0x0][0x2d0], -R2 ;  /* 0x0000b400d88a7a23 */ /* 0x004ff00000010802 */
[----:B------:R-:W2:Y:S02]  /*ec10*/  MUFU.EX2 R199, R138 ;  /* 0x0000008a00c77308 */ /* 0x000ea40000000800 */
[----:B--2---:R-:W-:Y:S01]  /*ec20*/  F2FP.PACK_AB R151, R199, R198 ;  /* 0x000000c6c797723e */ /* 0x004fe200000000ff */
[--C-:B------:R-:W-:Y:S01]  /*ec30*/  FFMA.FTZ R138, R139, c[0x0][0x2d0], -R142.reuse ;  /* 0x0000b4008b8a7a23 */ /* 0x100fe2000001088e */
[----:B------:R-:W-:Y:S06]  /*ec40*/  MOV R139, R217 ;  /* 0x000000d9008b7202 */ /* 0x000fec0000000f00 */
[----:B------:R2:W-:Y:S01]  /*ec50*/  MUFU.EX2 R217, R138 ;  /* 0x0000008a00d97308 */ /* 0x0005e20000000800 */
[C---:B------:R-:W-:Y:S04]  /*ec60*/  HMMA.16816.F32 R8, R148.reuse, R152, R8 ;  /* 0x000000989408723c */ /* 0x040fe80000001808 */
[--C-:B------:R-:W-:Y:S04]  /*ec70*/  FFMA.FTZ R139, R139, c[0x0][0x2d0], -R143.reuse ;  /* 0x0000b4008b8b7a23 */ /* 0x100fe8000001088f */
[-C--:B------:R-:W-:Y:S01]  /*ec80*/  HMMA.16816.F32 R12, R148, R154.reuse, R12 ;  /* 0x0000009a940c723c */ /* 0x080fe2000000180c */
[----:B------:R-:W-:Y:S07]  /*ec90*/  MUFU.EX2 R211, R139 ;  /* 0x0000008b00d37308 */ /* 0x000fee0000000800 */
[C---:B------:R-:W-:Y:S01]  /*eca0*/  HMMA.16816.F32 R16, R144.reuse, R154, R16 ;  /* 0x0000009a9010723c */ /* 0x040fe20000001810 */
[----:B------:R-:W3:Y:S02]  /*ecb0*/  LDSM.16.MT88.4 R152, [R225+0x2100] ;  /* 0x00210000e198783b */ /* 0x000ee40000004200 */
[----:B------:R-:W-:Y:S01]  /*ecc0*/  MUFU.EX2 R139, R140 ;  /* 0x0000008c008b7308 */ /* 0x000fe20000000800 */
[--C-:B--2---:R-:W-:Y:S04]  /*ecd0*/  FFMA.FTZ R138, R183, c[0x0][0x2d0], -R142.reuse ;  /* 0x0000b400b78a7a23 */ /* 0x104fe8000001088e */
[-C--:B------:R-:W-:Y:S05]  /*ece0*/  HMMA.16816.F32 R20, R144, R160.reuse, R20 ;  /* 0x000000a09014723c */ /* 0x080fea0000001814 */
[----:B------:R-:W2:Y:S03]  /*ecf0*/  MUFU.EX2 R215, R138 ;  /* 0x0000008a00d77308 */ /* 0x000ea60000000800 */
[C---:B------:R-:W-:Y:S08]  /*ed00*/  HMMA.16816.F32 R24, R148.reuse, R160, R24 ;  /* 0x000000a09418723c */ /* 0x040ff00000001818 */
[-C--:B------:R-:W-:Y:S08]  /*ed10*/  HMMA.16816.F32 R28, R148, R162.reuse, R28 ;  /* 0x000000a2941c723c */ /* 0x080ff0000000181c */
[C---:B------:R-:W-:Y:S01]  /*ed20*/  HMMA.16816.F32 R32, R144.reuse, R162, R32 ;  /* 0x000000a29020723c */ /* 0x040fe20000001820 */
[----:B------:R-:W4:Y:S03]  /*ed30*/  LDSM.16.MT88.4 R160, [R226+0x2100] ;  /* 0x00210000e2a0783b */ /* 0x000f260000004200 */
[----:B--2---:R-:W-:Y:S01]  /*ed40*/  F2FP.PACK_AB R140, R215, R217 ;  /* 0x000000d9d78c723e */ /* 0x004fe200000000ff */
[--C-:B------:R-:W-:Y:S03]  /*ed50*/  FFMA.FTZ R138, R182, c[0x0][0x2d0], -R142.reuse ;  /* 0x0000b400b68a7a23 */ /* 0x100fe6000001088e */
[-C--:B-1----:R-:W-:Y:S01]  /*ed60*/  HMMA.16816.F32 R36, R144, R164.reuse, R36 ;  /* 0x000000a49024723c */ /* 0x082fe20000001824 */
[----:B------:R1:W-:Y:S07]  /*ed70*/  MUFU.EX2 R216, R138 ;  /* 0x0000008a00d87308 */ /* 0x0003ee0000000800 */
[C---:B------:R-:W-:Y:S08]  /*ed80*/  HMMA.16816.F32 R40, R148.reuse, R164, R40 ;  /* 0x000000a49428723c */ /* 0x040ff00000001828 */
[-C--:B------:R-:W-:Y:S08]  /*ed90*/  HMMA.16816.F32 R44, R148, R166.reuse, R44 ;  /* 0x000000a6942c723c */ /* 0x080ff0000000182c */
[C---:B------:R-:W-:Y:S01]  /*eda0*/  HMMA.16816.F32 R48, R144.reuse, R166, R48 ;  /* 0x000000a69030723c */ /* 0x040fe20000001830 */
[----:B------:R-:W-:Y:S03]  /*edb0*/  LDSM.16.MT88.4 R164, [R225+0x1100] ;  /* 0x00110000e1a4783b */ /* 0x000fe60000004200 */
[----:B-1----:R-:W-:Y:S04]  /*edc0*/  FFMA.FTZ R138, R181, c[0x0][0x2d0], -R142 ;  /* 0x0000b400b58a7a23 */ /* 0x002fe8000001088e */
[-C--:B------:R-:W-:Y:S01]  /*edd0*/  HMMA.16816.F32 R52, R144, R156.reuse, R52 ;  /* 0x0000009c9034723c */ /* 0x080fe20000001834 */
[----:B------:R-:W1:Y:S07]  /*ede0*/  MUFU.EX2 R214, R138 ;  /* 0x0000008a00d67308 */ /* 0x000e6e0000000800 */
[C---:B------:R-:W-:Y:S08]  /*edf0*/  HMMA.16816.F32 R56, R148.reuse, R156, R56 ;  /* 0x0000009c9438723c */ /* 0x040ff00000001838 */
[-C--:B------:R-:W-:Y:S08]  /*ee00*/  HMMA.16816.F32 R60, R148, R158.reuse, R60 ;  /* 0x0000009e943c723c */ /* 0x080ff0000000183c */
[C---:B------:R-:W-:Y:S01]  /*ee10*/  HMMA.16816.F32 R64, R144.reuse, R158, R64 ;  /* 0x0000009e9040723c */ /* 0x040fe20000001840 */
[----:B------:R-:W2:Y:S03]  /*ee20*/  LDSM.16.MT88.4 R156, [R228+0x2100] ;  /* 0x00210000e49c783b */ /* 0x000ea60000004200 */
[----:B-1----:R-:W-:Y:S01]  /*ee30*/  F2FP.PACK_AB R142, R214, R216 ;  /* 0x000000d8d68e723e */ /* 0x002fe200000000ff */
[--C-:B------:R-:W-:Y:S01]  /*ee40*/  FFMA.FTZ R138, R180, c[0x0][0x2d0], -R143.reuse ;  /* 0x0000b400b48a7a23 */ /* 0x100fe2000001088f */
[----:B------:R-:W-:Y:S02]  /*ee50*/  MOV R180, R197 ;  /* 0x000000c500b47202 */ /* 0x000fe40000000f00 */
[-C--:B---3--:R-:W-:Y:S01]  /*ee60*/  HMMA.16816.F32 R68, R144, R152.reuse, R68 ;  /* 0x000000989044723c */ /* 0x088fe20000001844 */
[----:B------:R1:W-:Y:S07]  /*ee70*/  MUFU.EX2 R213, R138 ;  /* 0x0000008a00d57308 */ /* 0x0003ee0000000800 */
[C---:B------:R-:W-:Y:S08]  /*ee80*/  HMMA.16816.F32 R72, R148.reuse, R152, R72 ;  /* 0x000000989448723c */ /* 0x040ff00000001848 */
[-C--:B------:R-:W-:Y:S08]  /*ee90*/  HMMA.16816.F32 R76, R148, R154.reuse, R76 ;  /* 0x0000009a944c723c */ /* 0x080ff0000000184c */
[C---:B------:R-:W-:Y:S01]  /*eea0*/  HMMA.16816.F32 R80, R144.reuse, R154, R80 ;  /* 0x0000009a9050723c */ /* 0x040fe20000001850 */
[----:B------:R-:W3:Y:S03]  /*eeb0*/  LDSM.16.MT88.4 R152, [R227+0x2100] ;  /* 0x00210000e398783b */ /* 0x000ee60000004200 */
[--C-:B-1----:R-:W-:Y:S01]  /*eec0*/  FFMA.FTZ R138, R179, c[0x0][0x2d0], -R143.reuse ;  /* 0x0000b400b38a7a23 */ /* 0x102fe2000001088f */
[----:B------:R-:W-:Y:S03]  /*eed0*/  MOV R179, R172 ;  /* 0x000000ac00b37202 */ /* 0x000fe60000000f00 */
[-C--:B----4-:R-:W-:Y:S01]  /*eee0*/  HMMA.16816.F32 R84, R144, R160.reuse, R84 ;  /* 0x000000a09054723c */ /* 0x090fe20000001854 */
[----:B------:R1:W-:Y:S07]  /*eef0*/  MUFU.EX2 R212, R138 ;  /* 0x0000008a00d47308 */ /* 0x0003ee0000000800 */
[C---:B------:R-:W-:Y:S01]  /*ef00*/  HMMA.16816.F32 R88, R148.reuse, R160, R88 ;  /* 0x000000a09458723c */ /* 0x040fe20000001858 */
[----:B------:R-:W4:Y:S07]  /*ef10*/  LDL.LU R160, [R1+0x10] ;  /* 0x0000100001a07983 */ /* 0x000f2e0000300800 */
[-C--:B------:R-:W-:Y:S08]  /*ef20*/  HMMA.16816.F32 R92, R148, R162.reuse, R92 ;  /* 0x000000a2945c723c */ /* 0x080ff0000000185c */
[C---:B------:R-:W-:Y:S04]  /*ef30*/  HMMA.16816.F32 R96, R144.reuse, R162, R96 ;  /* 0x000000a29060723c */ /* 0x040fe80000001860 */
[----:B-1----:R-:W-:Y:S01]  /*ef40*/  FFMA.FTZ R138, R178, c[0x0][0x2d0], -R143 ;  /* 0x0000b400b28a7a23 */ /* 0x002fe2000001088f */
[----:B------:R-:W-:Y:S03]  /*ef50*/  MOV R178, R173 ;  /* 0x000000ad00b27202 */ /* 0x000fe60000000f00 */
[-C--:B--2---:R-:W-:Y:S01]  /*ef60*/  HMMA.16816.F32 R100, R144, R156.reuse, R100 ;  /* 0x0000009c9064723c */ /* 0x084fe20000001864 */
[----:B------:R1:W2:Y:S07]  /*ef70*/  MUFU.EX2 R210, R138 ;  /* 0x0000008a00d27308 */ /* 0x0002ae0000000800 */
[C---:B------:R-:W-:Y:S08]  /*ef80*/  HMMA.16816.F32 R104, R148.reuse, R156, R104 ;  /* 0x0000009c9468723c */ /* 0x040ff00000001868 */
[-C--:B------:R-:W-:Y:S08]  /*ef90*/  HMMA.16816.F32 R108, R148, R158.reuse, R108 ;  /* 0x0000009e946c723c */ /* 0x080ff0000000186c */
[C---:B------:R-:W-:Y:S04]  /*efa0*/  HMMA.16816.F32 R112, R144.reuse, R158, R112 ;  /* 0x0000009e9070723c */ /* 0x040fe80000001870 */
[--C-:B-1----:R-:W-:Y:S01]  /*efb0*/  FFMA.FTZ R138, R204, c[0x0][0x2d0], -R192.reuse ;  /* 0x0000b400cc8a7a23 */ /* 0x102fe200000108c0 */
[----:B--2---:R-:W-:Y:S03]  /*efc0*/  F2FP.PACK_AB R143, R210, R212 ;  /* 0x000000d4d28f723e */ /* 0x004fe600000000ff */
[-C--:B---3--:R-:W-:Y:S01]  /*efd0*/  HMMA.16816.F32 R116, R144, R152.reuse, R116 ;  /* 0x000000989074723c */ /* 0x088fe20000001874 */
[----:B------:R1:W-:Y:S07]  /*efe0*/  MUFU.EX2 R204, R138 ;  /* 0x0000008a00cc7308 */ /* 0x0003ee0000000800 */
[C---:B------:R-:W-:Y:S08]  /*eff0*/  HMMA.16816.F32 R120, R148.reuse, R152, R120 ;  /* 0x000000989478723c */ /* 0x040ff00000001878 */
[-C--:B------:R-:W-:Y:S08]  /*f000*/  HMMA.16816.F32 R124, R148, R154.reuse, R124 ;  /* 0x0000009a947c723c */ /* 0x080ff0000000187c */
[----:B------:R-:W-:Y:S04]  /*f010*/  HMMA.16816.F32 R128, R144, R154, R128 ;  /* 0x0000009a9080723c */ /* 0x000fe80000001880 */
[--C-:B-1----:R-:W-:Y:S01]  /*f020*/  FFMA.FTZ R138, R177, c[0x0][0x2d0], -R192.reuse ;  /* 0x0000b400b18a7a23 */ /* 0x102fe200000108c0 */
[----:B------:R-:W-:Y:S03]  /*f030*/  MOV R177, R174 ;  /* 0x000000ae00b17202 */ /* 0x000fe60000000f00 */
[----:B------:R1:W2:Y:S04]  /*f040*/  MUFU.EX2 R205, R138 ;  /* 0x0000008a00cd7308 */ /* 0x0002a80000000800 */
[--C-:B-1----:R-:W-:Y:S06]  /*f050*/  FFMA.FTZ R138, R203, c[0x0][0x2d0], -R192.reuse ;  /* 0x0000b400cb8a7a23 */ /* 0x102fec00000108c0 */
[----:B------:R1:W-:Y:S02]  /*f060*/  MUFU.EX2 R203, R138 ;  /* 0x0000008a00cb7308 */ /* 0x0003e40000000800 */
[----:B-1----:R-:W-:Y:S01]  /*f070*/  FFMA.FTZ R138, R202, c[0x0][0x2d0], -R192 ;  /* 0x0000b400ca8a7a23 */ /* 0x002fe200000108c0 */
[----:B--2---:R-:W-:Y:S07]  /*f080*/  F2FP.PACK_AB R192, R205, R204 ;  /* 0x000000cccdc0723e */ /* 0x004fee00000000ff */
[----:B------:R1:W2:Y:S02]  /*f090*/  MUFU.EX2 R202, R138 ;  /* 0x0000008a00ca7308 */ /* 0x0002a40000000800 */
[--C-:B-1----:R-:W-:Y:S01]  /*f0a0*/  FFMA.FTZ R138, R196, c[0x0][0x2d0], -R2.reuse ;  /* 0x0000b400c48a7a23 */ /* 0x102fe20000010802 */
[----:B--2---:R-:W-:Y:S07]  /*f0b0*/  F2FP.PACK_AB R194, R202, R203 ;  /* 0x000000cbcac2723e */ /* 0x004fee00000000ff */
[----:B------:R1:W-:Y:S02]  /*f0c0*/  MUFU.EX2 R196, R138 ;  /* 0x0000008a00c47308 */ /* 0x0003e40000000800 */
[--C-:B-1----:R-:W-:Y:S01]  /*f0d0*/  FFMA.FTZ R138, R176, c[0x0][0x2d0], -R2.reuse ;  /* 0x0000b400b08a7a23 */ /* 0x102fe20000010802 */
[----:B------:R-:W-:Y:S01]  /*f0e0*/  MOV R176, R175 ;  /* 0x000000af00b07202 */ /* 0x000fe20000000f00 */
[----:B------:R-:W-:Y:S01]  /*f0f0*/  FFMA.FTZ R2, R141, c[0x0][0x2d0], -R2 ;  /* 0x0000b4008d027a23 */ /* 0x000fe20000010802 */
[----:B------:R-:W1:Y:S05]  /*f100*/  LDSM.16.MT88.4 R172, [R226+0x1100] ;  /* 0x00110000e2ac783b */ /* 0x000e6a0000004200 */
[----:B------:R-:W-:Y:S01]  /*f110*/  MUFU.EX2 R197, R138 ;  /* 0x0000008a00c57308 */ /* 0x000fe20000000800 */
[----:B------:R-:W-:Y:S07]  /*f120*/  F2FP.PACK_AB R141, R211, R213 ;  /* 0x000000d5d38d723e */ /* 0x000fee00000000ff */
[-C--:B------:R-:W-:Y:S01]  /*f130*/  HMMA.16816.F32 R144, R140, R164.reuse, R4 ;  /* 0x000000a48c90723c */ /* 0x080fe20000001804 */
[----:B------:R-:W2:Y:S01]  /*f140*/  LDSM.16.MT88.4 R4, [R227+0x1100] ;  /* 0x00110000e304783b */ /* 0x000ea20000004200 */
[----:B------:R-:W3:Y:S03]  /*f150*/  MUFU.EX2 R138, R2 ;  /* 0x00000002008a7308 */ /* 0x000ee60000000800 */
[----:B---3--:R-:W-:Y:S02]  /*f160*/  F2FP.PACK_AB R195, R138, R139 ;  /* 0x0000008b8ac3723e */ /* 0x008fe400000000ff */
[----:B------:R-:W-:Y:S01]  /*f170*/  MOV R2, R170 ;  /* 0x000000aa00027202 */ /* 0x000fe20000000f00 */
[----:B----4-:R-:W-:Y:S01]  /*f180*/  FFMA.FTZ R134, R134, R160, R193 ;  /* 0x000000a086867223 */ /* 0x010fe200000100c1 */
[----:B------:R-:W-:Y:S07]  /*f190*/  F2FP.PACK_AB R193, R197, R196 ;  /* 0x000000c4c5c1723e */ /* 0x000fee00000000ff */
[C---:B------:R-:W-:Y:S01]  /*f1a0*/  HMMA.16816.F32 R148, R192.reuse, R164, R8 ;  /* 0x000000a4c094723c */ /* 0x040fe20000001808 */
[----:B------:R-:W3:Y:S07]  /*f1b0*/  LDSM.16.MT88.4 R8, [R225+0x2900] ;  /* 0x00290000e108783b */ /* 0x000eee0000004200 */
[-C--:B------:R-:W-:Y:S01]  /*f1c0*/  HMMA.16816.F32 R152, R192, R166.reuse, R12 ;  /* 0x000000a6c098723c */ /* 0x080fe2000000180c */
[----:B------:R-:W2:Y:S07]  /*f1d0*/  LDSM.16.MT88.4 R12, [R226+0x2900] ;  /* 0x00290000e20c783b */ /* 0x000eae0000004200 */
[C---:B------:R-:W-:Y:S01]  /*f1e0*/  HMMA.16816.F32 R156, R140.reuse, R166, R16 ;  /* 0x000000a68c9c723c */ /* 0x040fe20000001810 */
[----:B------:R-:W2:Y:S07]  /*f1f0*/  LDSM.16.MT88.4 R16, [R228+0x2900] ;  /* 0x00290000e410783b */ /* 0x000eae0000004200 */
[-C--:B-1----:R-:W-:Y:S01]  /*f200*/  HMMA.16816.F32 R160, R140, R172.reuse, R20 ;  /* 0x000000ac8ca0723c */ /* 0x082fe20000001814 */
[----:B------:R-:W1:Y:S07]  /*f210*/  LDSM.16.MT88.4 R20, [R227+0x2900] ;  /* 0x00290000e314783b */ /* 0x000e6e0000004200 */
[C---:B------:R-:W-:Y:S07]  /*f220*/  HMMA.16816.F32 R164, R192.reuse, R172, R24 ;  /* 0x000000acc0a4723c */ /* 0x040fee0000001818 */
[----:B------:R-:W-:Y:S02]  /*f230*/  MOV R26, R171 ;  /* 0x000000ab001a7202 */ /* 0x000fe40000000f00 */
[----:B------:R-:W-:Y:S03]  /*f240*/  MOV R24, R169 ;  /* 0x000000a900187202 */ /* 0x000fe60000000f00 */
[----:B------:R-:W-:Y:S02]  /*f250*/  MOV R25, R168 ;  /* 0x000000a800197202 */ /* 0x000fe40000000f00 */
[-C--:B------:R-:W-:Y:S01]  /*f260*/  HMMA.16816.F32 R168, R192, R174.reuse, R28 ;  /* 0x000000aec0a8723c */ /* 0x080fe2000000181c */
[----:B------:R-:W4:Y:S02]  /*f270*/  LDL.LU R29, [R1+0x18] ;  /* 0x00001800011d7983 */ /* 0x000f240000300800 */
[----:B------:R-:W-:Y:S02]  /*f280*/  MOV R27, R180 ;  /* 0x000000b4001b7202 */ /* 0x000fe40000000f00 */
[----:B------:R-:W4:Y:S02]  /*f290*/  LDL.LU R28, [R1+0x1c] ;  /* 0x00001c00011c7983 */ /* 0x000f240000300800 */
[----:B------:R-:W-:Y:S01]  /*f2a0*/  MOV R30, R179 ;  /* 0x000000b3001e7202 */ /* 0x000fe20000000f00 */
[C---:B------:R-:W-:Y:S01]  /*f2b0*/  HMMA.16816.F32 R172, R140.reuse, R174, R32 ;  /* 0x000000ae8cac723c */ /* 0x040fe20000001820 */
[----:B------:R-:W4:Y:S03]  /*f2c0*/  LDL.LU R34, [R1+0x14] ;  /* 0x0000140001227983 */ /* 0x000f260000300800 */
[----:B------:R-:W-:Y:S01]  /*f2d0*/  MOV R31, R178 ;  /* 0x000000b2001f7202 */ /* 0x000fe20000000f00 */
[----:B------:R-:W4:Y:S02]  /*f2e0*/  LDL R32, [R1+0x8] ;  /* 0x0000080001207983 */ /* 0x000f240000100800 */
[----:B------:R-:W-:Y:S02]  /*f2f0*/  MOV R35, R176 ;  /* 0x000000b000237202 */ /* 0x000fe40000000f00 */
[----:B------:R-:W-:Y:S02]  /*f300*/  MOV R33, R177 ;  /* 0x000000b100217202 */ /* 0x000fe40000000f00 */
[-C--:B------:R-:W-:Y:S08]  /*f310*/  HMMA.16816.F32 R176, R140, R188.reuse, R36 ;  /* 0x000000bc8cb0723c */ /* 0x080ff00000001824 */
[C---:B------:R-:W-:Y:S08]  /*f320*/  HMMA.16816.F32 R180, R192.reuse, R188, R40 ;  /* 0x000000bcc0b4723c */ /* 0x040ff00000001828 */
[-C--:B------:R-:W-:Y:S08]  /*f330*/  HMMA.16816.F32 R184, R192, R190.reuse, R44 ;  /* 0x000000bec0b8723c */ /* 0x080ff0000000182c */
[C---:B------:R-:W-:Y:S08]  /*f340*/  HMMA.16816.F32 R188, R140.reuse, R190, R48 ;  /* 0x000000be8cbc723c */ /* 0x040ff00000001830 */
[-C--:B--2---:R-:W-:Y:S08]  /*f350*/  HMMA.16816.F32 R52, R140, R4.reuse, R52 ;  /* 0x000000048c34723c */ /* 0x084ff00000001834 */
[C---:B------:R-:W-:Y:S07]  /*f360*/  HMMA.16816.F32 R56, R192.reuse, R4, R56 ;  /* 0x00000004c038723c */ /* 0x040fee0000001838 */
[----:B------:R-:W-:Y:S01]  /*f370*/  FADD.FTZ R5, R30, R134 ;  /* 0x000000861e057221 */ /* 0x000fe20000010000 */
[-C--:B------:R-:W-:Y:S04]  /*f380*/  HMMA.16816.F32 R60, R192, R6.reuse, R60 ;  /* 0x00000006c03c723c */ /* 0x080fe8000000183c */
[----:B------:R-:W-:Y:S04]  /*f390*/  FADD.FTZ R5, R25, R5 ;  /* 0x0000000519057221 */ /* 0x000fe80000010000 */
[C---:B------:R-:W-:Y:S08]  /*f3a0*/  HMMA.16816.F32 R64, R140.reuse, R6, R64 ;  /* 0x000000068c40723c */ /* 0x040ff00000001840 */
[-C--:B---3--:R-:W-:Y:S08]  /*f3b0*/  HMMA.16816.F32 R68, R140, R8.reuse, R68 ;  /* 0x000000088c44723c */ /* 0x088ff00000001844 */
[C---:B------:R-:W-:Y:S08]  /*f3c0*/  HMMA.16816.F32 R72, R192.reuse, R8, R72 ;  /* 0x00000008c048723c */ /* 0x040ff00000001848 */
[-C--:B------:R-:W-:Y:S08]  /*f3d0*/  HMMA.16816.F32 R76, R192, R10.reuse, R76 ;  /* 0x0000000ac04c723c */ /* 0x080ff0000000184c */
        /* <DEDUP_REMOVED lines=13> */
[----:B----4-:R-:W-:Y:S02]  /*f4b0*/  FFMA.FTZ R132, R132, R29, R35 ;  /* 0x0000001d84847223 */ /* 0x010fe40000010023 */
[----:B------:R-:W-:Y:S02]  /*f4c0*/  FFMA.FTZ R0, R0, R28, R206 ;  /* 0x0000001c00007223 */ /* 0x000fe400000100ce */
[----:B------:R-:W-:Y:S01]  /*f4d0*/  FADD.FTZ R4, R24, R132 ;  /* 0x0000008418047221 */ /* 0x000fe20000010000 */
[----:B------:R-:W-:Y:S03]  /*f4e0*/  MOV R132, R136 ;  /* 0x0000008800847202 */ /* 0x000fe60000000f00 */
[----:B------:R-:W-:Y:S02]  /*f4f0*/  FFMA.FTZ R133, R133, R34, R33 ;  /* 0x0000002285857223 */ /* 0x000fe40000010021 */
[----:B------:R-:W-:Y:S02]  /*f500*/  FADD.FTZ R0, R207, R0 ;  /* 0x00000000cf007221 */ /* 0x000fe40000010000 */
[----:B------:R-:W-:Y:S01]  /*f510*/  FADD.FTZ R8, R31, R133 ;  /* 0x000000851f087221 */ /* 0x000fe20000010000 */
[----:B------:R-:W-:Y:S01]  /*f520*/  ISETP.GT.AND P0, PT, R220, R32, PT ;  /* 0x00000020dc00720c */ /* 0x000fe20003f04270 */
        /* <DEDUP_REMOVED lines=36> */
[----:B------:R-:W-:Y:S01]  /*f770*/  STL [R1+0x10], R6 ;  /* 0x0000100601007387 */ /* 0x000fe20000100800 */
[----:B------:R-:W-:Y:S01]  /*f780*/  FADD.FTZ R0, R139, R4 ;  /* 0x000000048b007221 */ /* 0x000fe20000010000 */
[----:B------:R-:W-:Y:S01]  /*f790*/  MOV R139, R3 ;  /* 0x00000003008b7202 */ /* 0x000fe20000000f00 */
[----:B------:R-:W-:Y:S02]  /*f7a0*/  FADD.FTZ R4, R210, R5 ;  /* 0x00000005d2047221 */ /* 0x000fe40000010000 */
[----:B------:R-:W-:Y:S02]  /*f7b0*/  FADD.FTZ R2, R202, R2 ;  /* 0x00000002ca027221 */ /* 0x000fe40000010000 */
[----:B------:R-:W-:Y:S01]  /*f7c0*/  FADD.FTZ R0, R138, R0 ;  /* 0x000000008a007221 */ /* 0x000fe20000010000 */
[----:B------:R-:W-:Y:S01]  /*f7d0*/  STL [R1+0x14], R4 ;  /* 0x0000140401007387 */ /* 0x000fe20000100800 */
[----:B------:R-:W-:Y:S03]  /*f7e0*/  MOV R138, R135 ;  /* 0x00000087008a7202 */ /* 0x000fe60000000f00 */
[----:B------:R1:W-:Y:S04]  /*f7f0*/  STL [R1+0x18], R2 ;  /* 0x0000180201007387 */ /* 0x0003e80000100800 */
[----:B------:R2:W-:Y:S01]  /*f800*/  STL [R1+0x1c], R0 ;  /* 0x00001c0001007387 */ /* 0x0005e20000100800 */
[----:B-1----:R-:W-:Y:S01]  /*f810*/  MOV R2, R137 ;  /* 0x0000008900027202 */ /* 0x002fe20000000f00 */
[----:B------:R-:W-:-:S05]  /*f820*/  @P0 BRA `(.L_x_491) ;  /* 0xffffc96000000947 */ /* 0x000fca000383ffff */
.L_x_490:
[----:B--2---:R-:W2:Y:S02]  /*f830*/  LDL R0, [R1] ;  /* 0x0000000001007983 */ /* 0x004ea40000100800 */
[----:B--2---:R-:W-:-:S13]  /*f840*/  ISETP.GE.AND P0, PT, R242, R0, PT ;  /* 0x00000000f200720c */ /* 0x004fda0003f06270 */
[----:B------:R-:W-:Y:S05]  /*f850*/  @!P0 BRA `(.L_x_492) ;  /* 0x00004d1000008947 */ /* 0x000fea0003800000 */
[----:B-1----:R-:W2:Y:S04]  /*f860*/  LDL.64 R4, [R1+0x48] ;  /* 0x0000480001047983 */ /* 0x002ea80000100a00 */
[----:B------:R-:W3:Y:S01]  /*f870*/  LDL.64 R6, [R1+0x30] ;  /* 0x0000300001067983 */ /* 0x000ee20000100a00 */
[----:B------:R-:W-:Y:S01]  /*f880*/  IMAD.MOV.U32 R139, RZ, RZ, R3 ;  /* 0x000000ffff8b7224 */ /* 0x000fe200078e0003 */
[----:B------:R-:W-:Y:S02]  /*f890*/  ULDC.64 UR4, c[0x0][0x1e0] ;  /* 0x0000780000047ab9 */ /* 0x000fe40000000a00 */
[----:B------:R-:W-:Y:S02]  /*f8a0*/  USHF.L.U64.HI UR7, UR4, 0x5, UR5 ;  /* 0x0000000504077899 */ /* 0x000fe40008010205 */
[----:B------:R-:W-:-:S02]  /*f8b0*/  USHF.L.U32 UR16, UR4, 0x5, URZ ;  /* 0x0000000504107899 */ /* 0x000fc4000800063f */
[----:B------:R-:W-:Y:S02]  /*f8c0*/  UMOV UR13, 0x30 ;  /* 0x00000030000d7882 */ /* 0x000fe40000000000 */
[----:B------:R-:W-:Y:S01]  /*f8d0*/  ULDC.64 UR4, c[0x0][0x208] ;  /* 0x0000820000047ab9 */ /* 0x000fe20000000a00 */
[----:B------:R-:W-:Y:S01]  /*f8e0*/  IMAD.MOV.U32 R134, RZ, RZ, R136 ;  /* 0x000000ffff867224 */ /* 0x000fe200078e0088 */
[----:B------:R-:W-:Y:S01]  /*f8f0*/  UIADD3 UR12, UP1, UR12, 0x80, URZ ;  /* 0x000000800c0c7890 */ /* 0x000fe2000ff3e03f */
[----:B------:R-:W-:Y:S01]  /*f900*/  MOV R132, R137 ;  /* 0x0000008900847202 */ /* 0x000fe20000000f00 */
[----:B------:R-:W-:Y:S01]  /*f910*/  UIADD3 UR17, UP0, UR9, 0x80, URZ ;  /* 0x0000008009117890 */ /* 0x000fe2000ff1e03f */
[----:B------:R-:W-:Y:S01]  /*f920*/  MOV R138, R135 ;  /* 0x00000087008a7202 */ /* 0x000fe20000000f00 */
[----:B------:R-:W-:Y:S02]  /*f930*/  UIMAD.WIDE.U32 UR18, UR13, UR4, URZ ;  /* 0x000000040d1272a5 */ /* 0x000fe4000f8e003f */
[----:B------:R-:W-:-:S02]  /*f940*/  UIMAD UR5, UR13, UR5, URZ ;  /* 0x000000050d0572a4 */ /* 0x000fc4000f8e023f */
[----:B------:R-:W-:Y:S02]  /*f950*/  UIADD3.X UR8, URZ, UR8, URZ, UP1, !UPT ;  /* 0x000000083f087290 */ /* 0x000fe40008ffe43f */
[----:B------:R-:W-:Y:S02]  /*f960*/  UIADD3.X UR4, URZ, UR11, URZ, UP0, !UPT ;  /* 0x0000000b3f047290 */ /* 0x000fe400087fe43f */
[----:B------:R-:W-:Y:S01]  /*f970*/  UIADD3 UR5, UR19, UR5, URZ ;  /* 0x0000000513057290 */ /* 0x000fe2000fffe03f */
[----:B--2---:R-:W-:Y:S02]  /*f980*/  IADD3 R8, P0, R4, 0x40, RZ ;  /* 0x0000004004087810 */ /* 0x004fe40007f1e0ff */
[----:B------:R-:W-:Y:S01]  /*f990*/  MOV R2, R4 ;  /* 0x0000000400027202 */ /* 0x000fe20000000f00 */
[--C-:B---3--:R-:W-:Y:S02]  /*f9a0*/  IMAD.MOV.U32 R3, RZ, RZ, R7.reuse ;  /* 0x000000ffff037224 */ /* 0x108fe400078e0007 */
[----:B------:R-:W-:-:S05]  /*f9b0*/  IMAD.X R9, RZ, RZ, R7, P0 ;  /* 0x000000ffff097224 */ /* 0x000fca00000e0607 */
[----:B------:R1:W-:Y:S04]  /*f9c0*/  STL.64 [R1+0x28], R8 ;  /* 0x0000280801007387 */ /* 0x0003e80000100a00 */
[----:B------:R1:W-:Y:S02]  /*f9d0*/  STL.64 [R1+0x30], R2 ;  /* 0x0000300201007387 */ /* 0x0003e40000100a00 */
.L_x_509:
[----:B--2---:R-:W2:Y:S01]  /*f9e0*/  LDL.64 R42, [R1+0x28] ;  /* 0x00002800012a7983 */ /* 0x004ea20000100a00 */
[----:B------:R-:W-:Y:S04]  /*f9f0*/  DEPBAR.LE SB0, 0x0 ;  /* 0x000080000000791a */ /* 0x000fe80000000000 */
[----:B------:R-:W-:Y:S01]  /*fa00*/  SHF.R.S32.HI R40, RZ, 0x1f, R242 ;  /* 0x0000001fff287819 */ /* 0x000fe200000114f2 */
[----:B-1----:R-:W3:Y:S01]  /*fa10*/  LDL.64 R2, [R1+0x30] ;  /* 0x0000300001027983 */ /* 0x002ee20000100a00 */
[----:B------:R-:W-:Y:S04]  /*fa20*/  IMAD R0, R242, UR5, RZ ;  /* 0x00000005f2007c24 */ /* 0x000fe8000f8e02ff */
[----:B------:R-:W-:Y:S01]  /*fa30*/  IMAD R0, R40, UR18, R0 ;  /* 0x0000001228007c24 */ /* 0x000fe2000f8e0200 */
[----:B------:R-:W-:Y:S08]  /*fa40*/  BAR.SYNC.DEFER_BLOCKING 0x0 ;  /* 0x0000000000007b1d */ /* 0x000ff00000010000 */
[----:B-----5:R-:W-:Y:S08]  /*fa50*/  LDSM.16.M88.4 R48, [R231+0x6100] ;  /* 0x00610000e730783b */ /* 0x020ff00000000200 */
[----:B------:R-:W1:Y:S08]  /*fa60*/  LDSM.16.M88.4 R16, [R224+0x3100] ;  /* 0x00310000e010783b */ /* 0x000e700000000200 */
[----:B------:R-:W4:Y:S08]  /*fa70*/  LDSM.16.M88.4 R44, [R231+0x8100] ;  /* 0x00810000e72c783b */ /* 0x000f300000000200 */
[----:B------:R-:W4:Y:S08]  /*fa80*/  LDSM.16.M88.4 R32, [R224+0x3900] ;  /* 0x00390000e020783b */ /* 0x000f300000000200 */
[----:B------:R-:W3:Y:S04]  /*fa90*/  LDL R251, [R1] ;  /* 0x0000000001fb7983 */ /* 0x000ee80000100800 */
[----:B------:R-:W4:Y:S08]  /*faa0*/  LDSM.16.M88.4 R140, [R224+0x4100] ;  /* 0x00410000e08c783b */ /* 0x000f300000000200 */
[----:B------:R-:W3:Y:S01]  /*fab0*/  LDL.64 R248, [R1+0x38] ;  /* 0x0000380001f87983 */ /* 0x000ee20000100a00 */
[-C--:B-1----:R-:W-:Y:S05]  /*fac0*/  HMMA.16816.F32 R4, R48, R16.reuse, RZ ;  /* 0x000000103004723c */ /* 0x082fea00000018ff */
[----:B------:R-:W-:Y:S03]  /*fad0*/  LDSM.16.M88.4 R192, [R233+0x6100] ;  /* 0x00610000e9c0783b */ /* 0x000fe60000000200 */
[C---:B----4-:R-:W-:Y:S05]  /*fae0*/  HMMA.16816.F32 R8, R44.reuse, R16, RZ ;  /* 0x000000102c08723c */ /* 0x050fea00000018ff */
[----:B------:R-:W4:Y:S03]  /*faf0*/  LDL.64 R246, [R1+0x40] ;  /* 0x0000400001f67983 */ /* 0x000f260000100a00 */
[-C--:B------:R-:W-:Y:S03]  /*fb00*/  HMMA.16816.F32 R12, R44, R18.reuse, RZ ;  /* 0x000000122c0c723c */ /* 0x080fe600000018ff */
[----:B------:R-:W1:Y:S05]  /*fb10*/  LDSM.16.M88.4 R196, [R235] ;  /* 0x00000000ebc4783b */ /* 0x000e6a0000000200 */
[C---:B------:R-:W-:Y:S03]  /*fb20*/  HMMA.16816.F32 R16, R48.reuse, R18, RZ ;  /* 0x000000123010723c */ /* 0x040fe600000018ff */
[----:B------:R-:W4:Y:S04]  /*fb30*/  LDL R244, [R1+0x20] ;  /* 0x0000200001f47983 */ /* 0x000f280000100800 */
[----:B------:R-:W1:Y:S01]  /*fb40*/  LDSM.16.M88.4 R200, [R233+0x8100] ;  /* 0x00810000e9c8783b */ /* 0x000e620000000200 */
[-C--:B------:R-:W-:Y:S07]  /*fb50*/  HMMA.16816.F32 R20, R48, R32.reuse, RZ ;  /* 0x000000203014723c */ /* 0x080fee00000018ff */
[----:B------:R-:W1:Y:S01]  /*fb60*/  LDSM.16.M88.4 R204, [R241] ;  /* 0x00000000f1cc783b */ /* 0x000e620000000200 */
[C---:B------:R-:W-:Y:S07]  /*fb70*/  HMMA.16816.F32 R24, R44.reuse, R32, RZ ;  /* 0x000000202c18723c */ /* 0x040fee00000018ff */
[----:B------:R-:W1:Y:S01]  /*fb80*/  LDSM.16.M88.4 R208, [R240] ;  /* 0x00000000f0d0783b */ /* 0x000e620000000200 */
[-C--:B------:R-:W-:Y:S08]  /*fb90*/  HMMA.16816.F32 R28, R44, R34.reuse, RZ ;  /* 0x000000222c1c723c */ /* 0x080ff000000018ff */
[C---:B------:R-:W-:Y:S08]  /*fba0*/  HMMA.16816.F32 R32, R48.reuse, R34, RZ ;  /* 0x000000223020723c */ /* 0x040ff000000018ff */
[-C--:B------:R-:W-:Y:S01]  /*fbb0*/  HMMA.16816.F32 R36, R48, R140.reuse, RZ ;  /* 0x0000008c3024723c */ /* 0x080fe200000018ff */
[----:B--2---:R-:W-:Y:S07]  /*fbc0*/  IMAD.WIDE.U32 R212, R242, UR18, R42 ;  /* 0x00000012f2d47c25 */ /* 0x004fee000f8e002a */
[C---:B------:R-:W-:Y:S04]  /*fbd0*/  HMMA.16816.F32 R40, R44.reuse, R140, RZ ;  /* 0x0000008c2c28723c */ /* 0x040fe800000018ff */
[----:B------:R-:W-:Y:S01]  /*fbe0*/  LEA R214, P0, R212, c[0x0][0x1f8], 0x1 ;  /* 0x00007e00d4d67a11 */ /* 0x000fe200078008ff */
[----:B---3--:R-:W-:Y:S03]  /*fbf0*/  IMAD.WIDE.U32 R2, R242, UR18, R2 ;  /* 0x00000012f2027c25 */ /* 0x008fe6000f8e0002 */
[-C--:B------:R-:W-:Y:S04]  /*fc00*/  HMMA.16816.F32 R44, R44, R142.reuse, RZ ;  /* 0x0000008e2c2c723c */ /* 0x080fe800000018ff */
[----:B------:R-:W-:Y:S02]  /*fc10*/  LEA R136, P1, R2, c[0x0][0x1f8], 0x1 ;  /* 0x00007e0002887a11 */ /* 0x000fe400078208ff */
[----:B------:R-:W-:Y:S02]  /*fc20*/  IADD3 R3, R3, R0, RZ ;  /* 0x0000000003037210 */ /* 0x000fe40007ffe0ff */
[----:B------:R-:W-:Y:S01]  /*fc30*/  IADD3 R0, R0, R213, RZ ;  /* 0x000000d500007210 */ /* 0x000fe20007ffe0ff */
[----:B------:R-:W-:Y:S03]  /*fc40*/  HMMA.16816.F32 R48, R48, R142, RZ ;  /* 0x0000008e3030723c */ /* 0x000fe600000018ff */
[----:B------:R-:W-:Y:S02]  /*fc50*/  LEA.HI.X R137, R2, c[0x0][0x1fc], R3, 0x1, P1 ;  /* 0x00007f0002897a11 */ /* 0x000fe400008f0c03 */
[----:B------:R-:W-:Y:S03]  /*fc60*/  LEA.HI.X R215, R212, c[0x0][0x1fc], R0, 0x1, P0 ;  /* 0x00007f00d4d77a11 */ /* 0x000fe600000f0c00 */
[-C--:B-1----:R-:W-:Y:S01]  /*fc70*/  HMMA.16816.F32 R4, R192, R196.reuse, R4 ;  /* 0x000000c4c004723c */ /* 0x082fe20000001804 */
[----:B------:R-:W-:Y:S01]  /*fc80*/  @!PT LDS RZ, [RZ] ;  /* 0x00000000fffff984 */ /* 0x000fe20000000800 */
[----:B------:R-:W-:Y:S01]  /*fc90*/  @!PT LDS RZ, [RZ] ;  /* 0x00000000fffff984 */ /* 0x000fe20000000800 */
[----:B------:R-:W-:Y:S01]  /*fca0*/  @!PT LDS RZ, [RZ] ;  /* 0x00000000fffff984 */ /* 0x000fe20000000800 */
[----:B------:R1:W-:Y:S04]  /*fcb0*/  LDGSTS.E.BYPASS.LTC128B.128 [R243+0x100], [R136.64], !P4 ;  /* 0x0010000088f37fae */ /* 0x0003e8000e101d4e */
[----:B------:R-:W-:Y:S03]  /*fcc0*/  IADD3 R2, P0, R136, UR9, RZ ;  /* 0x0000000988027c10 */ /* 0x000fe6000ff1e0ff */
[C---:B------:R-:W-:Y:S01]  /*fcd0*/  HMMA.16816.F32 R8, R200.reuse, R196, R8 ;  /* 0x000000c4c808723c */ /* 0x040fe20000001808 */
[----:B------:R2:W-:Y:S03]  /*fce0*/  LDGSTS.E.BYPASS.LTC128B.128 [R243+0x1900], [R214.64], !P3 ;  /* 0x01900000d6f37fae */ /* 0x0005e6000d901d4e */
[----:B------:R-:W-:Y:S02]  /*fcf0*/  IADD3.X R3, R137, UR11, RZ, P0, !PT ;  /* 0x0000000b89037c10 */ /* 0x000fe400087fe4ff */
[C---:B------:R-:W-:Y:S02]  /*fd00*/  IADD3 R140, P1, R2.reuse, UR9, RZ ;  /* 0x00000009028c7c10 */ /* 0x040fe4000ff3e0ff */
[-C--:B------:R-:W-:Y:S01]  /*fd10*/  HMMA.16816.F32 R12, R200, R198.reuse, R12 ;  /* 0x000000c6c80c723c */ /* 0x080fe2000000180c */
[----:B------:R3:W-:Y:S03]  /*fd20*/  LDGSTS.E.BYPASS.LTC128B.128 [R243+0x900], [R2.64], !P4 ;  /* 0x0090000002f37fae */ /* 0x0007e6000e101d4e */
[C---:B------:R-:W-:Y:S02]  /*fd30*/  IADD3.X R141, R3.reuse, UR11, RZ, P1, !PT ;  /* 0x0000000b038d7c10 */ /* 0x040fe40008ffe4ff */
[----:B------:R-:W-:Y:S02]  /*fd40*/  PLOP3.LUT P1, PT, PT, PT, UP3, 0x80, 0x0 ;  /* 0x000000000000781c */ /* 0x000fe40003f2f038 */
[C---:B------:R-:W-:Y:S01]  /*fd50*/  HMMA.16816.F32 R16, R192.reuse, R198, R16 ;  /* 0x000000c6c010723c */ /* 0x040fe20000001810 */
[----:B------:R3:W-:Y:S03]  /*fd60*/  LDGSTS.E.BYPASS.LTC128B.128 [R243+0x2100], [R2.64+0x80], !P3 ;  /* 0x0210008002f37fae */ /* 0x0007e6000d901d4e */
[----:B-1----:R-:W-:Y:S04]  /*fd70*/  IADD3 R136, P0, R2, UR17, RZ ;  /* 0x0000001102887c10 */ /* 0x002fe8000ff1e0ff */
[-C--:B------:R-:W-:Y:S01]  /*fd80*/  HMMA.16816.F32 R20, R192, R204.reuse, R20 ;  /* 0x000000ccc014723c */ /* 0x080fe20000001814 */
[----:B------:R1:W-:Y:S03]  /*fd90*/  LDGSTS.E.BYPASS.LTC128B.128 [R243+0x1100], [R140.64], !P4 ;  /* 0x011000008cf37fae */ /* 0x0003e6000e101d4e */
[----:B------:R-:W-:Y:S02]  /*fda0*/  IADD3.X R137, R3, UR4, RZ, P0, !PT ;  /* 0x0000000403897c10 */ /* 0x000fe400087fe4ff */
[----:B------:R-:W-:Y:S02]  /*fdb0*/  PLOP3.LUT P0, PT, PT, PT, UP3, 0x80, 0x0 ;  /* 0x000000000000781c */ /* 0x000fe40003f0f038 */
[C---:B------:R-:W-:Y:S01]  /*fdc0*/  HMMA.16816.F32 R24, R200.reuse, R204, R24 ;  /* 0x000000ccc818723c */ /* 0x040fe20000001818 */
[----:B------:R4:W-:Y:S03]  /*fdd0*/  LDGSTS.E.BYPASS.LTC128B.128 [R243+0x2900], [R136.64], !P3 ;  /* 0x0290000088f37fae */ /* 0x0009e6000d901d4e */
[C---:B------:R-:W-:Y:S04]  /*fde0*/  ISETP.GT.AND P6, PT, R242.reuse, R251, PT ;  /* 0x000000fbf200720c */ /* 0x040fe80003fc4270 */
[-C--:B------:R-:W-:Y:S01]  /*fdf0*/  HMMA.16816.F32 R28, R200, R206.reuse, R28 ;  /* 0x000000cec81c723c */ /* 0x080fe2000000181c */
[----:B--2---:R-:W-:Y:S07]  /*fe00*/  LDSM.16.M88.4 R212, [R230+0x3100] ;  /* 0x00310000e6d4783b */ /* 0x004fee0000000200 */
[C---:B------:R-:W-:Y:S01]  /*fe10*/  HMMA.16816.F32 R32, R192.reuse, R206, R32 ;  /* 0x000000cec020723c */ /* 0x040fe20000001820 */
[----:B------:R-:W0:Y:S03]  /*fe20*/  LDGDEPBAR ;  /* 0x00000000000079af */ /* 0x000e260000000000 */
[----:B------:R-:W-:Y:S02]  /*fe30*/  @P6 IADD3 R0, R242, -0x1, RZ ;  /* 0xfffffffff2006810 */ /* 0x000fe40007ffe0ff */
[----:B---3--:R-:W-:Y:S02]  /*fe40*/  @P6 MOV R3, R249 ;  /* 0x000000f900036202 */ /* 0x008fe40000000f00 */
[-C--:B------:R-:W-:Y:S01]  /*fe50*/  HMMA.16816.F32 R36, R192, R208.reuse, R36 ;  /* 0x000000d0c024723c */ /* 0x080fe20000001824 */
[----:B-1----:R-:W1:Y:S03]  /*fe60*/  LDSM.16.M88.4 R140, [R232+0x6100] ;  /* 0x00610000e88c783b */ /* 0x002e660000000200 */
[----:B------:R-:W-:Y:S04]  /*fe70*/  @P6 SHF.R.S32.HI R2, RZ, 0x1f, R0 ;  /* 0x0000001fff026819 */ /* 0x000fe80000011400 */
[C---:B------:R-:W-:Y:S01]  /*fe80*/  HMMA.16816.F32 R40, R200.reuse, R208, R40 ;  /* 0x000000d0c828723c */ /* 0x040fe20000001828 */
[----:B------:R-:W2:Y:S03]  /*fe90*/  LDSM.16.M88.4 R216, [R232+0x8100] ;  /* 0x00810000e8d8783b */ /* 0x000ea60000000200 */
[----:B------:R-:W-:Y:S04]  /*fea0*/  @P6 IMAD R2, R2, c[0x0][0x1e0], RZ ;  /* 0x0000780002026a24 */ /* 0x000fe800078e02ff */
[-C--:B------:R-:W-:Y:S01]  /*feb0*/  HMMA.16816.F32 R44, R200, R210.reuse, R44 ;  /* 0x000000d2c82c723c */ /* 0x080fe2000000182c */
[----:B------:R-:W3:Y:S03]  /*fec0*/  LDSM.16.M88.4 R220, [R230+0x3900] ;  /* 0x00390000e6dc783b */ /* 0x000ee60000000200 */
[----:B------:R-:W-:Y:S04]  /*fed0*/  @P6 IMAD R2, R0, c[0x0][0x1e4], R2 ;  /* 0x0000790000026a24 */ /* 0x000fe800078e0202 */
[----:B------:R-:W-:Y:S01]  /*fee0*/  HMMA.16816.F32 R48, R192, R210, R48 ;  /* 0x000000d2c030723c */ /* 0x000fe20000001830 */
[----:B------:R-:W3:Y:S08]  /*fef0*/  LDSM.16.M88.4 R196, [R230+0x4100] ;  /* 0x00410000e6c4783b */ /* 0x000ef00000000200 */
[----:B------:R-:W-:Y:S01]  /*ff00*/  LDSM.16.M88.4 R200, [R234+0x6100] ;  /* 0x00610000eac8783b */ /* 0x000fe20000000200 */
[-C--:B-1----:R-:W-:Y:S07]  /*ff10*/  HMMA.16816.F32 R4, R140, R212.reuse, R4 ;  /* 0x000000d48c04723c */ /* 0x082fee0000001804 */
[----:B------:R-:W1:Y:S01]  /*ff20*/  LDSM.16.M88.4 R204, [R229] ;  /* 0x00000000e5cc783b */ /* 0x000e620000000200 */
[C---:B--2---:R-:W-:Y:S07]  /*ff30*/  HMMA.16816.F32 R8, R216.reuse, R212, R8 ;  /* 0x000000d4d808723c */ /* 0x044fee0000001808 */
[----:B------:R-:W2:Y:S01]  /*ff40*/  LDSM.16.M88.4 R192, [R234+0x8100] ;  /* 0x00810000eac0783b */ /* 0x000ea20000000200 */
[-C--:B------:R-:W-:Y:S07]  /*ff50*/  HMMA.16816.F32 R12, R216, R214.reuse, R12 ;  /* 0x000000d6d80c723c */ /* 0x080fee000000180c */
[----:B------:R-:W1:Y:S01]  /*ff60*/  LDSM.16.M88.4 R208, [R229+0x800] ;  /* 0x00080000e5d0783b */ /* 0x000e620000000200 */
[C---:B------:R-:W-:Y:S07]  /*ff70*/  HMMA.16816.F32 R16, R140.reuse, R214, R16 ;  /* 0x000000d68c10723c */ /* 0x040fee0000001810 */
[----:B------:R-:W1:Y:S01]  /*ff80*/  LDSM.16.M88.4 R212, [R229+0x1000] ;  /* 0x00100000e5d4783b */ /* 0x000e620000000200 */
        /* <DEDUP_REMOVED lines=16> */
[----:B------:R-:W-:Y:S07]  /*10090*/  LDSM.16.M88.4 R204, [R239] ;  /* 0x00000000efcc783b */ /* 0x000fee0000000200 */
[-C--:B------:R-:W-:Y:S08]  /*100a0*/  HMMA.16816.F32 R20, R200, R208.reuse, R20 ;  /* 0x000000d0c814723c */ /* 0x080ff00000001814 */
[C---:B------:R-:W-:Y:S08]  /*100b0*/  HMMA.16816.F32 R24, R192.reuse, R208, R24 ;  /* 0x000000d0c018723c */ /* 0x040ff00000001818 */
[-C--:B------:R-:W-:Y:S08]  /*100c0*/  HMMA.16816.F32 R28, R192, R210.reuse, R28 ;  /* 0x000000d2c01c723c */ /* 0x080ff0000000181c */
[C---:B------:R-:W-:Y:S01]  /*100d0*/  HMMA.16816.F32 R32, R200.reuse, R210, R32 ;  /* 0x000000d2c820723c */ /* 0x040fe20000001820 */
[----:B------:R-:W-:Y:S07]  /*100e0*/  LDSM.16.M88.4 R208, [R233+0xc100] ;  /* 0x00c10000e9d0783b */ /* 0x000fee0000000200 */
[-C--:B------:R-:W-:Y:S08]  /*100f0*/  HMMA.16816.F32 R36, R200, R212.reuse, R36 ;  /* 0x000000d4c824723c */ /* 0x080ff00000001824 */
[C---:B------:R-:W-:Y:S08]  /*10100*/  HMMA.16816.F32 R40, R192.reuse, R212, R40 ;  /* 0x000000d4c028723c */ /* 0x040ff00000001828 */
[-C--:B------:R-:W-:Y:S01]  /*10110*/  HMMA.16816.F32 R44, R192, R214.reuse, R44 ;  /* 0x000000d6c02c723c */ /* 0x080fe2000000182c */
[----:B------:R-:W2:Y:S07]  /*10120*/  LDSM.16.M88.4 R192, [R224+0x5900] ;  /* 0x00590000e0c0783b */ /* 0x000eae0000000200 */
[----:B------:R-:W-:Y:S01]  /*10130*/  HMMA.16816.F32 R48, R200, R214, R48 ;  /* 0x000000d6c830723c */ /* 0x000fe20000001830 */
[----:B------:R-:W3:Y:S07]  /*10140*/  LDSM.16.M88.4 R200, [R233+0xa100] ;  /* 0x00a10000e9c8783b */ /* 0x000eee0000000200 */
[-C--:B-1----:R-:W-:Y:S01]  /*10150*/  HMMA.16816.F32 R4, R140, R196.reuse, R4 ;  /* 0x000000c48c04723c */ /* 0x082fe20000001804 */
[----:B------:R-:W-:Y:S07]  /*10160*/  LDSM.16.M88.4 R212, [R237] ;  /* 0x00000000edd4783b */ /* 0x000fee0000000200 */
[C---:B------:R-:W-:Y:S08]  /*10170*/  HMMA.16816.F32 R8, R216.reuse, R196, R8 ;  /* 0x000000c4d808723c */ /* 0x040ff00000001808 */
[-C--:B------:R-:W-:Y:S08]  /*10180*/  HMMA.16816.F32 R12, R216, R198.reuse, R12 ;  /* 0x000000c6d80c723c */ /* 0x080ff0000000180c */
[C---:B------:R-:W-:Y:S01]  /*10190*/  HMMA.16816.F32 R16, R140.reuse, R198, R16 ;  /* 0x000000c68c10723c */ /* 0x040fe20000001810 */
[----:B------:R-:W1:Y:S07]  /*101a0*/  LDSM.16.M88.4 R196, [R238] ;  /* 0x00000000eec4783b */ /* 0x000e6e0000000200 */
        /* <DEDUP_REMOVED lines=8> */
[----:B------:R-:W-:Y:S07]  /*10230*/  LDSM.16.M88.4 R216, [R230+0x5900] ;  /* 0x00590000e6d8783b */ /* 0x000fee0000000200 */
[----:B------:R-:W-:Y:S01]  /*10240*/  HMMA.16816.F32 R48, R140, R194, R48 ;  /* 0x000000c28c30723c */ /* 0x000fe20000001830 */
[----:B------:R-:W-:Y:S07]  /*10250*/  LDSM.16.M88.4 R140, [R232+0xa100] ;  /* 0x00a10000e88c783b */ /* 0x000fee0000000200 */
[-C--:B---3--:R-:W-:Y:S01]  /*10260*/  HMMA.16816.F32 R4, R200, R204.reuse, R4 ;  /* 0x000000ccc804723c */ /* 0x088fe20000001804 */
[----:B------:R-:W2:Y:S07]  /*10270*/  LDSM.16.M88.4 R192, [R230+0x4900] ;  /* 0x00490000e6c0783b */ /* 0x000eae0000000200 */
        /* <DEDUP_REMOVED lines=14> */
[----:B------:R-:W3:Y:S07]  /*10360*/  LDSM.16.M88.4 R200, [R236+0xc100] ;  /* 0x00c10000ecc8783b */ /* 0x000eee0000000200 */
[-C--:B--2---:R-:W-:Y:S08]  /*10370*/  HMMA.16816.F32 R4, R140, R192.reuse, R4 ;  /* 0x000000c08c04723c */ /* 0x084ff00000001804 */
[C---:B-1----:R-:W-:Y:S08]  /*10380*/  HMMA.16816.F32 R8, R196.reuse, R192, R8 ;  /* 0x000000c0c408723c */ /* 0x042ff00000001808 */
        /* <DEDUP_REMOVED lines=9> */
[----:B------:R-:W-:Y:S08]  /*10420*/  HMMA.16816.F32 R48, R140, R218, R48 ;  /* 0x000000da8c30723c */ /* 0x000ff00000001830 */
[-C--:B---3--:R-:W-:Y:S08]  /*10430*/  HMMA.16816.F32 R4, R208, R220.reuse, R4 ;  /* 0x000000dcd004723c */ /* 0x088ff00000001804 */
        /* <DEDUP_REMOVED lines=15> */
[----:B------:R3:W1:Y:S01]  /*10530*/  MUFU.TANH R213, R12 ;  /* 0x0000000c00d57308 */ /* 0x0006620000002400 */
[----:B------:R-:W-:Y:S02]  /*10540*/  FMUL.FTZ R16, R16, c[0x0][0x320] ;  /* 0x0000c80010107a20 */ /* 0x000fe40000410000 */
[----:B------:R-:W-:Y:S02]  /*10550*/  FMUL.FTZ R17, R17, c[0x0][0x320] ;  /* 0x0000c80011117a20 */ /* 0x000fe40000410000 */
[----:B------:R-:W-:Y:S02]  /*10560*/  FMUL.FTZ R18, R18, c[0x0][0x320] ;  /* 0x0000c80012127a20 */ /* 0x000fe40000410000 */
[----:B------:R-:W-:Y:S02]  /*10570*/  FMUL.FTZ R19, R19, c[0x0][0x320] ;  /* 0x0000c80013137a20 */ /* 0x000fe40000410000 */
[----:B------:R-:W-:Y:S01]  /*10580*/  FMUL.FTZ R13, R13, c[0x0][0x320] ;  /* 0x0000c8000d0d7a20 */ /* 0x000fe20000410000 */
[----:B------:R-:W1:Y:S01]  /*10590*/  MUFU.TANH R215, R6 ;  /* 0x0000000600d77308 */ /* 0x000e620000002400 */
[----:B------:R-:W-:Y:S09]  /*105a0*/  FMUL.FTZ R14, R14, c[0x0][0x320] ;  /* 0x0000c8000e0e7a20 */ /* 0x000ff20000410000 */
[----:B------:R1:W1:Y:S01]  /*105b0*/  MUFU.TANH R199, R7 ;  /* 0x0000000700c77308 */ /* 0x0002620000002400 */
[----:B---3--:R-:W3:Y:S09]  /*105c0*/  LDL R12, [R1+0xc] ;  /* 0x00000c00010c7983 */ /* 0x008ef20000100800 */
[----:B------:R-:W2:Y:S10]  /*105d0*/  MUFU.TANH R219, R8 ;  /* 0x0000000800db7308 */ /* 0x000eb40000002400 */
[----:B------:R-:W2:Y:S01]  /*105e0*/  MUFU.TANH R216, R9 ;  /* 0x0000000900d87308 */ /* 0x000ea20000002400 */
[----:B-1----:R-:W1:Y:S09]  /*105f0*/  LDSM.16.M88.4 R4, [R229+0x2000] ;  /* 0x00200000e504783b */ /* 0x002e720000000200 */
[----:B------:R-:W1:Y:S10]  /*10600*/  MUFU.TANH R221, R10 ;  /* 0x0000000a00dd7308 */ /* 0x000e740000002400 */
[----:B------:R1:W1:Y:S10]  /*10610*/  MUFU.TANH R220, R11 ;  /* 0x0000000b00dc7308 */ /* 0x0002740000002400 */
[----:B------:R-:W2:Y:S10]  /*10620*/  MUFU.TANH R217, R15 ;  /* 0x0000000f00d97308 */ /* 0x000eb40000002400 */
[----:B------:R-:W2:Y:S01]  /*10630*/  MUFU.TANH R140, R16 ;  /* 0x00000010008c7308 */ /* 0x000ea20000002400 */
[----:B-1----:R-:W1:Y:S01]  /*10640*/  LDSM.16.M88.4 R8, [R229+0x2800] ;  /* 0x00280000e508783b */ /* 0x002e620000000200 */
[----:B------:R-:W-:Y:S04]  /*10650*/  DEPBAR.LE SB0, 0x0 ;  /* 0x000080000000791a */ /* 0x000fe80000000000 */
[-C--:B------:R-:W-:Y:S04]  /*10660*/  HMMA.16816.F32 R20, R208, R4.reuse, R20 ;  /* 0x00000004d014723c */ /* 0x080fe80000001814 */
[----:B----4-:R-:W4:Y:S01]  /*10670*/  MUFU.TANH R136, R17 ;  /* 0x0000001100887308 */ /* 0x010f220000002400 */
[----:B------:R-:W-:Y:S03]  /*10680*/  BAR.SYNC.DEFER_BLOCKING 0x0 ;  /* 0x0000000000007b1d */ /* 0x000fe60000010000 */
[C---:B------:R-:W-:Y:S06]  /*10690*/  HMMA.16816.F32 R24, R200.reuse, R4, R24 ;  /* 0x00000004c818723c */ /* 0x040fec0000001818 */
[----:B------:R-:W1:Y:S01]  /*106a0*/  MUFU.TANH R195, R18 ;  /* 0x0000001200c37308 */ /* 0x000e620000002400 */
[----:B------:R-:W-:Y:S01]  /*106b0*/  @P6 IMAD.WIDE.U32 R4, R0, c[0x0][0x1e0], RZ ;  /* 0x0000780000046a25 */ /* 0x000fe200078e00ff */
[-C--:B------:R-:W-:Y:S04]  /*106c0*/  HMMA.16816.F32 R28, R200, R6.reuse, R28 ;  /* 0x00000006c81c723c */ /* 0x080fe8000000181c */
[----:B------:R-:W-:Y:S04]  /*106d0*/  @P6 IADD3 R0, R5, R2, RZ ;  /* 0x0000000205006210 */ /* 0x000fe80007ffe0ff */
[----:B------:R-:W2:Y:S01]  /*106e0*/  MUFU.TANH R194, R19 ;  /* 0x0000001300c27308 */ /* 0x000ea20000002400 */
[----:B------:R-:W-:Y:S01]  /*106f0*/  @P6 MOV R2, R246 ;  /* 0x000000f600026202 */ /* 0x000fe20000000f00 */
[C---:B------:R-:W-:Y:S04]  /*10700*/  HMMA.16816.F32 R32, R208.reuse, R6, R32 ;  /* 0x00000006d020723c */ /* 0x040fe80000001820 */
[----:B------:R-:W-:Y:S04]  /*10710*/  @P6 IMAD.WIDE.U32 R2, R4, 0x30, R2 ;  /* 0x0000003004026825 */ /* 0x000fe800078e0002 */
[----:B------:R-:W2:Y:S01]  /*10720*/  MUFU.TANH R212, R13 ;  /* 0x0000000d00d47308 */ /* 0x000ea20000002400 */
[----:B------:R-:W-:Y:S03]  /*10730*/  @P1 IMAD.HI.U32 R4, R244, c[0x0][0x2c8], RZ ;  /* 0x0000b200f4041a27 */ /* 0x000fe600078e00ff */
[----:B------:R-:W-:Y:S01]  /*10740*/  MOV R6, R244 ;  /* 0x000000f400067202 */ /* 0x000fe20000000f00 */
[-C--:B-1----:R-:W-:Y:S03]  /*10750*/  HMMA.16816.F32 R36, R208, R8.reuse, R36 ;  /* 0x00000008d024723c */ /* 0x082fe60000001824 */
[----:B------:R-:W-:Y:S01]  /*10760*/  @P0 SHF.R.U32.HI R6, RZ, c[0x0][0x2cc], R4 ;  /* 0x0000b300ff060a19 */ /* 0x000fe20000011604 */
[----:B------:R-:W-:Y:S01]  /*10770*/  @P6 IMAD R0, R0, 0x30, RZ ;  /* 0x0000003000006824 */ /* 0x000fe200078e02ff */
[----:B------:R-:W1:Y:S01]  /*10780*/  MUFU.TANH R218, R14 ;  /* 0x0000000e00da7308 */ /* 0x000e620000002400 */
[----:B------:R-:W-:Y:S02]  /*10790*/  FMUL.FTZ R20, R20, c[0x0][0x320] ;  /* 0x0000c80014147a20 */ /* 0x000fe40000410000 */
[C---:B------:R-:W-:Y:S04]  /*107a0*/  HMMA.16816.F32 R40, R200.reuse, R8, R40 ;  /* 0x00000008c828723c */ /* 0x040fe80000001828 */
[----:B------:R-:W-:Y:S01]  /*107b0*/  @P6 IADD3 R0, R3, R0, RZ ;  /* 0x0000000003006210 */ /* 0x000fe20007ffe0ff */
[----:B------:R-:W-:Y:S01]  /*107c0*/  FMUL.FTZ R21, R21, c[0x0][0x320] ;  /* 0x0000c80015157a20 */ /* 0x000fe20000410000 */
[----:B------:R-:W-:Y:S01]  /*107d0*/  @P6 SHF.L.U32 R3, R2, 0x1, RZ ;  /* 0x0000000102036819 */ /* 0x000fe200000006ff */
[----:B------:R-:W-:Y:S01]  /*107e0*/  FMUL.FTZ R22, R22, c[0x0][0x320] ;  /* 0x0000c80016167a20 */ /* 0x000fe20000410000 */
[----:B------:R1:W1:Y:S01]  /*107f0*/  MUFU.TANH R135, R20 ;  /* 0x0000001400877308 */ /* 0x0002620000002400 */
[----:B------:R-:W-:Y:S01]  /*10800*/  @P6 SHF.L.U64.HI R0, R2, 0x1, R0 ;  /* 0x0000000102006819 */ /* 0x000fe20000010200 */
[-C--:B------:R-:W-:Y:S03]  /*10810*/  HMMA.16816.F32 R44, R200, R10.reuse, R44 ;  /* 0x0000000ac82c723c */ /* 0x080fe6000000182c */
[C---:B------:R-:W-:Y:S01]  /*10820*/  @P6 IADD3 R2, P5, R3.reuse, c[0x0][0x1c8], RZ ;  /* 0x0000720003026a10 */ /* 0x040fe20007fbe0ff */
[----:B------:R-:W-:Y:S01]  /*10830*/  FMUL.FTZ R26, R26, c[0x0][0x320] ;  /* 0x0000c8001a1a7a20 */ /* 0x000fe20000410000 */
[----:B------:R-:W-:Y:S01]  /*10840*/  @P6 IADD3 R8, P2, R3, 0x80, RZ ;  /* 0x0000008003086810 */ /* 0x000fe20007f5e0ff */
[----:B------:R-:W-:Y:S01]  /*10850*/  FMUL.FTZ R28, R28, c[0x0][0x320] ;  /* 0x0000c8001c1c7a20 */ /* 0x000fe20000410000 */
[----:B------:R-:W-:Y:S01]  /*10860*/  @P6 IADD3.X R3, R0, c[0x0][0x1cc], RZ, P5, !PT ;  /* 0x0000730000036a10 */ /* 0x000fe20002ffe4ff */
[----:B------:R2:W2:Y:S01]  /*10870*/  MUFU.TANH R133, R21 ;  /* 0x0000001500857308 */ /* 0x0004a20000002400 */
[----:B------:R-:W-:Y:S01]  /*10880*/  @P6 IADD3 R8, P1, R8, c[0x0][0x1c8], RZ ;  /* 0x0000720008086a10 */ /* 0x000fe20007f3e0ff */
[----:B------:R-:W-:Y:S02]  /*10890*/  HMMA.16816.F32 R48, R208, R10, R48 ;  /* 0x0000000ad030723c */ /* 0x000fe40000001830 */
[----:B------:R-:W-:Y:S01]  /*108a0*/  @!PT LDS RZ, [RZ] ;  /* 0x00000000fffff984 */ /* 0x000fe20000000800 */
[----:B------:R-:W-:Y:S01]  /*108b0*/  @!PT LDS RZ, [RZ] ;  /* 0x00000000fffff984 */ /* 0x000fe20000000800 */
[----:B------:R-:W-:Y:S01]  /*108c0*/  @!PT LDS RZ, [RZ] ;  /* 0x00000000fffff984 */ /* 0x000fe20000000800 */
[----:B------:R4:W-:Y:S02]  /*108d0*/  @P6 LDGSTS.E.BYPASS.LTC128B.128 [R243+0x3100], [R2.64], !P4 ;  /* 0x0310000002f36fae */ /* 0x0009e4000e101d4e */
[----:B------:R-:W-:Y:S01]  /*108e0*/  @P6 IADD3.X R9, RZ, c[0x0][0x1cc], R0, P1, P2 ;  /* 0x00007300ff096a10 */ /* 0x000fe20000fe4400 */
[----:B------:R-:W-:Y:S01]  /*108f0*/  FMUL.FTZ R29, R29, c[0x0][0x320] ;  /* 0x0000c8001d1d7a20 */ /* 0x000fe20000410000 */
[----:B------:R-:W-:Y:S01]  /*10900*/  @P6 IADD3 R4, P0, R2, UR16, RZ ;  /* 0x0000001002046c10 */ /* 0x000fe2000ff1e0ff */
[----:B------:R-:W-:Y:S01]  /*10910*/  FMUL.FTZ R30, R30, c[0x0][0x320] ;  /* 0x0000c8001e1e7a20 */ /* 0x000fe20000410000 */
[----:B------:R4:W3:Y:S01]  /*10920*/  MUFU.TANH R143, R22 ;  /* 0x00000016008f7308 */ /* 0x0008e20000002400 */
[----:B------:R-:W-:Y:S01]  /*10930*/  FMUL.FTZ R31, R31, c[0x0][0x320] ;  /* 0x0000c8001f1f7a20 */ /* 0x000fe20000410000 */
[----:B------:R4:W-:Y:S02]  /*10940*/  @P6 LDGSTS.E.BYPASS.LTC128B.128 [R243+0x4900], [R8.64], !P3 ;  /* 0x0490000008f36fae */ /* 0x0009e4000d901d4e */
[----:B------:R-:W-:Y:S01]  /*10950*/  @P6 IADD3.X R5, R3, UR7, RZ, P0, !PT ;  /* 0x0000000703056c10 */ /* 0x000fe200087fe4ff */
[----:B-1----:R-:W-:Y:S01]  /*10960*/  FMUL.FTZ R20, R36, c[0x0][0x320] ;  /* 0x0000c80024147a20 */ /* 0x002fe20000410000 */
[----:B------:R-:W-:Y:S01]  /*10970*/  @P6 IADD3 R10, P1, R4, UR16, RZ ;  /* 0x00000010040a6c10 */ /* 0x000fe2000ff3e0ff */
[----:B------:R-:W-:Y:S02]  /*10980*/  FMUL.FTZ R18, R37, c[0x0][0x320] ;  /* 0x0000c80025127a20 */ /* 0x000fe40000410000 */
[----:B------:R-:W-:Y:S01]  /*10990*/  FMUL.FTZ R42, R42, c[0x0][0x320] ;  /* 0x0000c8002a2a7a20 */ /* 0x000fe20000410000 */
[----:B------:R1:W1:Y:S01]  /*109a0*/  MUFU.TANH R207, R26 ;  /* 0x0000001a00cf7308 */ /* 0x0002620000002400 */
[----:B------:R1:W-:Y:S01]  /*109b0*/  @P6 LDGSTS.E.BYPASS.LTC128B.128 [R243+0x3900], [R4.64], !P4 ;  /* 0x0390000004f36fae */ /* 0x0003e2000e101d4e */
[----:B------:R-:W-:Y:S01]  /*109c0*/  @P6 IADD3.X R11, R5, UR7, RZ, P1, !PT ;  /* 0x00000007050b6c10 */ /* 0x000fe20008ffe4ff */
[----:B------:R-:W-:Y:S02]  /*109d0*/  FMUL.FTZ R43, R43, c[0x0][0x320] ;  /* 0x0000c8002b2b7a20 */ /* 0x000fe40000410000 */
[----:B--2---:R-:W-:Y:S02]  /*109e0*/  FMUL.FTZ R21, R33, c[0x0][0x320] ;  /* 0x0000c80021157a20 */ /* 0x004fe40000410000 */
[----:B------:R-:W-:Y:S02]  /*109f0*/  FMUL.FTZ R33, R34, c[0x0][0x320] ;  /* 0x0000c80022217a20 */ /* 0x000fe40000410000 */
[----:B------:R2:W-:Y:S01]  /*10a00*/  @P6 LDGSTS.E.BYPASS.LTC128B.128 [R243+0x5100], [R4.64+0x80], !P3 ;  /* 0x0510008004f36fae */ /* 0x0005e2000d901d4e */
[----:B------:R2:W2:Y:S01]  /*10a10*/  MUFU.TANH R141, R28 ;  /* 0x0000001c008d7308 */ /* 0x0004a20000002400 */
[----:B------:R-:W-:Y:S02]  /*10a20*/  FMUL.FTZ R34, R40, c[0x0][0x320] ;  /* 0x0000c80028227a20 */ /* 0x000fe40000410000 */
[----:B------:R-:W-:Y:S02]  /*10a30*/  FMUL.FTZ R46, R46, c[0x0][0x320] ;  /* 0x0000c8002e2e7a20 */ /* 0x000fe40000410000 */
[----:B----4-:R-:W-:Y:S02]  /*10a40*/  FMUL.FTZ R22, R32, c[0x0][0x320] ;  /* 0x0000c80020167a20 */ /* 0x010fe40000410000 */
[----:B------:R4:W-:Y:S01]  /*10a50*/  @P6 LDGSTS.E.BYPASS.LTC128B.128 [R243+0x4100], [R10.64], !P4 ;  /* 0x041000000af36fae */ /* 0x0009e2000e101d4e */
[----:B------:R-:W-:Y:S01]  /*10a60*/  FMUL.FTZ R32, R35, c[0x0][0x320] ;  /* 0x0000c80023207a20 */ /* 0x000fe20000410000 */
[----:B------:R-:W-:Y:S01]  /*10a70*/  @P6 IADD3 R8, P0, R4, UR12, RZ ;  /* 0x0000000c04086c10 */ /* 0x000fe2000ff1e0ff */
[----:B------:R4:W3:Y:S01]  /*10a80*/  MUFU.TANH R137, R29 ;  /* 0x0000001d00897308 */ /* 0x0008e20000002400 */
[----:B------:R-:W-:Y:S02]  /*10a90*/  FMUL.FTZ R47, R47, c[0x0][0x320] ;  /* 0x0000c8002f2f7a20 */ /* 0x000fe40000410000 */
[----:B------:R-:W-:Y:S01]  /*10aa0*/  @P6 IADD3.X R9, R5, UR8, RZ, P0, !PT ;  /* 0x0000000805096c10 */ /* 0x000fe200087fe4ff */
[----:B-1----:R-:W-:Y:S01]  /*10ab0*/  FMUL.FTZ R26, R39, c[0x0][0x320] ;  /* 0x0000c800271a7a20 */ /* 0x002fe20000410000 */
[----:B------:R-:W-:Y:S01]  /*10ac0*/  PLOP3.LUT P0, PT, PT, PT, UP2, 0x40, 0x0 ;  /* 0x000000000000781c */ /* 0x000fe20003f0e828 */
[----:B------:R-:W-:Y:S02]  /*10ad0*/  FMUL.FTZ R15, R48, c[0x0][0x320] ;  /* 0x0000c800300f7a20 */ /* 0x000fe40000410000 */
[----:B------:R1:W-:Y:S01]  /*10ae0*/  @P6 LDGSTS.E.BYPASS.LTC128B.128 [R243+0x5900], [R8.64], !P3 ;  /* 0x0590000008f36fae */ /* 0x0003e2000d901d4e */
[----:B------:R-:W-:Y:S01]  /*10af0*/  FMUL.FTZ R16, R49, c[0x0][0x320] ;  /* 0x0000c80031107a20 */ /* 0x000fe20000410000 */
[----:B------:R1:W1:Y:S01]  /*10b00*/  MUFU.TANH R192, R30 ;  /* 0x0000001e00c07308 */ /* 0x0002620000002400 */
[----:B------:R-:W-:Y:S02]  /*10b10*/  FMUL.FTZ R17, R50, c[0x0][0x320] ;  /* 0x0000c80032117a20 */ /* 0x000fe40000410000 */
[----:B------:R-:W-:Y:S02]  /*10b20*/  FMUL.FTZ R19, R51, c[0x0][0x320] ;  /* 0x0000c80033137a20 */ /* 0x000fe40000410000 */
[----:B--2---:R-:W-:Y:S01]  /*10b30*/  FMUL.FTZ R28, R45, c[0x0][0x320] ;  /* 0x0000c8002d1c7a20 */ /* 0x004fe20000410000 */
[----:B------:R-:W0:Y:S01]  /*10b40*/  LDGDEPBAR ;  /* 0x00000000000079af */ /* 0x000e220000000000 */
[----:B------:R-:W-:Y:S02]  /*10b50*/  FMUL.FTZ R23, R23, c[0x0][0x320] ;  /* 0x0000c80017177a20 */ /* 0x000fe40000410000 */
[----:B------:R-:W-:Y:S01]  /*10b60*/  FMUL.FTZ R24, R24, c[0x0][0x320] ;  /* 0x0000c80018187a20 */ /* 0x000fe20000410000 */
[----:B------:R2:W2:Y:S01]  /*10b70*/  MUFU.TANH R214, R31 ;  /* 0x0000001f00d67308 */ /* 0x0004a20000002400 */
[----:B------:R-:W-:Y:S02]  /*10b80*/  FMUL.FTZ R25, R25, c[0x0][0x320] ;  /* 0x0000c80019197a20 */ /* 0x000fe40000410000 */
[----:B------:R-:W-:Y:S01]  /*10b90*/  FMUL.FTZ R27, R27, c[0x0][0x320] ;  /* 0x0000c8001b1b7a20 */ /* 0x000fe20000410000 */
[----:B------:R-:W3:Y:S01]  /*10ba0*/  SHFL.IDX PT, R4, R6, RZ, 0x1c1f ;  /* 0x001c1fff06047589 */ /* 0x000ee200000e0000 */
[----:B----4-:R-:W-:Y:S02]  /*10bb0*/  FMUL.FTZ R29, R44, c[0x0][0x320] ;  /* 0x0000c8002c1d7a20 */ /* 0x010fe40000410000 */
[----:B------:R-:W-:Y:S03]  /*10bc0*/  IMAD R3, R242, -0x30, RZ ;  /* 0xffffffd0f2037824 */ /* 0x000fe600078e02ff */
[----:B------:R4:W3:Y:S01]  /*10bd0*/  MUFU.TANH R142, R23 ;  /* 0x00000017008e7308 */ /* 0x0008e20000002400 */
[----:B-1----:R-:W-:Y:S09]  /*10be0*/  FMUL.FTZ R30, R38, c[0x0][0x320] ;  /* 0x0000c800261e7a20 */ /* 0x002ff20000410000 */
[----:B------:R4:W1:Y:S01]  /*10bf0*/  MUFU.TANH R205, R24 ;  /* 0x0000001800cd7308 */ /* 0x0008620000002400 */
[----:B--2---:R-:W-:Y:S09]  /*10c00*/  FMUL.FTZ R31, R41, c[0x0][0x320] ;  /* 0x0000c800291f7a20 */ /* 0x004ff20000410000 */
[----:B------:R4:W2:Y:S10]  /*10c10*/  MUFU.TANH R193, R25 ;  /* 0x0000001900c17308 */ /* 0x0008b40000002400 */
[----:B------:R4:W1:Y:S10]  /*10c20*/  MUFU.TANH R206, R27 ;  /* 0x0000001b00ce7308 */ /* 0x0008740000002400 */
[----:B------:R-:W1:Y:S10]  /*10c30*/  MUFU.TANH R22, R22 ;  /* 0x0000001600167308 */ /* 0x000e740000002400 */
[----:B------:R-:W1:Y:S10]  /*10c40*/  MUFU.TANH R21, R21 ;  /* 0x0000001500157308 */ /* 0x000e740000002400 */
[----:B------:R-:W1:Y:S10]  /*10c50*/  MUFU.TANH R33, R33 ;  /* 0x0000002100217308 */ /* 0x000e740000002400 */
[----:B------:R-:W1:Y:S10]  /*10c60*/  MUFU.TANH R32, R32 ;  /* 0x0000002000207308 */ /* 0x000e740000002400 */
[----:B------:R-:W1:Y:S10]  /*10c70*/  MUFU.TANH R20, R20 ;  /* 0x0000001400147308 */ /* 0x000e740000002400 */
[----:B------:R-:W1:Y:S10]  /*10c80*/  MUFU.TANH R18, R18 ;  /* 0x0000001200127308 */ /* 0x000e740000002400 */
[----:B------:R-:W1:Y:S01]  /*10c90*/  MUFU.TANH R30, R30 ;  /* 0x0000001e001e7308 */ /* 0x000e620000002400 */
[C---:B---3--:R-:W-:Y:S02]  /*10ca0*/  IADD3 R7, -R12.reuse, 0x1, R3 ;  /* 0x000000010c077810 */ /* 0x048fe40007ffe103 */
[----:B------:R-:W-:Y:S02]  /*10cb0*/  IADD3 R8, -R12, R3, RZ ;  /* 0x000000030c087210 */ /* 0x000fe40007ffe1ff */
[----:B------:R-:W-:Y:S05]  /*10cc0*/  IADD3 R7, R7, c[0x0][0x1d0], RZ ;  /* 0x0000740007077a10 */ /* 0x000fea0007ffe0ff */
[----:B------:R-:W3:Y:S01]  /*10cd0*/  MUFU.TANH R26, R26 ;  /* 0x0000001a001a7308 */ /* 0x000ee20000002400 */
[----:B------:R-:W-:Y:S04]  /*10ce0*/  IADD3 R7, R7, -c[0x0][0x168], RZ ;  /* 0x80005a0007077a10 */ /* 0x000fe80007ffe0ff */
[C---:B------:R-:W-:Y:S02]  /*10cf0*/  IADD3 R5, R7.reuse, c[0x0][0x328], RZ ;  /* 0x0000ca0007057a10 */ /* 0x040fe40007ffe0ff */
[----:B------:R-:W-:Y:S03]  /*10d00*/  IADD3 R7, R7, UR6, RZ ;  /* 0x0000000607077c10 */ /* 0x000fe6000fffe0ff */
[----:B------:R-:W1:Y:S01]  /*10d10*/  MUFU.TANH R34, R34 ;  /* 0x0000002200227308 */ /* 0x000e620000002400 */
[-C--:B------:R-:W-:Y:S02]  /*10d20*/  IADD3 R2, R5, R4.reuse, RZ ;  /* 0x0000000405027210 */ /* 0x080fe40007ffe0ff */
[----:B------:R-:W-:Y:S07]  /*10d30*/  IADD3 R0, R7, R4, RZ ;  /* 0x0000000407007210 */ /* 0x000fee0007ffe0ff */
        /* <DEDUP_REMOVED lines=26> */
.L_x_495:
[----:B------:R-:W-:Y:S04]  /*10ee0*/  MOV R9, c[0x0][0x32c] ;  /* 0x0000cb0000097a02 */ /* 0x000fe80000000f00 */
[----:B------:R-:W-:Y:S11]  /*10ef0*/  ISETP.NE.AND P0, PT, R9, 0x1, PT ;  /* 0x000000010900780c */ /* 0x000ff60003f05270 */
[----:B------:R-:W-:Y:S02]  /*10f00*/  @!UPT UIADD3 URZ, URZ, URZ, URZ ;  /* 0x0000003f3f3ff290 */ /* 0x000fe4000fffe03f */
[----:B------:R-:W-:Y:S05]  /*10f10*/  @P0 IMAD.HI.U32 R9, R4, c[0x0][0x330], RZ ;  /* 0x0000cc0004090a27 */ /* 0x000fea00078e00ff */
[----:B------:R-:W-:Y:S02]  /*10f20*/  @P0 SHF.R.U32.HI R4, RZ, c[0x0][0x334], R9 ;  /* 0x0000cd00ff040a19 */ /* 0x000fe40000011609 */
.L_x_496:
[----:B------:R-:W-:Y:S05]  /*10f30*/  BSYNC B0 ;  /* 0x0000000000007941 */ /* 0x000fea0003800000 */
.L_x_494:
[----:B------:R-:W-:Y:S05]  /*10f40*/  IMAD R4, R4, c[0x0][0x32c], R8 ;  /* 0x0000cb0004047a24 */ /* 0x000fea00078e0208 */
[----:B------:R-:W-:Y:S02]  /*10f50*/  IADD3 R9, R4, c[0x0][0x32c], RZ ;  /* 0x0000cb0004097a10 */ /* 0x000fe40007ffe0ff */
[----:B------:R-:W-:Y:S02]  /*10f60*/  IMNMX R0, R0, R4, !PT ;  /* 0x0000000400007217 */ /* 0x000fe40007800200 */
[----:B------:R-:W-:Y:S02]  /*10f70*/  IMNMX R2, R2, R9, PT ;  /* 0x0000000902027217 */ /* 0x000fe40003800200 */
.L_x_493:
[C---:B--234-:R-:W-:Y:S02]  /*10f80*/  ISETP.GE.AND P0, PT, R3.reuse, 0x2, PT ;  /* 0x000000020300780c */ /* 0x05cfe40003f06270 */
[C---:B------:R-:W-:Y:S02]  /*10f90*/  ISETP.GE.AND P2, PT, R3.reuse, 0xa, PT ;  /* 0x0000000a0300780c */ /* 0x040fe40003f46270 */
[----:B------:R-:W-:Y:S02]  /*10fa0*/  P2R R14, PR, RZ, 0x1 ;  /* 0x00000001ff0e7803 */ /* 0x000fe40000000000 */
[----:B------:R-:W-:Y:S02]  /*10fb0*/  ISETP.GT.AND P0, PT, R0, 0x1, !P0 ;  /* 0x000000010000780c */ /* 0x000fe40004704270 */
[C---:B------:R-:W-:Y:S02]  /*10fc0*/  ISETP.GE.AND P1, PT, R3.reuse, 0x9, PT ;  /* 0x000000090300780c */ /* 0x040fe40003f26270 */
[----:B------:R-:W-:Y:S02]  /*10fd0*/  ISETP.LT.OR P0, PT, R2, 0x2, P0 ;  /* 0x000000020200780c */ /* 0x000fe40000701670 */
[----:B------:R-:W-:Y:S02]  /*10fe0*/  P2R R13, PR, RZ, 0x2 ;  /* 0x00000002ff0d7803 */ /* 0x000fe40000000000 */
[----:B------:R-:W-:Y:S02]  /*10ff0*/  FSEL R23, R196, -INF , !P0 ;  /* 0xff800000c4177808 */ /* 0x000fe40004000000 */
[C---:B------:R-:W-:Y:S02]  /*11000*/  ISETP.GT.AND P0, PT, R0.reuse, 0x9, !P2 ;  /* 0x000000090000780c */ /* 0x040fe40005704270 */
[----:B------:R-:W-:Y:S02]  /*11010*/  ISETP.GT.AND P1, PT, R0, 0x8, !P1 ;  /* 0x000000080000780c */ /* 0x000fe40004f24270 */
[----:B------:R-:W-:Y:S02]  /*11020*/  P2R R12, PR, RZ, 0x4 ;  /* 0x00000004ff0c7803 */ /* 0x000fe40000000000 */
[C---:B------:R-:W-:Y:S02]  /*11030*/  ISETP.LT.OR P0, PT, R2.reuse, 0xa, P0 ;  /* 0x0000000a0200780c */ /* 0x040fe40000701670 */
[C---:B------:R-:W-:Y:S02]  /*11040*/  ISETP.GE.AND P2, PT, R3.reuse, 0x11, PT ;  /* 0x000000110300780c */ /* 0x040fe40003f46270 */
[----:B------:R-:W-:Y:S02]  /*11050*/  ISETP.LT.OR P1, PT, R2, 0x9, P1 ;  /* 0x000000090200780c */ /* 0x000fe40000f21670 */
[----:B------:R-:W-:Y:S02]  /*11060*/  FSEL R24, R136, -INF , !P0 ;  /* 0xff80000088187808 */ /* 0x000fe40004000000 */
[----:B------:R-:W-:Y:S02]  /*11070*/  ISETP.GT.AND P0, PT, R0, 0x10, !P2 ;  /* 0x000000100000780c */ /* 0x000fe40005704270 */
[----:B------:R-:W-:Y:S02]  /*11080*/  FSEL R25, R140, -INF , !P1 ;  /* 0xff8000008c197808 */ /* 0x000fe40004800000 */
        /* <DEDUP_REMOVED lines=11> */
[C---:B------:R-:W-:Y:S02]  /*11140*/  ISETP.GE.AND P1, PT, R3.reuse, 0x1a, PT ;  /* 0x0000001a0300780c */ /* 0x040fe40003f26270 */
[----:B-1----:R-:W-:Y:S02]  /*11150*/  FSEL R200, R22, -INF , !P0 ;  /* 0xff80000016c87808 */ /* 0x002fe40004000000 */
[----:B------:R-:W-:Y:S02]  /*11160*/  ISETP.GT.AND P0, PT, R0, 0x19, !P1 ;  /* 0x000000190000780c */ /* 0x000fe40004f04270 */
[----:B------:R-:W-:Y:S02]  /*11170*/  P2R R4, PR, RZ, 0x2 ;  /* 0x00000002ff047803 */ /* 0x000fe40000000000 */
[----:B------:R-:W-:Y:S02]  /*11180*/  ISETP.LT.OR P0, PT, R2, 0x1a, P0 ;  /* 0x0000001a0200780c */ /* 0x000fe40000701670 */
[----:B------:R-:W-:Y:S02]  /*11190*/  ISETP.GE.AND P1, PT, R3, 0x21, PT ;  /* 0x000000210300780c */ /* 0x000fe40003f26270 */
[----:B------:R-:W-:Y:S02]  /*111a0*/  FSEL R203, R21, -INF , !P0 ;  /* 0xff80000015cb7808 */ /* 0x000fe40004000000 */
[----:B------:R-:W-:Y:S02]  /*111b0*/  ISETP.GT.AND P0, PT, R0, 0x20, !P1 ;  /* 0x000000200000780c */ /* 0x000fe40004f04270 */
[C---:B------:R-:W-:Y:S02]  /*111c0*/  ISETP.GE.AND P6, PT, R3.reuse, 0x22, PT ;  /* 0x000000220300780c */ /* 0x040fe40003fc6270 */
[----:B------:R-:W-:Y:S02]  /*111d0*/  ISETP.LT.OR P0, PT, R2, 0x21, P0 ;  /* 0x000000210200780c */ /* 0x000fe40000701670 */
[C---:B------:R-:W-:Y:S02]  /*111e0*/  ISETP.GE.AND P5, PT, R3.reuse, 0x29, PT ;  /* 0x000000290300780c */ /* 0x040fe40003fa6270 */
[----:B------:R-:W-:Y:S02]  /*111f0*/  FSEL R244, R20, -INF , !P0 ;  /* 0xff80000014f47808 */ /* 0x000fe40004000000 */
[----:B------:R-:W-:Y:S02]  /*11200*/  ISETP.GT.AND P0, PT, R0, 0x21, !P6 ;  /* 0x000000210000780c */ /* 0x000fe40007704270 */
[----:B------:R-:W-:Y:S02]  /*11210*/  P2R R11, PR, RZ, 0x4 ;  /* 0x00000004ff0b7803 */ /* 0x000fe40000000000 */
[----:B------:R-:W-:Y:S02]  /*11220*/  ISETP.LT.OR P0, PT, R2, 0x22, P0 ;  /* 0x000000220200780c */ /* 0x000fe40000701670 */
[----:B------:R-:W-:Y:S02]  /*11230*/  ISETP.GE.AND P2, PT, R3, 0x1, PT ;  /* 0x000000010300780c */ /* 0x000fe40003f46270 */
[----:B------:R-:W-:Y:S02]  /*11240*/  FSEL R245, R18, -INF , !P0 ;  /* 0xff80000012f57808 */ /* 0x000fe40004000000 */
[----:B------:R-:W-:Y:S04]  /*11250*/  ISETP.GT.AND P0, PT, R0, 0x28, !P5 ;  /* 0x000000280000780c */ /* 0x000fe80006f04270 */
[----:B------:R-:W-:Y:S04]  /*11260*/  ISETP.LT.OR P0, PT, R2, 0x29, P0 ;  /* 0x000000290200780c */ /* 0x000fe80000701670 */
[----:B------:R-:W-:Y:S02]  /*11270*/  FSEL R249, R15, -INF , !P0 ;  /* 0xff8000000ff97808 */ /* 0x000fe40004000000 */
[----:B------:R-:W-:Y:S02]  /*11280*/  ISETP.GT.AND P0, PT, R0, RZ, !P2 ;  /* 0x000000ff0000720c */ /* 0x000fe40005704270 */
[----:B------:R-:W-:Y:S02]  /*11290*/  P2R R15, PR, RZ, 0x4 ;  /* 0x00000004ff0f7803 */ /* 0x000fe40000000000 */
[----:B------:R-:W-:Y:S04]  /*112a0*/  ISETP.LT.OR P0, PT, R2, 0x1, P0 ;  /* 0x000000010200780c */ /* 0x000fe80000701670 */
[----:B------:R-:W-:Y:S02]  /*112b0*/  FSEL R18, R197, -INF , !P0 ;  /* 0xff800000c5127808 */ /* 0x000fe40004000000 */
[----:B------:R-:W-:Y:S02]  /*112c0*/  ISETP.GE.AND P0, PT, R3, 0x2a, PT ;  /* 0x0000002a0300780c */ /* 0x000fe40003f06270 */
[----:B------:R-:W1:Y:S02]  /*112d0*/  SHFL.IDX PT, R3, R6, 0x1, 0x1c1f ;  /* 0x003c1f0006037f89 */ /* 0x000e6400000e0000 */
[----:B------:R-:W-:Y:S04]  /*112e0*/  ISETP.GT.AND P2, PT, R0, 0x29, !P0 ;  /* 0x000000290000780c */ /* 0x000fe80004744270 */
[----:B------:R-:W-:Y:S04]  /*112f0*/  ISETP.LT.OR P2, PT, R2, 0x2a, P2 ;  /* 0x0000002a0200780c */ /* 0x000fe80001741670 */
[----:B------:R-:W-:Y:S02]  /*11300*/  FSEL R248, R16, -INF , !P2 ;  /* 0xff80000010f87808 */ /* 0x000fe40005000000 */
[----:B------:R-:W-:Y:S01]  /*11310*/  PLOP3.LUT P2, PT, PT, PT, UP2, 0x40, 0x0 ;  /* 0x000000000000781c */ /* 0x000fe20003f4e828 */
[--C-:B-1----:R-:W-:Y:S02]  /*11320*/  IMAD.IADD R2, R5, 0x1, R3.reuse ;  /* 0x0000000105027824 */ /* 0x102fe400078e0203 */
[----:B------:R-:W-:Y:S10]  /*11330*/  IMAD.IADD R0, R7, 0x1, R3 ;  /* 0x0000000107007824 */ /* 0x000ff400078e0203 */
        /* <DEDUP_REMOVED lines=15> */
.L_x_499:
[----:B------:R-:W-:Y:S04]  /*11430*/  MOV R16, c[0x0][0x32c] ;  /* 0x0000cb0000107a02 */ /* 0x000fe80000000f00 */
[----:B------:R-:W-:Y:S11]  /*11440*/  ISETP.NE.AND P2, PT, R16, 0x1, PT ;  /* 0x000000011000780c */ /* 0x000ff60003f45270 */
[----:B------:R-:W-:Y:S02]  /*11450*/  @!UPT UIADD3 URZ, URZ, URZ, URZ ;  /* 0x0000003f3f3ff290 */ /* 0x000fe4000fffe03f */
[----:B------:R-:W-:Y:S05]  /*11460*/  @P2 IMAD.HI.U32 R16, R3, c[0x0][0x330], RZ ;  /* 0x0000cc0003102a27 */ /* 0x000fea00078e00ff */
[----:B------:R-:W-:Y:S02]  /*11470*/  @P2 SHF.R.U32.HI R3, RZ, c[0x0][0x334], R16 ;  /* 0x0000cd00ff032a19 */ /* 0x000fe40000011610 */
.L_x_500:
[----:B------:R-:W-:Y:S05]  /*11480*/  BSYNC B0 ;  /* 0x0000000000007941 */ /* 0x000fea0003800000 */
.L_x_498:
[----:B------:R-:W-:Y:S05]  /*11490*/  IMAD R3, R3, c[0x0][0x32c], R8 ;  /* 0x0000cb0003037a24 */ /* 0x000fea00078e0208 */
[----:B------:R-:W-:Y:S02]  /*114a0*/  IADD3 R16, R3, c[0x0][0x32c], RZ ;  /* 0x0000cb0003107a10 */ /* 0x000fe40007ffe0ff */
[----:B------:R-:W-:Y:S02]  /*114b0*/  IMNMX R0, R0, R3, !PT ;  /* 0x0000000300007217 */ /* 0x000fe40007800200 */
[----:B------:R-:W-:Y:S02]  /*114c0*/  IMNMX R2, R2, R16, PT ;  /* 0x0000001002027217 */ /* 0x000fe40003800200 */
.L_x_497:
        /* <DEDUP_REMOVED lines=64> */
.L_x_503:
[----:B------:R-:W-:Y:S04]  /*118d0*/  MOV R16, c[0x0][0x32c] ;  /* 0x0000cb0000107a02 */ /* 0x000fe80000000f00 */
[----:B------:R-:W-:Y:S11]  /*118e0*/  ISETP.NE.AND P2, PT, R16, 0x1, PT ;  /* 0x000000011000780c */ /* 0x000ff60003f45270 */
[----:B------:R-:W-:Y:S02]  /*118f0*/  @!UPT UIADD3 URZ, URZ, URZ, URZ ;  /* 0x0000003f3f3ff290 */ /* 0x000fe4000fffe03f */
[----:B------:R-:W-:Y:S05]  /*11900*/  @P2 IMAD.HI.U32 R16, R3, c[0x0][0x330], RZ ;  /* 0x0000cc0003102a27 */ /* 0x000fea00078e00ff */
[----:B------:R-:W-:Y:S02]  /*11910*/  @P2 SHF.R.U32.HI R3, RZ, c[0x0][0x334], R16 ;  /* 0x0000cd00ff032a19 */ /* 0x000fe40000011610 */
.L_x_504:
[----:B------:R-:W-:Y:S05]  /*11920*/  BSYNC B0 ;  /* 0x0000000000007941 */ /* 0x000fea0003800000 */
.L_x_502:
[----:B------:R-:W-:Y:S05]  /*11930*/  IMAD R3, R3, c[0x0][0x32c], R8 ;  /* 0x0000cb0003037a24 */ /* 0x000fea00078e0208 */
[----:B------:R-:W-:Y:S02]  /*11940*/  IADD3 R16, R3, c[0x0][0x32c], RZ ;  /* 0x0000cb0003107a10 */ /* 0x000fe40007ffe0ff */
[----:B------:R-:W-:Y:S02]  /*11950*/  IMNMX R0, R0, R3, !PT ;  /* 0x0000000300007217 */ /* 0x000fe40007800200 */
[----:B------:R-:W-:Y:S02]  /*11960*/  IMNMX R2, R2, R16, PT ;  /* 0x0000001002027217 */ /* 0x000fe40003800200 */
.L_x_501:
        /* <DEDUP_REMOVED lines=64> */
.L_x_507:
[----:B------:R-:W-:Y:S04]  /*11d70*/  MOV R5, c[0x0][0x32c] ;  /* 0x0000cb0000057a02 */ /* 0x000fe80000000f00 */
[----:B------:R-:W-:Y:S11]  /*11d80*/  ISETP.NE.AND P2, PT, R5, 0x1, PT ;  /* 0x000000010500780c */ /* 0x000ff60003f45270 */
[----:B------:R-:W-:Y:S02]  /*11d90*/  @!UPT UIADD3 URZ, URZ, URZ, URZ ;  /* 0x0000003f3f3ff290 */ /* 0x000fe4000fffe03f */
[----:B------:R-:W-:Y:S05]  /*11da0*/  @P2 IMAD.HI.U32 R5, R3, c[0x0][0x330], RZ ;  /* 0x0000cc0003052a27 */ /* 0x000fea00078e00ff */
[----:B------:R-:W-:Y:S02]  /*11db0*/  @P2 SHF.R.U32.HI R3, RZ, c[0x0][0x334], R5 ;  /* 0x0000cd00ff032a19 */ /* 0x000fe40000011605 */
.L_x_508:
[----:B------:R-:W-:Y:S05]  /*11dc0*/  BSYNC B0 ;  /* 0x0000000000007941 */ /* 0x000fea0003800000 */
.L_x_506:
[----:B------:R-:W-:Y:S05]  /*11dd0*/  IMAD R8, R3, c[0x0][0x32c], R8 ;  /* 0x0000cb0003087a24 */ /* 0x000fea00078e0208 */
[----:B------:R-:W-:Y:S02]  /*11de0*/  IADD3 R3, R8, c[0x0][0x32c], RZ ;  /* 0x0000cb0008037a10 */ /* 0x000fe40007ffe0ff */
[----:B------:R-:W-:Y:S02]  /*11df0*/  IMNMX R0, R0, R8, !PT ;  /* 0x0000000800007217 */ /* 0x000fe40007800200 */
[----:B------:R-:W-:Y:S02]  /*11e00*/  IMNMX R2, R2, R3, PT ;  /* 0x0000000302027217 */ /* 0x000fe40003800200 */
.L_x_505:
[----:B------:R-:W-:Y:S01]  /*11e10*/  ISETP.NE.AND P2, PT, R15, RZ, PT ;  /* 0x000000ff0f00720c */ /* 0x000fe20003f45270 */
[----:B------:R-:W-:Y:S01]  /*11e20*/  LDSM.16.MT88.4 R36, [R226+0x100] ;  /* 0x00010000e224783b */ /* 0x000fe20000004200 */
[----:B------:R-:W-:Y:S02]  /*11e30*/  FMNMX.FTZ R137, R18, R132, !PT ;  /* 0x0000008412897209 */ /* 0x000fe40007810000 */
[----:B------:R-:W-:Y:S02]  /*11e40*/  ISETP.GT.AND P2, PT, R0, RZ, !P2 ;  /* 0x000000ff0000720c */ /* 0x000fe40005744270 */
        /* <DEDUP_REMOVED lines=32> */
[----:B------:R-:W-:Y:S01]  /*12050*/  ISETP.GT.AND P2, PT, R0, 0x10, !P2 ;  /* 0x000000100000780c */ /* 0x000fe20005744270 */
[----:B------:R-:W1:Y:S01]  /*12060*/  SHFL.BFLY PT, R6, R137, 0x2, 0x1f ;  /* 0x0c401f0089067f89 */ /* 0x000e6200000e0000 */
        /* <DEDUP_REMOVED lines=14> */
[----:B-1----:R-:W-:Y:S02]  /*12150*/  FMNMX.FTZ R137, R137, R6, !PT ;  /* 0x0000000689897209 */ /* 0x002fe40007810000 */
[----:B------:R-:W-:Y:S01]  /*12160*/  ISETP.LT.OR P2, PT, R2, 0x19, P2 ;  /* 0x000000190200780c */ /* 0x000fe20001741670 */
[----:B------:R-:W1:Y:S01]  /*12170*/  SHFL.BFLY PT, R6, R3, 0x2, 0x1f ;  /* 0x0c401f0003067f89 */ /* 0x000e6200000e0000 */
[----:B------:R-:W-:Y:S02]  /*12180*/  ISETP.GT.AND P1, PT, R0, 0x20, !P1 ;  /* 0x000000200000780c */ /* 0x000fe40004f24270 */
[----:B------:R-:W-:Y:S02]  /*12190*/  FSEL R211, R192, -INF , !P2 ;  /* 0xff800000c0d37808 */ /* 0x000fe40005000000 */
[----:B------:R-:W-:Y:S02]  /*121a0*/  ISETP.NE.AND P2, PT, R4, RZ, PT ;  /* 0x000000ff0400720c */ /* 0x000fe40003f45270 */
[----:B------:R-:W-:Y:S01]  /*121b0*/  FMNMX.FTZ R4, R16, R138, !PT ;  /* 0x0000008a10047209 */ /* 0x000fe20007810000 */
[----:B------:R-:W2:Y:S01]  /*121c0*/  SHFL.BFLY PT, R8, R137, 0x1, 0x1f ;  /* 0x0c201f0089087f89 */ /* 0x000ea200000e0000 */
[----:B------:R-:W-:Y:S02]  /*121d0*/  ISETP.GT.AND P2, PT, R0, 0x19, !P2 ;  /* 0x000000190000780c */ /* 0x000fe40005744270 */
[----:B------:R-:W-:Y:S02]  /*121e0*/  FMNMX.FTZ R4, R20, R4, !PT ;  /* 0x0000000414047209 */ /* 0x000fe40007810000 */
[----:B------:R-:W-:Y:S02]  /*121f0*/  ISETP.LT.OR P2, PT, R2, 0x1a, P2 ;  /* 0x0000001a0200780c */ /* 0x000fe40001741670 */
[----:B------:R-:W-:Y:S02]  /*12200*/  FMNMX.FTZ R4, R19, R4, !PT ;  /* 0x0000000413047209 */ /* 0x000fe40007810000 */
[----:B------:R-:W-:Y:S02]  /*12210*/  FSEL R206, R214, -INF , !P2 ;  /* 0xff800000d6ce7808 */ /* 0x000fe40005000000 */
[----:B------:R-:W-:Y:S02]  /*12220*/  FMNMX.FTZ R4, R26, R4, !PT ;  /* 0x000000041a047209 */ /* 0x000fe40007810000 */
[----:B------:R-:W-:Y:S02]  /*12230*/  ISETP.LT.OR P1, PT, R2, 0x21, P1 ;  /* 0x000000210200780c */ /* 0x000fe40000f21670 */
[----:B------:R-:W-:Y:S02]  /*12240*/  FMNMX.FTZ R4, R202, R4, !PT ;  /* 0x00000004ca047209 */ /* 0x000fe40007810000 */
[----:B-1----:R-:W-:Y:S02]  /*12250*/  FMNMX.FTZ R3, R3, R6, !PT ;  /* 0x0000000603037209 */ /* 0x002fe40007810000 */
[----:B------:R-:W-:Y:S02]  /*12260*/  FMNMX.FTZ R4, R205, R4, !PT ;  /* 0x00000004cd047209 */ /* 0x000fe40007810000 */
[----:B------:R-:W-:Y:S01]  /*12270*/  FMNMX.FTZ R6, R5, R139, !PT ;  /* 0x0000008b05067209 */ /* 0x000fe20007810000 */
[----:B------:R-:W1:Y:S01]  /*12280*/  SHFL.BFLY PT, R136, R3, 0x1, 0x1f ;  /* 0x0c201f0003887f89 */ /* 0x000e6200000e0000 */
[----:B------:R-:W-:Y:S02]  /*12290*/  FMNMX.FTZ R4, R208, R4, !PT ;  /* 0x00000004d0047209 */ /* 0x000fe40007810000 */
[----:B------:R-:W-:Y:S02]  /*122a0*/  FMNMX.FTZ R6, R7, R6, !PT ;  /* 0x0000000607067209 */ /* 0x000fe40007810000 */
[----:B------:R-:W-:Y:S02]  /*122b0*/  FMNMX.FTZ R4, R210, R4, !PT ;  /* 0x00000004d2047209 */ /* 0x000fe40007810000 */
[----:B------:R-:W-:Y:S02]  /*122c0*/  FMNMX.FTZ R6, R13, R6, !PT ;  /* 0x000000060d067209 */ /* 0x000fe40007810000 */
[----:B------:R-:W-:Y:S02]  /*122d0*/  FMNMX.FTZ R4, R215, R4, !PT ;  /* 0x00000004d7047209 */ /* 0x000fe40007810000 */
[----:B--2---:R-:W-:Y:S02]  /*122e0*/  FMNMX.FTZ R137, R137, R8, !PT ;  /* 0x0000000889897209 */ /* 0x004fe40007810000 */
[----:B------:R-:W-:Y:S02]  /*122f0*/  FMNMX.FTZ R4, R216, R4, !PT ;  /* 0x00000004d8047209 */ /* 0x000fe40007810000 */
[----:B------:R-:W-:Y:S01]  /*12300*/  ISETP.GT.AND P6, PT, R0, 0x21, !P6 ;  /* 0x000000210000780c */ /* 0x000fe200077c4270 */
[----:B------:R-:W-:Y:S01]  /*12310*/  FMUL.FTZ R141, R137, c[0x0][0x2d0] ;  /* 0x0000b400898d7a20 */ /* 0x000fe20000410000 */
[----:B------:R-:W-:Y:S02]  /*12320*/  FMNMX.FTZ R4, R250, R4, !PT ;  /* 0x00000004fa047209 */ /* 0x000fe40007810000 */
[----:B------:R-:W-:Y:S02]  /*12330*/  FSEL R213, R42, -INF , !P1 ;  /* 0xff8000002ad57808 */ /* 0x000fe40004800000 */
[----:B------:R-:W-:Y:S02]  /*12340*/  FMNMX.FTZ R4, R219, R4, !PT ;  /* 0x00000004db047209 */ /* 0x000fe40007810000 */
[----:B------:R-:W-:Y:S02]  /*12350*/  ISETP.GT.AND P5, PT, R0, 0x28, !P5 ;  /* 0x000000280000780c */ /* 0x000fe40006fa4270 */
[----:B-1----:R-:W-:Y:S01]  /*12360*/  FMNMX.FTZ R136, R3, R136, !PT ;  /* 0x0000008803887209 */ /* 0x002fe20007810000 */
[----:B------:R-:W1:Y:S01]  /*12370*/  SHFL.BFLY PT, R8, R4, 0x2, 0x1f ;  /* 0x0c401f0004087f89 */ /* 0x000e6200000e0000 */
[----:B------:R-:W-:Y:S02]  /*12380*/  FMNMX.FTZ R3, R12, R6, !PT ;  /* 0x000000060c037209 */ /* 0x000fe40007810000 */
[----:B------:R-:W-:Y:S01]  /*12390*/  ISETP.GT.AND P0, PT, R0, 0x29, !P0 ;  /* 0x000000290000780c */ /* 0x000fe20004704270 */
[----:B------:R-:W-:Y:S01]  /*123a0*/  FMUL.FTZ R142, R136, c[0x0][0x2d0] ;  /* 0x0000b400888e7a20 */ /* 0x000fe20000410000 */
[----:B------:R-:W-:Y:S02]  /*123b0*/  FMNMX.FTZ R3, R207, R3, !PT ;  /* 0x00000003cf037209 */ /* 0x000fe40007810000 */
[C---:B------:R-:W-:Y:S02]  /*123c0*/  ISETP.LT.OR P6, PT, R2.reuse, 0x22, P6 ;  /* 0x000000220200780c */ /* 0x040fe400037c1670 */
[----:B------:R-:W-:Y:S02]  /*123d0*/  FMNMX.FTZ R3, R209, R3, !PT ;  /* 0x00000003d1037209 */ /* 0x000fe40007810000 */
[----:B------:R-:W-:Y:S02]  /*123e0*/  FSEL R212, R43, -INF , !P6 ;  /* 0xff8000002bd47808 */ /* 0x000fe40007000000 */
[----:B------:R-:W-:Y:S02]  /*123f0*/  FMNMX.FTZ R3, R211, R3, !PT ;  /* 0x00000003d3037209 */ /* 0x000fe40007810000 */
[----:B------:R-:W-:Y:S02]  /*12400*/  ISETP.LT.OR P5, PT, R2, 0x29, P5 ;  /* 0x000000290200780c */ /* 0x000fe40002fa1670 */
[----:B------:R-:W-:Y:S02]  /*12410*/  FMNMX.FTZ R0, R206, R3, !PT ;  /* 0x00000003ce007209 */ /* 0x000fe40007810000 */
[----:B------:R-:W-:Y:S02]  /*12420*/  FSETP.NEU.FTZ.AND P1, PT, R136, -INF , PT ;  /* 0xff8000008800780b */ /* 0x000fe40003f3d000 */
[----:B------:R-:W-:Y:S02]  /*12430*/  FMNMX.FTZ R0, R213, R0, !PT ;  /* 0x00000000d5007209 */ /* 0x000fe40007810000 */
[----:B------:R-:W-:Y:S02]  /*12440*/  FSEL R214, R46, -INF , !P5 ;  /* 0xff8000002ed67808 */ /* 0x000fe40006800000 */
[----:B-1----:R-:W-:Y:S02]  /*12450*/  FMNMX.FTZ R4, R4, R8, !PT ;  /* 0x0000000804047209 */ /* 0x002fe40007810000 */
[----:B------:R-:W-:Y:S02]  /*12460*/  ISETP.LT.OR P0, PT, R2, 0x2a, P0 ;  /* 0x0000002a0200780c */ /* 0x000fe40000701670 */
[----:B------:R-:W-:Y:S01]  /*12470*/  FMNMX.FTZ R0, R212, R0, !PT ;  /* 0x00000000d4007209 */ /* 0x000fe20007810000 */
[----:B------:R-:W1:Y:S01]  /*12480*/  SHFL.BFLY PT, R135, R4, 0x1, 0x1f ;  /* 0x0c201f0004877f89 */ /* 0x000e6200000e0000 */
        /* <DEDUP_REMOVED lines=14> */
[----:B------:R-:W-:Y:S01]  /*12570*/  MUFU.EX2 R30, R21 ;  /* 0x00000015001e7308 */ /* 0x000fe20000000800 */
[--C-:B------:R-:W-:Y:S02]  /*12580*/  FFMA.FTZ R24, R24, c[0x0][0x2d0], -R141.reuse ;  /* 0x0000b40018187a23 */ /* 0x100fe4000001088d */
[----:B------:R-:W-:Y:S01]  /*12590*/  FFMA.FTZ R18, R18, c[0x0][0x2d0], -R141 ;  /* 0x0000b40012127a23 */ /* 0x000fe2000001088d */
[----:B-1----:R-:W-:Y:S04]  /*125a0*/  FMNMX.FTZ R135, R4, R135, !PT ;  /* 0x0000008704877209 */ /* 0x002fe80007810000 */
[C---:B------:R-:W-:Y:S01]  /*125b0*/  FSETP.NEU.FTZ.AND P0, PT, R135.reuse, -INF , PT ;  /* 0xff8000008700780b */ /* 0x040fe20003f1d000 */
[----:B------:R-:W-:Y:S01]  /*125c0*/  FMUL.FTZ R143, R135, c[0x0][0x2d0] ;  /* 0x0000b400878f7a20 */ /* 0x000fe20000410000 */
[----:B------:R-:W-:Y:S04]  /*125d0*/  MUFU.EX2 R29, R23 ;  /* 0x00000017001d7308 */ /* 0x000fe80000000800 */
[----:B------:R-:W-:Y:S02]  /*125e0*/  FSEL R143, R143, RZ, P0 ;  /* 0x000000ff8f8f7208 */ /* 0x000fe40000000000 */
[----:B--2---:R-:W-:Y:S03]  /*125f0*/  FMNMX.FTZ R3, R0, R2, !PT ;  /* 0x0000000200037209 */ /* 0x004fe60007810000 */
[--C-:B------:R-:W-:Y:S01]  /*12600*/  FFMA.FTZ R2, R26, c[0x0][0x2d0], -R143.reuse ;  /* 0x0000b4001a027a23 */ /* 0x100fe2000001088f */
[----:B------:R-:W-:Y:S01]  /*12610*/  FSEL R0, R137, RZ, P2 ;  /* 0x000000ff89007208 */ /* 0x000fe20001000000 */
[--C-:B------:R-:W-:Y:S01]  /*12620*/  FFMA.FTZ R20, R20, c[0x0][0x2d0], -R143.reuse ;  /* 0x0000b40014147a23 */ /* 0x100fe2000001088f */
[----:B------:R-:W1:Y:S01]  /*12630*/  MUFU.EX2 R252, R22 ;  /* 0x0000001600fc7308 */ /* 0x000e620000000800 */
[----:B------:R-:W2:Y:S01]  /*12640*/  SHFL.BFLY PT, R4, R3, 0x1, 0x1f ;  /* 0x0c201f0003047f89 */ /* 0x000ea200000e0000 */
[--C-:B------:R-:W-:Y:S02]  /*12650*/  FFMA.FTZ R16, R16, c[0x0][0x2d0], -R143.reuse ;  /* 0x0000b40010107a23 */ /* 0x100fe4000001088f */
[----:B------:R-:W-:Y:S02]  /*12660*/  FADD.FTZ R0, -R0, R132 ;  /* 0x0000008400007221 */ /* 0x000fe40000010100 */
[----:B------:R-:W-:Y:S02]  /*12670*/  FFMA.FTZ R19, R19, c[0x0][0x2d0], -R143 ;  /* 0x0000b40013137a23 */ /* 0x000fe4000001088f */
[----:B------:R-:W-:Y:S02]  /*12680*/  FMUL.FTZ R0, R0, c[0x0][0x2d0] ;  /* 0x0000b40000007a20 */ /* 0x000fe40000410000 */
[----:B------:R3:W-:Y:S10]  /*12690*/  MUFU.EX2 R220, R2 ;  /* 0x0000000200dc7308 */ /* 0x0007f40000000800 */
[----:B------:R4:W5:Y:S01]  /*126a0*/  MUFU.EX2 R133, R0 ;  /* 0x0000000000857308 */ /* 0x0009620000000800 */
[----:B-1----:R-:W-:Y:S02]  /*126b0*/  F2FP.PACK_AB R195, R49, R252 ;  /* 0x000000fc31c3723e */ /* 0x002fe400000000ff */
[----:B--2---:R-:W-:Y:S07]  /*126c0*/  FMNMX.FTZ R3, R3, R4, !PT ;  /* 0x0000000403037209 */ /* 0x004fee0007810000 */
[----:B------:R1:W-:Y:S01]  /*126d0*/  MUFU.EX2 R31, R20 ;  /* 0x00000014001f7308 */ /* 0x0003e20000000800 */
[----:B---3--:R-:W-:Y:S05]  /*126e0*/  FSEL R2, R136, RZ, P1 ;  /* 0x000000ff88027208 */ /* 0x008fea0000800000 */
[----:B------:R-:W-:Y:S04]  /*126f0*/  FADD.FTZ R2, -R2, R134 ;  /* 0x0000008602027221 */ /* 0x000fe80000010100 */
[----:B------:R-:W-:Y:S01]  /*12700*/  MUFU.EX2 R28, R25 ;  /* 0x00000019001c7308 */ /* 0x000fe20000000800 */
[----:B------:R-:W-:Y:S02]  /*12710*/  FMUL.FTZ R134, R3, c[0x0][0x2d0] ;  /* 0x0000b40003867a20 */ /* 0x000fe40000410000 */
[----:B------:R-:W-:Y:S01]  /*12720*/  FMUL.FTZ R2, R2, c[0x0][0x2d0] ;  /* 0x0000b40002027a20 */ /* 0x000fe20000410000 */
[----:B----4-:R-:W-:Y:S01]  /*12730*/  FSEL R0, R135, RZ, P0 ;  /* 0x000000ff87007208 */ /* 0x010fe20000000000 */
[----:B-----5:R-:W-:Y:S01]  /*12740*/  FMUL.FTZ R33, R133, R173 ;  /* 0x000000ad85217220 */ /* 0x020fe20000410000 */
[----:B------:R-:W-:Y:S01]  /*12750*/  FSETP.NEU.FTZ.AND P0, PT, R3, -INF , PT ;  /* 0xff8000000300780b */ /* 0x000fe20003f1d000 */
[C---:B------:R-:W-:Y:S02]  /*12760*/  FMUL.FTZ R52, R133.reuse, R52 ;  /* 0x0000003485347220 */ /* 0x040fe40000410000 */
[----:B------:R-:W-:Y:S01]  /*12770*/  FADD.FTZ R0, -R0, R138 ;  /* 0x0000008a00007221 */ /* 0x000fe20000010100 */
[----:B------:R-:W2:Y:S01]  /*12780*/  MUFU.EX2 R132, R2 ;  /* 0x0000000200847308 */ /* 0x000ea20000000800 */
[----:B------:R-:W-:Y:S01]  /*12790*/  FSEL R134, R134, RZ, P0 ;  /* 0x000000ff86867208 */ /* 0x000fe20000000000 */
[----:B------:R-:W-:Y:S02]  /*127a0*/  FMUL.FTZ R53, R133, R53 ;  /* 0x0000003585357220 */ /* 0x000fe40000410000 */
[----:B------:R-:W-:Y:S01]  /*127b0*/  FMUL.FTZ R0, R0, c[0x0][0x2d0] ;  /* 0x0000b40000007a20 */ /* 0x000fe20000410000 */
[----:B-1----:R-:W1:Y:S01]  /*127c0*/  LDSM.16.MT88.4 R20, [R225+0x100] ;  /* 0x00010000e114783b */ /* 0x002e620000004200 */
[--C-:B------:R-:W-:Y:S02]  /*127d0*/  FFMA.FTZ R4, R12, c[0x0][0x2d0], -R134.reuse ;  /* 0x0000b4000c047a23 */ /* 0x100fe40000010886 */
[--C-:B------:R-:W-:Y:S02]  /*127e0*/  FFMA.FTZ R5, R5, c[0x0][0x2d0], -R134.reuse ;  /* 0x0000b40005057a23 */ /* 0x100fe40000010886 */
[----:B------:R3:W4:Y:S01]  /*127f0*/  MUFU.EX2 R2, R0 ;  /* 0x0000000000027308 */ /* 0x0007220000000800 */
[C---:B------:R-:W-:Y:S02]  /*12800*/  FMUL.FTZ R64, R133.reuse, R64 ;  /* 0x0000004085407220 */ /* 0x040fe40000410000 */
[C---:B------:R-:W-:Y:S02]  /*12810*/  FMUL.FTZ R65, R133.reuse, R65 ;  /* 0x0000004185417220 */ /* 0x040fe40000410000 */
[C---:B------:R-:W-:Y:S02]  /*12820*/  FMUL.FTZ R68, R133.reuse, R68 ;  /* 0x0000004485447220 */ /* 0x040fe40000410000 */
[C---:B------:R-:W-:Y:S02]  /*12830*/  FMUL.FTZ R69, R133.reuse, R69 ;  /* 0x0000004585457220 */ /* 0x040fe40000410000 */
[C---:B------:R-:W-:Y:S01]  /*12840*/  FMUL.FTZ R80, R133.reuse, R80 ;  /* 0x0000005085507220 */ /* 0x040fe20000410000 */
[----:B------:R-:W5:Y:S01]  /*12850*/  MUFU.EX2 R32, R17 ;  /* 0x0000001100207308 */ /* 0x000f620000000800 */
[C---:B------:R-:W-:Y:S02]  /*12860*/  FMUL.FTZ R81, R133.reuse, R81 ;  /* 0x0000005185517220 */ /* 0x040fe40000410000 */
[----:B------:R-:W-:Y:S02]  /*12870*/  FMUL.FTZ R84, R133, R84 ;  /* 0x0000005485547220 */ /* 0x000fe40000410000 */
[C---:B--2---:R-:W-:Y:S02]  /*12880*/  FMUL.FTZ R6, R132.reuse, R146 ;  /* 0x0000009284067220 */ /* 0x044fe40000410000 */
[C---:B------:R-:W-:Y:S02]  /*12890*/  FMUL.FTZ R34, R132.reuse, R174 ;  /* 0x000000ae84227220 */ /* 0x040fe40000410000 */
[C---:B------:R-:W-:Y:S01]  /*128a0*/  FMUL.FTZ R35, R132.reuse, R175 ;  /* 0x000000af84237220 */ /* 0x040fe20000410000 */
[----:B------:R-:W2:Y:S01]  /*128b0*/  MUFU.EX2 R48, R24 ;  /* 0x0000001800307308 */ /* 0x000ea20000000800 */
[----:B------:R-:W-:Y:S01]  /*128c0*/  MOV R175, R252 ;  /* 0x000000fc00af7202 */ /* 0x000fe20000000f00 */
[C---:B------:R-:W-:Y:S02]  /*128d0*/  FMUL.FTZ R54, R132.reuse, R54 ;  /* 0x0000003684367220 */ /* 0x040fe40000410000 */
[--C-:B---3--:R-:W-:Y:S02]  /*128e0*/  FFMA.FTZ R0, R7, c[0x0][0x2d0], -R134.reuse ;  /* 0x0000b40007007a23 */ /* 0x108fe40000010886 */
[----:B------:R-:W-:Y:S02]  /*128f0*/  FMUL.FTZ R7, R132, R147 ;  /* 0x0000009384077220 */ /* 0x000fe40000410000 */
[C---:B----4-:R-:W-:Y:S02]  /*12900*/  FMUL.FTZ R8, R2.reuse, R148 ;  /* 0x0000009402087220 */ /* 0x050fe40000410000 */
[----:B------:R-:W3:Y:S01]  /*12910*/  MUFU.EX2 R50, R0 ;  /* 0x0000000000327308 */ /* 0x000ee20000000800 */
[C---:B------:R-:W-:Y:S02]  /*12920*/  FMUL.FTZ R9, R2.reuse, R149 ;  /* 0x0000009502097220 */ /* 0x040fe40000410000 */
[----:B------:R-:W-:Y:S01]  /*12930*/  FMUL.FTZ R12, R2, R152 ;  /* 0x00000098020c7220 */ /* 0x000fe20000410000 */
[----:B-----5:R-:W-:Y:S01]  /*12940*/  MOV R138, R32 ;  /* 0x00000020008a7202 */ /* 0x020fe20000000f00 */
[C---:B------:R-:W-:Y:S01]  /*12950*/  FMUL.FTZ R17, R133.reuse, R157 ;  /* 0x0000009d85117220 */ /* 0x040fe20000410000 */
[----:B------:R-:W-:Y:S01]  /*12960*/  MOV R157, R29 ;  /* 0x0000001d009d7202 */ /* 0x000fe20000000f00 */
[----:B------:R-:W-:Y:S01]  /*12970*/  FMUL.FTZ R32, R133, R172 ;  /* 0x000000ac85207220 */ /* 0x000fe20000410000 */
[----:B------:R-:W-:Y:S01]  /*12980*/  F2FP.PACK_AB R193, R30, R138 ;  /* 0x0000008a1ec1723e */ /* 0x000fe200000000ff */
[C---:B------:R-:W-:Y:S01]  /*12990*/  FMUL.FTZ R44, R2.reuse, R184 ;  /* 0x000000b8022c7220 */ /* 0x040fe20000410000 */
[----:B------:R-:W4:Y:S01]  /*129a0*/  MUFU.EX2 R221, R5 ;  /* 0x0000000500dd7308 */ /* 0x000f220000000800 */
[C---:B------:R-:W-:Y:S02]  /*129b0*/  FMUL.FTZ R40, R2.reuse, R180 ;  /* 0x000000b402287220 */ /* 0x040fe40000410000 */
[----:B------:R-:W-:Y:S01]  /*129c0*/  FMUL.FTZ R41, R2, R181 ;  /* 0x000000b502297220 */ /* 0x000fe20000410000 */
[----:B--2---:R-:W-:Y:S01]  /*129d0*/  F2FP.PACK_AB R194, R48, R28 ;  /* 0x0000001c30c2723e */ /* 0x004fe200000000ff */
[----:B------:R-:W-:Y:S01]  /*129e0*/  FMUL.FTZ R45, R2, R185 ;  /* 0x000000b9022d7220 */ /* 0x000fe20000410000 */
[----:B------:R-:W-:Y:S01]  /*129f0*/  MOV R185, R251 ;  /* 0x000000fb00b97202 */ /* 0x000fe20000000f00 */
[----:B------:R-:W-:Y:S01]  /*12a00*/  FMUL.FTZ R55, R132, R55 ;  /* 0x0000003784377220 */ /* 0x000fe20000410000 */
[----:B------:R-:W-:Y:S01]  /*12a10*/  MOV R181, R157 ;  /* 0x0000009d00b57202 */ /* 0x000fe20000000f00 */
[C---:B------:R-:W-:Y:S01]  /*12a20*/  FMUL.FTZ R56, R2.reuse, R56 ;  /* 0x0000003802387220 */ /* 0x040fe20000410000 */
[----:B------:R2:W-:Y:S01]  /*12a30*/  MUFU.EX2 R24, R4 ;  /* 0x0000000400187308 */ /* 0x0005e20000000800 */
[C---:B------:R-:W-:Y:S02]  /*12a40*/  FMUL.FTZ R57, R2.reuse, R57 ;  /* 0x0000003902397220 */ /* 0x040fe40000410000 */
[C---:B------:R-:W-:Y:S01]  /*12a50*/  FMUL.FTZ R60, R2.reuse, R60 ;  /* 0x0000003c023c7220 */ /* 0x040fe20000410000 */
[----:B---3--:R-:W-:Y:S01]  /*12a60*/  MOV R173, R50 ;  /* 0x0000003200ad7202 */ /* 0x008fe20000000f00 */
[----:B------:R-:W-:Y:S02]  /*12a70*/  FFMA.FTZ R0, R13, c[0x0][0x2d0], -R134 ;  /* 0x0000b4000d007a23 */ /* 0x000fe40000010886 */
[C---:B------:R-:W-:Y:S02]  /*12a80*/  FMUL.FTZ R13, R2.reuse, R153 ;  /* 0x00000099020d7220 */ /* 0x040fe40000410000 */
[----:B------:R-:W-:Y:S01]  /*12a90*/  FMUL.FTZ R61, R2, R61 ;  /* 0x0000003d023d7220 */ /* 0x000fe20000410000 */
[----:B------:R3:W5:Y:S01]  /*12aa0*/  MUFU.EX2 R25, R0 ;  /* 0x0000000000197308 */ /* 0x0007620000000800 */
[C---:B------:R-:W-:Y:S02]  /*12ab0*/  FMUL.FTZ R66, R132.reuse, R66 ;  /* 0x0000004284427220 */ /* 0x040fe40000410000 */
[----:B------:R-:W-:Y:S01]  /*12ac0*/  FMUL.FTZ R67, R132, R67 ;  /* 0x0000004384437220 */ /* 0x000fe20000410000 */
[----:B----4-:R-:W-:Y:S01]  /*12ad0*/  MOV R172, R221 ;  /* 0x000000dd00ac7202 */ /* 0x010fe20000000f00 */
[C---:B------:R-:W-:Y:S01]  /*12ae0*/  FMUL.FTZ R5, R133.reuse, R145 ;  /* 0x0000009185057220 */ /* 0x040fe20000410000 */
[----:B------:R-:W-:Y:S01]  /*12af0*/  F2FP.PACK_AB R145, R50, R221 ;  /* 0x000000dd3291723e */ /* 0x000fe200000000ff */
[C---:B------:R-:W-:Y:S02]  /*12b00*/  FMUL.FTZ R50, R132.reuse, R190 ;  /* 0x000000be84327220 */ /* 0x040fe40000410000 */
[C---:B------:R-:W-:Y:S01]  /*12b10*/  FMUL.FTZ R70, R132.reuse, R70 ;  /* 0x0000004684467220 */ /* 0x040fe20000410000 */
[----:B------:R-:W4:Y:S01]  /*12b20*/  MUFU.EX2 R218, R18 ;  /* 0x0000001200da7308 */ /* 0x000f220000000800 */
[----:B------:R-:W-:Y:S02]  /*12b30*/  FMUL.FTZ R71, R132, R71 ;  /* 0x0000004784477220 */ /* 0x000fe40000410000 */
[C---:B------:R-:W-:Y:S02]  /*12b40*/  FMUL.FTZ R72, R2.reuse, R72 ;  /* 0x0000004802487220 */ /* 0x040fe40000410000 */
[----:B--2---:R-:W-:Y:S02]  /*12b50*/  FMUL.FTZ R4, R133, R144 ;  /* 0x0000009085047220 */ /* 0x004fe40000410000 */
[C---:B------:R-:W-:Y:S02]  /*12b60*/  FMUL.FTZ R73, R2.reuse, R73 ;  /* 0x0000004902497220 */ /* 0x040fe40000410000 */
[C---:B------:R-:W-:Y:S01]  /*12b70*/  FMUL.FTZ R76, R2.reuse, R76 ;  /* 0x0000004c024c7220 */ /* 0x040fe20000410000 */
[----:B------:R-:W2:Y:S01]  /*12b80*/  MUFU.EX2 R51, R19 ;  /* 0x0000001300337308 */ /* 0x000ea20000000800 */
[----:B------:R-:W-:Y:S02]  /*12b90*/  FMUL.FTZ R77, R2, R77 ;  /* 0x0000004d024d7220 */ /* 0x000fe40000410000 */
[C---:B------:R-:W-:Y:S01]  /*12ba0*/  FMUL.FTZ R82, R132.reuse, R82 ;  /* 0x0000005284527220 */ /* 0x040fe20000410000 */
[----:B---3--:R-:W-:Y:S01]  /*12bb0*/  FSEL R0, R3, RZ, P0 ;  /* 0x000000ff03007208 */ /* 0x008fe20000000000 */
[----:B------:R-:W-:Y:S01]  /*12bc0*/  FMUL.FTZ R83, R132, R83 ;  /* 0x0000005384537220 */ /* 0x000fe20000410000 */
[----:B-----5:R-:W-:Y:S01]  /*12bd0*/  F2FP.PACK_AB R147, R24, R25 ;  /* 0x000000191893723e */ /* 0x020fe200000000ff */
[----:B------:R-:W-:Y:S02]  /*12be0*/  FMUL.FTZ R85, R133, R85 ;  /* 0x0000005585557220 */ /* 0x000fe40000410000 */
[----:B------:R-:W-:Y:S01]  /*12bf0*/  FADD.FTZ R0, -R0, R139 ;  /* 0x0000008b00007221 */ /* 0x000fe20000010100 */
[----:B------:R-:W3:Y:S01]  /*12c00*/  MUFU.EX2 R217, R16 ;  /* 0x0000001000d97308 */ /* 0x000ee20000000800 */
[----:B------:R-:W-:Y:S01]  /*12c10*/  MOV R139, R31 ;  /* 0x0000001f008b7202 */ /* 0x000fe20000000f00 */
[----:B------:R-:W-:Y:S02]  /*12c20*/  FMUL.FTZ R86, R132, R86 ;  /* 0x0000005684567220 */ /* 0x000fe40000410000 */
[----:B------:R-:W-:Y:S01]  /*12c30*/  FMUL.FTZ R0, R0, c[0x0][0x2d0] ;  /* 0x0000b40000007a20 */ /* 0x000fe20000410000 */
[----:B----4-:R-:W-:Y:S01]  /*12c40*/  F2FP.PACK_AB R192, R29, R218 ;  /* 0x000000da1dc0723e */ /* 0x010fe200000000ff */
[C---:B------:R-:W-:Y:S01]  /*12c50*/  FMUL.FTZ R18, R132.reuse, R158 ;  /* 0x0000009e84127220 */ /* 0x040fe20000410000 */
[----:B------:R-:W-:Y:S01]  /*12c60*/  MOV R158, R28 ;  /* 0x0000001c009e7202 */ /* 0x000fe20000000f00 */
[----:B------:R-:W-:Y:S01]  /*12c70*/  FMUL.FTZ R87, R132, R87 ;  /* 0x0000005784577220 */ /* 0x000fe20000410000 */
[----:B------:R-:W-:Y:S01]  /*12c80*/  MOV R180, R218 ;  /* 0x000000da00b47202 */ /* 0x000fe20000000f00 */
[----:B------:R-:W4:Y:S01]  /*12c90*/  MUFU.EX2 R0, R0 ;  /* 0x0000000000007308 */ /* 0x000f220000000800 */
[----:B------:R-:W-:Y:S01]  /*12ca0*/  FMUL.FTZ R88, R2, R88 ;  /* 0x0000005802587220 */ /* 0x000fe20000410000 */
[-C--:B-1----:R-:W-:Y:S05]  /*12cb0*/  HMMA.16816.F32 R4, R192, R20.reuse, R4 ;  /* 0x00000014c004723c */ /* 0x082fea0000001804 */
[----:B--2---:R-:W-:Y:S01]  /*12cc0*/  F2FP.PACK_AB R146, R220, R51 ;  /* 0x00000033dc92723e */ /* 0x004fe200000000ff */
[----:B------:R-:W-:Y:S01]  /*12cd0*/  FMUL.FTZ R19, R132, R159 ;  /* 0x0000009f84137220 */ /* 0x000fe20000410000 */
[----:B------:R-:W-:Y:S01]  /*12ce0*/  MOV R159, R25 ;  /* 0x00000019009f7202 */ /* 0x000fe20000000f00 */
[C---:B------:R-:W-:Y:S01]  /*12cf0*/  FMUL.FTZ R25, R2.reuse, R165 ;  /* 0x000000a502197220 */ /* 0x040fe20000410000 */
[----:B------:R-:W-:Y:S03]  /*12d00*/  MOV R174, R51 ;  /* 0x0000003300ae7202 */ /* 0x000fe60000000f00 */
[----:B---3--:R-:W-:Y:S01]  /*12d10*/  F2FP.PACK_AB R144, R139, R217 ;  /* 0x000000d98b90723e */ /* 0x008fe200000000ff */
[C---:B------:R-:W-:Y:S01]  /*12d20*/  FMUL.FTZ R16, R133.reuse, R156 ;  /* 0x0000009c85107220 */ /* 0x040fe20000410000 */
[----:B------:R-:W-:Y:S01]  /*12d30*/  MOV R156, R30 ;  /* 0x0000001e009c7202 */ /* 0x000fe20000000f00 */
[C---:B------:R-:W-:Y:S01]  /*12d40*/  FMUL.FTZ R28, R2.reuse, R168 ;  /* 0x000000a8021c7220 */ /* 0x040fe20000410000 */
[----:B------:R-:W-:Y:S01]  /*12d50*/  MOV R165, R159 ;  /* 0x0000009f00a57202 */ /* 0x000fe20000000f00 */
[----:B------:R-:W-:Y:S02]  /*12d60*/  FMUL.FTZ R29, R2, R169 ;  /* 0x000000a9021d7220 */ /* 0x000fe40000410000 */
[----:B------:R-:W-:Y:S02]  /*12d70*/  FMUL.FTZ R51, R132, R191 ;  /* 0x000000bf84337220 */ /* 0x000fe40000410000 */
[----:B------:R-:W-:Y:S02]  /*12d80*/  FMUL.FTZ R89, R2, R89 ;  /* 0x0000005902597220 */ /* 0x000fe40000410000 */
[C---:B----4-:R-:W-:Y:S02]  /*12d90*/  FMUL.FTZ R10, R0.reuse, R150 ;  /* 0x00000096000a7220 */ /* 0x050fe40000410000 */
[C---:B------:R-:W-:Y:S02]  /*12da0*/  FMUL.FTZ R11, R0.reuse, R151 ;  /* 0x00000097000b7220 */ /* 0x040fe40000410000 */
[----:B------:R-:W1:Y:S01]  /*12db0*/  LDSM.16.MT88.4 R148, [R228+0x100] ;  /* 0x00010000e494783b */ /* 0x000e620000004200 */
[C---:B------:R-:W-:Y:S02]  /*12dc0*/  FMUL.FTZ R14, R0.reuse, R154 ;  /* 0x0000009a000e7220 */ /* 0x040fe40000410000 */
[C---:B------:R-:W-:Y:S02]  /*12dd0*/  FMUL.FTZ R15, R0.reuse, R155 ;  /* 0x0000009b000f7220 */ /* 0x040fe40000410000 */
[C---:B------:R-:W-:Y:S03]  /*12de0*/  HMMA.16816.F32 R8, R144.reuse, R20, R8 ;  /* 0x000000149008723c */ /* 0x040fe60000001808 */
[----:B------:R-:W2:Y:S01]  /*12df0*/  LDSM.16.MT88.4 R152, [R227+0x100] ;  /* 0x00010000e398783b */ /* 0x000ea20000004200 */
[C---:B------:R-:W-:Y:S01]  /*12e00*/  FMUL.FTZ R26, R0.reuse, R166 ;  /* 0x000000a6001a7220 */ /* 0x040fe20000410000 */
[----:B------:R-:W-:Y:S01]  /*12e10*/  MOV R166, R48 ;  /* 0x0000003000a67202 */ /* 0x000fe20000000f00 */
[----:B------:R-:W-:Y:S01]  /*12e20*/  FMUL.FTZ R27, R0, R167 ;  /* 0x000000a7001b7220 */ /* 0x000fe20000410000 */
[----:B------:R-:W-:Y:S01]  /*12e30*/  MOV R167, R49 ;  /* 0x0000003100a77202 */ /* 0x000fe20000000f00 */
[-C--:B------:R-:W-:Y:S04]  /*12e40*/  HMMA.16816.F32 R12, R144, R22.reuse, R12 ;  /* 0x00000016900c723c */ /* 0x080fe8000000180c */
[C---:B------:R-:W-:Y:S02]  /*12e50*/  FMUL.FTZ R21, R133.reuse, R161 ;  /* 0x000000a185157220 */ /* 0x040fe40000410000 */
[C---:B------:R-:W-:Y:S01]  /*12e60*/  FMUL.FTZ R20, R133.reuse, R160 ;  /* 0x000000a085147220 */ /* 0x040fe20000410000 */
[----:B------:R-:W-:Y:S01]  /*12e70*/  MOV R160, R24 ;  /* 0x0000001800a07202 */ /* 0x000fe20000000f00 */
[C---:B------:R-:W-:Y:S04]  /*12e80*/  HMMA.16816.F32 R16, R192.reuse, R22, R16 ;  /* 0x00000016c010723c */ /* 0x040fe80000001810 */
[----:B------:R-:W-:Y:S02]  /*12e90*/  FMUL.FTZ R24, R2, R164 ;  /* 0x000000a402187220 */ /* 0x000fe40000410000 */
[----:B------:R-:W-:Y:S02]  /*12ea0*/  FMUL.FTZ R30, R0, R170 ;  /* 0x000000aa001e7220 */ /* 0x000fe40000410000 */
[C---:B------:R-:W-:Y:S04]  /*12eb0*/  FMUL.FTZ R22, R132.reuse, R162 ;  /* 0x000000a284167220 */ /* 0x040fe80000410000 */
[----:B------:R-:W-:Y:S02]  /*12ec0*/  FMUL.FTZ R23, R132, R163 ;  /* 0x000000a384177220 */ /* 0x000fe40000410000 */
[C---:B------:R-:W-:Y:S02]  /*12ed0*/  FMUL.FTZ R46, R0.reuse, R186 ;  /* 0x000000ba002e7220 */ /* 0x040fe40000410000 */
[C---:B------:R-:W-:Y:S02]  /*12ee0*/  FMUL.FTZ R48, R133.reuse, R188 ;  /* 0x000000bc85307220 */ /* 0x040fe40000410000 */
[C---:B------:R-:W-:Y:S01]  /*12ef0*/  FMUL.FTZ R49, R133.reuse, R189 ;  /* 0x000000bd85317220 */ /* 0x040fe20000410000 */
[-C--:B------:R-:W-:Y:S03]  /*12f00*/  HMMA.16816.F32 R20, R192, R36.reuse, R20 ;  /* 0x00000024c014723c */ /* 0x080fe60000001814 */
[C---:B------:R-:W-:Y:S01]  /*12f10*/  FMUL.FTZ R42, R0.reuse, R182 ;  /* 0x000000b6002a7220 */ /* 0x040fe20000410000 */
[----:B------:R-:W-:Y:S01]  /*12f20*/  MOV R182, R158 ;  /* 0x0000009e00b67202 */ /* 0x000fe20000000f00 */
[C---:B------:R-:W-:Y:S01]  /*12f30*/  FMUL.FTZ R43, R0.reuse, R183 ;  /* 0x000000b7002b7220 */ /* 0x040fe20000410000 */
[----:B------:R-:W-:Y:S01]  /*12f40*/  MOV R183, R220 ;  /* 0x000000dc00b77202 */ /* 0x000fe20000000f00 */
[C---:B------:R-:W-:Y:S01]  /*12f50*/  FMUL.FTZ R47, R0.reuse, R187 ;  /* 0x000000bb002f7220 */ /* 0x040fe20000410000 */
[C---:B------:R-:W-:Y:S04]  /*12f60*/  HMMA.16816.F32 R24, R144.reuse, R36, R24 ;  /* 0x000000249018723c */ /* 0x040fe80000001818 */
[C---:B------:R-:W-:Y:S01]  /*12f70*/  FMUL.FTZ R31, R0.reuse, R171 ;  /* 0x000000ab001f7220 */ /* 0x040fe20000410000 */
[----:B------:R-:W-:Y:S01]  /*12f80*/  MOV R187, R160 ;  /* 0x000000a000bb7202 */ /* 0x000fe20000000f00 */
[----:B------:R-:W-:Y:S01]  /*12f90*/  FMUL.FTZ R58, R0, R58 ;  /* 0x0000003a003a7220 */ /* 0x000fe20000410000 */
[----:B------:R-:W-:Y:S01]  /*12fa0*/  LDSM.16.MT88.4 R160, [R228+0x900] ;  /* 0x00090000e4a0783b */ /* 0x000fe20000004200 */
[C---:B------:R-:W-:Y:S01]  /*12fb0*/  FMUL.FTZ R37, R133.reuse, R177 ;  /* 0x000000b185257220 */ /* 0x040fe20000410000 */
[----:B------:R-:W-:Y:S02]  /*12fc0*/  MOV R177, R138 ;  /* 0x0000008a00b17202 */ /* 0x000fe40000000f00 */
[-C--:B------:R-:W-:Y:S03]  /*12fd0*/  HMMA.16816.F32 R28, R144, R38.reuse, R28 ;  /* 0x00000026901c723c */ /* 0x080fe6000000181c */
[--C-:B------:R-:W-:Y:S02]  /*12fe0*/  FFMA.FTZ R138, R196, c[0x0][0x2d0], -R141.reuse ;  /* 0x0000b400c48a7a23 */ /* 0x100fe4000001088d */
[C---:B------:R-:W-:Y:S01]  /*12ff0*/  FMUL.FTZ R36, R133.reuse, R176 ;  /* 0x000000b085247220 */ /* 0x040fe20000410000 */
[----:B------:R-:W-:Y:S01]  /*13000*/  MOV R176, R217 ;  /* 0x000000d900b07202 */ /* 0x000fe20000000f00 */
[C---:B------:R-:W-:Y:S01]  /*13010*/  FMUL.FTZ R59, R0.reuse, R59 ;  /* 0x0000003b003b7220 */ /* 0x040fe20000410000 */
[C---:B------:R-:W-:Y:S04]  /*13020*/  HMMA.16816.F32 R32, R192.reuse, R38, R32 ;  /* 0x00000026c020723c */ /* 0x040fe80000001820 */
[C---:B------:R-:W-:Y:S02]  /*13030*/  FMUL.FTZ R62, R0.reuse, R62 ;  /* 0x0000003e003e7220 */ /* 0x040fe40000410000 */
[----:B------:R-:W-:Y:S02]  /*13040*/  FMUL.FTZ R63, R0, R63 ;  /* 0x0000003f003f7220 */ /* 0x000fe40000410000 */
[C---:B------:R-:W-:Y:S01]  /*13050*/  FMUL.FTZ R38, R132.reuse, R178 ;  /* 0x000000b284267220 */ /* 0x040fe20000410000 */
[----:B------:R-:W-:Y:S02]  /*13060*/  MOV R178, R139 ;  /* 0x0000008b00b27202 */ /* 0x000fe40000000f00 */
[----:B------:R3:W-:Y:S01]  /*13070*/  MUFU.EX2 R139, R138 ;  /* 0x0000008a008b7308 */ /* 0x0007e20000000800 */
[----:B------:R-:W-:Y:S01]  /*13080*/  FMUL.FTZ R39, R132, R179 ;  /* 0x000000b384277220 */ /* 0x000fe20000410000 */
[----:B------:R-:W-:Y:S01]  /*13090*/  MOV R179, R156 ;  /* 0x0000009c00b37202 */ /* 0x000fe20000000f00 */
[C---:B------:R-:W-:Y:S01]  /*130a0*/  FMUL.FTZ R74, R0.reuse, R74 ;  /* 0x0000004a004a7220 */ /* 0x040fe20000410000 */
[----:B------:R-:W-:Y:S01]  /*130b0*/  LDSM.16.MT88.4 R156, [R226+0x900] ;  /* 0x00090000e29c783b */ /* 0x000fe20000004200 */
[C---:B------:R-:W-:Y:S02]  /*130c0*/  FMUL.FTZ R75, R0.reuse, R75 ;  /* 0x0000004b004b7220 */ /* 0x040fe40000410000 */
[C---:B------:R-:W-:Y:S01]  /*130d0*/  FMUL.FTZ R78, R0.reuse, R78 ;  /* 0x0000004e004e7220 */ /* 0x040fe20000410000 */
[-C--:B-1----:R-:W-:Y:S03]  /*130e0*/  HMMA.16816.F32 R36, R192, R148.reuse, R36 ;  /* 0x00000094c024723c */ /* 0x082fe60000001824 */
[C---:B------:R-:W-:Y:S02]  /*130f0*/  FMUL.FTZ R79, R0.reuse, R79 ;  /* 0x0000004f004f7220 */ /* 0x040fe40000410000 */
[C---:B------:R-:W-:Y:S02]  /*13100*/  FMUL.FTZ R90, R0.reuse, R90 ;  /* 0x0000005a005a7220 */ /* 0x040fe40000410000 */
[----:B------:R-:W-:Y:S01]  /*13110*/  FMUL.FTZ R91, R0, R91 ;  /* 0x0000005b005b7220 */ /* 0x000fe20000410000 */
[C---:B------:R-:W-:Y:S04]  /*13120*/  HMMA.16816.F32 R40, R144.reuse, R148, R40 ;  /* 0x000000949028723c */ /* 0x040fe80000001828 */
[C---:B------:R-:W-:Y:S02]  /*13130*/  FMUL.FTZ R92, R2.reuse, R92 ;  /* 0x0000005c025c7220 */ /* 0x040fe40000410000 */
[----:B------:R-:W-:Y:S02]  /*13140*/  FMUL.FTZ R93, R2, R93 ;  /* 0x0000005d025d7220 */ /* 0x000fe40000410000 */
[-C--:B------:R-:W-:Y:S04]  /*13150*/  HMMA.16816.F32 R44, R144, R150.reuse, R44 ;  /* 0x00000096902c723c */ /* 0x080fe8000000182c */
[--C-:B---3--:R-:W-:Y:S02]  /*13160*/  FFMA.FTZ R138, R198, c[0x0][0x2d0], -R141.reuse ;  /* 0x0000b400c68a7a23 */ /* 0x108fe4000001088d */
[C---:B------:R-:W-:Y:S02]  /*13170*/  FMUL.FTZ R94, R0.reuse, R94 ;  /* 0x0000005e005e7220 */ /* 0x040fe40000410000 */
[C---:B------:R-:W-:Y:S01]  /*13180*/  HMMA.16816.F32 R48, R192.reuse, R150, R48 ;  /* 0x00000096c030723c */ /* 0x040fe20000001830 */
[----:B------:R1:W-:Y:S01]  /*13190*/  MUFU.EX2 R186, R138 ;  /* 0x0000008a00ba7308 */ /* 0x0003e20000000800 */
[----:B------:R-:W3:Y:S02]  /*131a0*/  LDSM.16.MT88.4 R148, [R225+0x1900] ;  /* 0x00190000e194783b */ /* 0x000ee40000004200 */
[----:B------:R-:W-:Y:S02]  /*131b0*/  FMUL.FTZ R95, R0, R95 ;  /* 0x0000005f005f7220 */ /* 0x000fe40000410000 */
[C---:B------:R-:W-:Y:S02]  /*131c0*/  FMUL.FTZ R96, R133.reuse, R96 ;  /* 0x0000006085607220 */ /* 0x040fe40000410000 */
[-C--:B--2---:R-:W-:Y:S04]  /*131d0*/  HMMA.16816.F32 R52, R192, R152.reuse, R52 ;  /* 0x00000098c034723c */ /* 0x084fe80000001834 */
[C---:B------:R-:W-:Y:S02]  /*131e0*/  FMUL.FTZ R97, R133.reuse, R97 ;  /* 0x0000006185617220 */ /* 0x040fe40000410000 */
[C---:B------:R-:W-:Y:S02]  /*131f0*/  FMUL.FTZ R98, R132.reuse, R98 ;  /* 0x0000006284627220 */ /* 0x040fe40000410000 */
[C---:B------:R-:W-:Y:S04]  /*13200*/  HMMA.16816.F32 R56, R144.reuse, R152, R56 ;  /* 0x000000989038723c */ /* 0x040fe80000001838 */
[C---:B------:R-:W-:Y:S02]  /*13210*/  FMUL.FTZ R99, R132.reuse, R99 ;  /* 0x0000006384637220 */ /* 0x040fe40000410000 */
[----:B------:R-:W-:Y:S02]  /*13220*/  FMUL.FTZ R100, R133, R100 ;  /* 0x0000006485647220 */ /* 0x000fe40000410000 */
[-C--:B------:R-:W-:Y:S04]  /*13230*/  HMMA.16816.F32 R60, R144, R154.reuse, R60 ;  /* 0x0000009a903c723c */ /* 0x080fe8000000183c */
[--C-:B-1----:R-:W-:Y:S02]  /*13240*/  FFMA.FTZ R138, R197, c[0x0][0x2d0], -R142.reuse ;  /* 0x0000b400c58a7a23 */ /* 0x102fe4000001088e */
[----:B------:R-:W-:Y:S02]  /*13250*/  FMUL.FTZ R101, R133, R101 ;  /* 0x0000006585657220 */ /* 0x000fe40000410000 */
[C---:B------:R-:W-:Y:S01]  /*13260*/  HMMA.16816.F32 R64, R192.reuse, R154, R64 ;  /* 0x0000009ac040723c */ /* 0x040fe20000001840 */
[----:B------:R1:W-:Y:S01]  /*13270*/  MUFU.EX2 R164, R138 ;  /* 0x0000008a00a47308 */ /* 0x0003e20000000800 */
[----:B------:R-:W2:Y:S02]  /*13280*/  LDSM.16.MT88.4 R152, [R226+0x1900] ;  /* 0x00190000e298783b */ /* 0x000ea40000004200 */
[C---:B------:R-:W-:Y:S02]  /*13290*/  FMUL.FTZ R102, R132.reuse, R102 ;  /* 0x0000006684667220 */ /* 0x040fe40000410000 */
[----:B------:R-:W-:Y:S02]  /*132a0*/  FMUL.FTZ R103, R132, R103 ;  /* 0x0000006784677220 */ /* 0x000fe40000410000 */
[C---:B------:R-:W-:Y:S01]  /*132b0*/  FMUL.FTZ R104, R2.reuse, R104 ;  /* 0x0000006802687220 */ /* 0x040fe20000410000 */
[-C--:B---3--:R-:W-:Y:S03]  /*132c0*/  HMMA.16816.F32 R68, R192, R148.reuse, R68 ;  /* 0x00000094c044723c */ /* 0x088fe60000001844 */
[----:B------:R-:W-:Y:S02]  /*132d0*/  FMUL.FTZ R105, R2, R105 ;  /* 0x0000006902697220 */ /* 0x000fe40000410000 */
[C---:B------:R-:W-:Y:S02]  /*132e0*/  FMUL.FTZ R106, R0.reuse, R106 ;  /* 0x0000006a006a7220 */ /* 0x040fe40000410000 */
[----:B------:R-:W-:Y:S01]  /*132f0*/  FMUL.FTZ R107, R0, R107 ;  /* 0x0000006b006b7220 */ /* 0x000fe20000410000 */
[C---:B------:R-:W-:Y:S04]  /*13300*/  HMMA.16816.F32 R72, R144.reuse, R148, R72 ;  /* 0x000000949048723c */ /* 0x040fe80000001848 */
[C---:B------:R-:W-:Y:S02]  /*13310*/  FMUL.FTZ R108, R2.reuse, R108 ;  /* 0x0000006c026c7220 */ /* 0x040fe40000410000 */
[----:B------:R-:W-:Y:S02]  /*13320*/  FMUL.FTZ R109, R2, R109 ;  /* 0x0000006d026d7220 */ /* 0x000fe40000410000 */
[-C--:B------:R-:W-:Y:S04]  /*13330*/  HMMA.16816.F32 R76, R144, R150.reuse, R76 ;  /* 0x00000096904c723c */ /* 0x080fe8000000184c */
[--C-:B-1----:R-:W-:Y:S02]  /*13340*/  FFMA.FTZ R138, R199, c[0x0][0x2d0], -R142.reuse ;  /* 0x0000b400c78a7a23 */ /* 0x102fe4000001088e */
[----:B------:R-:W-:Y:S01]  /*13350*/  LDSM.16.MT88.4 R196, [R227+0x1100] ;  /* 0x00110000e3c4783b */ /* 0x000fe20000004200 */
[C---:B------:R-:W-:Y:S01]  /*13360*/  FMUL.FTZ R110, R0.reuse, R110 ;  /* 0x0000006e006e7220 */ /* 0x040fe20000410000 */
[C---:B------:R-:W-:Y:S01]  /*13370*/  HMMA.16816.F32 R80, R192.reuse, R150, R80 ;  /* 0x00000096c050723c */ /* 0x040fe20000001850 */
[----:B------:R1:W3:Y:S03]  /*13380*/  MUFU.EX2 R188, R138 ;  /* 0x0000008a00bc7308 */ /* 0x0002e60000000800 */
[----:B------:R-:W-:Y:S02]  /*13390*/  FMUL.FTZ R111, R0, R111 ;  /* 0x0000006f006f7220 */ /* 0x000fe40000410000 */
[----:B------:R-:W4:Y:S01]  /*133a0*/  LDSM.16.MT88.4 R148, [R228+0x1900] ;  /* 0x00190000e494783b */ /* 0x000f220000004200 */
[C---:B------:R-:W-:Y:S01]  /*133b0*/  FMUL.FTZ R112, R133.reuse, R112 ;  /* 0x0000007085707220 */ /* 0x040fe20000410000 */
[-C--:B--2---:R-:W-:Y:S04]  /*133c0*/  HMMA.16816.F32 R84, R192, R152.reuse, R84 ;  /* 0x00000098c054723c */ /* 0x084fe80000001854 */
[C---:B------:R-:W-:Y:S02]  /*133d0*/  FMUL.FTZ R113, R133.reuse, R113 ;  /* 0x0000007185717220 */ /* 0x040fe40000410000 */
[C---:B------:R-:W-:Y:S02]  /*133e0*/  FMUL.FTZ R114, R132.reuse, R114 ;  /* 0x0000007284727220 */ /* 0x040fe40000410000 */
[C---:B------:R-:W-:Y:S04]  /*133f0*/  HMMA.16816.F32 R88, R144.reuse, R152, R88 ;  /* 0x000000989058723c */ /* 0x040fe80000001858 */
[----:B------:R-:W-:Y:S02]  /*13400*/  FMUL.FTZ R115, R132, R115 ;  /* 0x0000007384737220 */ /* 0x000fe40000410000 */
[C---:B------:R-:W-:Y:S02]  /*13410*/  FMUL.FTZ R116, R133.reuse, R116 ;  /* 0x0000007485747220 */ /* 0x040fe40000410000 */
        /* <DEDUP_REMOVED lines=8> */
[C---:B------:R-:W-:Y:S04]  /*134a0*/  FMUL.FTZ R120, R2.reuse, R120 ;  /* 0x0000007802787220 */ /* 0x040fe80000410000 */
[----:B------:R-:W-:Y:S01]  /*134b0*/  FMUL.FTZ R121, R2, R121 ;  /* 0x0000007902797220 */ /* 0x000fe20000410000 */
[-C--:B----4-:R-:W-:Y:S03]  /*134c0*/  HMMA.16816.F32 R100, R192, R148.reuse, R100 ;  /* 0x00000094c064723c */ /* 0x090fe60000001864 */
[C---:B------:R-:W-:Y:S02]  /*134d0*/  FMUL.FTZ R122, R0.reuse, R122 ;  /* 0x0000007a007a7220 */ /* 0x040fe40000410000 */
[----:B------:R-:W-:Y:S02]  /*134e0*/  FMUL.FTZ R123, R0, R123 ;  /* 0x0000007b007b7220 */ /* 0x000fe40000410000 */
[C---:B------:R-:W-:Y:S01]  /*134f0*/  FMUL.FTZ R124, R2.reuse, R124 ;  /* 0x0000007c027c7220 */ /* 0x040fe20000410000 */
[C---:B------:R-:W-:Y:S04]  /*13500*/  HMMA.16816.F32 R104, R144.reuse, R148, R104 ;  /* 0x000000949068723c */ /* 0x040fe80000001868 */
[----:B-1----:R-:W-:Y:S02]  /*13510*/  FFMA.FTZ R138, R203, c[0x0][0x2d0], -R141 ;  /* 0x0000b400cb8a7a23 */ /* 0x002fe4000001088d */
[----:B------:R-:W-:Y:S02]  /*13520*/  FMUL.FTZ R125, R2, R125 ;  /* 0x0000007d027d7220 */ /* 0x000fe40000410000 */
[-C--:B------:R-:W-:Y:S01]  /*13530*/  HMMA.16816.F32 R108, R144, R150.reuse, R108 ;  /* 0x00000096906c723c */ /* 0x080fe2000000186c */
[----:B------:R1:W4:Y:S03]  /*13540*/  MUFU.EX2 R170, R138 ;  /* 0x0000008a00aa7308 */ /* 0x0003260000000800 */
[C---:B------:R-:W-:Y:S02]  /*13550*/  FMUL.FTZ R126, R0.reuse, R126 ;  /* 0x0000007e007e7220 */ /* 0x040fe40000410000 */
[----:B------:R-:W-:Y:S02]  /*13560*/  FMUL.FTZ R127, R0, R127 ;  /* 0x0000007f007f7220 */ /* 0x000fe40000410000 */
[C---:B------:R-:W-:Y:S01]  /*13570*/  HMMA.16816.F32 R112, R192.reuse, R150, R112 ;  /* 0x00000096c070723c */ /* 0x040fe20000001870 */
[----:B------:R-:W5:Y:S03]  /*13580*/  LDSM.16.MT88.4 R148, [R225+0x900] ;  /* 0x00090000e194783b */ /* 0x000f660000004200 */
[C---:B------:R-:W-:Y:S02]  /*13590*/  FMUL.FTZ R128, R133.reuse, R128 ;  /* 0x0000008085807220 */ /* 0x040fe40000410000 */
[----:B------:R-:W-:Y:S02]  /*135a0*/  FMUL.FTZ R129, R133, R129 ;  /* 0x0000008185817220 */ /* 0x000fe40000410000 */
[-C--:B--2---:R-:W-:Y:S04]  /*135b0*/  HMMA.16816.F32 R116, R192, R152.reuse, R116 ;  /* 0x00000098c074723c */ /* 0x084fe80000001874 */
[C---:B------:R-:W-:Y:S02]  /*135c0*/  FMUL.FTZ R130, R132.reuse, R130 ;  /* 0x0000008284827220 */ /* 0x040fe40000410000 */
[----:B------:R-:W-:Y:S02]  /*135d0*/  FMUL.FTZ R131, R132, R131 ;  /* 0x0000008384837220 */ /* 0x000fe40000410000 */
[C---:B------:R-:W-:Y:S04]  /*135e0*/  HMMA.16816.F32 R120, R144.reuse, R152, R120 ;  /* 0x000000989078723c */ /* 0x040fe80000001878 */
[--C-:B-1----:R-:W-:Y:S04]  /*135f0*/  FFMA.FTZ R138, R201, c[0x0][0x2d0], -R142.reuse ;  /* 0x0000b400c98a7a23 */ /* 0x102fe8000001088e */
[-C--:B------:R-:W-:Y:S01]  /*13600*/  HMMA.16816.F32 R124, R144, R154.reuse, R124 ;  /* 0x0000009a907c723c */ /* 0x080fe2000000187c */
[----:B------:R1:W-:Y:S06]  /*13610*/  MUFU.EX2 R168, R138 ;  /* 0x0000008a00a87308 */ /* 0x0003ec0000000800 */
[----:B---3--:R-:W-:Y:S01]  /*13620*/  F2FP.PACK_AB R145, R188, R164 ;  /* 0x000000a4bc91723e */ /* 0x008fe200000000ff */
[----:B------:R-:W-:Y:S04]  /*13630*/  HMMA.16816.F32 R128, R192, R154, R128 ;  /* 0x0000009ac080723c */ /* 0x000fe80000001880 */
[----:B----4-:R-:W-:Y:S02]  /*13640*/  F2FP.PACK_AB R146, R170, R190 ;  /* 0x000000beaa92723e */ /* 0x010fe400000000ff */
[----:B------:R-:W-:Y:S01]  /*13650*/  F2FP.PACK_AB R144, R186, R139 ;  /* 0x0000008bba90723e */ /* 0x000fe200000000ff */
[----:B-1----:R-:W-:Y:S04]  /*13660*/  FFMA.FTZ R138, R204, c[0x0][0x2d0], -R142 ;  /* 0x0000b400cc8a7a23 */ /* 0x002fe8000001088e */
[----:B------:R1:W2:Y:S02]  /*13670*/  MUFU.EX2 R171, R138 ;  /* 0x0000008a00ab7308 */ /* 0x0002a40000000800 */
[--C-:B-1----:R-:W-:Y:S01]  /*13680*/  FFMA.FTZ R138, R202, c[0x0][0x2d0], -R143.reuse ;  /* 0x0000b400ca8a7a23 */ /* 0x102fe2000001088f */
[----:B--2---:R-:W-:Y:S07]  /*13690*/  F2FP.PACK_AB R147, R171, R168 ;  /* 0x000000a8ab93723e */ /* 0x004fee00000000ff */
[----:B------:R1:W-:Y:S01]  /*136a0*/  MUFU.EX2 R184, R138 ;  /* 0x0000008a00b87308 */ /* 0x0003e20000000800 */
[-C--:B-----5:R-:W-:Y:S05]  /*136b0*/  HMMA.16816.F32 R4, R144, R148.reuse, R4 ;  /* 0x000000949004723c */ /* 0x0a0fea0000001804 */
[--C-:B-1----:R-:W-:Y:S04]  /*136c0*/  FFMA.FTZ R138, R205, c[0x0][0x2d0], -R143.reuse ;  /* 0x0000b400cd8a7a23 */ /* 0x102fe8000001088f */
[----:B------:R1:W2:Y:S03]  /*136d0*/  MUFU.EX2 R189, R138 ;  /* 0x0000008a00bd7308 */ /* 0x0002a60000000800 */
[--C-:B-1----:R-:W-:Y:S01]  /*136e0*/  FFMA.FTZ R138, R208, c[0x0][0x2d0], -R143.reuse ;  /* 0x0000b400d08a7a23 */ /* 0x102fe2000001088f */
[----:B--2---:R-:W-:Y:S06]  /*136f0*/  F2FP.PACK_AB R152, R189, R184 ;  /* 0x000000b8bd98723e */ /* 0x004fec00000000ff */
[----:B------:R1:W-:Y:S02]  /*13700*/  MUFU.EX2 R169, R138 ;  /* 0x0000008a00a97308 */ /* 0x0003e40000000800 */
[----:B-1----:R-:W-:Y:S08]  /*13710*/  FFMA.FTZ R138, R210, c[0x0][0x2d0], -R143 ;  /* 0x0000b400d28a7a23 */ /* 0x002ff0000001088f */
[----:B------:R1:W2:Y:S02]  /*13720*/  MUFU.EX2 R252, R138 ;  /* 0x0000008a00fc7308 */ /* 0x0002a40000000800 */
[--C-:B-1----:R-:W-:Y:S01]  /*13730*/  FFMA.FTZ R138, R207, c[0x0][0x2d0], -R134.reuse ;  /* 0x0000b400cf8a7a23 */ /* 0x102fe20000010886 */
[----:B--2---:R-:W-:Y:S07]  /*13740*/  F2FP.PACK_AB R154, R252, R169 ;  /* 0x000000a9fc9a723e */ /* 0x004fee00000000ff */
[----:B------:R1:W-:Y:S02]  /*13750*/  MUFU.EX2 R251, R138 ;  /* 0x0000008a00fb7308 */ /* 0x0003e40000000800 */
[--C-:B-1----:R-:W-:Y:S08]  /*13760*/  FFMA.FTZ R138, R209, c[0x0][0x2d0], -R134.reuse ;  /* 0x0000b400d18a7a23 */ /* 0x102ff00000010886 */
[----:B------:R1:W2:Y:S02]  /*13770*/  MUFU.EX2 R221, R138 ;  /* 0x0000008a00dd7308 */ /* 0x0002a40000000800 */
[--C-:B-1----:R-:W-:Y:S01]  /*13780*/  FFMA.FTZ R138, R211, c[0x0][0x2d0], -R134.reuse ;  /* 0x0000b400d38a7a23 */ /* 0x102fe20000010886 */
[----:B--2---:R-:W-:Y:S07]  /*13790*/  F2FP.PACK_AB R153, R221, R251 ;  /* 0x000000fbdd99723e */ /* 0x004fee00000000ff */
[----:B------:R1:W-:Y:S02]  /*137a0*/  MUFU.EX2 R220, R138 ;  /* 0x0000008a00dc7308 */ /* 0x0003e40000000800 */
[----:B-1----:R-:W-:Y:S08]  /*137b0*/  FFMA.FTZ R138, R206, c[0x0][0x2d0], -R134 ;  /* 0x0000b400ce8a7a23 */ /* 0x002ff00000010886 */
[----:B------:R1:W2:Y:S02]  /*137c0*/  MUFU.EX2 R201, R138 ;  /* 0x0000008a00c97308 */ /* 0x0002a40000000800 */
[--C-:B-1----:R-:W-:Y:S01]  /*137d0*/  FFMA.FTZ R138, R244, c[0x0][0x2d0], -R141.reuse ;  /* 0x0000b400f48a7a23 */ /* 0x102fe2000001088d */
[----:B--2---:R-:W-:Y:S02]  /*137e0*/  F2FP.PACK_AB R155, R201, R220 ;  /* 0x000000dcc99b723e */ /* 0x004fe400000000ff */
[----:B------:R-:W-:Y:S05]  /*137f0*/  MOV R244, R185 ;  /* 0x000000b900f47202 */ /* 0x000fea0000000f00 */
[----:B------:R1:W-:Y:S01]  /*13800*/  MUFU.EX2 R218, R138 ;  /* 0x0000008a00da7308 */ /* 0x0003e20000000800 */
[----:B------:R-:W-:Y:S02]  /*13810*/  MOV R185, R183 ;  /* 0x000000b700b97202 */ /* 0x000fe40000000f00 */
[----:B------:R-:W-:Y:S01]  /*13820*/  MOV R183, R175 ;  /* 0x000000af00b77202 */ /* 0x000fe20000000f00 */
[C---:B------:R-:W-:Y:S04]  /*13830*/  HMMA.16816.F32 R8, R152.reuse, R148, R8 ;  /* 0x000000949808723c */ /* 0x040fe80000001808 */
[----:B------:R-:W-:Y:S02]  /*13840*/  MOV R175, R173 ;  /* 0x000000ad00af7202 */ /* 0x000fe40000000f00 */
[----:B------:R-:W-:Y:S02]  /*13850*/  MOV R173, R166 ;  /* 0x000000a600ad7202 */ /* 0x000fe40000000f00 */
[-C--:B------:R-:W-:Y:S03]  /*13860*/  HMMA.16816.F32 R12, R152, R150.reuse, R12 ;  /* 0x00000096980c723c */ /* 0x080fe6000000180c */
[----:B------:R-:W-:Y:S05]  /*13870*/  ISETP.GT.AND P0, PT, R242, R244, PT ;  /* 0x000000f4f200720c */ /* 0x000fea0003f04270 */
        /* <DEDUP_REMOVED lines=9> */
[----:B------:R-:W3:Y:S03]  /*13910*/  LDSM.16.MT88.4 R156, [R225+0x2100] ;  /* 0x00210000e19c783b */ /* 0x000ee60000004200 */
        /* <DEDUP_REMOVED lines=10> */
[-C--:B--2---:R-:W-:Y:S01]  /*139c0*/  HMMA.16816.F32 R52, R144, R148.reuse, R52 ;  /* 0x000000949034723c */ /* 0x084fe20000001834 */
[----:B------:R1:W2:Y:S07]  /*139d0*/  MUFU.EX2 R209, R138 ;  /* 0x0000008a00d17308 */ /* 0x0002ae0000000800 */
[C---:B------:R-:W-:Y:S08]  /*139e0*/  HMMA.16816.F32 R56, R152.reuse, R148, R56 ;  /* 0x000000949838723c */ /* 0x040ff00000001838 */
[-C--:B------:R-:W-:Y:S08]  /*139f0*/  HMMA.16816.F32 R60, R152, R150.reuse, R60 ;  /* 0x00000096983c723c */ /* 0x080ff0000000183c */
[C---:B------:R-:W-:Y:S01]  /*13a00*/  HMMA.16816.F32 R64, R144.reuse, R150, R64 ;  /* 0x000000969040723c */ /* 0x040fe20000001840 */
[----:B------:R-:W5:Y:S03]  /*13a10*/  LDSM.16.MT88.4 R148, [R228+0x2100] ;  /* 0x00210000e494783b */ /* 0x000f660000004200 */
[--C-:B-1----:R-:W-:Y:S01]  /*13a20*/  FFMA.FTZ R138, R249, c[0x0][0x2d0], -R141.reuse ;  /* 0x0000b400f98a7a23 */ /* 0x102fe2000001088d */
[----:B------:R-:W-:Y:S01]  /*13a30*/  MOV R249, R168 ;  /* 0x000000a800f97202 */ /* 0x000fe20000000f00 */
[----:B------:R-:W-:Y:S01]  /*13a40*/  FFMA.FTZ R141, R248, c[0x0][0x2d0], -R141 ;  /* 0x0000b400f88d7a23 */ /* 0x000fe2000001088d */
[----:B------:R-:W-:Y:S01]  /*13a50*/  MOV R248, R190 ;  /* 0x000000be00f87202 */ /* 0x000fe20000000f00 */
[-C--:B---3--:R-:W-:Y:S01]  /*13a60*/  HMMA.16816.F32 R68, R144, R156.reuse, R68 ;  /* 0x0000009c9044723c */ /* 0x088fe20000001844 */
[----:B------:R1:W-:Y:S07]  /*13a70*/  MUFU.EX2 R210, R138 ;  /* 0x0000008a00d27308 */ /* 0x0003ee0000000800 */
[C---:B------:R-:W-:Y:S03]  /*13a80*/  HMMA.16816.F32 R72, R152.reuse, R156, R72 ;  /* 0x0000009c9848723c */ /* 0x040fe60000001848 */
[----:B------:R2:W3:Y:S05]  /*13a90*/  MUFU.EX2 R208, R141 ;  /* 0x0000008d00d07308 */ /* 0x0004ea0000000800 */
[-C--:B------:R-:W-:Y:S08]  /*13aa0*/  HMMA.16816.F32 R76, R152, R158.reuse, R76 ;  /* 0x0000009e984c723c */ /* 0x080ff0000000184c */
[C---:B------:R-:W-:Y:S01]  /*13ab0*/  HMMA.16816.F32 R80, R144.reuse, R158, R80 ;  /* 0x0000009e9050723c */ /* 0x040fe20000001850 */
[----:B------:R-:W3:Y:S03]  /*13ac0*/  LDSM.16.MT88.4 R156, [R227+0x2100] ;  /* 0x00210000e39c783b */ /* 0x000ee60000004200 */
[--C-:B-1----:R-:W-:Y:S01]  /*13ad0*/  FFMA.FTZ R138, R246, c[0x0][0x2d0], -R142.reuse ;  /* 0x0000b400f68a7a23 */ /* 0x102fe2000001088e */
[----:B------:R-:W-:Y:S01]  /*13ae0*/  MOV R246, R189 ;  /* 0x000000bd00f67202 */ /* 0x000fe20000000f00 */
[----:B------:R-:W-:Y:S01]  /*13af0*/  FFMA.FTZ R142, R247, c[0x0][0x2d0], -R142 ;  /* 0x0000b400f78e7a23 */ /* 0x000fe2000001088e */
[----:B------:R-:W-:Y:S01]  /*13b00*/  MOV R247, R188 ;  /* 0x000000bc00f77202 */ /* 0x000fe20000000f00 */
[-C--:B----4-:R-:W-:Y:S01]  /*13b10*/  HMMA.16816.F32 R84, R144, R160.reuse, R84 ;  /* 0x000000a09054723c */ /* 0x090fe20000001854 */
[----:B------:R1:W-:Y:S01]  /*13b20*/  MUFU.EX2 R207, R138 ;  /* 0x0000008a00cf7308 */ /* 0x0003e20000000800 */
[----:B------:R-:W-:Y:S02]  /*13b30*/  LDSM.16.MT88.4 R188, [R228+0x1100] ;  /* 0x00110000e4bc783b */ /* 0x000fe40000004200 */
[----:B--2---:R-:W-:Y:S04]  /*13b40*/  F2FP.PACK_AB R141, R209, R211 ;  /* 0x000000d3d18d723e */ /* 0x004fe800000000ff */
[C---:B------:R-:W-:Y:S03]  /*13b50*/  HMMA.16816.F32 R88, R152.reuse, R160, R88 ;  /* 0x000000a09858723c */ /* 0x040fe60000001858 */
[----:B------:R3:W-:Y:S05]  /*13b60*/  MUFU.EX2 R206, R142 ;  /* 0x0000008e00ce7308 */ /* 0x0007ea0000000800 */
[-C--:B------:R-:W-:Y:S08]  /*13b70*/  HMMA.16816.F32 R92, R152, R162.reuse, R92 ;  /* 0x000000a2985c723c */ /* 0x080ff0000000185c */
[C---:B------:R-:W-:Y:S04]  /*13b80*/  HMMA.16816.F32 R96, R144.reuse, R162, R96 ;  /* 0x000000a29060723c */ /* 0x040fe80000001860 */
[--C-:B-1----:R-:W-:Y:S01]  /*13b90*/  FFMA.FTZ R138, R215, c[0x0][0x2d0], -R143.reuse ;  /* 0x0000b400d78a7a23 */ /* 0x102fe2000001088f */
[----:B------:R-:W-:Y:S03]  /*13ba0*/  MOV R215, R187 ;  /* 0x000000bb00d77202 */ /* 0x000fe60000000f00 */
[-C--:B-----5:R-:W-:Y:S01]  /*13bb0*/  HMMA.16816.F32 R100, R144, R148.reuse, R100 ;  /* 0x000000949064723c */ /* 0x0a0fe20000001864 */
[----:B------:R1:W-:Y:S03]  /*13bc0*/  MUFU.EX2 R205, R138 ;  /* 0x0000008a00cd7308 */ /* 0x0003e60000000800 */
[----:B---3--:R-:W-:Y:S04]  /*13bd0*/  F2FP.PACK_AB R142, R208, R210 ;  /* 0x000000d2d08e723e */ /* 0x008fe800000000ff */
        /* <DEDUP_REMOVED lines=18> */
[----:B--2---:R-:W-:Y:S02]  /*13d00*/  F2FP.PACK_AB R192, R203, R205 ;  /* 0x000000cdcbc0723e */ /* 0x004fe400000000ff */
[----:B------:R-:W-:Y:S02]  /*13d10*/  MOV R187, R174 ;  /* 0x000000ae00bb7202 */ /* 0x000fe40000000f00 */
[----:B------:R2:W3:Y:S01]  /*13d20*/  MUFU.EX2 R202, R143 ;  /* 0x0000008f00ca7308 */ /* 0x0004e20000000800 */
[--C-:B-1----:R-:W-:Y:S01]  /*13d30*/  FFMA.FTZ R138, R213, c[0x0][0x2d0], -R134.reuse ;  /* 0x0000b400d58a7a23 */ /* 0x102fe20000010886 */
[----:B------:R-:W-:Y:S02]  /*13d40*/  MOV R213, R164 ;  /* 0x000000a400d57202 */ /* 0x000fe40000000f00 */
[----:B------:R-:W1:Y:S06]  /*13d50*/  LDSM.16.MT88.4 R164, [R225+0x1100] ;  /* 0x00110000e1a4783b */ /* 0x000e6c0000004200 */
[----:B------:R4:W-:Y:S01]  /*13d60*/  MUFU.EX2 R200, R138 ;  /* 0x0000008a00c87308 */ /* 0x0009e20000000800 */
[----:B--2---:R-:W-:Y:S02]  /*13d70*/  F2FP.PACK_AB R143, R206, R207 ;  /* 0x000000cfce8f723e */ /* 0x004fe400000000ff */
[----:B---3--:R-:W-:Y:S01]  /*13d80*/  F2FP.PACK_AB R194, R202, R204 ;  /* 0x000000cccac2723e */ /* 0x008fe200000000ff */
[--C-:B----4-:R-:W-:Y:S01]  /*13d90*/  FFMA.FTZ R138, R212, c[0x0][0x2d0], -R134.reuse ;  /* 0x0000b400d48a7a23 */ /* 0x110fe20000010886 */
[----:B------:R-:W-:Y:S05]  /*13da0*/  MOV R212, R139 ;  /* 0x0000008b00d47202 */ /* 0x000fea0000000f00 */
[----:B------:R2:W3:Y:S02]  /*13db0*/  MUFU.EX2 R139, R138 ;  /* 0x0000008a008b7308 */ /* 0x0004e40000000800 */
[--C-:B--2---:R-:W-:Y:S01]  /*13dc0*/  FFMA.FTZ R138, R214, c[0x0][0x2d0], -R134.reuse ;  /* 0x0000b400d68a7a23 */ /* 0x104fe20000010886 */
[----:B------:R-:W-:Y:S01]  /*13dd0*/  MOV R214, R185 ;  /* 0x000000b900d67202 */ /* 0x000fe20000000f00 */
[----:B------:R-:W-:Y:S01]  /*13de0*/  FFMA.FTZ R134, R140, c[0x0][0x2d0], -R134 ;  /* 0x0000b4008c867a23 */ /* 0x000fe20000010886 */
[----:B------:R-:W-:Y:S02]  /*13df0*/  MOV R185, R172 ;  /* 0x000000ac00b97202 */ /* 0x000fe40000000f00 */
[----:B------:R-:W2:Y:S03]  /*13e00*/  LDSM.16.MT88.4 R172, [R226+0x1100] ;  /* 0x00110000e2ac783b */ /* 0x000ea60000004200 */
[----:B------:R-:W-:Y:S01]  /*13e10*/  MUFU.EX2 R138, R138 ;  /* 0x0000008a008a7308 */ /* 0x000fe20000000800 */
[----:B------:R-:W-:Y:S02]  /*13e20*/  F2FP.PACK_AB R140, R217, R218 ;  /* 0x000000dad98c723e */ /* 0x000fe400000000ff */
[----:B---3--:R-:W-:Y:S05]  /*13e30*/  F2FP.PACK_AB R193, R139, R200 ;  /* 0x000000c88bc1723e */ /* 0x008fea00000000ff */
[-C--:B-1----:R-:W-:Y:S01]  /*13e40*/  HMMA.16816.F32 R144, R140, R164.reuse, R4 ;  /* 0x000000a48c90723c */ /* 0x082fe20000001804 */
[----:B------:R-:W1:Y:S01]  /*13e50*/  LDSM.16.MT88.4 R4, [R225+0x2900] ;  /* 0x00290000e104783b */ /* 0x000e620000004200 */
[----:B------:R-:W3:Y:S03]  /*13e60*/  MUFU.EX2 R134, R134 ;  /* 0x0000008600867308 */ /* 0x000ee60000000800 */
[----:B---3--:R-:W-:Y:S07]  /*13e70*/  F2FP.PACK_AB R195, R134, R138 ;  /* 0x0000008a86c3723e */ /* 0x008fee00000000ff */
[C---:B------:R-:W-:Y:S01]  /*13e80*/  HMMA.16816.F32 R148, R192.reuse, R164, R8 ;  /* 0x000000a4c094723c */ /* 0x040fe20000001808 */
[----:B------:R-:W3:Y:S07]  /*13e90*/  LDSM.16.MT88.4 R8, [R226+0x2900] ;  /* 0x00290000e208783b */ /* 0x000eee0000004200 */
[-C--:B------:R-:W-:Y:S01]  /*13ea0*/  HMMA.16816.F32 R152, R192, R166.reuse, R12 ;  /* 0x000000a6c098723c */ /* 0x080fe2000000180c */
[----:B------:R-:W4:Y:S07]  /*13eb0*/  LDSM.16.MT88.4 R12, [R228+0x2900] ;  /* 0x00290000e40c783b */ /* 0x000f2e0000004200 */
[C---:B------:R-:W-:Y:S01]  /*13ec0*/  HMMA.16816.F32 R156, R140.reuse, R166, R16 ;  /* 0x000000a68c9c723c */ /* 0x040fe20000001810 */
[----:B------:R-:W5:Y:S07]  /*13ed0*/  LDSM.16.MT88.4 R16, [R227+0x2900] ;  /* 0x00290000e310783b */ /* 0x000f6e0000004200 */
[-C--:B--2---:R-:W-:Y:S01]  /*13ee0*/  HMMA.16816.F32 R160, R140, R172.reuse, R20 ;  /* 0x000000ac8ca0723c */ /* 0x084fe20000001814 */
[----:B------:R-:W2:Y:S06]  /*13ef0*/  LDL.LU R20, [R1+0x1c] ;  /* 0x00001c0001147983 */ /* 0x000eac0000300800 */
[----:B------:R-:W-:Y:S01]  /*13f00*/  MOV R23, R245 ;  /* 0x000000f500177202 */ /* 0x000fe20000000f00 */
[C---:B------:R-:W-:Y:S04]  /*13f10*/  HMMA.16816.F32 R164, R192.reuse, R172, R24 ;  /* 0x000000acc0a4723c */ /* 0x040fe80000001818 */
[----:B------:R-:W-:Y:S02]  /*13f20*/  MOV R245, R171 ;  /* 0x000000ab00f57202 */ /* 0x000fe40000000f00 */
[----:B------:R-:W-:Y:S02]  /*13f30*/  MOV R22, R187 ;  /* 0x000000bb00167202 */ /* 0x000fe40000000f00 */
[-C--:B------:R-:W-:Y:S01]  /*13f40*/  HMMA.16816.F32 R168, R192, R174.reuse, R28 ;  /* 0x000000aec0a8723c */ /* 0x080fe2000000181c */
[----:B------:R-:W2:Y:S03]  /*13f50*/  LDL.LU R28, [R1+0x18] ;  /* 0x00001800011c7983 */ /* 0x000ea60000300800 */
[----:B------:R-:W-:Y:S02]  /*13f60*/  MOV R21, R186 ;  /* 0x000000ba00157202 */ /* 0x000fe40000000f00 */
[----:B------:R-:W-:Y:S02]  /*13f70*/  MOV R27, R185 ;  /* 0x000000b9001b7202 */ /* 0x000fe40000000f00 */
[C---:B------:R-:W-:Y:S01]  /*13f80*/  HMMA.16816.F32 R172, R140.reuse, R174, R32 ;  /* 0x000000ae8cac723c */ /* 0x040fe20000001820 */
[----:B------:R-:W2:Y:S03]  /*13f90*/  LDL.LU R33, [R1+0x10] ;  /* 0x0000100001217983 */ /* 0x000ea60000300800 */
[----:B------:R-:W-:Y:S01]  /*13fa0*/  MOV R31, R178 ;  /* 0x000000b2001f7202 */ /* 0x000fe20000000f00 */
[----:B------:R-:W2:Y:S01]  /*13fb0*/  LDL.LU R32, [R1+0x14] ;  /* 0x0000140001207983 */ /* 0x000ea20000300800 */
[----:B------:R-:W-:Y:S02]  /*13fc0*/  MOV R30, R179 ;  /* 0x000000b3001e7202 */ /* 0x000fe40000000f00 */
[----:B------:R-:W-:Y:S04]  /*13fd0*/  MOV R35, R176 ;  /* 0x000000b000237202 */ /* 0x000fe80000000f00 */
[----:B------:R-:W-:Y:S02]  /*13fe0*/  MOV R34, R177 ;  /* 0x000000b100227202 */ /* 0x000fe40000000f00 */
[-C--:B------:R-:W-:Y:S03]  /*13ff0*/  HMMA.16816.F32 R176, R140, R188.reuse, R36 ;  /* 0x000000bc8cb0723c */ /* 0x080fe60000001824 */
[----:B------:R-:W-:Y:S02]  /*14000*/  MOV R25, R183 ;  /* 0x000000b700197202 */ /* 0x000fe40000000f00 */
[----:B------:R-:W-:Y:S02]  /*14010*/  MOV R24, R182 ;  /* 0x000000b600187202 */ /* 0x000fe40000000f00 */
[----:B------:R-:W-:Y:S02]  /*14020*/  MOV R29, R181 ;  /* 0x000000b5001d7202 */ /* 0x000fe40000000f00 */
[----:B------:R-:W-:Y:S02]  /*14030*/  MOV R39, R180 ;  /* 0x000000b400277202 */ /* 0x000fe40000000f00 */
[C---:B------:R-:W-:Y:S04]  /*14040*/  HMMA.16816.F32 R180, R192.reuse, R188, R40 ;  /* 0x000000bcc0b4723c */ /* 0x040fe80000001828 */
[----:B------:R-:W-:Y:S04]  /*14050*/  MOV R26, R184 ;  /* 0x000000b8001a7202 */ /* 0x000fe80000000f00 */
        /* <DEDUP_REMOVED lines=9> */
[C---:B------:R-:W-:Y:S08]  /*140f0*/  HMMA.16816.F32 R80, R140.reuse, R6, R80 ;  /* 0x000000068c50723c */ /* 0x040ff00000001850 */
[-C--:B---3--:R-:W-:Y:S08]  /*14100*/  HMMA.16816.F32 R84, R140, R8.reuse, R84 ;  /* 0x000000088c54723c */ /* 0x088ff00000001854 */
[C---:B------:R-:W-:Y:S08]  /*14110*/  HMMA.16816.F32 R88, R192.reuse, R8, R88 ;  /* 0x00000008c058723c */ /* 0x040ff00000001858 */
[-C--:B------:R-:W-:Y:S08]  /*14120*/  HMMA.16816.F32 R92, R192, R10.reuse, R92 ;  /* 0x0000000ac05c723c */ /* 0x080ff0000000185c */
[C---:B------:R-:W-:Y:S08]  /*14130*/  HMMA.16816.F32 R96, R140.reuse, R10, R96 ;  /* 0x0000000a8c60723c */ /* 0x040ff00000001860 */
[-C--:B----4-:R-:W-:Y:S08]  /*14140*/  HMMA.16816.F32 R100, R140, R12.reuse, R100 ;  /* 0x0000000c8c64723c */ /* 0x090ff00000001864 */
[C---:B------:R-:W-:Y:S08]  /*14150*/  HMMA.16816.F32 R104, R192.reuse, R12, R104 ;  /* 0x0000000cc068723c */ /* 0x040ff00000001868 */
[-C--:B------:R-:W-:Y:S08]  /*14160*/  HMMA.16816.F32 R108, R192, R14.reuse, R108 ;  /* 0x0000000ec06c723c */ /* 0x080ff0000000186c */
[C---:B------:R-:W-:Y:S08]  /*14170*/  HMMA.16816.F32 R112, R140.reuse, R14, R112 ;  /* 0x0000000e8c70723c */ /* 0x040ff00000001870 */
[-C--:B-----5:R-:W-:Y:S08]  /*14180*/  HMMA.16816.F32 R116, R140, R16.reuse, R116 ;  /* 0x000000108c74723c */ /* 0x0a0ff00000001874 */
[C---:B------:R-:W-:Y:S08]  /*14190*/  HMMA.16816.F32 R120, R192.reuse, R16, R120 ;  /* 0x00000010c078723c */ /* 0x040ff00000001878 */
[-C--:B------:R-:W-:Y:S08]  /*141a0*/  HMMA.16816.F32 R124, R192, R18.reuse, R124 ;  /* 0x00000012c07c723c */ /* 0x080ff0000000187c */
[----:B------:R-:W-:Y:S04]  /*141b0*/  HMMA.16816.F32 R128, R140, R18, R128 ;  /* 0x000000128c80723c */ /* 0x000fe80000001880 */
[----:B--2---:R-:W-:Y:S04]  /*141c0*/  FFMA.FTZ R4, R2, R28, R35 ;  /* 0x0000001c02047223 */ /* 0x004fe80000010023 */
[----:B------:R-:W-:Y:S04]  /*141d0*/  FADD.FTZ R4, R31, R4 ;  /* 0x000000041f047221 */ /* 0x000fe80000010000 */
[----:B------:R-:W-:Y:S02]  /*141e0*/  FFMA.FTZ R133, R133, R33, R39 ;  /* 0x0000002185857223 */ /* 0x000fe40000010027 */
[----:B------:R-:W-:Y:S02]  /*141f0*/  FADD.FTZ R5, R26, R4 ;  /* 0x000000041a057221 */ /* 0x000fe40000010000 */
[----:B------:R-:W-:Y:S02]  /*14200*/  FFMA.FTZ R132, R132, R32, R34 ;  /* 0x0000002084847223 */ /* 0x000fe40000010022 */
[----:B------:R-:W-:Y:S02]  /*14210*/  FADD.FTZ R2, R29, R133 ;  /* 0x000000851d027221 */ /* 0x000fe40000010000 */
[----:B------:R-:W-:Y:S02]  /*14220*/  FADD.FTZ R132, R30, R132 ;  /* 0x000000841e847221 */ /* 0x000fe40000010000 */
[----:B------:R-:W-:Y:S02]  /*14230*/  FADD.FTZ R2, R24, R2 ;  /* 0x0000000218027221 */ /* 0x000fe40000010000 */
[----:B------:R-:W-:Y:S02]  /*14240*/  FFMA.FTZ R4, R0, R20, R27 ;  /* 0x0000001400047223 */ /* 0x000fe4000001001b */
        /* <DEDUP_REMOVED lines=36> */
[----:B------:R1:W-:Y:S01]  /*14490*/  STL [R1+0x10], R0 ;  /* 0x0000100001007387 */ /* 0x0003e20000100800 */
[----:B------:R-:W-:Y:S01]  /*144a0*/  FADD.FTZ R2, R139, R2 ;  /* 0x000000028b027221 */ /* 0x000fe20000010000 */
[----:B------:R-:W-:Y:S01]  /*144b0*/  MOV R139, R3 ;  /* 0x00000003008b7202 */ /* 0x000fe20000000f00 */
[----:B------:R-:W-:Y:S01]  /*144c0*/  FADD.FTZ R4, R202, R4 ;  /* 0x00000004ca047221 */ /* 0x000fe20000010000 */
[----:B------:R2:W-:Y:S01]  /*144d0*/  STL [R1+0x14], R5 ;  /* 0x0000140501007387 */ /* 0x0005e20000100800 */
[----:B------:R-:W-:Y:S01]  /*144e0*/  FADD.FTZ R2, R138, R2 ;  /* 0x000000028a027221 */ /* 0x000fe20000010000 */
[----:B------:R-:W-:Y:S02]  /*144f0*/  MOV R138, R135 ;  /* 0x00000087008a7202 */ /* 0x000fe40000000f00 */
[----:B------:R2:W-:Y:S01]  /*14500*/  STL [R1+0x18], R4 ;  /* 0x0000180401007387 */ /* 0x0005e20000100800 */
[----:B------:R-:W-:Y:S01]  /*14510*/  FADD.FTZ R2, R134, R2 ;  /* 0x0000000286027221 */ /* 0x000fe20000010000 */
[----:B------:R-:W-:Y:S04]  /*14520*/  MOV R134, R136 ;  /* 0x0000008800867202 */ /* 0x000fe80000000f00 */
[----:B------:R2:W-:Y:S01]  /*14530*/  STL [R1+0x1c], R2 ;  /* 0x00001c0201007387 */ /* 0x0005e20000100800 */
[----:B-1----:R-:W-:Y:S04]  /*14540*/  IADD3 R0, R242, -0x1, RZ ;  /* 0xfffffffff2007810 */ /* 0x002fe80007ffe0ff */
[----:B------:R-:W-:Y:S01]  /*14550*/  MOV R242, R0 ;  /* 0x0000000000f27202 */ /* 0x000fe20000000f00 */
[----:B------:R-:W-:-:S05]  /*14560*/  @P0 BRA `(.L_x_509) ;  /* 0xffffb47000000947 */ /* 0x000fca000383ffff */
.L_x_492:
[----:B------:R-:W3:Y:S04]  /*14570*/  LDL.LU R0, [R1+0x10] ;  /* 0x0000100001007983 */ /* 0x000ee80000300800 */
[----:B-12---:R-:W2:Y:S04]  /*14580*/  LDL.LU R4, [R1+0x14] ;  /* 0x0000140001047983 */ /* 0x006ea80000300800 */
[----:B------:R-:W4:Y:S04]  /*14590*/  LDL.LU R5, [R1+0x18] ;  /* 0x0000180001057983 */ /* 0x000f280000300800 */
[----:B------:R-:W4:Y:S01]  /*145a0*/  LDL.LU R2, [R1+0x1c] ;  /* 0x00001c0001027983 */ /* 0x000f220000300800 */
[----:B------:R-:W-:-:S02]  /*145b0*/  MOV R18, 0xff800000 ;  /* 0xff80000000127802 */ /* 0x000fc40000000f00 */
[----:B------:R-:W-:Y:S02]  /*145c0*/  MOV R19, 0xff800000 ;  /* 0xff80000000137802 */ /* 0x000fe40000000f00 */
[----:B------:R-:W-:Y:S02]  /*145d0*/  MOV R20, 0xff800000 ;  /* 0xff80000000147802 */ /* 0x000fe40000000f00 */
[----:B------:R-:W-:Y:S02]  /*145e0*/  MOV R21, 0xff800000 ;  /* 0xff80000000157802 */ /* 0x000fe40000000f00 */
[----:B------:R-:W-:Y:S01]  /*145f0*/  PLOP3.LUT P4, PT, PT, PT, PT, 0x8, 0x0 ;  /* 0x000000000000781c */ /* 0x000fe20003f8e170 */
[----:B---3--:R-:W1:Y:S04]  /*14600*/  SHFL.BFLY PT, R11, R0, 0x2, 0x1f ;  /* 0x0c401f00000b7f89 */ /* 0x008e6800000e0000 */
[----:B--2---:R-:W2:Y:S04]  /*14610*/  SHFL.BFLY PT, R9, R4, 0x2, 0x1f ;  /* 0x0c401f0004097f89 */ /* 0x004ea800000e0000 */
        /* <DEDUP_REMOVED lines=19> */
[----:B------:R-:W-:-:S05]  /*14750*/  FSETP.NE.FTZ.AND P1, PT, R7, RZ, PT ;  /* 0x000000ff0700720b */ /* 0x000fca0003f35000 */
[----:B------:R-:W1:Y:S01]  /*14760*/  @P3 MUFU.RCP R0, R11 ;  /* 0x0000000b00003308 */ /* 0x000e620000001000 */
[----:B------:R-:W-:-:S07]  /*14770*/  FSETP.NE.FTZ.AND P0, PT, R6, RZ, PT ;  /* 0x000000ff0600720b */ /* 0x000fce0003f15000 */
[----:B------:R-:W-:Y:S06]  /*14780*/  @P2 MUFU.RCP R4, R9 ;  /* 0x0000000900042308 */ /* 0x000fec0000001000 */
[----:B------:R-:W-:Y:S01]  /*14790*/  @P0 MOV R8, 0x3f317218 ;  /* 0x3f31721800080802 */ /* 0x000fe20000000f00 */
[C---:B-1----:R-:W-:Y:S01]  /*147a0*/  FMUL.FTZ R144, R0.reuse, R144 ;  /* 0x0000009000907220 */ /* 0x042fe20000410000 */
[----:B------:R-:W1:Y:S01]  /*147b0*/  @P1 MUFU.RCP R2, R7 ;  /* 0x0000000700021308 */ /* 0x000e620000001000 */
        /* <DEDUP_REMOVED lines=13> */
[C---:B------:R-:W-:Y:S01]  /*14890*/  FMUL.FTZ R52, R0.reuse, R52 ;  /* 0x0000003400347220 */ /* 0x040fe20000410000 */
[----:B------:R-:W-:Y:S01]  /*148a0*/  @P1 MUFU.LG2 R7, R7 ;  /* 0x0000000700071308 */ /* 0x000fe20000000c00 */
        /* <DEDUP_REMOVED lines=19> */
[----:B------:R-:W-:Y:S01]  /*149e0*/  MOV R0, RZ ;  /* 0x000000ff00007202 */ /* 0x000fe20000000f00 */
[C---:B-1----:R-:W-:Y:S02]  /*149f0*/  FMUL.FTZ R148, R2.reuse, R148 ;  /* 0x0000009402947220 */ /* 0x042fe40000410000 */
[----:B------:R-:W-:-:S02]  /*14a00*/  FMUL.FTZ R149, R2, R149 ;  /* 0x0000009502957220 */ /* 0x000fc40000410000 */
[C---:B------:R-:W-:Y:S01]  /*14a10*/  FMUL.FTZ R152, R2.reuse, R152 ;  /* 0x0000009802987220 */ /* 0x040fe20000410000 */
[----:B------:R-:W1:Y:S01]  /*14a20*/  @P0 MUFU.RCP R0, R6 ;  /* 0x0000000600000308 */ /* 0x000e620000001000 */
[C---:B------:R-:W-:Y:S02]  /*14a30*/  FMUL.FTZ R153, R2.reuse, R153 ;  /* 0x0000009902997220 */ /* 0x040fe40000410000 */
[C---:B------:R-:W-:Y:S02]  /*14a40*/  FMUL.FTZ R164, R2.reuse, R164 ;  /* 0x000000a402a47220 */ /* 0x040fe40000410000 */
[C---:B------:R-:W-:Y:S02]  /*14a50*/  FMUL.FTZ R165, R2.reuse, R165 ;  /* 0x000000a502a57220 */ /* 0x040fe40000410000 */
[C---:B------:R-:W-:Y:S01]  /*14a60*/  FMUL.FTZ R168, R2.reuse, R168 ;  /* 0x000000a802a87220 */ /* 0x040fe20000410000 */
[----:B------:R-:W2:Y:S01]  /*14a70*/  @P0 MUFU.LG2 R6, R6 ;  /* 0x0000000600060308 */ /* 0x000ea20000000c00 */
        /* <DEDUP_REMOVED lines=59> */
[C---:B-1----:R-:W-:Y:S02]  /*14e30*/  FMUL.FTZ R150, R0.reuse, R150 ;  /* 0x0000009600967220 */ /* 0x042fe40000410000 */
        /* <DEDUP_REMOVED lines=38> */
[----:B--2---:R-:W-:Y:S02]  /*150a0*/  @P0 FMUL.FTZ R4, R6, 0.69314718246459960938 ;  /* 0x3f31721806040820 */ /* 0x004fe40000410000 */
[----:B------:R-:W-:Y:S02]  /*150b0*/  @P0 FMUL.FTZ R0, R8, c[0x0][0x2d0] ;  /* 0x0000b40008000a20 */ /* 0x000fe40000410000 */
[----:B------:R-:W-:-:S02]  /*150c0*/  @P3 FFMA.FTZ R18, R10, R137, R11 ;  /* 0x000000890a123223 */ /* 0x000fc4000001000b */
[----:B------:R-:W-:Y:S02]  /*150d0*/  @P2 FFMA.FTZ R19, R5, R136, R9 ;  /* 0x0000008805132223 */ /* 0x000fe40000010009 */
[----:B------:R-:W-:Y:S02]  /*150e0*/  @P1 FFMA.FTZ R20, R2, R135, R7 ;  /* 0x0000008702141223 */ /* 0x000fe40000010007 */
[----:B------:R-:W-:Y:S02]  /*150f0*/  @P0 FFMA.FTZ R21, R0, R3, R4 ;  /* 0x0000000300150223 */ /* 0x000fe40000010004 */
.L_x_434:
[----:B-1----:R-:W-:Y:S05]  /*15100*/  @P4 BRA `(.L_x_510) ;  /* 0x0000209000004947 */ /* 0x002fea0003800000 */
        /* <DEDUP_REMOVED lines=117> */
[----:B------:R4:W2:Y:S04]  /*15860*/  SHFL.IDX PT, R7, R0, 0x3, 0x1c1f ;  /* 0x007c1f0000077f89 */ /* 0x0008a800000e0000 */
        /* <DEDUP_REMOVED lines=12> */
[----:B------:R2:W-:Y:S01]  /*15930*/  @!P1 ST.E [R6.64], R21 ;  /* 0x0000001506009985 */ /* 0x0005e2000c10190e */
        /* <DEDUP_REMOVED lines=95> */
.L_x_512:
[----:B-1----:R-:W-:Y:S05]  /*15f30*/  BSYNC B0 ;  /* 0x0000000000007941 */ /* 0x002fea0003800000 */
.L_x_511:
        /* <DEDUP_REMOVED lines=97> */
.L_x_514:
[----:B------:R-:W-:Y:S05]  /*16550*/  BSYNC B0 ;  /* 0x0000000000007941 */ /* 0x000fea0003800000 */
.L_x_513:
        /* <DEDUP_REMOVED lines=30> */
[C---:B-1----:R-:W-:Y:S02]  /*16740*/  IADD3 R8, R0.reuse, 0x30, RZ ;  /* 0x0000003000087810 */ /* 0x042fe40007ffe0ff */
        /* <DEDUP_REMOVED lines=10> */
[----:B-1----:R-:W-:Y:S01]  /*167f0*/  @!P5 IMAD.WIDE R4, R6, 0x4, R2 ;  /* 0x000000040604d825 */ /* 0x002fe200078e0202 */
[----:B------:R-:W-:Y:S02]  /*16800*/  @!P4 LEA.HI R6, R7, R7, RZ, 0x1 ;  /* 0x000000070706c211 */ /* 0x000fe400078f08ff */
[----:B------:R-:W-:Y:S02]  /*16810*/  @!P1 LEA.HI R7, R10, R10, RZ, 0x1 ;  /* 0x0000000a0a079211 */ /* 0x000fe400078f08ff */
[----:B------:R1:W-:Y:S01]  /*16820*/  @!P5 ST.E.64 [R4.64], R180 ;  /* 0x000000b40400d985 */ /* 0x0003e2000c101b0e */
[----:B------:R-:W-:Y:S02]  /*16830*/  @!P4 LOP3.LUT R6, R6, 0xfffffffe, RZ, 0xc0, !PT ;  /* 0xfffffffe0606c812 */ /* 0x000fe400078ec0ff */
[----:B------:R-:W-:Y:S02]  /*16840*/  @!P1 LOP3.LUT R7, R7, 0xfffffffe, RZ, 0xc0, !PT ;  /* 0xfffffffe07079812 */ /* 0x000fe400078ec0ff */
[----:B-1----:R-:W-:-:S02]  /*16850*/  @!P3 LEA.HI R5, R8, R8, RZ, 0x1 ;  /* 0x000000080805b211 */ /* 0x002fc400078f08ff */
        /* <DEDUP_REMOVED lines=11> */
[----:B-1----:R-:W-:Y:S01]  /*16910*/  @!P0 IMAD.WIDE R4, R12, 0x4, R2 ;  /* 0x000000040c048825 */ /* 0x002fe200078e0202 */
[----:B---3--:R-:W-:-:S04]  /*16920*/  IADD3 R9, R0, 0x50, RZ ;  /* 0x0000005000097810 */ /* 0x008fc80007ffe0ff */
[----:B------:R1:W-:Y:S01]  /*16930*/  @!P0 ST.E.64 [R4.64], R76 ;  /* 0x0000004c04008985 */ /* 0x0003e2000c101b0e */
[----:B------:R-:W-:Y:S02]  /*16940*/  IADD3 R8, R0, 0x58, RZ ;  /* 0x0000005800087810 */ /* 0x000fe40007ffe0ff */
[----:B------:R-:W-:Y:S02]  /*16950*/  ISETP.GE.AND P5, PT, R9, c[0x0][0x3c8], PT ;  /* 0x0000f20009007a0c */ /* 0x000fe40003fa6270 */
[----:B------:R-:W-:Y:S02]  /*16960*/  ISETP.GE.AND P4, PT, R8, c[0x0][0x3c8], PT ;  /* 0x0000f20008007a0c */ /* 0x000fe40003f86270 */
[C---:B----4-:R-:W-:Y:S02]  /*16970*/  IADD3 R7, R0.reuse, 0x60, RZ ;  /* 0x0000006000077810 */ /* 0x050fe40007ffe0ff */
        /* <DEDUP_REMOVED lines=10> */
[C---:B-1----:R-:W-:Y:S02]  /*16a20*/  IADD3 R5, R0.reuse, 0x70, RZ ;  /* 0x0000007000057810 */ /* 0x042fe40007ffe0ff */
        /* <DEDUP_REMOVED lines=20> */
.L_x_516:
[----:B------:R-:W-:Y:S05]  /*16b70*/  BSYNC B0 ;  /* 0x0000000000007941 */ /* 0x000fea0003800000 */
.L_x_515:
[----:B-1-3--:R1:W3:Y:S04]  /*16b80*/  SHFL.IDX PT, R3, R22, 0x3, 0x1c1f ;  /* 0x007c1f0016037f89 */ /* 0x00a2e800000e0000 */
        /* <DEDUP_REMOVED lines=9> */
[C---:B---34-:R-:W-:Y:S01]  /*16c20*/  @!P0 IMAD.WIDE R6, R0.reuse, 0x4, R2 ;  /* 0x0000000400068825 */ /* 0x058fe200078e0202 */
        /* <DEDUP_REMOVED lines=13> */
[----:B---3--:R-:W-:Y:S01]  /*16d00*/  @!P6 LEA.HI R6, R5, R5, RZ, 0x1 ;  /* 0x000000050506e211 */ /* 0x008fe200078f08ff */
[----:B------:R-:W-:-:S03]  /*16d10*/  @!P5 IMAD.WIDE R4, R4, 0x4, R2 ;  /* 0x000000040404d825 */ /* 0x000fc600078e0202 */
[----:B------:R-:W-:-:S05]  /*16d20*/  @!P6 LOP3.LUT R6, R6, 0xfffffffe, RZ, 0xc0, !PT ;  /* 0xfffffffe0606e812 */ /* 0x000fca00078ec0ff */
[----:B------:R-:W-:-:S05]  /*16d30*/  @!P6 IMAD.WIDE R6, R6, 0x4, R2 ;  /* 0x000000040606e825 */ /* 0x000fca00078e0202 */
[----:B------:R3:W-:Y:S01]  /*16d40*/  @!P6 ST.E.64 [R6.64], R154 ;  /* 0x0000009a0600e985 */ /* 0x0007e2000c101b0e */
[----:B------:R-:W-:-:S03]  /*16d50*/  ISETP.GE.AND P6, PT, R14, c[0x0][0x3c8], PT ;  /* 0x0000f2000e007a0c */ /* 0x000fc60003fc6270 */
[----:B------:R4:W-:Y:S01]  /*16d60*/  @!P5 ST.E.64 [R4.64], R166 ;  /* 0x000000a60400d985 */ /* 0x0009e2000c101b0e */
[----:B------:R-:W-:Y:S02]  /*16d70*/  ISETP.GE.AND P5, PT, R15, c[0x0][0x3c8], PT ;  /* 0x0000f2000f007a0c */ /* 0x000fe40003fa6270 */
[----:B---3--:R-:W-:Y:S02]  /*16d80*/  @!P2 LEA.HI R7, R10, R10, RZ, 0x1 ;  /* 0x0000000a0a07a211 */ /* 0x008fe400078f08ff */
        /* <DEDUP_REMOVED lines=19> */
[----:B---3--:R-:W-:-:S02]  /*16ec0*/  IADD3 R12, R0, 0x70, RZ ;  /* 0x00000070000c7810 */ /* 0x008fc40007ffe0ff */
[C---:B----4-:R-:W-:Y:S02]  /*16ed0*/  IADD3 R10, R0.reuse, 0x60, RZ ;  /* 0x00000060000a7810 */ /* 0x050fe40007ffe0ff */
[C---:B------:R-:W-:Y:S02]  /*16ee0*/  IADD3 R11, R0.reuse, 0x68, RZ ;  /* 0x00000068000b7810 */ /* 0x040fe40007ffe0ff */
[C---:B-1----:R-:W-:Y:S02]  /*16ef0*/  IADD3 R8, R0.reuse, 0x50, RZ ;  /* 0x0000005000087810 */ /* 0x042fe40007ffe0ff */
        /* <DEDUP_REMOVED lines=42> */
.L_x_510:
        /* <DEDUP_REMOVED lines=50> */
.L_x_517:
        /* <DEDUP_REMOVED lines=12> */
.L_x_1352:


//--------------------- .text._ZN7cutlass13device_kernelIN5flash19enable_sm80_to_sm89INS1_16FlashAttnFwdSm80INS1_25CollectiveMainloopFwdSm80ILi8ELi1ELb1EN4cute5tupleIJNS5_1CILi128EEENS7_ILi96EEES8_EEELi128ENS_6half_tEfNS_4arch4Sm80ELb0ELb1ELb1ELb1ELb0ELb0ELb1ELb1EEENS1_21CollectiveEpilogueFwdINS6_IJS8_S8_S9_EEENS6_IJNS7_ILi1EEESH_SH_EEESB_SD_Li256ELb1ELb1ELb1ELb0EEENS1_36VarlenDynamicPersistentTileSchedulerILi128ELi96ELi256ELi256ELb1ELb1ELb0ELb1ELb0ELb1EEEEEEEEEvNT_6ParamsE --------------------------
	.section	.text._ZN7cutlass13device_kernelIN5flash19enable_sm80_to_sm89INS1_16FlashAttnFwdSm80INS1_25CollectiveMainloopFwdSm80ILi8ELi1ELb1EN4cute5tupleIJNS5_1CILi128EEENS7_ILi96EEES8_EEELi128ENS_6half_tEfNS_4arch4Sm80ELb0ELb1ELb1ELb1ELb0ELb0ELb1ELb1EEENS1_21CollectiveEpilogueFwdINS6_IJS8_S8_S9_EEENS6_IJNS7_ILi1EEESH_SH_EEESB_SD_Li256ELb1ELb1ELb1ELb0EEENS1_36VarlenDynamicPersistentTileSchedulerILi128ELi96ELi256ELi256ELb1ELb1ELb0ELb1ELb0ELb1EEEEEEEEEvNT_6ParamsE,"ax",@progbits
	.sectioninfo	@"SHI_REGISTERS=255"
	.align	128
.text._ZN7cutlass13device_kernelIN5flash19enable_sm80_to_sm89INS1_16FlashAttnFwdSm80INS1_25CollectiveMainloopFwdSm80ILi8ELi1ELb1EN4cute5tupleIJNS5_1CILi128EEENS7_ILi96EEES8_EEELi128ENS_6half_tEfNS_4arch4Sm80ELb0ELb1ELb1ELb1ELb0ELb0ELb1ELb1EEENS1_21CollectiveEpilogueFwdINS6_IJS8_S8_S9_EEENS6_IJNS7_ILi1EEESH_SH_EEESB_SD_Li256ELb1ELb1ELb1ELb0EEENS1_36VarlenDynamicPersistentTileSchedulerILi128ELi96ELi256ELi256ELb1ELb1ELb0ELb1ELb0ELb1EEEEEEEEEvNT_6ParamsE:
        .type           _ZN7cutlass13device_kernelIN5flash19enable_sm80_to_sm89INS1_16FlashAttnFwdSm80INS1_25CollectiveMainloopFwdSm80ILi8ELi1ELb1EN4cute5tupleIJNS5_1CILi128EEENS7_ILi96EEES8_EEELi128ENS_6half_tEfNS_4arch4Sm80ELb0ELb1ELb1ELb1ELb0ELb0ELb1ELb1EEENS1_21CollectiveEpilogueFwdINS6_IJS8_S8_S9_EEENS6_IJNS7_ILi1EEESH_SH_EEESB_SD_Li256ELb1ELb1ELb1ELb0EEENS1_36VarlenDynamicPersistentTileSchedulerILi128ELi96ELi256ELi256ELb1ELb1ELb0ELb1ELb0ELb1EEEEEEEEEvNT_6ParamsE,@function
        .size           _ZN7cutlass13device_kernelIN5flash19enable_sm80_to_sm89INS1_16FlashAttnFwdSm80INS1_25CollectiveMainloopFwdSm80ILi8ELi1ELb1EN4cute5tupleIJNS5_1CILi128EEENS7_ILi96EEES8_EEELi128ENS_6half_tEfNS_4arch4Sm80ELb0ELb1ELb1ELb1ELb0ELb0ELb1ELb1EEENS1_21CollectiveEpilogueFwdINS6_IJS8_S8_S9_EEENS6_IJNS7_ILi1EEESH_SH_EEESB_SD_Li256ELb1ELb1ELb1ELb0EEENS1_36VarlenDynamicPersistentTileSchedulerILi128ELi96ELi256ELi256ELb1ELb1ELb0ELb1ELb0ELb1EEEEEEEEEvNT_6ParamsE,(.L_x_1353 - _ZN7cutlass13device_kernelIN5flash19enable_sm80_to_sm89INS1_16FlashAttnFwdSm80INS1_25CollectiveMainloopFwdSm80ILi8ELi1ELb1EN4cute5tupleIJNS5_1CILi128EEENS7_ILi96EEES8_EEELi128ENS_6half_tEfNS_4arch4Sm80ELb0ELb1ELb1ELb1ELb0ELb0ELb1ELb1EEENS1_21CollectiveEpilogueFwdINS6_IJS8_S8_S9_EEENS6_IJNS7_ILi1EEESH_SH_EEESB_SD_Li256ELb1ELb1ELb1ELb0EEENS1_36VarlenDynamicPersistentTileSchedulerILi128ELi96ELi256ELi256ELb1ELb1ELb0ELb1ELb0ELb1EEEEEEEEEvNT_6ParamsE)
        .other          _ZN7cutlass13device_kernelIN5flash19enable_sm80_to_sm89INS1_16FlashAttnFwdSm80INS1_25CollectiveMainloopFwdSm80ILi8ELi1ELb1EN4cute5tupleIJNS5_1CILi128EEENS7_ILi96EEES8_EEELi128ENS_6half_tEfNS_4arch4Sm80ELb0ELb1ELb1ELb1ELb0ELb0ELb1ELb1EEENS1_21CollectiveEpilogueFwdINS6_IJS8_S8_S9_EEENS6_IJNS7_ILi1EEESH_SH_EEESB_SD_Li256ELb1ELb1ELb1ELb0EEENS1_36VarlenDynamicPersistentTileSchedulerILi128ELi96ELi256ELi256ELb1ELb1ELb0ELb1ELb0ELb1EEEEEEEEEvNT_6ParamsE,@"STO_CUDA_ENTRY STV_DEFAULT"
_ZN7cutlass13device_kernelIN5flash19enable_sm80_to_sm89INS1_16FlashAttnFwdSm80INS1_25CollectiveMainloopFwdSm80ILi8ELi1ELb1EN4cute5tupleIJNS5_1CILi128EEENS7_ILi96EEES8_EEELi128ENS_6half_tEfNS_4arch4Sm80ELb0ELb1ELb1ELb1ELb0ELb0ELb1ELb1EEENS1_21CollectiveEpilogueFwdINS6_IJS8_S8_S9_EEENS6_IJNS7_ILi1EEESH_SH_EEESB_SD_Li256ELb1ELb1ELb1ELb0EEENS1_36VarlenDynamicPersistentTileSchedulerILi128ELi96ELi256ELi256ELb1ELb1ELb0ELb1ELb0ELb1EEEEEEEEEvNT_6ParamsE:
        /* <DEDUP_REMOVED lines=16> */
[----:B------:R-:W-:Y:S01]  /*0100*/  IMAD.MOV.U32 R8, RZ, RZ, RZ ;  /* 0x000000ffff087224 */ /* 0x000fe200078e00ff */
[----:B------:R-:W-:-:S04]  /*0110*/  ISETP.NE.AND P6, PT, R13, 0x1f, PT ;  /* 0x0000001f0d00780c */ /* 0x000fc80003fc5270 */
[----:B------:R-:W-:-:S13]  /*0120*/  ISETP.GE.OR P0, PT, R13, c[0x0][0x53c], !P6 ;  /* 0x00014f000d007a0c */ /* 0x000fda0007706670 */
[----:B-1----:R-:W-:Y:S02]  /*0130*/  @!P0 IMAD.MOV.U32 R4, RZ, RZ, 0x4 ;  /* 0x00000004ff048424 */ /* 0x002fe400078e00ff */
        /* <DEDUP_REMOVED lines=35> */
.L_x_523:
        /* <DEDUP_REMOVED lines=17> */
.L_x_650:
        /* <DEDUP_REMOVED lines=16> */
.L_x_651:
[----:B--2---:R-:W-:-:S05]  /*0580*/  IMAD R0, R0, c[0x0][0x538], RZ ;  /* 0x00014e0000007a24 */ /* 0x004fca00078e02ff */
[----:B------:R-:W-:-:S04]  /*0590*/  IADD3 R7, R0, R7, RZ ;  /* 0x0000000700077210 */ /* 0x000fc80007ffe0ff */
[----:B------:R-:W-:-:S13]  /*05a0*/  ISETP.GT.AND P0, PT, R7, UR4, PT ;  /* 0x0000000407007c0c */ /* 0x000fda000bf04270 */
[----:B-1----:R-:W-:Y:S05]  /*05b0*/  @!P0 BRA `(.L_x_523) ;  /* 0xfffffdb000008947 */ /* 0x002fea000383ffff */
.L_x_519:
[----:B------:R-:W-:-:S05]  /*05c0*/  IADD3 R11, -R0, R7, RZ ;  /* 0x00000007000b7210 */ /* 0x000fca0007ffe1ff */
[----:B------:R-:W-:-:S05]  /*05d0*/  IMAD R0, R4, c[0x0][0x538], R11 ;  /* 0x00014e0004007a24 */ /* 0x000fca00078e020b */
[----:B------:R-:W-:Y:S01]  /*05e0*/  ISETP.GT.AND P0, PT, R0, UR4, PT ;  /* 0x0000000400007c0c */ /* 0x000fe2000bf04270 */
[----:B------:R-:W-:-:S12]  /*05f0*/  BRA.DIV ~URZ, `(.L_x_524) ;  /* 0x00016d027f007947 */ /* 0x000fd8000b800000 */
[----:B------:R-:W-:-:S04]  /*0600*/  VOTE.ANY R7, PT, !P0 ;  /* 0x0000000000077806 */ /* 0x000fc800040e0100 */
.L_x_652:
[----:B------:R-:W1:Y:S02]  /*0610*/  POPC R0, R7 ;  /* 0x0000000700007309 */ /* 0x000e640000000000 */
[----:B-1----:R-:W-:-:S05]  /*0620*/  IADD3 R2, R0, R6, RZ ;  /* 0x0000000600027210 */ /* 0x002fca0007ffe0ff */
[----:B------:R1:W-:Y:S01]  /*0630*/  STL [R1+0x3c], R2 ;  /* 0x00003c0201007387 */ /* 0x0003e20000100800 */
[----:B------:R-:W-:Y:S05]  /*0640*/  BRA.DIV ~URZ, `(.L_x_525) ;  /* 0x00016d027f007947 */ /* 0x000fea000b800000 */
[----:B------:R2:W3:Y:S01]  /*0650*/  SHFL.IDX PT, R12, R10, R0, 0x1f ;  /* 0x00001f000a0c7589 */ /* 0x0004e200000e0000 */
[----:B------:R-:W-:-:S03]  /*0660*/  MOV R6, RZ ;  /* 0x000000ff00067202 */ /* 0x000fc60000000f00 */
[----:B------:R2:W4:Y:S04]  /*0670*/  SHFL.IDX PT, R10, R8, R0, 0x1f ;  /* 0x00001f00080a7589 */ /* 0x00052800000e0000 */
.L_x_653:
[----:B------:R-:W-:Y:S01]  /*0680*/  ISETP.NE.AND P0, PT, R7, RZ, PT ;  /* 0x000000ff0700720c */ /* 0x000fe20003f05270 */
[----:B------:R-:W-:-:S12]  /*0690*/  BSSY B0, `(.L_x_526) ;  /* 0x0000005000007945 */ /* 0x000fd80003800000 */
[----:B------:R-:W-:Y:S05]  /*06a0*/  @!P0 BRA `(.L_x_527) ;  /* 0x0000003000008947 */ /* 0x000fea0003800000 */
[----:B------:R-:W-:Y:S01]  /*06b0*/  IADD3 R5, R0, -0x1, RZ ;  /* 0xffffffff00057810 */ /* 0x000fe20007ffe0ff */
[----:B------:R-:W-:Y:S05]  /*06c0*/  BRA.DIV ~URZ, `(.L_x_528) ;  /* 0x00016d627f007947 */ /* 0x000fea000b800000 */
[----:B------:R1:W2:Y:S02]  /*06d0*/  SHFL.IDX PT, R6, R4, R5, 0x1f ;  /* 0x00001f0504067589 */ /* 0x0002a400000e0000 */
.L_x_527:
[----:B------:R-:W-:Y:S05]  /*06e0*/  BSYNC B0 ;  /* 0x0000000000007941 */ /* 0x000fea0003800000 */
.L_x_526:
[----:B--2---:R-:W-:Y:S01]  /*06f0*/  IMAD R0, R6, c[0x0][0x538], R11 ;  /* 0x00014e0006007a24 */ /* 0x004fe200078e020b */
[----:B----4-:R-:W-:Y:S01]  /*0700*/  ISETP.NE.AND P0, PT, R10, 0x1, PT ;  /* 0x000000010a00780c */ /* 0x010fe20003f05270 */
[----:B------:R-:W-:Y:S03]  /*0710*/  BSSY B0, `(.L_x_529) ;  /* 0x0000089000007945 */ /* 0x000fe60003800000 */
[----:B------:R2:W-:Y:S01]  /*0720*/  STL [R1+0x30], R0 ;  /* 0x0000300001007387 */ /* 0x0005e20000100800 */
[----:B------:R-:W-:-:S08]  /*0730*/  IADD3 R9, -R0, UR4, RZ ;  /* 0x0000000400097c10 */ /* 0x000fd0000fffe1ff */
[----:B------:R-:W-:Y:S05]  /*0740*/  @!P0 BRA `(.L_x_530) ;  /* 0x000003f000008947 */ /* 0x000fea0003800000 */
[-C--:B--23--:R-:W-:Y:S02]  /*0750*/  IABS R0, R12.reuse ;  /* 0x0000000c00007213 */ /* 0x08cfe40000000000 */
[----:B------:R-:W-:-:S03]  /*0760*/  IABS R6, R12 ;  /* 0x0000000c00067213 */ /* 0x000fc60000000000 */
[----:B-1----:R-:W-:Y:S01]  /*0770*/  IMAD.MOV.U32 R5, RZ, RZ, R0 ;  /* 0x000000ffff057224 */ /* 0x002fe200078e0000 */
[----:B------:R-:W-:-:S03]  /*0780*/  IABS R0, R10 ;  /* 0x0000000a00007213 */ /* 0x000fc60000000000 */
[----:B------:R-:W1:Y:S02]  /*0790*/  I2F.RP R2, R5 ;  /* 0x0000000500027306 */ /* 0x000e640000209400 */
[----:B------:R-:W-:Y:S01]  /*07a0*/  IMAD.MOV.U32 R8, RZ, RZ, R0 ;  /* 0x000000ffff087224 */ /* 0x000fe200078e0000 */
[----:B------:R-:W-:-:S05]  /*07b0*/  IABS R0, R9 ;  /* 0x0000000900007213 */ /* 0x000fca0000000000 */
[----:B------:R-:W-:Y:S08]  /*07c0*/  I2F.RP R7, R8 ;  /* 0x0000000800077306 */ /* 0x000ff00000209400 */
[----:B-1----:R-:W1:Y:S02]  /*07d0*/  MUFU.RCP R2, R2 ;  /* 0x0000000200027308 */ /* 0x002e640000001000 */
[----:B-1----:R-:W-:-:S06]  /*07e0*/  IADD3 R2, R2, 0xffffffe, RZ ;  /* 0x0ffffffe02027810 */ /* 0x002fcc0007ffe0ff */
[----:B------:R-:W1:Y:S02]  /*07f0*/  F2I.FTZ.U32.TRUNC.NTZ R3, R2 ;  /* 0x0000000200037305 */ /* 0x000e64000021f000 */
[----:B-1----:R-:W-:-:S04]  /*0800*/  IMAD.MOV R2, RZ, RZ, -R3 ;  /* 0x000000ffff027224 */ /* 0x002fc800078e0a03 */
[----:B------:R-:W-:Y:S02]  /*0810*/  IMAD R4, R2, R5, RZ ;  /* 0x0000000502047224 */ /* 0x000fe400078e02ff */
[----:B------:R-:W-:-:S04]  /*0820*/  IMAD.MOV.U32 R2, RZ, RZ, RZ ;  /* 0x000000ffff027224 */ /* 0x000fc800078e00ff */
[----:B------:R-:W-:Y:S01]  /*0830*/  IMAD.HI.U32 R2, R3, R4, R2 ;  /* 0x0000000403027227 */ /* 0x000fe200078e0002 */
[----:B------:R-:W-:-:S03]  /*0840*/  MOV R3, R0 ;  /* 0x0000000000037202 */ /* 0x000fc60000000f00 */
[----:B------:R-:W-:Y:S02]  /*0850*/  IMAD.MOV R0, RZ, RZ, -R6 ;  /* 0x000000ffff007224 */ /* 0x000fe400078e0a06 */
        /* <DEDUP_REMOVED lines=28> */
[----:B------:R-:W-:-:S03]  /*0a20*/  IMAD.MOV R5, RZ, RZ, -R4 ;  /* 0x000000ffff057224 */ /* 0x000fc600078e0a04 */
        /* <DEDUP_REMOVED lines=10> */
[----:B------:R-:W-:-:S04]  /*0ad0*/  IMAD.MOV R2, RZ, RZ, -R0 ;  /* 0x000000ffff027224 */ /* 0x000fc800078e0a00 */
[C---:B------:R-:W-:Y:S01]  /*0ae0*/  IMAD R3, R10.reuse, R2, R4 ;  /* 0x000000020a037224 */ /* 0x040fe200078e0204 */
[----:B------:R-:W-:Y:S01]  /*0af0*/  LEA R2, R10, R0, 0x18 ;  /* 0x000000000a027211 */ /* 0x000fe200078ec0ff */
[----:B------:R-:W-:-:S04]  /*0b00*/  IMAD R0, R12, R5, R9 ;  /* 0x000000050c007224 */ /* 0x000fc800078e0209 */
[----:B------:R-:W-:-:S05]  /*0b10*/  IMAD R2, R3, 0x10000, R2 ;  /* 0x0001000003027824 */ /* 0x000fca00078e0202 */
[----:B------:R1:W-:Y:S01]  /*0b20*/  STL [R1+0x38], R2 ;  /* 0x0000380201007387 */ /* 0x0003e20000100800 */
[----:B------:R-:W-:Y:S05]  /*0b30*/  BRA `(.L_x_531) ;  /* 0x0000046000007947 */ /* 0x000fea0003800000 */
.L_x_530:
[----:B------:R-:W4:Y:S01]  /*0b40*/  LDL R3, [R1+0x3c] ;  /* 0x00003c0001037983 */ /* 0x000f220000100800 */
[----:B-1----:R-:W-:-:S04]  /*0b50*/  IMAD.MOV.U32 R2, RZ, RZ, 0x4 ;  /* 0x00000004ff027424 */ /* 0x002fc800078e00ff */
[----:B----4-:R-:W-:-:S05]  /*0b60*/  IMAD.WIDE R2, R3, R2, c[0x0][0x590] ;  /* 0x0001640003027625 */ /* 0x010fca00078e0202 */
[----:B------:R-:W4:Y:S02]  /*0b70*/  LDG.E R7, [R2.64] ;  /* 0x0000000802077981 */ /* 0x000f24000c1e1900 */
[----:B---34-:R-:W-:-:S05]  /*0b80*/  IMAD R11, R7, R12, RZ ;  /* 0x0000000c070b7224 */ /* 0x018fca00078e02ff */
[-C--:B--2---:R-:W-:Y:S02]  /*0b90*/  IABS R0, R11.reuse ;  /* 0x0000000b00007213 */ /* 0x084fe40000000000 */
[----:B------:R-:W-:-:S03]  /*0ba0*/  IABS R8, R11 ;  /* 0x0000000b00087213 */ /* 0x000fc60000000000 */
[----:B------:R-:W-:-:S04]  /*0bb0*/  IMAD.MOV.U32 R6, RZ, RZ, R0 ;  /* 0x000000ffff067224 */ /* 0x000fc800078e0000 */
        /* <DEDUP_REMOVED lines=8> */
[----:B------:R-:W-:Y:S01]  /*0c40*/  MOV R5, R0 ;  /* 0x0000000000057202 */ /* 0x000fe20000000f00 */
[----:B------:R-:W-:-:S04]  /*0c50*/  IMAD.MOV.U32 R2, RZ, RZ, RZ ;  /* 0x000000ffff027224 */ /* 0x000fc800078e00ff */
[----:B------:R-:W-:-:S04]  /*0c60*/  IMAD.HI.U32 R0, R3, R4, R2 ;  /* 0x0000000403007227 */ /* 0x000fc800078e0002 */
[----:B------:R-:W-:Y:S02]  /*0c70*/  IMAD.MOV R2, RZ, RZ, -R8 ;  /* 0x000000ffff027224 */ /* 0x000fe400078e0a08 */
        /* <DEDUP_REMOVED lines=9> */
[----:B------:R-:W-:-:S04]  /*0d10*/  @P2 IADD3 R0, R0, 0x1, RZ ;  /* 0x0000000100002810 */ /* 0x000fc80007ffe0ff */
[----:B------:R-:W-:-:S05]  /*0d20*/  MOV R4, R0 ;  /* 0x0000000000047202 */ /* 0x000fca0000000f00 */
[----:B------:R-:W-:Y:S01]  /*0d30*/  @!P0 IMAD.MOV R4, RZ, RZ, -R4 ;  /* 0x000000ffff048224 */ /* 0x000fe200078e0a04 */
[----:B------:R-:W-:-:S05]  /*0d40*/  @!P1 LOP3.LUT R4, RZ, R11, RZ, 0x33, !PT ;  /* 0x0000000bff049212 */ /* 0x000fca00078e33ff */
[----:B------:R-:W-:-:S05]  /*0d50*/  IMAD R10, R7, R4, RZ ;  /* 0x00000004070a7224 */ /* 0x000fca00078e02ff */
[----:B------:R-:W-:-:S04]  /*0d60*/  IADD3 R0, -R10, c[0x0][0x538], RZ ;  /* 0x00014e000a007a10 */ /* 0x000fc80007ffe1ff */
[----:B------:R-:W-:-:S04]  /*0d70*/  IMNMX R6, R7, R0, PT ;  /* 0x0000000007067217 */ /* 0x000fc80003800200 */
[----:B------:R-:W-:-:S05]  /*0d80*/  IABS R0, R6 ;  /* 0x0000000600007213 */ /* 0x000fca0000000000 */
[----:B------:R-:W-:-:S04]  /*0d90*/  IMAD.MOV.U32 R5, RZ, RZ, R0 ;  /* 0x000000ffff057224 */ /* 0x000fc800078e0000 */
[----:B------:R-:W1:Y:S08]  /*0da0*/  I2F.RP R2, R5 ;  /* 0x0000000500027306 */ /* 0x000e700000209400 */
[----:B-1----:R-:W1:Y:S02]  /*0db0*/  MUFU.RCP R2, R2 ;  /* 0x0000000200027308 */ /* 0x002e640000001000 */
[----:B-1----:R-:W-:-:S06]  /*0dc0*/  IADD3 R2, R2, 0xffffffe, RZ ;  /* 0x0ffffffe02027810 */ /* 0x002fcc0007ffe0ff */
[----:B------:R1:W2:Y:S02]  /*0dd0*/  F2I.FTZ.U32.TRUNC.NTZ R3, R2 ;  /* 0x0000000200037305 */ /* 0x0002a4000021f000 */
[----:B-1----:R-:W-:Y:S01]  /*0de0*/  IMAD.MOV R2, RZ, RZ, -R4 ;  /* 0x000000ffff027224 */ /* 0x002fe200078e0a04 */
[----:B--2---:R-:W-:-:S03]  /*0df0*/  IADD3 R0, RZ, -R3, RZ ;  /* 0x80000003ff007210 */ /* 0x004fc60007ffe0ff */
[----:B------:R-:W-:Y:S01]  /*0e00*/  IMAD R8, R11, R2, R9 ;  /* 0x000000020b087224 */ /* 0x000fe200078e0209 */
[----:B------:R-:W-:Y:S01]  /*0e10*/  IABS R9, R6 ;  /* 0x0000000600097213 */ /* 0x000fe20000000000 */
[----:B------:R-:W-:-:S03]  /*0e20*/  IMAD.MOV.U32 R2, RZ, RZ, R0 ;  /* 0x000000ffff027224 */ /* 0x000fc600078e0000 */
[----:B------:R-:W-:Y:S01]  /*0e30*/  IABS R0, R8 ;  /* 0x0000000800007213 */ /* 0x000fe20000000000 */
[----:B------:R-:W-:Y:S02]  /*0e40*/  IMAD R7, R2, R5, RZ ;  /* 0x0000000502077224 */ /* 0x000fe400078e02ff */
[----:B------:R-:W-:Y:S02]  /*0e50*/  IMAD.MOV.U32 R2, RZ, RZ, RZ ;  /* 0x000000ffff027224 */ /* 0x000fe400078e00ff */
[----:B------:R-:W-:Y:S01]  /*0e60*/  IMAD.MOV.U32 R4, RZ, RZ, R0 ;  /* 0x000000ffff047224 */ /* 0x000fe200078e0000 */
[----:B------:R-:W-:Y:S01]  /*0e70*/  IADD3 R0, RZ, -R9, RZ ;  /* 0x80000009ff007210 */ /* 0x000fe20007ffe0ff */
[----:B------:R-:W-:-:S04]  /*0e80*/  IMAD.HI.U32 R3, R3, R7, R2 ;  /* 0x0000000703037227 */ /* 0x000fc800078e0002 */
[----:B------:R-:W-:Y:S02]  /*0e90*/  IMAD.MOV.U32 R2, RZ, RZ, R0 ;  /* 0x000000ffff027224 */ /* 0x000fe400078e0000 */
[----:B------:R-:W-:Y:S01]  /*0ea0*/  IMAD.HI.U32 R0, R3, R4, RZ ;  /* 0x0000000403007227 */ /* 0x000fe200078e00ff */
[----:B------:R-:W-:-:S03]  /*0eb0*/  IADD3 R3, R10, 0x1000000, R8 ;  /* 0x010000000a037810 */ /* 0x000fc60007ffe008 */
[----:B------:R-:W-:-:S05]  /*0ec0*/  IMAD R2, R0, R2, R4 ;  /* 0x0000000200027224 */ /* 0x000fca00078e0204 */
[----:B------:R-:W-:-:S13]  /*0ed0*/  ISETP.GT.U32.AND P1, PT, R5, R2, PT ;  /* 0x000000020500720c */ /* 0x000fda0003f24070 */
[----:B------:R-:W-:Y:S01]  /*0ee0*/  @!P1 IMAD.IADD R2, R2, 0x1, -R5 ;  /* 0x0000000102029824 */ /* 0x000fe200078e0a05 */
[----:B------:R-:W-:Y:S02]  /*0ef0*/  @!P1 IADD3 R0, R0, 0x1, RZ ;  /* 0x0000000100009810 */ /* 0x000fe40007ffe0ff */
[----:B------:R-:W-:Y:S02]  /*0f00*/  ISETP.NE.AND P1, PT, R6, RZ, PT ;  /* 0x000000ff0600720c */ /* 0x000fe40003f25270 */
[----:B------:R-:W-:Y:S02]  /*0f10*/  ISETP.GE.U32.AND P2, PT, R2, R5, PT ;  /* 0x000000050200720c */ /* 0x000fe40003f46070 */
[----:B------:R-:W-:-:S04]  /*0f20*/  LOP3.LUT R2, R8, R6, RZ, 0x3c, !PT ;  /* 0x0000000608027212 */ /* 0x000fc800078e3cff */
[----:B------:R-:W-:Y:S01]  /*0f30*/  ISETP.GE.AND P0, PT, R2, RZ, PT ;  /* 0x000000ff0200720c */ /* 0x000fe20003f06270 */
[----:B------:R-:W-:-:S06]  /*0f40*/  IMAD.MOV R2, RZ, RZ, -R6 ;  /* 0x000000ffff027224 */ /* 0x000fcc00078e0a06 */
[----:B------:R-:W-:-:S06]  /*0f50*/  @P2 IADD3 R0, R0, 0x1, RZ ;  /* 0x0000000100002810 */ /* 0x000fcc0007ffe0ff */
[----:B------:R-:W-:Y:S02]  /*0f60*/  @!P0 IADD3 R0, -R0, RZ, RZ ;  /* 0x000000ff00008210 */ /* 0x000fe40007ffe1ff */
[----:B------:R-:W-:-:S05]  /*0f70*/  @!P1 LOP3.LUT R0, RZ, R6, RZ, 0x33, !PT ;  /* 0x00000006ff009212 */ /* 0x000fca00078e33ff */
[----:B------:R-:W-:-:S05]  /*0f80*/  IMAD R2, R0, R2, R3 ;  /* 0x0000000200027224 */ /* 0x000fca00078e0203 */
[----:B------:R1:W-:Y:S02]  /*0f90*/  STL [R1+0x38], R2 ;  /* 0x0000380201007387 */ /* 0x0003e40000100800 */
.L_x_531:
[----:B------:R-:W-:Y:S05]  /*0fa0*/  BSYNC B0 ;  /* 0x0000000000007941 */ /* 0x000fea0003800000 */
.L_x_529:
[----:B------:R-:W-:-:S04]  /*0fb0*/  LOP3.LUT R0, RZ, R0, RZ, 0x33, !PT ;  /* 0x00000000ff007212 */ /* 0x000fc800078e33ff */
[----:B------:R-:W-:-:S05]  /*0fc0*/  IADD3 R0, R0, R12, RZ ;  /* 0x0000000c00007210 */ /* 0x000fca0007ffe0ff */
[----:B------:R2:W-:Y:S01]  /*0fd0*/  STL [R1+0x34], R0 ;  /* 0x0000340001007387 */ /* 0x0005e20000100800 */
[----:B------:R-:W-:Y:S05]  /*0fe0*/  BRA `(.L_x_532) ;  /* 0x0000006000007947 */ /* 0x000fea0003800000 */
.L_x_520:
[----:B------:R-:W-:Y:S01]  /*0ff0*/  MOV R0, UR4 ;  /* 0x0000000400007c02 */ /* 0x000fe20008000f00 */
[----:B------:R-:W-:Y:S04]  /*1000*/  STL [R1+0x34], RZ ;  /* 0x000034ff01007387 */ /* 0x000fe80000100800 */
[----:B------:R-:W-:Y:S04]  /*1010*/  STL [R1+0x38], RZ ;  /* 0x000038ff01007387 */ /* 0x000fe80000100800 */
[----:B------:R1:W-:Y:S02]  /*1020*/  STL [R1+0x30], R0 ;  /* 0x0000300001007387 */ /* 0x0003e40000100800 */
[----:B-1----:R-:W-:-:S05]  /*1030*/  MOV R0, c[0x0][0x53c] ;  /* 0x00014f0000007a02 */ /* 0x002fca0000000f00 */
[----:B------:R1:W-:Y:S02]  /*1040*/  STL [R1+0x3c], R0 ;  /* 0x00003c0001007387 */ /* 0x0003e40000100800 */
.L_x_532:
[----:B------:R-:W3:Y:S04]  /*1050*/  LDL R4, [R1+0x30] ;  /* 0x0000300001047983 */ /* 0x000ee80000100800 */
[----:B------:R-:W3:Y:S04]  /*1060*/  LDL R5, [R1+0x34] ;  /* 0x0000340001057983 */ /* 0x000ee80000100800 */
[----:B------:R-:W3:Y:S04]  /*1070*/  LDL R6, [R1+0x38] ;  /* 0x0000380001067983 */ /* 0x000ee80000100800 */
[----:B------:R-:W3:Y:S01]  /*1080*/  LDL R7, [R1+0x3c] ;  /* 0x00003c0001077983 */ /* 0x000ee20000100800 */
[----:B------:R-:W-:Y:S01]  /*1090*/  ISETP.NE.AND P0, PT, R13, RZ, PT ;  /* 0x000000ff0d00720c */ /* 0x000fe20003f05270 */
[----:B------:R-:W-:-:S12]  /*10a0*/  WARPSYNC 0xffffffff ;  /* 0xffffffff00007948 */ /* 0x000fd80003800000 */
[----:B---3--:R3:W-:Y:S04]  /*10b0*/  @!P0 STS.128 [0xe100], R4 ;  /* 0x00e10004ff008388 */ /* 0x0087e80000000c00 */
[----:B------:R-:W-:Y:S06]  /*10c0*/  BAR.ARV 0x5, 0x100 ;  /* 0x0144000000007b1d */ /* 0x000fec0000002000 */
.L_x_518:
[----:B-12---:R-:W2:Y:S02]  /*10d0*/  LDL R0, [R1+0x3c] ;  /* 0x00003c0001007983 */ /* 0x006ea40000100800 */
[----:B--2---:R-:W-:-:S13]  /*10e0*/  ISETP.GE.AND P0, PT, R0, c[0x0][0x53c], PT ;  /* 0x00014f0000007a0c */ /* 0x004fda0003f06270 */
[----:B------:R-:W-:Y:S05]  /*10f0*/  @P0 EXIT ;  /* 0x000000000000094d */ /* 0x000fea0003800000 */
[----:B------:R-:W1:Y:S02]  /*1100*/  S2R R19, SR_TID.X ;  /* 0x0000000000137919 */ /* 0x000e640000002100 */
[----:B-1----:R-:W-:-:S04]  /*1110*/  SHF.R.S32.HI R12, RZ, 0x1f, R19 ;  /* 0x0000001fff0c7819 */ /* 0x002fc80000011413 */
[CC--:B------:R-:W-:Y:S02]  /*1120*/  LEA.HI R2, R12.reuse, R19.reuse, RZ, 0x4 ;  /* 0x000000130c027211 */ /* 0x0c0fe400078f20ff */
[CC--:B------:R-:W-:Y:S02]  /*1130*/  LEA.HI R15, R12.reuse, R19.reuse, RZ, 0x2 ;  /* 0x000000130c0f7211 */ /* 0x0c0fe400078f10ff */
[----:B------:R-:W-:Y:S02]  /*1140*/  SHF.R.S32.HI R3, RZ, 0x4, R2 ;  /* 0x00000004ff037819 */ /* 0x000fe40000011402 */
[----:B------:R-:W-:Y:S02]  /*1150*/  LEA.HI R14, R12, R19, RZ, 0x3 ;  /* 0x000000130c0e7211 */ /* 0x000fe400078f18ff */
[----:B------:R-:W-:Y:S02]  /*1160*/  LEA.HI R0, R2, R3, RZ, 0x1 ;  /* 0x0000000302007211 */ /* 0x000fe400078f08ff */
[----:B---3--:R-:W-:-:S02]  /*1170*/  SHF.R.S32.HI R6, RZ, 0x2, R15 ;  /* 0x00000002ff067819 */ /* 0x008fc4000001140f */
[----:B------:R-:W-:Y:S02]  /*1180*/  LOP3.LUT R0, R0, 0xfffffffe, RZ, 0xc0, !PT ;  /* 0xfffffffe00007812 */ /* 0x000fe400078ec0ff */
[----:B------:R-:W-:Y:S02]  /*1190*/  SHF.R.S32.HI R18, RZ, 0x3, R14 ;  /* 0x00000003ff127819 */ /* 0x000fe4000001140e */
[----:B------:R-:W-:Y:S01]  /*11a0*/  LOP3.LUT R7, R14, 0xfffffff8, RZ, 0xc0, !PT ;  /* 0xfffffff80e077812 */ /* 0x000fe200078ec0ff */
[----:B------:R-:W-:Y:S01]  /*11b0*/  IMAD.IADD R13, R3, 0x1, -R0 ;  /* 0x00000001030d7824 */ /* 0x000fe200078e0a00 */
[----:B------:R-:W-:Y:S01]  /*11c0*/  LOP3.LUT R0, R2, 0xfffffff0, RZ, 0xc0, !PT ;  /* 0xfffffff002007812 */ /* 0x000fe200078ec0ff */
[----:B------:R-:W-:Y:S01]  /*11d0*/  IMAD.SHL.U32 R4, R18, 0x40, RZ ;  /* 0x0000004012047824 */ /* 0x000fe200078e00ff */
[----:B------:R-:W-:Y:S01]  /*11e0*/  SHF.R.S32.HI R2, RZ, 0x1f, R15 ;  /* 0x0000001fff027819 */ /* 0x000fe2000001140f */
[C---:B------:R-:W-:Y:S01]  /*11f0*/  IMAD.IADD R7, R19.reuse, 0x1, -R7 ;  /* 0x0000000113077824 */ /* 0x040fe200078e0a07 */
[----:B------:R-:W-:Y:S01]  /*1200*/  LEA.HI R11, R12, R19, RZ, 0x5 ;  /* 0x000000130c0b7211 */ /* 0x000fe200078f28ff */
[----:B------:R-:W-:Y:S01]  /*1210*/  IMAD.IADD R0, R19, 0x1, -R0 ;  /* 0x0000000113007824 */ /* 0x000fe200078e0a00 */
[----:B------:R-:W-:Y:S01]  /*1220*/  LEA.HI R2, R2, R6, RZ, 0x3 ;  /* 0x0000000602027211 */ /* 0x000fe200078f18ff */
[C---:B------:R-:W-:Y:S01]  /*1230*/  IMAD.SHL.U32 R8, R7.reuse, 0x8, RZ ;  /* 0x0000000807087824 */ /* 0x040fe200078e00ff */
[----:B------:R-:W-:Y:S01]  /*1240*/  SHF.R.S32.HI R212, RZ, 0x5, R11 ;  /* 0x00000005ffd47819 */ /* 0x000fe2000001140b */
[----:B------:R-:W-:Y:S01]  /*1250*/  IMAD.SHL.U32 R9, R7, 0x40, RZ ;  /* 0x0000004007097824 */ /* 0x000fe200078e00ff */
[----:B------:R-:W-:-:S02]  /*1260*/  SHF.R.S32.HI R5, RZ, 0x1f, R0 ;  /* 0x0000001fff057819 */ /* 0x000fc40000011400 */
[----:B------:R-:W-:Y:S01]  /*1270*/  LOP3.LUT R3, R2, 0xfffffff8, RZ, 0xc0, !PT ;  /* 0xfffffff802037812 */ /* 0x000fe200078ec0ff */
[----:B------:R1:W-:Y:S01]  /*1280*/  STL [R1], R8 ;  /* 0x0000000801007387 */ /* 0x0003e20000100800 */
[----:B------:R-:W-:Y:S02]  /*1290*/  LOP3.LUT R2, R4, 0x1c0, RZ, 0xc0, !PT ;  /* 0x000001c004027812 */ /* 0x000fe400078ec0ff */
[----:B------:R-:W-:Y:S01]  /*12a0*/  LEA.HI R10, R5, R0, RZ, 0x3 ;  /* 0x00000000050a7211 */ /* 0x000fe200078f18ff */
[----:B------:R-:W-:Y:S01]  /*12b0*/  IMAD.IADD R6, R6, 0x1, -R3 ;  /* 0x0000000106067824 */ /* 0x000fe200078e0a03 */
[----:B------:R-:W-:Y:S02]  /*12c0*/  SHF.R.U32.HI R4, RZ, 0x3, R2 ;  /* 0x00000003ff047819 */ /* 0x000fe40000011602 */
[----:B------:R-:W-:Y:S02]  /*12d0*/  LOP3.LUT R3, R2, 0x38, R8, 0xf8, !PT ;  /* 0x0000003802037812 */ /* 0x000fe400078ef808 */
[----:B------:R-:W-:-:S05]  /*12e0*/  LOP3.LUT R2, R10, 0xfffffff8, RZ, 0xc0, !PT ;  /* 0xfffffff80a027812 */ /* 0x000fca00078ec0ff */
[----:B------:R-:W-:Y:S01]  /*12f0*/  IMAD.IADD R5, R0, 0x1, -R2 ;  /* 0x0000000100057824 */ /* 0x000fe200078e0a02 */
[----:B------:R-:W-:Y:S02]  /*1300*/  LOP3.LUT R2, R11, 0xffffffe0, RZ, 0xc0, !PT ;  /* 0xffffffe00b027812 */ /* 0x000fe400078ec0ff */
[----:B------:R-:W-:Y:S02]  /*1310*/  LOP3.LUT R0, R9, 0x1c0, RZ, 0xc0, !PT ;  /* 0x000001c009007812 */ /* 0x000fe400078ec0ff */
[----:B------:R-:W-:Y:S01]  /*1320*/  LEA.HI R9, R12, R19, RZ, 0x6 ;  /* 0x000000130c097211 */ /* 0x000fe200078f30ff */
[----:B------:R-:W-:Y:S01]  /*1330*/  IMAD.IADD R17, R19, 0x1, -R2 ;  /* 0x0000000113117824 */ /* 0x000fe200078e0a02 */
[----:B------:R-:W-:Y:S02]  /*1340*/  SHF.R.U32.HI R2, RZ, 0x3, R0 ;  /* 0x00000003ff027819 */ /* 0x000fe40000011600 */
[----:B------:R-:W-:Y:S02]  /*1350*/  LOP3.LUT P4, RZ, R5, 0x2, RZ, 0xc0, !PT ;  /* 0x0000000205ff7812 */ /* 0x000fe4000788c0ff */
[----:B-1----:R-:W-:-:S02]  /*1360*/  LOP3.LUT R8, R3, R4, RZ, 0x3c, !PT ;  /* 0x0000000403087212 */ /* 0x002fc400078e3cff */
[----:B------:R-:W-:Y:S02]  /*1370*/  SHF.R.S32.HI R3, RZ, 0x1f, R11 ;  /* 0x0000001fff037819 */ /* 0x000fe4000001140b */
[----:B------:R-:W-:Y:S01]  /*1380*/  LOP3.LUT R4, R0, 0x8, R14, 0xf8, !PT ;  /* 0x0000000800047812 */ /* 0x000fe200078ef80e */
[----:B------:R-:W-:Y:S01]  /*1390*/  IMAD.MOV.U32 R14, RZ, RZ, 0x20 ;  /* 0x00000020ff0e7424 */ /* 0x000fe200078e00ff */
[----:B------:R-:W-:Y:S02]  /*13a0*/  LEA.HI R0, R3, R212, RZ, 0x3 ;  /* 0x000000d403007211 */ /* 0x000fe400078f18ff */
[----:B------:R-:W-:Y:S02]  /*13b0*/  SHF.R.S32.HI R3, RZ, 0x1f, R17 ;  /* 0x0000001fff037819 */ /* 0x000fe40000011411 */
[----:B------:R-:W-:Y:S01]  /*13c0*/  LOP3.LUT R12, R4, R2, RZ, 0x3c, !PT ;  /* 0x00000002040c7212 */ /* 0x000fe200078e3cff */
[----:B------:R-:W-:Y:S01]  /*13d0*/  IMAD.SHL.U32 R2, R9, 0x8, RZ ;  /* 0x0000000809027824 */ /* 0x000fe200078e00ff */
[----:B------:R-:W-:-:S02]  /*13e0*/  LOP3.LUT R0, R0, 0xffffff8, RZ, 0xc0, !PT ;  /* 0x0ffffff800007812 */ /* 0x000fc400078ec0ff */
[----:B------:R-:W-:Y:S02]  /*13f0*/  LEA.HI R9, R3, R17, RZ, 0x2 ;  /* 0x0000001103097211 */ /* 0x000fe400078f10ff */
[----:B------:R-:W-:Y:S02]  /*1400*/  LOP3.LUT R3, R6, 0x1, RZ, 0xc0, !PT ;  /* 0x0000000106037812 */ /* 0x000fe400078ec0ff */
[----:B------:R-:W-:Y:S01]  /*1410*/  LOP3.LUT R218, R8, 0x7ffffe00, R2, 0xf8, !PT ;  /* 0x7ffffe0008da7812 */ /* 0x000fe200078ef802 */
[----:B------:R-:W-:Y:S01]  /*1420*/  IMAD.IADD R2, R212, 0x1, -R0 ;  /* 0x00000001d4027824 */ /* 0x000fe200078e0a00 */
[----:B------:R-:W-:Y:S02]  /*1430*/  SHF.R.S32.HI R0, RZ, 0x2, R9 ;  /* 0x00000002ff007819 */ /* 0x000fe40000011409 */
[----:B------:R-:W-:Y:S01]  /*1440*/  ISETP.NE.U32.AND P0, PT, R3, 0x1, PT ;  /* 0x000000010300780c */ /* 0x000fe20003f05070 */
[----:B------:R-:W-:Y:S01]  /*1450*/  IMAD.SHL.U32 R3, R5, 0x40, RZ ;  /* 0x0000004005037824 */ /* 0x000fe200078e00ff */
[----:B------:R-:W-:Y:S01]  /*1460*/  LOP3.LUT R4, R15, 0xfffffffc, RZ, 0xc0, !PT ;  /* 0xfffffffc0f047812 */ /* 0x000fe200078ec0ff */
[----:B------:R-:W-:Y:S01]  /*1470*/  IMAD R16, R2, 0x10, R0 ;  /* 0x0000001002107824 */ /* 0x000fe200078e0200 */
[----:B------:R-:W-:Y:S01]  /*1480*/  LOP3.LUT P3, RZ, R5, 0x4, RZ, 0xc0, !PT ;  /* 0x0000000405ff7812 */ /* 0x000fe2000786c0ff */
[----:B------:R-:W-:Y:S01]  /*1490*/  IMAD.SHL.U32 R2, R13, 0x8, RZ ;  /* 0x000000080d027824 */ /* 0x000fe200078e00ff */
[----:B------:R-:W-:Y:S01]  /*14a0*/  LOP3.LUT R0, R3, 0x1c0, RZ, 0xc0, !PT ;  /* 0x000001c003007812 */ /* 0x000fe200078ec0ff */
[----:B------:R-:W-:Y:S01]  /*14b0*/  IMAD.IADD R3, R19, 0x1, -R4 ;  /* 0x0000000113037824 */ /* 0x000fe200078e0a04 */
[C---:B------:R-:W-:Y:S01]  /*14c0*/  R2P PR, R6.reuse, 0x6 ;  /* 0x0000000606007804 */ /* 0x040fe20000000000 */
[----:B------:R-:W-:Y:S01]  /*14d0*/  IMAD.SHL.U32 R4, R6, 0x40, RZ ;  /* 0x0000004006047824 */ /* 0x000fe200078e00ff */
[----:B------:R-:W-:Y:S01]  /*14e0*/  LOP3.LUT R5, R0, 0x8, R2, 0xf8, !PT ;  /* 0x0000000800057812 */ /* 0x000fe200078ef802 */
[----:B------:R-:W-:Y:S01]  /*14f0*/  IMAD.SHL.U32 R6, R10, 0x40, RZ ;  /* 0x000000400a067824 */ /* 0x000fe200078e00ff */
[----:B------:R-:W-:Y:S01]  /*1500*/  SHF.R.U32.HI R2, RZ, 0x3, R0 ;  /* 0x00000003ff027819 */ /* 0x000fe20000011600 */
[----:B------:R-:W-:Y:S01]  /*1510*/  STL [R1+0x68], R16 ;  /* 0x0000681001007387 */ /* 0x000fe20000100800 */
[----:B------:R-:W-:Y:S01]  /*1520*/  LEA.HI R0, R3, R3, RZ, 0x1 ;  /* 0x0000000303007211 */ /* 0x000fe200078f08ff */
[----:B------:R-:W-:Y:S01]  /*1530*/  IMAD.SHL.U32 R218, R218, 0x2, RZ ;  /* 0x00000002dada7824 */ /* 0x000fe200078e00ff */
[----:B------:R-:W-:Y:S01]  /*1540*/  LOP3.LUT R8, R5, R2, RZ, 0x3c, !PT ;  /* 0x0000000205087212 */ /* 0x000fe200078e3cff */
[----:B------:R-:W-:Y:S01]  /*1550*/  IMAD.MOV.U32 R5, RZ, RZ, 0x10 ;  /* 0x00000010ff057424 */ /* 0x000fe200078e00ff */
[----:B------:R-:W-:-:S02]  /*1560*/  LOP3.LUT R0, R0, 0x1ffffffe, RZ, 0xc0, !PT ;  /* 0x1ffffffe00007812 */ /* 0x000fc400078ec0ff */
[----:B------:R-:W-:Y:S01]  /*1570*/  LOP3.LUT R2, R4, 0x1c0, RZ, 0xc0, !PT ;  /* 0x000001c004027812 */ /* 0x000fe200078ec0ff */
[----:B------:R-:W-:Y:S01]  /*1580*/  IMAD R4, R212, 0x200, R3 ;  /* 0x00000200d4047824 */ /* 0x000fe200078e0203 */
[----:B------:R-:W-:Y:S01]  /*1590*/  SEL R5, R5, 0xfffffff0, !P4 ;  /* 0xfffffff005057807 */ /* 0x000fe20006000000 */
[----:B------:R-:W-:Y:S01]  /*15a0*/  IMAD.IADD R11, R3, 0x1, -R0 ;  /* 0x00000001030b7824 */ /* 0x000fe200078e0a00 */
[----:B------:R-:W-:Y:S01]  /*15b0*/  SEL R3, R14, 0xffffffe0, !P3 ;  /* 0xffffffe00e037807 */ /* 0x000fe20005800000 */
[----:B------:R-:W-:Y:S01]  /*15c0*/  IMAD R0, R13, 0x200, R12 ;  /* 0x000002000d007824 */ /* 0x000fe200078e020c */
[----:B------:R-:W-:Y:S02]  /*15d0*/  LEA.HI R2, R2, R2, RZ, 0x1d ;  /* 0x0000000202027211 */ /* 0x000fe400078fe8ff */
[----:B------:R-:W-:Y:S01]  /*15e0*/  LOP3.LUT P6, RZ, R7, 0x2, RZ, 0xc0, !PT ;  /* 0x0000000207ff7812 */ /* 0x000fe200078cc0ff */
[----:B------:R-:W-:Y:S01]  /*15f0*/  IMAD.IADD R5, R5, 0x1, R3 ;  /* 0x0000000105057824 */ /* 0x000fe200078e0203 */
[----:B------:R-:W-:Y:S01]  /*1600*/  LOP3.LUT R3, R9, 0x7ffffffc, RZ, 0xc0, !PT ;  /* 0x7ffffffc09037812 */ /* 0x000fe200078ec0ff */
[----:B------:R-:W-:Y:S01]  /*1610*/  IMAD.U32 R10, R4, 0x2, R2 ;  /* 0x00000002040a7824 */ /* 0x000fe200078e0002 */
[----:B------:R-:W-:Y:S01]  /*1620*/  LOP3.LUT R4, R8, 0x7ffffe00, R6, 0xf8, !PT ;  /* 0x7ffffe0008047812 */ /* 0x000fe200078ef806 */
[----:B------:R-:W-:Y:S01]  /*1630*/  IMAD R6, R7, 0x20, R18 ;  /* 0x0000002007067824 */ /* 0x000fe200078e0212 */
[----:B------:R-:W-:Y:S01]  /*1640*/  LEA R193, R0, 0x8100, 0x1 ;  /* 0x0000810000c17811 */ /* 0x000fe200078e08ff */
[----:B------:R-:W-:Y:S01]  /*1650*/  IMAD.IADD R3, R17, 0x1, -R3 ;  /* 0x0000000111037824 */ /* 0x000fe200078e0a03 */
[----:B------:R-:W-:Y:S01]  /*1660*/  LOP3.LUT P5, RZ, R7, 0x4, RZ, 0xc0, !PT ;  /* 0x0000000407ff7812 */ /* 0x000fe200078ac0ff */
[----:B------:R-:W-:Y:S01]  /*1670*/  IMAD.MOV.U32 R8, RZ, RZ, 0x40 ;  /* 0x00000040ff087424 */ /* 0x000fe200078e00ff */
[----:B------:R-:W-:Y:S01]  /*1680*/  SEL R7, R14, 0xffffffe0, !P1 ;  /* 0xffffffe00e077807 */ /* 0x000fe20004800000 */
[----:B------:R-:W-:Y:S01]  /*1690*/  IMAD.SHL.U32 R9, R3, 0x2, RZ ;  /* 0x0000000203097824 */ /* 0x000fe200078e00ff */
[----:B------:R-:W-:Y:S01]  /*16a0*/  LEA R10, R10, 0x80, 0x1 ;  /* 0x000000800a0a7811 */ /* 0x000fe200078e08ff */
[----:B------:R-:W-:Y:S01]  /*16b0*/  IMAD R0, R11, 0x8, R16 ;  /* 0x000000080b007824 */ /* 0x000fe200078e0210 */
[----:B------:R1:W-:Y:S01]  /*16c0*/  STL [R1+0x60], R6 ;  /* 0x0000600601007387 */ /* 0x0003e20000100800 */
[----:B------:R-:W-:-:S02]  /*16d0*/  IADD3 R199, R193, 0x20, RZ ;  /* 0x00000020c1c77810 */ /* 0x000fc40007ffe0ff */
[----:B------:R-:W-:Y:S01]  /*16e0*/  SEL R2, R8, 0xffffffc0, !P5 ;  /* 0xffffffc008027807 */ /* 0x000fe20006800000 */
[----:B------:R2:W-:Y:S01]  /*16f0*/  STL [R1+0x14], R9 ;  /* 0x0000140901007387 */ /* 0x0005e20000100800 */
[C---:B------:R-:W-:Y:S01]  /*1700*/  @P6 IADD3 R199, R193.reuse, -0x20, RZ ;  /* 0xffffffe0c1c76810 */ /* 0x040fe20007ffe0ff */
[----:B------:R-:W-:Y:S01]  /*1710*/  IMAD.IADD R12, R10, 0x1, R7 ;  /* 0x000000010a0c7824 */ /* 0x000fe200078e0207 */
[----:B------:R-:W-:Y:S01]  /*1720*/  LEA R192, R4, 0x100, 0x1 ;  /* 0x0000010004c07811 */ /* 0x000fe200078e08ff */
[----:B------:R3:W-:Y:S01]  /*1730*/  STL [R1+0x24], R0 ;  /* 0x0000240001007387 */ /* 0x0007e20000100800 */
[----:B------:R-:W-:Y:S01]  /*1740*/  IMAD.IADD R197, R193, 0x1, R2 ;  /* 0x00000001c1c57824 */ /* 0x000fe200078e0202 */
[----:B------:R-:W-:Y:S01]  /*1750*/  SEL R3, R14, 0xffffffe0, !P4 ;  /* 0xffffffe00e037807 */ /* 0x000fe20006000000 */
[----:B------:R-:W-:Y:S01]  /*1760*/  IMAD.IADD R194, R2, 0x1, R199 ;  /* 0x0000000102c27824 */ /* 0x000fe200078e02c7 */
[----:B------:R-:W-:Y:S01]  /*1770*/  STL [R1+0x40], R10 ;  /* 0x0000400a01007387 */ /* 0x000fe20000100800 */
[--C-:B------:R-:W-:Y:S01]  /*1780*/  IMAD R212, R212, 0x800, R192.reuse ;  /* 0x00000800d4d47824 */ /* 0x100fe200078e02c0 */
[----:B------:R-:W-:Y:S01]  /*1790*/  IADD3 R210, R199, 0x800, RZ ;  /* 0x00000800c7d27810 */ /* 0x000fe20007ffe0ff */
[----:B------:R-:W-:Y:S01]  /*17a0*/  IMAD R211, R5, 0x2, R192 ;  /* 0x0000000205d37824 */ /* 0x000fe200078e02c0 */
[----:B------:R-:W-:Y:S01]  /*17b0*/  IADD3 R209, R199, 0x1000, RZ ;  /* 0x00001000c7d17810 */ /* 0x000fe20007ffe0ff */
[----:B------:R-:W-:Y:S01]  /*17c0*/  IMAD.IADD R213, R3, 0x1, R212 ;  /* 0x0000000103d57824 */ /* 0x000fe200078e02d4 */
[C---:B------:R-:W-:Y:S01]  /*17d0*/  IADD3 R208, R199.reuse, 0x1800, RZ ;  /* 0x00001800c7d07810 */ /* 0x040fe20007ffe0ff */
[----:B------:R-:W-:Y:S01]  /*17e0*/  IMAD.IADD R196, R192, 0x1, R3 ;  /* 0x00000001c0c47824 */ /* 0x000fe200078e0203 */
[----:B------:R-:W-:-:S02]  /*17f0*/  IADD3 R207, R199, 0x2000, RZ ;  /* 0x00002000c7cf7810 */ /* 0x000fc40007ffe0ff */
[C---:B------:R-:W-:Y:S02]  /*1800*/  IADD3 R206, R199.reuse, 0x2800, RZ ;  /* 0x00002800c7ce7810 */ /* 0x040fe40007ffe0ff */
[C---:B------:R-:W-:Y:S02]  /*1810*/  IADD3 R205, R199.reuse, 0x3000, RZ ;  /* 0x00003000c7cd7810 */ /* 0x040fe40007ffe0ff */
[----:B-1----:R-:W-:Y:S02]  /*1820*/  SEL R6, R8, 0xffffffc0, !P2 ;  /* 0xffffffc008067807 */ /* 0x002fe40005000000 */
[----:B------:R-:W-:Y:S02]  /*1830*/  IADD3 R204, R199, 0x3800, RZ ;  /* 0x00003800c7cc7810 */ /* 0x000fe40007ffe0ff */
[----:B--2---:R-:W-:Y:S01]  /*1840*/  IADD3 R9, R10, -0x10, RZ ;  /* 0xfffffff00a097810 */ /* 0x004fe20007ffe0ff */
[----:B------:R-:W-:Y:S01]  /*1850*/  IMAD.IADD R2, R12, 0x1, R6 ;  /* 0x000000010c027824 */ /* 0x000fe200078e0206 */
[----:B------:R-:W-:-:S02]  /*1860*/  @P0 IADD3 R9, R10, 0x10, RZ ;  /* 0x000000100a090810 */ /* 0x000fc40007ffe0ff */
[----:B---3--:R-:W-:Y:S01]  /*1870*/  SEL R0, R8, 0xffffffc0, !P3 ;  /* 0xffffffc008007807 */ /* 0x008fe20005800000 */
[----:B------:R-:W-:Y:S01]  /*1880*/  IMAD.IADD R8, R10, 0x1, R6 ;  /* 0x000000010a087824 */ /* 0x000fe200078e0206 */
[C---:B------:R-:W-:Y:S01]  /*1890*/  IADD3 R203, R199.reuse, 0x4000, RZ ;  /* 0x00004000c7cb7810 */ /* 0x040fe20007ffe0ff */
[----:B------:R-:W-:Y:S01]  /*18a0*/  IMAD.IADD R4, R6, 0x1, R9 ;  /* 0x0000000106047824 */ /* 0x000fe200078e0209 */
[C---:B------:R-:W-:Y:S01]  /*18b0*/  IADD3 R202, R199.reuse, 0x4800, RZ ;  /* 0x00004800c7ca7810 */ /* 0x040fe20007ffe0ff */
[----:B------:R-:W-:Y:S01]  /*18c0*/  IMAD.IADD R195, R192, 0x1, R0 ;  /* 0x00000001c0c37824 */ /* 0x000fe200078e0200 */
[----:B------:R-:W-:Y:S01]  /*18d0*/  STL [R1+0x5c], R8 ;  /* 0x00005c0801007387 */ /* 0x000fe20000100800 */
[C---:B------:R-:W-:Y:S01]  /*18e0*/  IADD3 R201, R199.reuse, 0x5000, RZ ;  /* 0x00005000c7c97810 */ /* 0x040fe20007ffe0ff */
[C---:B------:R-:W-:Y:S01]  /*18f0*/  IMAD.IADD R215, R0.reuse, 0x1, R212 ;  /* 0x0000000100d77824 */ /* 0x040fe200078e02d4 */
[----:B------:R-:W-:Y:S01]  /*1900*/  IADD3 R200, R199, 0x5800, RZ ;  /* 0x00005800c7c87810 */ /* 0x000fe20007ffe0ff */
[----:B------:R-:W-:Y:S01]  /*1910*/  STL [R1+0x4c], R12 ;  /* 0x00004c0c01007387 */ /* 0x000fe20000100800 */
[C---:B------:R-:W-:Y:S01]  /*1920*/  IADD3 R198, R0.reuse, R192, R3 ;  /* 0x000000c000c67210 */ /* 0x040fe20007ffe003 */
[----:B------:R-:W-:-:S02]  /*1930*/  IMAD.IADD R214, R0, 0x1, R213 ;  /* 0x0000000100d67824 */ /* 0x000fc400078e02d5 */
[----:B------:R1:W-:Y:S04]  /*1940*/  STL [R1+0x58], R2 ;  /* 0x0000580201007387 */ /* 0x0003e80000100800 */
[----:B------:R-:W-:Y:S04]  /*1950*/  STL [R1+0x44], R9 ;  /* 0x0000440901007387 */ /* 0x000fe80000100800 */
[----:B------:R-:W-:Y:S01]  /*1960*/  STL [R1+0x54], R4 ;  /* 0x0000540401007387 */ /* 0x000fe20000100800 */
[----:B-1----:R-:W-:-:S05]  /*1970*/  IMAD.IADD R2, R7, 0x1, R9 ;  /* 0x0000000107027824 */ /* 0x002fca00078e0209 */
[----:B------:R1:W-:Y:S02]  /*1980*/  STL [R1+0x48], R2 ;  /* 0x0000480201007387 */ /* 0x0003e40000100800 */
[----:B-1----:R-:W-:-:S05]  /*1990*/  IMAD.IADD R2, R2, 0x1, R6 ;  /* 0x0000000102027824 */ /* 0x002fca00078e0206 */
[----:B------:R1:W-:Y:S02]  /*19a0*/  STL [R1+0x50], R2 ;  /* 0x0000500201007387 */ /* 0x0003e40000100800 */
.L_x_649:
[----:B------:R-:W2:Y:S01]  /*19b0*/  LDL R15, [R1+0x3c] ;  /* 0x00003c00010f7983 */ /* 0x000ea20000100800 */
[----:B------:R-:W-:-:S03]  /*19c0*/  ISETP.NE.U32.AND P0, PT, RZ, c[0x0][0x360], PT ;  /* 0x0000d800ff007a0c */ /* 0x000fc60003f05070 */
[----:B------:R-:W3:Y:S01]  /*19d0*/  LDL R16, [R1+0x38] ;  /* 0x0000380001107983 */ /* 0x000ee20000100800 */
[----:B------:R-:W-:Y:S01]  /*19e0*/  ISETP.NE.AND.EX P0, PT, RZ, c[0x0][0x364], PT, P0 ;  /* 0x0000d900ff007a0c */ /* 0x000fe20003f05300 */
[----:B------:R-:W-:Y:S01]  /*19f0*/  IMAD.MOV.U32 R14, RZ, RZ, 0x4 ;  /* 0x00000004ff0e7424 */ /* 0x000fe200078e00ff */
[----:B------:R-:W-:Y:S02]  /*1a00*/  ISETP.NE.U32.AND P1, PT, RZ, c[0x0][0x370], PT ;  /* 0x0000dc00ff007a0c */ /* 0x000fe40003f25070 */
[----:B------:R-:W-:Y:S02]  /*1a10*/  ISETP.NE.U32.AND P5, PT, RZ, c[0x0][0x348], PT ;  /* 0x0000d200ff007a0c */ /* 0x000fe40003fa5070 */
[----:B------:R-:W-:Y:S02]  /*1a20*/  ISETP.NE.AND.EX P1, PT, RZ, c[0x0][0x374], PT, P1 ;  /* 0x0000dd00ff007a0c */ /* 0x000fe40003f25310 */
[----:B------:R-:W-:Y:S02]  /*1a30*/  ISETP.NE.U32.AND P4, PT, RZ, c[0x0][0x350], PT ;  /* 0x0000d400ff007a0c */ /* 0x000fe40003f85070 */
[----:B------:R-:W-:-:S02]  /*1a40*/  ISETP.NE.AND.EX P5, PT, RZ, c[0x0][0x34c], PT, P5 ;  /* 0x0000d300ff007a0c */ /* 0x000fc40003fa5350 */
[----:B------:R-:W-:Y:S01]  /*1a50*/  ISETP.NE.AND.EX P4, PT, RZ, c[0x0][0x354], PT, P4 ;  /* 0x0000d500ff007a0c */ /* 0x000fe20003f85340 */
[----:B------:R-:W-:Y:S01]  /*1a60*/  CS2R R4, SRZ ;  /* 0x0000000000047805 */ /* 0x000fe2000001ff00 */
[----:B------:R-:W-:Y:S02]  /*1a70*/  IMAD.MOV.U32 R12, RZ, RZ, RZ ;  /* 0x000000ffff0c7224 */ /* 0x000fe400078e00ff */
[----:B--2---:R-:W-:-:S05]  /*1a80*/  @P0 IMAD.WIDE R8, R15, R14, c[0x0][0x360] ;  /* 0x0000d8000f080625 */ /* 0x004fca00078e020e */
[----:B------:R-:W2:Y:S01]  /*1a90*/  @P0 LDG.E R0, [R8.64] ;  /* 0x0000000808000981 */ /* 0x000ea2000c1e1900 */
[----:B------:R-:W-:-:S04]  /*1aa0*/  @P1 IMAD.WIDE R10, R15, R14, c[0x0][0x370] ;  /* 0x0000dc000f0a1625 */ /* 0x000fc800078e020e */
[CC--:B------:R-:W-:Y:S01]  /*1ab0*/  IMAD.WIDE R6, R15.reuse, R14.reuse, c[0x0][0x348] ;  /* 0x0000d2000f067625 */ /* 0x0c0fe200078e020e */
[----:B------:R4:W5:Y:S03]  /*1ac0*/  @P1 LDG.E R4, [R10.64] ;  /* 0x000000080a041981 */ /* 0x000966000c1e1900 */
[----:B-1----:R-:W-:Y:S01]  /*1ad0*/  IMAD.WIDE R2, R15, R14, c[0x0][0x350] ;  /* 0x0000d4000f027625 */ /* 0x002fe200078e020e */
[----:B------:R4:W5:Y:S04]  /*1ae0*/  @P5 LDG.E R12, [R6.64] ;  /* 0x00000008060c5981 */ /* 0x000968000c1e1900 */
[----:B------:R4:W5:Y:S01]  /*1af0*/  @P4 LDG.E R5, [R2.64] ;  /* 0x0000000802054981 */ /* 0x000962000c1e1900 */
[----:B---3--:R-:W-:-:S05]  /*1b00*/  LOP3.LUT R17, R16, 0xffff, RZ, 0xc0, !PT ;  /* 0x0000ffff10117812 */ /* 0x008fca00078ec0ff */
[----:B------:R4:W-:Y:S01]  /*1b10*/  STL [R1+0x28], R17 ;  /* 0x0000281101007387 */ /* 0x0009e20000100800 */
[----:B------:R-:W-:Y:S03]  /*1b20*/  YIELD ;  /* 0x0000000000007946 */ /* 0x000fe60003800000 */
[----:B--2---:R4:W-:Y:S01]  /*1b30*/  @P0 STL [R1+0x10], R0 ;  /* 0x0000100001000387 */ /* 0x0049e20000100800 */
[----:B------:R-:W-:Y:S05]  /*1b40*/  @P0 BRA `(.L_x_533) ;  /* 0x0000007000000947 */ /* 0x000fea0003800000 */
[----:B----4-:R-:W-:-:S05]  /*1b50*/  MOV R0, c[0x0][0x168] ;  /* 0x00005a0000007a02 */ /* 0x010fca0000000f00 */
[----:B------:R1:W-:Y:S01]  /*1b60*/  STL [R1+0x10], R0 ;  /* 0x0000100001007387 */ /* 0x0003e20000100800 */
[----:B------:R-:W-:Y:S05]  /*1b70*/  @!P5 BRA `(.L_x_533) ;  /* 0x000000400000d947 */ /* 0x000fea0003800000 */
[----:B------:R-:W2:Y:S04]  /*1b80*/  LDG.E R8, [R6.64] ;  /* 0x0000000806087981 */ /* 0x000ea8000c1e1900 */
[----:B-1----:R-:W2:Y:S02]  /*1b90*/  LDG.E R0, [R6.64+0x4] ;  /* 0x0000040806007981 */ /* 0x002ea4000c1e1900 */
[----:B--2---:R-:W-:-:S05]  /*1ba0*/  IADD3 R0, -R8, R0, RZ ;  /* 0x0000000008007210 */ /* 0x004fca0007ffe1ff */
[----:B------:R1:W-:Y:S02]  /*1bb0*/  STL [R1+0x10], R0 ;  /* 0x0000100001007387 */ /* 0x0003e40000100800 */
.L_x_533:
[----:B------:R-:W-:-:S04]  /*1bc0*/  ISETP.NE.U32.AND P0, PT, RZ, c[0x0][0x368], PT ;  /* 0x0000da00ff007a0c */ /* 0x000fc80003f05070 */
[----:B------:R-:W-:-:S13]  /*1bd0*/  ISETP.NE.AND.EX P0, PT, RZ, c[0x0][0x36c], PT, P0 ;  /* 0x0000db00ff007a0c */ /* 0x000fda0003f05300 */
[----:B------:R-:W-:Y:S05]  /*1be0*/  @!P0 BRA `(.L_x_534) ;  /* 0x0000003000008947 */ /* 0x000fea0003800000 */
[----:B----4-:R-:W-:-:S05]  /*1bf0*/  IMAD.WIDE R2, R15, R14, c[0x0][0x368] ;  /* 0x0000da000f027625 */ /* 0x010fca00078e020e */
[----:B-1----:R1:W5:Y:S01]  /*1c00*/  LDG.E R0, [R2.64] ;  /* 0x0000000802007981 */ /* 0x002362000c1e1900 */
[----:B------:R-:W-:Y:S05]  /*1c10*/  BRA `(.L_x_535) ;  /* 0x0000005000007947 */ /* 0x000fea0003800000 */
.L_x_534:
[----:B-1--4-:R-:W-:Y:S01]  /*1c20*/  MOV R0, c[0x0][0x1d0] ;  /* 0x0000740000007a02 */ /* 0x012fe20000000f00 */
[----:B------:R-:W-:Y:S05]  /*1c30*/  @!P4 BRA `(.L_x_535) ;  /* 0x000000300000c947 */ /* 0x000fea0003800000 */
[----:B------:R-:W2:Y:S04]  /*1c40*/  LDG.E R6, [R2.64] ;  /* 0x0000000802067981 */ /* 0x000ea8000c1e1900 */
[----:B------:R-:W2:Y:S02]  /*1c50*/  LDG.E R0, [R2.64+0x4] ;  /* 0x0000040802007981 */ /* 0x000ea4000c1e1900 */
[----:B--2---:R-:W-:Y:S02]  /*1c60*/  IADD3 R0, -R6, R0, RZ ;  /* 0x0000000006007210 */ /* 0x004fe40007ffe1ff */
.L_x_535:
[----:B-1----:R-:W2:Y:S04]  /*1c70*/  LDL R2, [R1+0x10] ;  /* 0x0000100001027983 */ /* 0x002ea80000100800 */
[----:B------:R-:W3:Y:S01]  /*1c80*/  LDL.LU R3, [R1+0x34] ;  /* 0x0000340001037983 */ /* 0x000ee20000300800 */
[----:B-----5:R-:W-:Y:S01]  /*1c90*/  IMAD.IADD R132, R0, 0x1, -R4 ;  /* 0x0000000100847824 */ /* 0x020fe200078e0a04 */
[----:B------:R-:W-:-:S02]  /*1ca0*/  MOV R243, c[0x0][0x32c] ;  /* 0x0000cb0000f37a02 */ /* 0x000fc40000000f00 */
[----:B------:R-:W-:Y:S02]  /*1cb0*/  IADD3 R13, R5, R4, RZ ;  /* 0x00000004050d7210 */ /* 0x000fe40007ffe0ff */
[----:B------:R-:W-:Y:S01]  /*1cc0*/  ISETP.GE.AND P1, PT, R243, 0x1, PT ;  /* 0x00000001f300780c */ /* 0x000fe20003f26270 */
[----:B--2---:R-:W-:Y:S02]  /*1cd0*/  IMAD.MOV.U32 R123, RZ, RZ, R2 ;  /* 0x000000ffff7b7224 */ /* 0x004fe400078e0002 */
[----:B------:R-:W-:Y:S01]  /*1ce0*/  IMAD.MOV.U32 R2, RZ, RZ, c[0x0][0x2c4] ;  /* 0x0000b100ff027624 */ /* 0x000fe200078e00ff */
[----:B---3--:R-:W-:-:S04]  /*1cf0*/  SHF.L.U32 R244, R3, 0x7, RZ ;  /* 0x0000000703f47819 */ /* 0x008fc800000006ff */
[----:B------:R-:W-:Y:S01]  /*1d00*/  ISETP.NE.AND P2, PT, R2, 0x1, PT ;  /* 0x000000010200780c */ /* 0x000fe20003f45270 */
[----:B------:R1:W-:Y:S01]  /*1d10*/  STL [R1+0x20], R244 ;  /* 0x000020f401007387 */ /* 0x0003e20000100800 */
[----:B------:R-:W-:-:S03]  /*1d20*/  IADD3 R2, R244, 0x7f, RZ ;  /* 0x0000007ff4027810 */ /* 0x000fc60007ffe0ff */
[----:B------:R1:W-:Y:S02]  /*1d30*/  STL [R1+0x18], R132 ;  /* 0x0000188401007387 */ /* 0x0003e40000100800 */
[----:B------:R-:W-:-:S06]  /*1d40*/  IMAD.MOV.U32 R0, RZ, RZ, R2 ;  /* 0x000000ffff007224 */ /* 0x000fcc00078e0002 */
[----:B------:R-:W-:Y:S01]  /*1d50*/  @P2 IMAD.HI.U32 R3, R2, c[0x0][0x2c8], RZ ;  /* 0x0000b20002032a27 */ /* 0x000fe200078e00ff */
[----:B------:R-:W-:-:S04]  /*1d60*/  IADD3 R2, R132, 0x1, -R123 ;  /* 0x0000000184027810 */ /* 0x000fc80007ffe87b */
[----:B------:R-:W-:-:S05]  /*1d70*/  @P2 SHF.R.U32.HI R0, RZ, c[0x0][0x2cc], R3 ;  /* 0x0000b300ff002a19 */ /* 0x000fca0000011603 */
[----:B------:R-:W-:-:S05]  /*1d80*/  IMAD.IADD R0, R2, 0x1, R0 ;  /* 0x0000000102007824 */ /* 0x000fca00078e0200 */
[----:B------:R-:W-:Y:S01]  /*1d90*/  IADD3 R3, R0, c[0x0][0x328], RZ ;  /* 0x0000ca0000037a10 */ /* 0x000fe20007ffe0ff */
[----:B------:R-:W-:Y:S05]  /*1da0*/  @!P1 BRA `(.L_x_536) ;  /* 0x0000010000009947 */ /* 0x000fea0003800000 */
[C---:B------:R-:W-:Y:S01]  /*1db0*/  ISETP.GT.AND P0, PT, R0.reuse, RZ, PT ;  /* 0x000000ff0000720c */ /* 0x040fe20003f04270 */
[----:B------:R-:W-:Y:S01]  /*1dc0*/  BSSY B0, `(.L_x_537) ;  /* 0x000000c000007945 */ /* 0x000fe20003800000 */
[----:B------:R-:W-:-:S11]  /*1dd0*/  IADD3 R2, R0, -0x1, RZ ;  /* 0xffffffff00027810 */ /* 0x000fd60007ffe0ff */
[----:B------:R-:W-:Y:S05]  /*1de0*/  @P0 BRA `(.L_x_538) ;  /* 0x0000006000000947 */ /* 0x000fea0003800000 */
[----:B------:R-:W-:Y:S01]  /*1df0*/  ISETP.NE.AND P0, PT, R243, 0x1, PT ;  /* 0x00000001f300780c */ /* 0x000fe20003f05270 */
[----:B------:R-:W-:-:S12]  /*1e00*/  IMAD.MOV R0, RZ, RZ, -R0 ;  /* 0x000000ffff007224 */ /* 0x000fd800078e0a00 */
[----:B------:R-:W-:-:S05]  /*1e10*/  @P0 IMAD.HI.U32 R2, R0, c[0x0][0x330], RZ ;  /* 0x0000cc0000020a27 */ /* 0x000fca00078e00ff */
[----:B------:R-:W-:-:S04]  /*1e20*/  @P0 SHF.R.U32.HI R0, RZ, c[0x0][0x334], R2 ;  /* 0x0000cd00ff000a19 */ /* 0x000fc80000011602 */
[----:B------:R-:W-:Y:S01]  /*1e30*/  LOP3.LUT R2, RZ, R0, RZ, 0x33, !PT ;  /* 0x00000000ff027212 */ /* 0x000fe200078e33ff */
[----:B------:R-:W-:Y:S05]  /*1e40*/  BRA `(.L_x_539) ;  /* 0x0000003000007947 */ /* 0x000fea0003800000 */
.L_x_538:
[----:B------:R-:W-:-:S13]  /*1e50*/  ISETP.NE.AND P0, PT, R243, 0x1, PT ;  /* 0x00000001f300780c */ /* 0x000fda0003f05270 */
[----:B------:R-:W-:-:S05]  /*1e60*/  @P0 IMAD.HI.U32 R0, R2, c[0x0][0x330], RZ ;  /* 0x0000cc0002000a27 */ /* 0x000fca00078e00ff */
[----:B------:R-:W-:Y:S02]  /*1e70*/  @P0 SHF.R.U32.HI R2, RZ, c[0x0][0x334], R0 ;  /* 0x0000cd00ff020a19 */ /* 0x000fe40000011600 */
.L_x_539:
[----:B------:R-:W-:Y:S05]  /*1e80*/  BSYNC B0 ;  /* 0x0000000000007941 */ /* 0x000fea0003800000 */
.L_x_537:
[----:B------:R-:W-:-:S05]  /*1e90*/  IMAD R2, R2, R243, c[0x0][0x32c] ;  /* 0x0000cb0002027624 */ /* 0x000fca00078e02f3 */
[----:B------:R-:W-:-:S04]  /*1ea0*/  IMNMX R3, R3, R2, PT ;  /* 0x0000000203037217 */ /* 0x000fc80003800200 */
.L_x_536:
[----:B------:R-:W-:Y:S01]  /*1eb0*/  IADD3 R3, R3, 0x5f, RZ ;  /* 0x0000005f03037810 */ /* 0x000fe20007ffe0ff */
[----:B------:R-:W-:Y:S01]  /*1ec0*/  @P2 IMAD.HI.U32 R4, R244, c[0x0][0x2c8], RZ ;  /* 0x0000b200f4042a27 */ /* 0x000fe200078e00ff */
[----:B------:R-:W-:-:S03]  /*1ed0*/  IADD3 R2, R132, 0x5f, RZ ;  /* 0x0000005f84027810 */ /* 0x000fc60007ffe0ff */
[----:B------:R-:W-:-:S04]  /*1ee0*/  IMAD.HI R5, R3, 0x2aaaaaab, RZ ;  /* 0x2aaaaaab03057827 */ /* 0x000fc800078e02ff */
[----:B------:R-:W-:Y:S01]  /*1ef0*/  IMAD.HI R2, R2, 0x2aaaaaab, RZ ;  /* 0x2aaaaaab02027827 */ /* 0x000fe200078e02ff */
[----:B------:R-:W-:-:S03]  /*1f00*/  SHF.R.U32.HI R7, RZ, 0x1f, R5 ;  /* 0x0000001fff077819 */ /* 0x000fc60000011605 */
[----:B------:R-:W-:Y:S01]  /*1f10*/  IMAD.MOV.U32 R0, RZ, RZ, R244 ;  /* 0x000000ffff007224 */ /* 0x000fe200078e00f4 */
[----:B------:R-:W-:Y:S01]  /*1f20*/  @P2 SHF.R.U32.HI R0, RZ, c[0x0][0x2cc], R4 ;  /* 0x0000b300ff002a19 */ /* 0x000fe20000011604 */
[----:B------:R-:W-:Y:S01]  /*1f30*/  IMAD.IADD R242, R132, 0x1, -R123 ;  /* 0x0000000184f27824 */ /* 0x000fe200078e0a7b */
[----:B------:R-:W-:Y:S02]  /*1f40*/  SHF.R.U32.HI R3, RZ, 0x1f, R2 ;  /* 0x0000001fff037819 */ /* 0x000fe40000011602 */
[----:B------:R-:W-:Y:S01]  /*1f50*/  LEA.HI.SX32 R7, R5, R7, 0x1c ;  /* 0x0000000705077211 */ /* 0x000fe200078fe2ff */
[----:B------:R-:W-:Y:S01]  /*1f60*/  IMAD.IADD R0, R242, 0x1, R0 ;  /* 0x00000001f2007824 */ /* 0x000fe200078e0200 */
[----:B------:R-:W-:-:S04]  /*1f70*/  LEA.HI.SX32 R3, R2, R3, 0x1c ;  /* 0x0000000302037211 */ /* 0x000fc800078fe2ff */
[----:B------:R-:W-:Y:S02]  /*1f80*/  IADD3 R2, R0, -c[0x0][0x324], RZ ;  /* 0x8000c90000027a10 */ /* 0x000fe40007ffe0ff */
[----:B------:R-:W-:Y:S01]  /*1f90*/  IMNMX R7, R3, R7, PT ;  /* 0x0000000703077217 */ /* 0x000fe20003800200 */
[----:B------:R-:W-:Y:S05]  /*1fa0*/  @!P1 BRA `(.L_x_540) ;  /* 0x000000f000009947 */ /* 0x000fea0003800000 */
[----:B------:R-:W-:Y:S01]  /*1fb0*/  ISETP.GT.AND P0, PT, R0, -0x1, PT ;  /* 0xffffffff0000780c */ /* 0x000fe20003f04270 */
[----:B------:R-:W-:-:S12]  /*1fc0*/  BSSY B0, `(.L_x_541) ;  /* 0x000000b000007945 */ /* 0x000fd80003800000 */
[----:B------:R-:W-:Y:S05]  /*1fd0*/  @P0 BRA `(.L_x_542) ;  /* 0x0000006000000947 */ /* 0x000fea0003800000 */
[----:B------:R-:W-:Y:S02]  /*1fe0*/  ISETP.NE.AND P0, PT, R243, 0x1, PT ;  /* 0x00000001f300780c */ /* 0x000fe40003f05270 */
[----:B------:R-:W-:-:S11]  /*1ff0*/  LOP3.LUT R0, RZ, R0, RZ, 0x33, !PT ;  /* 0x00000000ff007212 */ /* 0x000fd600078e33ff */
[----:B------:R-:W-:-:S05]  /*2000*/  @P0 IMAD.HI.U32 R3, R0, c[0x0][0x330], RZ ;  /* 0x0000cc0000030a27 */ /* 0x000fca00078e00ff */
[----:B------:R-:W-:-:S04]  /*2010*/  @P0 SHF.R.U32.HI R0, RZ, c[0x0][0x334], R3 ;  /* 0x0000cd00ff000a19 */ /* 0x000fc80000011603 */
[----:B------:R-:W-:Y:S01]  /*2020*/  LOP3.LUT R0, RZ, R0, RZ, 0x33, !PT ;  /* 0x00000000ff007212 */ /* 0x000fe200078e33ff */
[----:B------:R-:W-:Y:S05]  /*2030*/  BRA `(.L_x_543) ;  /* 0x0000003000007947 */ /* 0x000fea0003800000 */
.L_x_542:
[----:B------:R-:W-:-:S13]  /*2040*/  ISETP.NE.AND P0, PT, R243, 0x1, PT ;  /* 0x00000001f300780c */ /* 0x000fda0003f05270 */
[----:B------:R-:W-:-:S05]  /*2050*/  @P0 IMAD.HI.U32 R3, R0, c[0x0][0x330], RZ ;  /* 0x0000cc0000030a27 */ /* 0x000fca00078e00ff */
[----:B------:R-:W-:Y:S02]  /*2060*/  @P0 SHF.R.U32.HI R0, RZ, c[0x0][0x334], R3 ;  /* 0x0000cd00ff000a19 */ /* 0x000fe40000011603 */
.L_x_543:
[----:B------:R-:W-:Y:S05]  /*2070*/  BSYNC B0 ;  /* 0x0000000000007941 */ /* 0x000fea0003800000 */
.L_x_541:
[----:B------:R-:W-:-:S05]  /*2080*/  IMAD R0, R0, c[0x0][0x32c], RZ ;  /* 0x0000cb0000007a24 */ /* 0x000fca00078e02ff */
[----:B------:R-:W-:-:S05]  /*2090*/  IMNMX R2, R2, R0, !PT ;  /* 0x0000000002027217 */ /* 0x000fca0007800200 */
.L_x_540:
[----:B------:R-:W-:Y:S01]  /*20a0*/  IMAD.HI R2, R2, 0x2aaaaaab, RZ ;  /* 0x2aaaaaab02027827 */ /* 0x000fe200078e02ff */
[----:B------:R-:W-:Y:S01]  /*20b0*/  LOP3.LUT R3, R16, 0xff000000, RZ, 0xc0, !PT ;  /* 0xff00000010037812 */ /* 0x000fe200078ec0ff */
[----:B------:R-:W-:Y:S03]  /*20c0*/  BSSY B0, `(.L_x_544) ;  /* 0x000002d000007945 */ /* 0x000fe60003800000 */
[----:B------:R-:W-:Y:S02]  /*20d0*/  SHF.R.U32.HI R0, RZ, 0x1f, R2 ;  /* 0x0000001fff007819 */ /* 0x000fe40000011602 */
[----:B------:R-:W-:Y:S02]  /*20e0*/  SHF.R.U32.HI R3, RZ, 0x8, R3 ;  /* 0x00000008ff037819 */ /* 0x000fe40000011603 */
[----:B------:R-:W-:Y:S02]  /*20f0*/  LEA.HI.SX32 R2, R2, R0, 0x1c ;  /* 0x0000000002027211 */ /* 0x000fe400078fe2ff */
[----:B------:R-:W-:-:S02]  /*2100*/  LOP3.LUT R0, R16, 0xff0000, RZ, 0xc0, !PT ;  /* 0x00ff000010007812 */ /* 0x000fc400078ec0ff */
[----:B------:R-:W-:Y:S01]  /*2110*/  IMNMX R6, RZ, R2, !PT ;  /* 0x00000002ff067217 */ /* 0x000fe20007800200 */
[----:B------:R-:W-:Y:S01]  /*2120*/  IMAD.MOV.U32 R2, RZ, RZ, RZ ;  /* 0x000000ffff027224 */ /* 0x000fe200078e00ff */
[----:B------:R-:W-:Y:S02]  /*2130*/  LEA.HI R0, R0, R3, RZ, 0x10 ;  /* 0x0000000300007211 */ /* 0x000fe400078f80ff */
[----:B------:R-:W-:Y:S02]  /*2140*/  ISETP.GT.AND P0, PT, R7, R6, PT ;  /* 0x000000060700720c */ /* 0x000fe40003f04270 */
[----:B------:R-:W-:Y:S02]  /*2150*/  LOP3.LUT R16, R0, 0xff, RZ, 0xc0, !PT ;  /* 0x000000ff00107812 */ /* 0x000fe400078ec0ff */
[----:B------:R-:W-:-:S03]  /*2160*/  SHF.R.U32.HI R5, RZ, 0x10, R0 ;  /* 0x00000010ff057819 */ /* 0x000fc60000011600 */
[----:B------:R2:W-:Y:S04]  /*2170*/  STL [R1+0x34], R16 ;  /* 0x0000341001007387 */ /* 0x0005e80000100800 */
[----:B------:R2:W-:Y:S02]  /*2180*/  STL [R1+0x2c], R5 ;  /* 0x00002c0501007387 */ /* 0x0005e40000100800 */
[----:B------:R-:W-:Y:S05]  /*2190*/  @!P0 BRA `(.L_x_545) ;  /* 0x000001f000008947 */ /* 0x000fea0003800000 */
[----:B------:R-:W-:-:S04]  /*21a0*/  ISETP.NE.AND P0, PT, R5, RZ, PT ;  /* 0x000000ff0500720c */ /* 0x000fc80003f05270 */
[----:B------:R-:W-:-:S04]  /*21b0*/  SEL R0, R5, c[0x0][0x338], P0 ;  /* 0x0000ce0005007a07 */ /* 0x000fc80000000000 */
[----:B------:R-:W-:Y:S02]  /*21c0*/  IABS R3, R0 ;  /* 0x0000000000037213 */ /* 0x000fe40000000000 */
[----:B------:R-:W-:Y:S02]  /*21d0*/  IADD3 R4, R0, -0x1, R7 ;  /* 0xffffffff00047810 */ /* 0x000fe40007ffe007 */
[----:B------:R-:W3:Y:S03]  /*21e0*/  I2F.RP R2, R3 ;  /* 0x0000000300027306 */ /* 0x000ee60000209400 */
[----:B------:R-:W-:Y:S02]  /*21f0*/  IMAD.IADD R8, R4, 0x1, -R6 ;  /* 0x0000000104087824 */ /* 0x000fe400078e0a06 */
[----:B------:R-:W-:-:S03]  /*2200*/  IMAD.MOV.U32 R4, RZ, RZ, RZ ;  /* 0x000000ffff047224 */ /* 0x000fc600078e00ff */
[----:B------:R-:W-:Y:S01]  /*2210*/  IABS R11, R8 ;  /* 0x00000008000b7213 */ /* 0x000fe20000000000 */
[----:B---3--:R-:W3:Y:S02]  /*2220*/  MUFU.RCP R2, R2 ;  /* 0x0000000200027308 */ /* 0x008ee40000001000 */
[----:B---3--:R-:W-:-:S06]  /*2230*/  IADD3 R2, R2, 0xffffffe, RZ ;  /* 0x0ffffffe02027810 */ /* 0x008fcc0007ffe0ff */
[----:B--2---:R-:W2:Y:S02]  /*2240*/  F2I.FTZ.U32.TRUNC.NTZ R5, R2 ;  /* 0x0000000200057305 */ /* 0x004ea4000021f000 */
[----:B--2---:R-:W-:-:S04]  /*2250*/  IMAD.MOV R2, RZ, RZ, -R5 ;  /* 0x000000ffff027224 */ /* 0x004fc800078e0a05 */
        /* <DEDUP_REMOVED lines=19> */
.L_x_545:
[----:B------:R-:W-:Y:S05]  /*2390*/  BSYNC B0 ;  /* 0x0000000000007941 */ /* 0x000fea0003800000 */
.L_x_544:
[----:B------:R-:W-:Y:S01]  /*23a0*/  IMAD R219, R16, R2, R6 ;  /* 0x0000000210db7224 */ /* 0x000fe200078e0206 */
[----:B------:R-:W-:Y:S01]  /*23b0*/  PRMT R0, RZ, 0x7610, R0 ;  /* 0x00007610ff007816 */ /* 0x000fe20000000000 */
[----:B------:R-:W-:Y:S01]  /*23c0*/  CS2R R20, SRZ ;  /* 0x0000000000147805 */ /* 0x000fe2000001ff00 */
[----:B------:R-:W-:Y:S01]  /*23d0*/  CS2R R48, SRZ ;  /* 0x0000000000307805 */ /* 0x000fe2000001ff00 */
[----:B------:R-:W-:Y:S01]  /*23e0*/  IMAD.IADD R2, R219, 0x1, R2 ;  /* 0x00000001db027824 */ /* 0x000fe200078e0202 */
[----:B------:R-:W-:Y:S01]  /*23f0*/  CS2R R46, SRZ ;  /* 0x00000000002e7805 */ /* 0x000fe2000001ff00 */
        /* <DEDUP_REMOVED lines=33> */
[----:B------:R-:W3:Y:S01]  /*2610*/  S2R R3, SR_TID.X ;  /* 0x0000000000037919 */ /* 0x000ee20000002100 */
[----:B------:R-:W-:-:S03]  /*2620*/  ISETP.NE.U32.AND P3, PT, RZ, c[0x0][0x340], PT ;  /* 0x0000d000ff007a0c */ /* 0x000fc60003f65070 */
[----:B--2---:R-:W2:Y:S01]  /*2630*/  LDL.64 R4, [R1] ;  /* 0x0000000001047983 */ /* 0x004ea20000100a00 */
[----:B------:R-:W-:-:S03]  /*2640*/  ISETP.NE.AND.EX P3, PT, RZ, c[0x0][0x344], PT, P3 ;  /* 0x0000d100ff007a0c */ /* 0x000fc60003f65330 */
[----:B------:R4:W2:Y:S01]  /*2650*/  LDL.64 R134, [R1] ;  /* 0x0000000001867983 */ /* 0x0008a20000100a00 */
[----:B---3--:R-:W-:-:S04]  /*2660*/  SHF.R.S32.HI R16, RZ, 0x1f, R3 ;  /* 0x0000001fff107819 */ /* 0x008fc80000011403 */
[----:B------:R-:W-:-:S05]  /*2670*/  LEA.HI R16, R16, R3, RZ, 0x3 ;  /* 0x0000000310107211 */ /* 0x000fca00078f18ff */
[----:B------:R-:W-:Y:S01]  /*2680*/  @P3 IMAD.WIDE R2, R15, R14, c[0x0][0x340] ;  /* 0x0000d0000f023625 */ /* 0x000fe200078e020e */
[----:B------:R-:W-:-:S04]  /*2690*/  SHF.R.S32.HI R16, RZ, 0x3, R16 ;  /* 0x00000003ff107819 */ /* 0x000fc80000011410 */
[----:B------:R3:W5:Y:S01]  /*26a0*/  @P3 LDG.E R9, [R2.64] ;  /* 0x0000000802093981 */ /* 0x000762000c1e1900 */
[----:B------:R-:W-:Y:S01]  /*26b0*/  SHF.R.S32.HI R8, RZ, 0x1f, R15 ;  /* 0x0000001fff087819 */ /* 0x000fe2000001140f */
[----:B------:R-:W-:Y:S01]  /*26c0*/  WARPSYNC 0xffffffff ;  /* 0xffffffff00007948 */ /* 0x000fe20003800000 */
[----:B------:R-:W-:Y:S02]  /*26d0*/  IADD3 R0, P0, R16, R13, RZ ;  /* 0x0000000d10007210 */ /* 0x000fe40007f1e0ff */
[----:B------:R-:W-:Y:S02]  /*26e0*/  SHF.R.S32.HI R10, RZ, 0x1f, R12 ;  /* 0x0000001fff0a7819 */ /* 0x000fe4000001140c */
[----:B------:R-:W-:Y:S02]  /*26f0*/  IADD3 R122, R216, -0x1, RZ ;  /* 0xffffffffd87a7810 */ /* 0x000fe40007ffe0ff */
[----:B---3--:R-:W-:-:S04]  /*2700*/  SHF.R.S32.HI R2, RZ, 0x1f, R13 ;  /* 0x0000001fff027819 */ /* 0x008fc8000001140d */
[----:B------:R-:W-:-:S05]  /*2710*/  LEA.HI.X.SX32 R2, R16, R2, 0x1, P0 ;  /* 0x0000000210027211 */ /* 0x000fca00000f0eff */
[C---:B------:R-:W-:Y:S02]  /*2720*/  IMAD R6, R2.reuse, c[0x0][0x1e0], RZ ;  /* 0x0000780002067a24 */ /* 0x040fe400078e02ff */
[----:B------:R-:W-:Y:S02]  /*2730*/  IMAD R7, R2, c[0x0][0x208], RZ ;  /* 0x0000820002077a24 */ /* 0x000fe400078e02ff */
[----:B------:R-:W-:Y:S01]  /*2740*/  IMAD R6, R0, c[0x0][0x1e4], R6 ;  /* 0x0000790000067a24 */ /* 0x000fe200078e0206 */
[----:B--2---:R-:W-:-:S04]  /*2750*/  MOV R134, R4 ;  /* 0x0000000400867202 */ /* 0x004fc80000000f00 */
[----:B------:R-:W-:Y:S02]  /*2760*/  SHF.R.S32.HI R135, RZ, 0x1f, R134 ;  /* 0x0000001fff877819 */ /* 0x000fe40000011486 */
[----:B------:R-:W-:-:S03]  /*2770*/  IADD3 R14, R134, 0x40, RZ ;  /* 0x00000040860e7810 */ /* 0x000fc60007ffe0ff */
[C-C-:B------:R-:W-:Y:S01]  /*2780*/  IMAD.WIDE.U32 R2, R0.reuse, c[0x0][0x1e0], R134.reuse ;  /* 0x0000780000027a25 */ /* 0x140fe200078e0086 */
[----:B------:R4:W-:Y:S03]  /*2790*/  STL [R1+0x4], R135 ;  /* 0x0000048701007387 */ /* 0x0009e60000100800 */
[----:B------:R-:W-:-:S04]  /*27a0*/  IMAD.WIDE.U32 R4, R0, c[0x0][0x208], R134 ;  /* 0x0000820000047a25 */ /* 0x000fc800078e0086 */
[----:B------:R-:W-:Y:S02]  /*27b0*/  IMAD R0, R0, c[0x0][0x20c], R7 ;  /* 0x0000830000007a24 */ /* 0x000fe400078e0207 */
[----:B------:R-:W-:Y:S02]  /*27c0*/  IMAD.IADD R7, R3, 0x1, R6 ;  /* 0x0000000103077824 */ /* 0x000fe400078e0206 */
[----:B------:R-:W-:Y:S01]  /*27d0*/  IMAD.MOV.U32 R6, RZ, RZ, R2 ;  /* 0x000000ffff067224 */ /* 0x000fe200078e0002 */
[----:B------:R-:W-:-:S03]  /*27e0*/  IADD3 R5, R5, R0, RZ ;  /* 0x0000000005057210 */ /* 0x000fc60007ffe0ff */
[C---:B------:R-:W-:Y:S01]  /*27f0*/  IMAD.WIDE.U32 R6, R17.reuse, c[0x0][0x1e8], R6 ;  /* 0x00007a0011067a25 */ /* 0x040fe200078e0006 */
[----:B-----5:R-:W-:Y:S02]  /*2800*/  @P3 SHF.R.S32.HI R3, RZ, 0x1f, R9 ;  /* 0x0000001fff033819 */ /* 0x020fe40000011409 */
[----:B------:R-:W-:Y:S01]  /*2810*/  @!P3 MOV R3, R8 ;  /* 0x000000080003b202 */ /* 0x000fe20000000f00 */
[----:B------:R-:W-:Y:S01]  /*2820*/  IMAD.WIDE.U32 R4, R17, c[0x0][0x210], R4 ;  /* 0x0000840011047a25 */ /* 0x000fe200078e0004 */
[----:B------:R-:W-:Y:S02]  /*2830*/  @P3 MOV R2, R9 ;  /* 0x0000000900023202 */ /* 0x000fe40000000f00 */
[----:B------:R-:W-:Y:S01]  /*2840*/  SEL R0, R3, RZ, !P4 ;  /* 0x000000ff03007207 */ /* 0x000fe20006000000 */
[----:B------:R-:W-:Y:S01]  /*2850*/  @!P3 IMAD.MOV.U32 R2, RZ, RZ, R15 ;  /* 0x000000ffff02b224 */ /* 0x000fe200078e000f */
[----:B------:R-:W-:Y:S01]  /*2860*/  SEL R8, R8, RZ, !P5 ;  /* 0x000000ff08087207 */ /* 0x000fe20006800000 */
[----:B------:R-:W-:-:S02]  /*2870*/  IMAD R7, R17, c[0x0][0x1ec], R7 ;  /* 0x00007b0011077a24 */ /* 0x000fc400078e0207 */
[----:B------:R-:W-:Y:S01]  /*2880*/  IMAD R5, R17, c[0x0][0x214], R5 ;  /* 0x0000850011057a24 */ /* 0x000fe200078e0205 */
[----:B------:R-:W-:Y:S01]  /*2890*/  SEL R2, R2, RZ, !P4 ;  /* 0x000000ff02027207 */ /* 0x000fe20006000000 */
[C---:B------:R-:W-:Y:S02]  /*28a0*/  IMAD R3, R0.reuse, c[0x0][0x1f0], RZ ;  /* 0x00007c0000037a24 */ /* 0x040fe400078e02ff */
[----:B------:R-:W-:Y:S02]  /*28b0*/  IMAD R0, R0, c[0x0][0x218], RZ ;  /* 0x0000860000007a24 */ /* 0x000fe400078e02ff */
[----:B------:R-:W-:Y:S02]  /*28c0*/  IMAD R9, R10, c[0x0][0x178], RZ ;  /* 0x00005e000a097a24 */ /* 0x000fe400078e02ff */
[----:B------:R-:W-:-:S04]  /*28d0*/  IMAD.WIDE.U32 R222, R2, c[0x0][0x1f0], R6 ;  /* 0x00007c0002de7a25 */ /* 0x000fc800078e0006 */
[C---:B------:R-:W-:Y:S01]  /*28e0*/  IMAD.WIDE.U32 R220, R2.reuse, c[0x0][0x218], R4 ;  /* 0x0000860002dc7a25 */ /* 0x040fe200078e0004 */
[----:B------:R-:W-:Y:S02]  /*28f0*/  SEL R5, R15, RZ, !P5 ;  /* 0x000000ff0f057207 */ /* 0x000fe40006800000 */
[----:B------:R-:W-:Y:S01]  /*2900*/  SHF.R.S32.HI R15, RZ, 0x1f, R14 ;  /* 0x0000001fff0f7819 */ /* 0x000fe2000001140e */
[C---:B------:R-:W-:Y:S02]  /*2910*/  IMAD R6, R2.reuse, c[0x0][0x1f4], R3 ;  /* 0x00007d0002067a24 */ /* 0x040fe400078e0203 */
[----:B------:R-:W-:Y:S02]  /*2920*/  IMAD R4, R2, c[0x0][0x21c], R0 ;  /* 0x0000870002047a24 */ /* 0x000fe400078e0200 */
[C---:B------:R-:W-:Y:S01]  /*2930*/  IMAD R0, R12.reuse, c[0x0][0x17c], R9 ;  /* 0x00005f000c007a24 */ /* 0x040fe200078e0209 */
[----:B------:R-:W-:Y:S01]  /*2940*/  IADD3 R226, R223, R6, RZ ;  /* 0x00000006dfe27210 */ /* 0x000fe20007ffe0ff */
[----:B------:R-:W-:Y:S01]  /*2950*/  IMAD.WIDE.U32 R2, R12, c[0x0][0x178], RZ ;  /* 0x00005e000c027a25 */ /* 0x000fe200078e00ff */
[----:B------:R-:W-:-:S03]  /*2960*/  IADD3 R225, R221, R4, RZ ;  /* 0x00000004dde17210 */ /* 0x000fc60007ffe0ff */
[----:B------:R-:W-:-:S04]  /*2970*/  IMAD.IADD R0, R3, 0x1, R0 ;  /* 0x0000000103007824 */ /* 0x000fc800078e0200 */
[----:B----4-:R-:W2:Y:S01]  /*2980*/  LDL R11, [R1+0x60] ;  /* 0x00006000010b7983 */ /* 0x010ea20000100800 */
[----:B------:R-:W-:Y:S01]  /*2990*/  MOV R3, R0 ;  /* 0x0000000000037202 */ /* 0x000fe20000000f00 */
[----:B------:R-:W-:Y:S01]  /*29a0*/  IMAD R6, R8, c[0x0][0x1c0], RZ ;  /* 0x0000700008067a24 */ /* 0x000fe200078e02ff */
[----:B------:R-:W-:Y:S01]  /*29b0*/  ISETP.GE.AND P6, PT, R134, c[0x0][0x198], PT ;  /* 0x0000660086007a0c */ /* 0x000fe20003fc6270 */
[----:B------:R-:W-:Y:S01]  /*29c0*/  IMAD R13, R123, c[0x0][0x2c4], RZ ;  /* 0x0000b1007b0d7a24 */ /* 0x000fe200078e02ff */
[----:B------:R-:W-:Y:S01]  /*29d0*/  ISETP.GE.AND P3, PT, R14, c[0x0][0x198], PT ;  /* 0x000066000e007a0c */ /* 0x000fe20003f66270 */
[C---:B------:R-:W-:Y:S01]  /*29e0*/  IMAD.WIDE.U32 R2, R17.reuse, c[0x0][0x1b8], R2 ;  /* 0x00006e0011027a25 */ /* 0x040fe200078e0002 */
[----:B------:R-:W-:Y:S01]  /*29f0*/  MOV R120, R222 ;  /* 0x000000de00787202 */ /* 0x000fe20000000f00 */
[----:B------:R-:W-:Y:S01]  /*2a00*/  ULDC.64 UR4, c[0x0][0x208] ;  /* 0x0000820000047ab9 */ /* 0x000fe20000000a00 */
[----:B------:R-:W-:Y:S01]  /*2a10*/  MOV R121, R226 ;  /* 0x000000e200797202 */ /* 0x000fe20000000f00 */
[----:B------:R-:W-:Y:S01]  /*2a20*/  IMAD R3, R17, c[0x0][0x1bc], R3 ;  /* 0x00006f0011037a24 */ /* 0x000fe200078e0203 */
[----:B------:R-:W-:Y:S01]  /*2a30*/  USHF.L.U32 UR7, UR4, 0x6, URZ ;  /* 0x0000000604077899 */ /* 0x000fe2000800063f */
[C---:B------:R-:W-:Y:S01]  /*2a40*/  IMAD R8, R5.reuse, c[0x0][0x1c4], R6 ;  /* 0x0000710005087a24 */ /* 0x040fe200078e0206 */
[----:B------:R-:W-:Y:S01]  /*2a50*/  UMOV UR6, 0x6 ;  /* 0x0000000600067882 */ /* 0x000fe20000000000 */
[----:B------:R-:W-:Y:S01]  /*2a60*/  IMAD.WIDE.U32 R2, R5, c[0x0][0x1c0], R2 ;  /* 0x0000700005027a25 */ /* 0x000fe200078e0002 */
[----:B------:R-:W-:Y:S01]  /*2a70*/  USHF.L.U64.HI UR5, UR4, UR6, UR5 ;  /* 0x0000000604057299 */ /* 0x000fe20008010205 */
[----:B------:R-:W-:Y:S03]  /*2a80*/  BSSY B0, `(.L_x_547) ;  /* 0x00001a7000007945 */ /* 0x000fe60003800000 */
[----:B------:R-:W-:Y:S01]  /*2a90*/  IADD3 R3, R3, R8, RZ ;  /* 0x0000000803037210 */ /* 0x000fe20007ffe0ff */
[----:B------:R-:W-:Y:S01]  /*2aa0*/  BAR.SYNC.DEFER_BLOCKING 0x0 ;  /* 0x0000000000007b1d */ /* 0x000fe20000010000 */
[----:B--2---:R-:W-:-:S04]  /*2ab0*/  IADD3 R4, R11, R244, RZ ;  /* 0x000000f40b047210 */ /* 0x004fc80007ffe0ff */
[----:B------:R-:W-:Y:S01]  /*2ac0*/  MOV R0, R4 ;  /* 0x0000000400007202 */ /* 0x000fe20000000f00 */
[----:B------:R-:W-:-:S05]  /*2ad0*/  @P2 IMAD.HI.U32 R7, R4, c[0x0][0x2c8], RZ ;  /* 0x0000b20004072a27 */ /* 0x000fca00078e00ff */
[----:B------:R-:W-:-:S04]  /*2ae0*/  @P2 SHF.R.U32.HI R0, RZ, c[0x0][0x2cc], R7 ;  /* 0x0000b300ff002a19 */ /* 0x000fc80000011607 */
[C---:B------:R-:W-:Y:S01]  /*2af0*/  IADD3 R6, -R0.reuse, RZ, RZ ;  /* 0x000000ff00067210 */ /* 0x040fe20007ffe1ff */
[----:B------:R-:W-:Y:S01]  /*2b00*/  IMAD.WIDE.U32 R2, R0, c[0x0][0x1b0], R2 ;  /* 0x00006c0000027a25 */ /* 0x000fe200078e0002 */
[----:B------:R-:W-:-:S03]  /*2b10*/  SHF.R.S32.HI R7, RZ, 0x1f, R0 ;  /* 0x0000001fff077819 */ /* 0x000fc60000011400 */
[----:B------:R-:W-:Y:S02]  /*2b20*/  IMAD R4, R6, c[0x0][0x2c4], R4 ;  /* 0x0000b10006047a24 */ /* 0x000fe400078e0204 */
[----:B------:R-:W-:-:S04]  /*2b30*/  IMAD R5, R7, c[0x0][0x1b0], RZ ;  /* 0x00006c0007057a24 */ /* 0x000fc800078e02ff */
[----:B------:R-:W-:Y:S01]  /*2b40*/  IMAD R6, R0, c[0x0][0x1b4], R5 ;  /* 0x00006d0000067a24 */ /* 0x000fe200078e0205 */
[----:B------:R-:W-:-:S04]  /*2b50*/  SHF.R.S32.HI R5, RZ, 0x1f, R4 ;  /* 0x0000001fff057819 */ /* 0x000fc80000011404 */
[----:B------:R-:W-:Y:S01]  /*2b60*/  IADD3 R3, R3, R6, RZ ;  /* 0x0000000603037210 */ /* 0x000fe20007ffe0ff */
[----:B------:R-:W-:-:S04]  /*2b70*/  IMAD R0, R5, c[0x0][0x1a8], RZ ;  /* 0x00006a0005007a24 */ /* 0x000fc800078e02ff */
[C---:B------:R-:W-:Y:S02]  /*2b80*/  IMAD R0, R4.reuse, c[0x0][0x1ac], R0 ;  /* 0x00006b0004007a24 */ /* 0x040fe400078e0200 */
[----:B------:R-:W-:Y:S01]  /*2b90*/  IMAD.WIDE.U32 R4, R4, c[0x0][0x1a8], R2 ;  /* 0x00006a0004047a25 */ /* 0x000fe200078e0002 */
[----:B------:R-:W-:-:S04]  /*2ba0*/  IADD3 R3, R16, R244, RZ ;  /* 0x000000f410037210 */ /* 0x000fc80007ffe0ff */
[----:B------:R-:W-:Y:S02]  /*2bb0*/  IADD3 R0, R5, R0, RZ ;  /* 0x0000000005007210 */ /* 0x000fe40007ffe0ff */
[C---:B------:R-:W-:Y:S02]  /*2bc0*/  LEA R2, P0, R4.reuse, c[0x0][0x160], 0x1 ;  /* 0x0000580004027a11 */ /* 0x040fe400078008ff */
[C---:B------:R-:W-:Y:S02]  /*2bd0*/  ISETP.GE.AND P5, PT, R3.reuse, R13, PT ;  /* 0x0000000d0300720c */ /* 0x040fe40003fa6270 */
[----:B------:R-:W-:Y:S01]  /*2be0*/  LEA.HI.X R0, R4, c[0x0][0x164], R0, 0x1, P0 ;  /* 0x0000590004007a11 */ /* 0x000fe200000f0c00 */
[----:B------:R-:W-:Y:S01]  /*2bf0*/  SHFL.IDX PT, R8, R2, 0x1, 0x181f ;  /* 0x00381f0002087f89 */ /* 0x000fe200000e0000 */
[----:B------:R-:W-:-:S03]  /*2c00*/  IADD3 R7, R3, 0x20, RZ ;  /* 0x0000002003077810 */ /* 0x000fc60007ffe0ff */
[----:B------:R-:W2:Y:S01]  /*2c10*/  SHFL.IDX PT, R4, R2, RZ, 0x181f ;  /* 0x00181fff02047589 */ /* 0x000ea200000e0000 */
[----:B------:R-:W-:-:S03]  /*2c20*/  ISETP.GE.AND P0, PT, R7, R13, PT ;  /* 0x0000000d0700720c */ /* 0x000fc60003f06270 */
[----:B------:R-:W3:Y:S04]  /*2c30*/  SHFL.IDX PT, R5, R0, RZ, 0x181f ;  /* 0x00181fff00057589 */ /* 0x000ee800000e0000 */
[----:B------:R-:W4:Y:S04]  /*2c40*/  SHFL.IDX PT, R9, R0, 0x1, 0x181f ;  /* 0x00381f0000097f89 */ /* 0x000f2800000e0000 */
[----:B------:R-:W5:Y:S04]  /*2c50*/  SHFL.IDX PT, R11, R2, 0x2, 0x181f ;  /* 0x00581f00020b7f89 */ /* 0x000f6800000e0000 */
[----:B------:R-:W1:Y:S04]  /*2c60*/  SHFL.IDX PT, R12, R0, 0x2, 0x181f ;  /* 0x00581f00000c7f89 */ /* 0x000e6800000e0000 */
[----:B------:R5:W1:Y:S01]  /*2c70*/  SHFL.IDX PT, R10, R2, 0x3, 0x181f ;  /* 0x00781f00020a7f89 */ /* 0x000a6200000e0000 */
[----:B--2---:R-:W-:-:S04]  /*2c80*/  @!P5 LEA R6, P4, R134, R4, 0x1 ;  /* 0x000000048606d211 */ /* 0x004fc800078808ff */
[----:B---3--:R-:W-:Y:S02]  /*2c90*/  @!P5 LEA.HI.X R7, R134, R5, R135, 0x1, P4 ;  /* 0x000000058607d211 */ /* 0x008fe400020f0c87 */
[----:B------:R-:W-:-:S03]  /*2ca0*/  @!P5 LEA R4, P4, R14, R4, 0x1 ;  /* 0x000000040e04d211 */ /* 0x000fc600078808ff */
[----:B------:R2:W-:Y:S01]  /*2cb0*/  @!P5 LDGSTS.E.BYPASS.LTC128B.128 [R218+0x100], [R6.64], !P6 ;  /* 0x0010000006dadfae */ /* 0x0005e2000f101d48 */
[----:B------:R-:W-:-:S05]  /*2cc0*/  @!P5 LEA.HI.X R5, R14, R5, R15, 0x1, P4 ;  /* 0x000000050e05d211 */ /* 0x000fca00020f0c0f */
[----:B------:R3:W-:Y:S01]  /*2cd0*/  @!P5 LDGSTS.E.BYPASS.LTC128B.128 [R218+0x4100], [R4.64], !P3 ;  /* 0x0410000004dadfae */ /* 0x0007e2000d901d48 */
[C---:B--2---:R-:W-:Y:S02]  /*2ce0*/  IADD3 R6, R3.reuse, 0x40, RZ ;  /* 0x0000004003067810 */ /* 0x044fe40007ffe0ff */
[----:B------:R-:W-:Y:S02]  /*2cf0*/  IADD3 R3, R3, 0x60, RZ ;  /* 0x0000006003037810 */ /* 0x000fe40007ffe0ff */
[----:B------:R-:W-:Y:S02]  /*2d00*/  ISETP.GE.AND P5, PT, R6, R13, PT ;  /* 0x0000000d0600720c */ /* 0x000fe40003fa6270 */
[----:B---3--:R-:W-:-:S04]  /*2d10*/  @!P0 LEA R4, P4, R134, R8, 0x1 ;  /* 0x0000000886048211 */ /* 0x008fc800078808ff */
[-C--:B----4-:R-:W-:Y:S02]  /*2d20*/  @!P0 LEA.HI.X R5, R134, R9.reuse, R135, 0x1, P4 ;  /* 0x0000000986058211 */ /* 0x090fe400020f0c87 */
[C---:B------:R-:W-:Y:S02]  /*2d30*/  @!P0 LEA R6, P4, R14.reuse, R8, 0x1 ;  /* 0x000000080e068211 */ /* 0x040fe400078808ff */
[----:B------:R2:W3:Y:S02]  /*2d40*/  SHFL.IDX PT, R8, R0, 0x3, 0x181f ;  /* 0x00781f0000087f89 */ /* 0x0004e400000e0000 */
[----:B------:R-:W-:Y:S02]  /*2d50*/  @!P0 LEA.HI.X R7, R14, R9, R15, 0x1, P4 ;  /* 0x000000090e078211 */ /* 0x000fe400020f0c0f */
[----:B------:R4:W-:Y:S01]  /*2d60*/  @!P0 LDGSTS.E.BYPASS.LTC128B.128 [R218+0x1100], [R4.64], !P6 ;  /* 0x0110000004da8fae */ /* 0x0009e2000f101d48 */
[----:B-----5:R-:W-:-:S03]  /*2d70*/  @!P5 LEA R2, P4, R134, R11, 0x1 ;  /* 0x0000000b8602d211 */ /* 0x020fc600078808ff */
[----:B------:R5:W-:Y:S01]  /*2d80*/  @!P0 LDGSTS.E.BYPASS.LTC128B.128 [R218+0x5100], [R6.64], !P3 ;  /* 0x0510000006da8fae */ /* 0x000be2000d901d48 */
[----:B------:R-:W-:Y:S02]  /*2d90*/  ISETP.GE.AND P0, PT, R3, R13, PT ;  /* 0x0000000d0300720c */ /* 0x000fe40003f06270 */
[----:B-1----:R-:W-:-:S05]  /*2da0*/  @!P5 LEA.HI.X R3, R134, R12, R135, 0x1, P4 ;  /* 0x0000000c8603d211 */ /* 0x002fca00020f0c87 */
[----:B------:R1:W-:Y:S01]  /*2db0*/  @!P5 LDGSTS.E.BYPASS.LTC128B.128 [R218+0x2100], [R2.64], !P6 ;  /* 0x0210000002dadfae */ /* 0x0003e2000f101d48 */
[----:B--2---:R-:W-:-:S04]  /*2dc0*/  IMAD.MOV.U32 R0, RZ, RZ, -0x60 ;  /* 0xffffffa0ff007424 */ /* 0x004fc800078e00ff */
[----:B------:R-:W-:Y:S01]  /*2dd0*/  IMAD R0, R216, R0, 0x60 ;  /* 0x00000060d8007424 */ /* 0x000fe200078e0200 */
[C---:B----4-:R-:W-:Y:S02]  /*2de0*/  @!P5 LEA R4, P4, R14.reuse, R11, 0x1 ;  /* 0x0000000b0e04d211 */ /* 0x050fe400078808ff */
[----:B------:R-:W-:Y:S02]  /*2df0*/  SHF.R.S32.HI R11, RZ, 0x1f, R122 ;  /* 0x0000001fff0b7819 */ /* 0x000fe4000001147a */
[----:B------:R-:W-:Y:S01]  /*2e00*/  @!P5 LEA.HI.X R5, R14, R12, R15, 0x1, P4 ;  /* 0x0000000c0e05d211 */ /* 0x000fe200020f0c0f */
[----:B------:R-:W-:Y:S01]  /*2e10*/  IMAD.WIDE.U32 R12, R122, c[0x0][0x1e0], RZ ;  /* 0x000078007a0c7a25 */ /* 0x000fe200078e00ff */
[----:B------:R-:W-:Y:S02]  /*2e20*/  IADD3 R9, R0, R132, -R16 ;  /* 0x0000008400097210 */ /* 0x000fe40007ffe810 */
[----:B-----5:R-:W-:Y:S01]  /*2e30*/  MOV R7, 0x20 ;  /* 0x0000002000077802 */ /* 0x020fe20000000f00 */
[----:B------:R2:W-:Y:S01]  /*2e40*/  @!P5 LDGSTS.E.BYPASS.LTC128B.128 [R218+0x6100], [R4.64], !P3 ;  /* 0x0610000004dadfae */ /* 0x0005e2000d901d48 */
[----:B-1----:R-:W-:Y:S01]  /*2e50*/  IMAD R3, R11, c[0x0][0x1e0], RZ ;  /* 0x000078000b037a24 */ /* 0x002fe200078e02ff */
[----:B------:R-:W-:-:S03]  /*2e60*/  @!P0 LEA R2, P4, R134, R10, 0x1 ;  /* 0x0000000a86028211 */ /* 0x000fc600078808ff */
[----:B------:R-:W-:Y:S01]  /*2e70*/  IMAD R6, R122, c[0x0][0x1e4], R3 ;  /* 0x000079007a067a24 */ /* 0x000fe200078e0203 */
[----:B---3--:R-:W-:Y:S02]  /*2e80*/  @!P0 LEA.HI.X R3, R134, R8, R135, 0x1, P4 ;  /* 0x0000000886038211 */ /* 0x008fe400020f0c87 */
[----:B------:R-:W-:Y:S02]  /*2e90*/  ISETP.GE.AND P4, PT, R9, 0x1, PT ;  /* 0x000000010900780c */ /* 0x000fe40003f86270 */
[----:B------:R-:W-:Y:S01]  /*2ea0*/  IADD3 R6, R13, R6, RZ ;  /* 0x000000060d067210 */ /* 0x000fe20007ffe0ff */
[----:B------:R1:W-:Y:S01]  /*2eb0*/  @!P0 LDGSTS.E.BYPASS.LTC128B.128 [R218+0x3100], [R2.64], !P6 ;  /* 0x0310000002da8fae */ /* 0x0003e2000f101d48 */
[----:B------:R-:W-:-:S03]  /*2ec0*/  ISETP.GE.AND P6, PT, R9, 0x21, PT ;  /* 0x000000210900780c */ /* 0x000fc60003fc6270 */
[----:B------:R-:W-:Y:S01]  /*2ed0*/  IMAD R6, R6, 0x60, RZ ;  /* 0x0000006006067824 */ /* 0x000fe200078e02ff */
[C---:B--2---:R-:W-:Y:S02]  /*2ee0*/  @!P0 LEA R4, P5, R14.reuse, R10, 0x1 ;  /* 0x0000000a0e048211 */ /* 0x044fe400078a08ff */
[----:B------:R-:W-:Y:S02]  /*2ef0*/  MOV R10, 0x40 ;  /* 0x00000040000a7802 */ /* 0x000fe40000000f00 */
[----:B------:R-:W-:Y:S01]  /*2f00*/  @!P0 LEA.HI.X R5, R14, R8, R15, 0x1, P5 ;  /* 0x000000080e058211 */ /* 0x000fe200028f0c0f */
[----:B------:R-:W-:Y:S01]  /*2f10*/  IMAD R8, R7, c[0x0][0x1e4], RZ ;  /* 0x0000790007087a24 */ /* 0x000fe200078e02ff */
[----:B------:R-:W-:-:S03]  /*2f20*/  ISETP.GE.AND P5, PT, R9, 0x41, PT ;  /* 0x000000410900780c */ /* 0x000fc60003fa6270 */
[----:B------:R2:W-:Y:S01]  /*2f30*/  @!P0 LDGSTS.E.BYPASS.LTC128B.128 [R218+0x7100], [R4.64], !P3 ;  /* 0x0710000004da8fae */ /* 0x0005e2000d901d48 */
[----:B------:R-:W-:Y:S01]  /*2f40*/  @P4 ISETP.GE.AND P3, PT, R134, c[0x0][0x1d4], PT ;  /* 0x0000750086004a0c */ /* 0x000fe20003f66270 */
[----:B-1----:R-:W-:Y:S02]  /*2f50*/  IMAD.WIDE.U32 R2, R12, 0x60, R120 ;  /* 0x000000600c027825 */ /* 0x002fe400078e0078 */
[----:B------:R-:W0:Y:S02]  /*2f60*/  LDGDEPBAR ;  /* 0x00000000000079af */ /* 0x000e240000000000 */
[----:B------:R-:W-:Y:S02]  /*2f70*/  IMAD.IADD R3, R3, 0x1, R6 ;  /* 0x0000000103037824 */ /* 0x000fe400078e0206 */
[----:B------:R-:W-:Y:S01]  /*2f80*/  IMAD.WIDE.U32 R12, R7, c[0x0][0x1e0], RZ ;  /* 0x00007800070c7a25 */ /* 0x000fe200078e00ff */
[----:B--2---:R-:W-:-:S04]  /*2f90*/  @P4 LEA R4, P0, R2, c[0x0][0x1c8], 0x1 ;  /* 0x0000720002044a11 */ /* 0x004fc800078008ff */
[C---:B------:R-:W-:Y:S02]  /*2fa0*/  @P4 LEA.HI.X R5, R2.reuse, c[0x0][0x1cc], R3, 0x1, P0 ;  /* 0x0000730002054a11 */ /* 0x040fe400000f0c03 */
[----:B------:R-:W-:-:S03]  /*2fb0*/  @P6 IADD3 R7, P0, R2, R12, RZ ;  /* 0x0000000c02076210 */ /* 0x000fc60007f1e0ff */
[----:B------:R1:W-:Y:S01]  /*2fc0*/  @P4 LDGSTS.E.BYPASS.LTC128B.128 [R218+0x8100], [R4.64], !P3 ;  /* 0x0810000004da4fae */ /* 0x0003e2000d901d48 */
[----:B------:R-:W-:Y:S02]  /*2fd0*/  ISETP.GE.AND P3, PT, R14, c[0x0][0x1d4], PT ;  /* 0x000075000e007a0c */ /* 0x000fe40003f66270 */
[----:B------:R-:W-:Y:S01]  /*2fe0*/  @P6 IADD3.X R8, R3, R13, R8, P0, !PT ;  /* 0x0000000d03086210 */ /* 0x000fe200007fe408 */
[----:B------:R-:W-:Y:S01]  /*2ff0*/  IMAD.WIDE.U32 R12, R10, c[0x0][0x1e0], RZ ;  /* 0x000078000a0c7a25 */ /* 0x000fe200078e00ff */
[----:B------:R-:W-:-:S03]  /*3000*/  @P6 LEA R6, P0, R7, c[0x0][0x1c8], 0x1 ;  /* 0x0000720007066a11 */ /* 0x000fc600078008ff */
[----:B------:R-:W-:Y:S01]  /*3010*/  IMAD R10, R10, c[0x0][0x1e4], RZ ;  /* 0x000079000a0a7a24 */ /* 0x000fe200078e02ff */
[----:B------:R-:W-:Y:S02]  /*3020*/  @P6 LEA.HI.X R7, R7, c[0x0][0x1cc], R8, 0x1, P0 ;  /* 0x0000730007076a11 */ /* 0x000fe400000f0c08 */
[----:B------:R-:W-:-:S03]  /*3030*/  @P5 IADD3 R8, P0, R2, R12, RZ ;  /* 0x0000000c02085210 */ /* 0x000fc60007f1e0ff */
[----:B------:R1:W-:Y:S01]  /*3040*/  @P4 LDGSTS.E.BYPASS.LTC128B.128 [R218+0xb100], [R4.64+0x80], !P3 ;  /* 0x0b10008004da4fae */ /* 0x0003e2000d901d48 */
[----:B------:R-:W-:Y:S02]  /*3050*/  @P5 IADD3.X R3, R3, R13, R10, P0, !PT ;  /* 0x0000000d03035210 */ /* 0x000fe400007fe40a */
[----:B------:R-:W-:Y:S02]  /*3060*/  @P5 LEA R2, P0, R8, c[0x0][0x1c8], 0x1 ;  /* 0x0000720008025a11 */ /* 0x000fe400078008ff */
[----:B------:R-:W-:Y:S02]  /*3070*/  @P6 ISETP.GE.AND P4, PT, R134, c[0x0][0x1d4], PT ;  /* 0x0000750086006a0c */ /* 0x000fe40003f86270 */
[----:B------:R-:W-:Y:S02]  /*3080*/  @P5 LEA.HI.X R3, R8, c[0x0][0x1cc], R3, 0x1, P0 ;  /* 0x0000730008035a11 */ /* 0x000fe400000f0c03 */
[----:B------:R-:W-:-:S09]  /*3090*/  @P5 ISETP.GE.AND P0, PT, R134, c[0x0][0x1d4], PT ;  /* 0x0000750086005a0c */ /* 0x000fd20003f06270 */
[----:B------:R2:W-:Y:S01]  /*30a0*/  @P6 LDGSTS.E.BYPASS.LTC128B.128 [R218+0x9100], [R6.64], !P4 ;  /* 0x0910000006da6fae */ /* 0x0005e2000e101d48 */
[----:B------:R-:W-:-:S03]  /*30b0*/  ISETP.GE.AND P4, PT, R134, c[0x0][0x1d4], PT ;  /* 0x0000750086007a0c */ /* 0x000fc60003f86270 */
[----:B------:R2:W-:Y:S01]  /*30c0*/  @P6 LDGSTS.E.BYPASS.LTC128B.128 [R218+0xc100], [R6.64+0x80], !P3 ;  /* 0x0c10008006da6fae */ /* 0x0005e2000d901d48 */
[----:B------:R-:W-:-:S03]  /*30d0*/  ISETP.LT.OR P6, PT, R9, 0x21, P4 ;  /* 0x000000210900780c */ /* 0x000fc600027c1670 */
[----:B------:R3:W-:Y:S04]  /*30e0*/  @P5 LDGSTS.E.BYPASS.LTC128B.128 [R218+0xa100], [R2.64], !P0 ;  /* 0x0a10000002da5fae */ /* 0x0007e8000c101d48 */
[----:B------:R3:W-:Y:S04]  /*30f0*/  @P5 LDGSTS.E.BYPASS.LTC128B.128 [R218+0xd100], [R2.64+0x80], !P3 ;  /* 0x0d10008002da5fae */ /* 0x0007e8000d901d48 */
[----:B------:R-:W0:Y:S01]  /*3100*/  LDGDEPBAR ;  /* 0x00000000000079af */ /* 0x000e220000000000 */
[----:B--2---:R-:W-:-:S04]  /*3110*/  IMAD.WIDE.U32 R6, R122, c[0x0][0x208], RZ ;  /* 0x000082007a067a25 */ /* 0x004fc800078e00ff */
[----:B---3--:R-:W-:Y:S01]  /*3120*/  IMAD R2, R11, c[0x0][0x208], RZ ;  /* 0x000082000b027a24 */ /* 0x008fe200078e02ff */
[----:B------:R-:W-:-:S04]  /*3130*/  DEPBAR.LE SB0, 0x1 ;  /* 0x000080400000791a */ /* 0x000fc80000000000 */
[----:B------:R-:W-:Y:S01]  /*3140*/  BAR.SYNC.DEFER_BLOCKING 0x0 ;  /* 0x0000000000007b1d */ /* 0x000fe20000010000 */
[----:B------:R-:W-:Y:S01]  /*3150*/  IMAD R2, R122, c[0x0][0x20c], R2 ;  /* 0x000083007a027a24 */ /* 0x000fe200078e0202 */
[----:B------:R-:W-:-:S04]  /*3160*/  MOV R3, R225 ;  /* 0x000000e100037202 */ /* 0x000fc80000000f00 */
[----:B-1----:R-:W-:Y:S02]  /*3170*/  IADD3 R4, R7, R2, RZ ;  /* 0x0000000207047210 */ /* 0x002fe40007ffe0ff */
[----:B------:R-:W-:-:S05]  /*3180*/  MOV R2, R220 ;  /* 0x000000dc00027202 */ /* 0x000fca0000000f00 */
[----:B------:R-:W-:-:S04]  /*3190*/  IMAD.WIDE.U32 R6, R6, 0x60, R2 ;  /* 0x0000006006067825 */ /* 0x000fc800078e0002 */
[----:B------:R-:W-:Y:S01]  /*31a0*/  IMAD R2, R4, 0x60, RZ ;  /* 0x0000006004027824 */ /* 0x000fe200078e02ff */
[----:B------:R-:W-:-:S04]  /*31b0*/  LEA R4, P0, R6, c[0x0][0x1f8], 0x1 ;  /* 0x00007e0006047a11 */ /* 0x000fc800078008ff */
[----:B------:R-:W-:Y:S01]  /*31c0*/  IADD3 R3, R7, R2, RZ ;  /* 0x0000000207037210 */ /* 0x000fe20007ffe0ff */
[----:B------:R-:W-:Y:S01]  /*31d0*/  LDSM.16.M88.4 R124, [R212] ;  /* 0x00000000d47c783b */ /* 0x000fe20000000200 */
[----:B------:R-:W-:Y:S02]  /*31e0*/  IADD3 R2, P5, R4, UR7, RZ ;  /* 0x0000000704027c10 */ /* 0x000fe4000ffbe0ff */
[----:B------:R-:W-:Y:S01]  /*31f0*/  LEA.HI.X R5, R6, c[0x0][0x1fc], R3, 0x1, P0 ;  /* 0x00007f0006057a11 */ /* 0x000fe200000f0c03 */
[----:B------:R-:W-:Y:S01]  /*3200*/  LDSM.16.M88.4 R128, [R213] ;  /* 0x00000000d580783b */ /* 0x000fe20000000200 */
[----:B------:R-:W-:Y:S02]  /*3210*/  IADD3 R6, P0, R2, UR7, RZ ;  /* 0x0000000702067c10 */ /* 0x000fe4000ff1e0ff */
[----:B------:R-:W-:Y:S01]  /*3220*/  IADD3.X R3, R5, UR5, RZ, P5, !PT ;  /* 0x0000000505037c10 */ /* 0x000fe2000affe4ff */
[----:B------:R-:W-:Y:S01]  /*3230*/  LDSM.16.M88.4 R152, [R215] ;  /* 0x00000000d798783b */ /* 0x000fe20000000200 */
[----:B------:R-:W-:-:S02]  /*3240*/  ISETP.LT.OR P5, PT, R9, 0x1, P4 ;  /* 0x000000010900780c */ /* 0x000fc400027a1670 */
[----:B------:R-:W-:Y:S01]  /*3250*/  IADD3.X R7, R3, UR5, RZ, P0, !PT ;  /* 0x0000000503077c10 */ /* 0x000fe200087fe4ff */
[----:B------:R-:W-:Y:S01]  /*3260*/  LDSM.16.M88.4 R164, [R214] ;  /* 0x00000000d6a4783b */ /* 0x000fe20000000200 */
[C---:B------:R-:W-:Y:S02]  /*3270*/  ISETP.LT.OR P0, PT, R9.reuse, 0x1, P3 ;  /* 0x000000010900780c */ /* 0x040fe40001f01670 */
[----:B------:R-:W-:Y:S01]  /*3280*/  ISETP.LT.OR P4, PT, R9, 0x41, P4 ;  /* 0x000000410900780c */ /* 0x000fe20002781670 */
[----:B------:R-:W-:Y:S04]  /*3290*/  LDSM.16.M88.4 R168, [R212+0x4000] ;  /* 0x00400000d4a8783b */ /* 0x000fe80000000200 */
[----:B------:R-:W-:Y:S04]  /*32a0*/  LDSM.16.M88.4 R172, [R213+0x4000] ;  /* 0x00400000d5ac783b */ /* 0x000fe80000000200 */
[----:B------:R-:W-:Y:S04]  /*32b0*/  LDSM.16.M88.4 R176, [R215+0x4000] ;  /* 0x00400000d7b0783b */ /* 0x000fe80000000200 */
[----:B------:R-:W-:Y:S04]  /*32c0*/  LDSM.16.M88.4 R184, [R214+0x4000] ;  /* 0x00400000d6b8783b */ /* 0x000fe80000000200 */
[----:B------:R-:W-:Y:S06]  /*32d0*/  BAR.SYNC.DEFER_BLOCKING 0x0 ;  /* 0x0000000000007b1d */ /* 0x000fec0000010000 */
[----:B------:R-:W-:-:S04]  /*32e0*/  DEPBAR.LE SB0, 0x0 ;  /* 0x000080000000791a */ /* 0x000fc80000000000 */
[----:B------:R-:W-:Y:S06]  /*32f0*/  BAR.SYNC.DEFER_BLOCKING 0x0 ;  /* 0x0000000000007b1d */ /* 0x000fec0000010000 */
[----:B------:R-:W1:Y:S04]  /*3300*/  LDSM.16.M88.4 R24, [R193] ;  /* 0x00000000c118783b */ /* 0x000e680000000200 */
[----:B------:R-:W2:Y:S04]  /*3310*/  LDSM.16.M88.4 R28, [R193+0x1800] ;  /* 0x00180000c11c783b */ /* 0x000ea80000000200 */
[----:B------:R-:W3:Y:S04]  /*3320*/  LDSM.16.M88.4 R32, [R199] ;  /* 0x00000000c720783b */ /* 0x000ee80000000200 */
[----:B------:R-:W4:Y:S04]  /*3330*/  LDSM.16.M88.4 R16, [R193+0x800] ;  /* 0x00080000c110783b */ /* 0x000f280000000200 */
[----:B------:R-:W5:Y:S04]  /*3340*/  LDSM.16.M88.4 R20, [R193+0x1000] ;  /* 0x00100000c114783b */ /* 0x000f680000000200 */
[----:B------:R-:W-:Y:S04]  /*3350*/  LDSM.16.M88.4 R68, [R193+0x2000] ;  /* 0x00200000c144783b */ /* 0x000fe80000000200 */
[----:B------:R-:W-:Y:S04]  /*3360*/  LDSM.16.M88.4 R84, [R193+0x2800] ;  /* 0x00280000c154783b */ /* 0x000fe80000000200 */
[----:B------:R-:W-:Y:S04]  /*3370*/  LDSM.16.M88.4 R56, [R210] ;  /* 0x00000000d238783b */ /* 0x000fe80000000200 */
[----:B------:R-:W-:Y:S04]  /*3380*/  LDSM.16.M88.4 R64, [R209] ;  /* 0x00000000d140783b */ /* 0x000fe80000000200 */
[----:B------:R-:W5:Y:S04]  /*3390*/  LDSM.16.M88.4 R60, [R208] ;  /* 0x00000000d03c783b */ /* 0x000f680000000200 */
[----:B------:R-:W-:Y:S01]  /*33a0*/  LDSM.16.M88.4 R88, [R207] ;  /* 0x00000000cf58783b */ /* 0x000fe20000000200 */
[C---:B-1----:R-:W-:Y:S03]  /*33b0*/  HMMA.16816.F32 R12, R124.reuse, R24, RZ ;  /* 0x000000187c0c723c */ /* 0x042fe600000018ff */
[----:B------:R-:W-:Y:S04]  /*33c0*/  LDSM.16.M88.4 R92, [R206] ;  /* 0x00000000ce5c783b */ /* 0x000fe80000000200 */
[----:B------:R-:W-:Y:S01]  /*33d0*/  @!PT LDS RZ, [RZ] ;  /* 0x00000000fffff984 */ /* 0x000fe20000000800 */
[----:B------:R-:W-:Y:S01]  /*33e0*/  @!PT LDS RZ, [RZ] ;  /* 0x00000000fffff984 */ /* 0x000fe20000000800 */
[----:B------:R-:W-:Y:S01]  /*33f0*/  @!PT LDS RZ, [RZ] ;  /* 0x00000000fffff984 */ /* 0x000fe20000000800 */
[----:B------:R1:W-:Y:S01]  /*3400*/  LDGSTS.E.BYPASS.LTC128B.128 [R218+0x100], [R4.64], !P5 ;  /* 0x0010000004da7fae */ /* 0x0003e2000e901d48 */
[C---:B------:R-:W-:Y:S01]  /*3410*/  ISETP.LT.OR P5, PT, R9.reuse, 0x21, P3 ;  /* 0x000000210900780c */ /* 0x040fe20001fa1670 */
[----:B------:R-:W-:Y:S02]  /*3420*/  HMMA.16816.F32 R40, R124, R26, RZ ;  /* 0x0000001a7c28723c */ /* 0x000fe400000018ff */
[----:B------:R1:W-:Y:S01]  /*3430*/  LDGSTS.E.BYPASS.LTC128B.128 [R218+0x3100], [R4.64+0x80], !P0 ;  /* 0x0310008004da7fae */ /* 0x0003e2000c101d48 */
[----:B------:R-:W-:-:S03]  /*3440*/  ISETP.LT.OR P0, PT, R9, 0x41, P3 ;  /* 0x000000410900780c */ /* 0x000fc60001f01670 */
[----:B------:R1:W-:Y:S02]  /*3450*/  LDGSTS.E.BYPASS.LTC128B.128 [R218+0x1100], [R2.64], !P6 ;  /* 0x0110000002da7fae */ /* 0x0003e4000f101d48 */
[----:B--2---:R-:W-:Y:S04]  /*3460*/  HMMA.16816.F32 R8, R124, R28, RZ ;  /* 0x0000001c7c08723c */ /* 0x004fe800000018ff */
[----:B------:R2:W-:Y:S04]  /*3470*/  LDGSTS.E.BYPASS.LTC128B.128 [R218+0x4100], [R2.64+0x80], !P5 ;  /* 0x0410008002da7fae */ /* 0x0005e8000e901d48 */
[----:B------:R1:W-:Y:S01]  /*3480*/  LDGSTS.E.BYPASS.LTC128B.128 [R218+0x2100], [R6.64], !P4 ;  /* 0x0210000006da7fae */ /* 0x0003e2000e101d48 */
[----:B---3--:R-:W-:Y:S03]  /*3490*/  HMMA.16816.F32 R44, R128, R32, R12 ;  /* 0x00000020802c723c */ /* 0x008fe6000000180c */
[----:B------:R1:W-:Y:S01]  /*34a0*/  LDGSTS.E.BYPASS.LTC128B.128 [R218+0x5100], [R6.64+0x80], !P0 ;  /* 0x0510008006da7fae */ /* 0x0003e2000c101d48 */
[----:B------:R-:W-:-:S03]  /*34b0*/  ISETP.GT.AND P0, PT, R122, R219, PT ;  /* 0x000000db7a00720c */ /* 0x000fc60003f04270 */
[----:B------:R-:W3:Y:S01]  /*34c0*/  LDSM.16.M88.4 R48, [R197] ;  /* 0x00000000c530783b */ /* 0x000ee20000000200 */
[C---:B----4-:R-:W-:Y:S03]  /*34d0*/  HMMA.16816.F32 R36, R124.reuse, R18, RZ ;  /* 0x000000127c24723c */ /* 0x050fe600000018ff */
[----:B------:R-:W4:Y:S04]  /*34e0*/  LDSM.16.M88.4 R52, [R194] ;  /* 0x00000000c234783b */ /* 0x000f280000000200 */
[----:B------:R-:W2:Y:S01]  /*34f0*/  LDSM.16.M88.4 R72, [R197+0x800] ;  /* 0x00080000c548783b */ /* 0x000ea20000000200 */
[C---:B------:R-:W-:Y:S03]  /*3500*/  HMMA.16816.F32 R24, R124.reuse, R16, RZ ;  /* 0x000000107c18723c */ /* 0x040fe600000018ff */
[----:B------:R-:W-:Y:S04]  /*3510*/  LDSM.16.M88.4 R104, [R193+0x3800] ;  /* 0x00380000c168783b */ /* 0x000fe80000000200 */
[----:B------:R-:W-:Y:S01]  /*3520*/  LDSM.16.M88.4 R108, [R197+0x3000] ;  /* 0x00300000c56c783b */ /* 0x000fe20000000200 */
[C---:B-----5:R-:W-:Y:S03]  /*3530*/  HMMA.16816.F32 R16, R124.reuse, R20, RZ ;  /* 0x000000147c10723c */ /* 0x060fe600000018ff */
[----:B------:R-:W-:Y:S04]  /*3540*/  LDSM.16.M88.4 R100, [R204] ;  /* 0x00000000cc64783b */ /* 0x000fe80000000200 */
[----:B------:R-:W0:Y:S01]  /*3550*/  LDGDEPBAR ;  /* 0x00000000000079af */ /* 0x000e220000000000 */
[C---:B------:R-:W-:Y:S08]  /*3560*/  HMMA.16816.F32 R12, R124.reuse, R22, RZ ;  /* 0x000000167c0c723c */ /* 0x040ff000000018ff */
[----:B-1----:R-:W-:Y:S08]  /*3570*/  HMMA.16816.F32 R4, R124, R30, RZ ;  /* 0x0000001e7c04723c */ /* 0x002ff000000018ff */
[C---:B------:R-:W-:Y:S01]  /*3580*/  HMMA.16816.F32 R20, R128.reuse, R34, R40 ;  /* 0x000000228014723c */ /* 0x040fe20000001828 */
[----:B------:R-:W-:Y:S04]  /*3590*/  LDSM.16.M88.4 R40, [R197+0x1800] ;  /* 0x00180000c528783b */ /* 0x000fe80000000200 */
[----:B------:R-:W-:Y:S03]  /*35a0*/  LDSM.16.M88.4 R32, [R197+0x2000] ;  /* 0x00200000c520783b */ /* 0x000fe60000000200 */
[----:B------:R-:W-:Y:S08]  /*35b0*/  HMMA.16816.F32 R116, R128, R60, R8 ;  /* 0x0000003c8074723c */ /* 0x000ff00000001808 */
[----:B---3--:R-:W-:Y:S08]  /*35c0*/  HMMA.16816.F32 R8, R152, R48, R44 ;  /* 0x000000309808723c */ /* 0x008ff0000000182c */
[C---:B------:R-:W-:Y:S01]  /*35d0*/  HMMA.16816.F32 R76, R128.reuse, R58, R36 ;  /* 0x0000003a804c723c */ /* 0x040fe20000001824 */
[----:B------:R-:W1:Y:S07]  /*35e0*/  LDSM.16.M88.4 R36, [R193+0x3000] ;  /* 0x00300000c124783b */ /* 0x000e6e0000000200 */
[C---:B------:R-:W-:Y:S01]  /*35f0*/  HMMA.16816.F32 R24, R128.reuse, R56, R24 ;  /* 0x000000388018723c */ /* 0x040fe20000001818 */
[----:B------:R-:W3:Y:S07]  /*3600*/  LDSM.16.M88.4 R56, [R194+0x800] ;  /* 0x00080000c238783b */ /* 0x000eee0000000200 */
[----:B------:R-:W-:Y:S08]  /*3610*/  HMMA.16816.F32 R60, R128, R62, R4 ;  /* 0x0000003e803c723c */ /* 0x000ff00000001804 */
[----:B------:R-:W-:Y:S01]  /*3620*/  HMMA.16816.F32 R4, R152, R50, R20 ;  /* 0x000000329804723c */ /* 0x000fe20000001814 */
[----:B------:R-:W-:Y:S07]  /*3630*/  LDSM.16.M88.4 R48, [R197+0x1000] ;  /* 0x00100000c530783b */ /* 0x000fee0000000200 */
[----:B------:R-:W-:Y:S08]  /*3640*/  HMMA.16816.F32 R112, R128, R66, R12 ;  /* 0x000000428070723c */ /* 0x000ff0000000180c */
[----:B----4-:R-:W-:Y:S08]  /*3650*/  HMMA.16816.F32 R12, R164, R52, R8 ;  /* 0x00000034a40c723c */ /* 0x010ff00000001808 */
[----:B------:R-:W-:Y:S01]  /*3660*/  HMMA.16816.F32 R80, R128, R64, R16 ;  /* 0x000000408050723c */ /* 0x000fe20000001810 */
[----:B------:R-:W-:Y:S07]  /*3670*/  LDSM.16.M88.4 R64, [R194+0x1000] ;  /* 0x00100000c240783b */ /* 0x000fee0000000200 */
[C---:B------:R-:W-:Y:S08]  /*3680*/  HMMA.16816.F32 R28, R124.reuse, R68, RZ ;  /* 0x000000447c1c723c */ /* 0x040ff000000018ff */
[C---:B------:R-:W-:Y:S01]  /*3690*/  HMMA.16816.F32 R16, R124.reuse, R70, RZ ;  /* 0x000000467c10723c */ /* 0x040fe200000018ff */
[----:B------:R-:W4:Y:S07]  /*36a0*/  LDSM.16.M88.4 R68, [R205] ;  /* 0x00000000cd44783b */ /* 0x000f2e0000000200 */
[----:B------:R-:W-:Y:S08]  /*36b0*/  HMMA.16816.F32 R8, R124, R84, RZ ;  /* 0x000000547c08723c */ /* 0x000ff000000018ff */
[----:B--2---:R-:W-:Y:S08]  /*36c0*/  HMMA.16816.F32 R44, R152, R72, R24 ;  /* 0x00000048982c723c */ /* 0x004ff00000001818 */
[----:B------:R-:W-:Y:S08]  /*36d0*/  HMMA.16816.F32 R24, R164, R54, R4 ;  /* 0x00000036a418723c */ /* 0x000ff00000001804 */
[----:B------:R-:W-:Y:S01]  /*36e0*/  HMMA.16816.F32 R4, R124, R86, RZ ;  /* 0x000000567c04723c */ /* 0x000fe200000018ff */
[----:B------:R-:W2:Y:S07]  /*36f0*/  LDSM.16.M88.4 R84, [R197+0x2800] ;  /* 0x00280000c554783b */ /* 0x000eae0000000200 */
[----:B-1----:R-:W-:Y:S08]  /*3700*/  HMMA.16816.F32 R20, R168, R36, R12 ;  /* 0x00000024a814723c */ /* 0x002ff0000000180c */
[----:B------:R-:W-:Y:S08]  /*3710*/  HMMA.16816.F32 R12, R128, R92, R8 ;  /* 0x0000005c800c723c */ /* 0x000ff00000001808 */
[----:B------:R-:W-:Y:S01]  /*3720*/  HMMA.16816.F32 R8, R152, R74, R76 ;  /* 0x0000004a9808723c */ /* 0x000fe2000000184c */
[----:B------:R-:W1:Y:S04]  /*3730*/  LDSM.16.M88.4 R72, [R194+0x1800] ;  /* 0x00180000c248783b */ /* 0x000e680000000200 */
[----:B------:R-:W-:Y:S03]  /*3740*/  LDSM.16.M88.4 R76, [R194+0x2000] ;  /* 0x00200000c24c783b */ /* 0x000fe60000000200 */
[C---:B------:R-:W-:Y:S08]  /*3750*/  HMMA.16816.F32 R96, R128.reuse, R88, R28 ;  /* 0x000000588060723c */ /* 0x040ff0000000181c */
[C---:B------:R-:W-:Y:S08]  /*3760*/  HMMA.16816.F32 R28, R128.reuse, R90, R16 ;  /* 0x0000005a801c723c */ /* 0x040ff00000001810 */
[----:B------:R-:W-:Y:S01]  /*3770*/  HMMA.16816.F32 R88, R128, R94, R4 ;  /* 0x0000005e8058723c */ /* 0x000fe20000001804 */
[----:B------:R-:W-:Y:S07]  /*3780*/  LDSM.16.M88.4 R92, [R194+0x2800] ;  /* 0x00280000c25c783b */ /* 0x000fee0000000200 */
[----:B---3--:R-:W-:Y:S08]  /*3790*/  HMMA.16816.F32 R4, R164, R56, R44 ;  /* 0x00000038a404723c */ /* 0x008ff0000000182c */
[----:B----4-:R-:W-:Y:S08]  /*37a0*/  HMMA.16816.F32 R20, R172, R68, R20 ;  /* 0x00000044ac14723c */ /* 0x010ff00000001814 */
[----:B------:R-:W-:Y:S08]  /*37b0*/  HMMA.16816.F32 R16, R168, R38, R24 ;  /* 0x00000026a810723c */ /* 0x000ff00000001818 */
[----:B------:R-:W-:Y:S01]  /*37c0*/  HMMA.16816.F32 R36, R152, R50, R112 ;  /* 0x000000329824723c */ /* 0x000fe20000001870 */
[----:B------:R-:W3:Y:S07]  /*37d0*/  LDSM.16.M88.4 R112, [R194+0x3000] ;  /* 0x00300000c270783b */ /* 0x000eee0000000200 */
[----:B------:R-:W-:Y:S08]  /*37e0*/  HMMA.16816.F32 R24, R164, R58, R8 ;  /* 0x0000003aa418723c */ /* 0x000ff00000001808 */
[C---:B------:R-:W-:Y:S08]  /*37f0*/  HMMA.16816.F32 R80, R152.reuse, R48, R80 ;  /* 0x000000309850723c */ /* 0x040ff00000001850 */
[C---:B------:R-:W-:Y:S08]  /*3800*/  HMMA.16816.F32 R48, R152.reuse, R40, R116 ;  /* 0x000000289830723c */ /* 0x040ff00000001874 */
[C---:B------:R-:W-:Y:S08]  /*3810*/  HMMA.16816.F32 R60, R152.reuse, R42, R60 ;  /* 0x0000002a983c723c */ /* 0x040ff0000000183c */
[----:B--2---:R-:W-:Y:S08]  /*3820*/  HMMA.16816.F32 R40, R152, R84, R12 ;  /* 0x000000549828723c */ /* 0x004ff0000000180c */
[----:B------:R-:W-:Y:S08]  /*3830*/  HMMA.16816.F32 R12, R168, R104, R4 ;  /* 0x00000068a80c723c */ /* 0x000ff00000001804 */
[----:B------:R-:W-:Y:S08]  /*3840*/  HMMA.16816.F32 R4, R176, R108, R20 ;  /* 0x0000006cb004723c */ /* 0x000ff00000001814 */
[C---:B------:R-:W-:Y:S08]  /*3850*/  HMMA.16816.F32 R52, R152.reuse, R32, R96 ;  /* 0x000000209834723c */ /* 0x040ff00000001860 */
[----:B------:R-:W-:Y:S01]  /*3860*/  HMMA.16816.F32 R44, R152, R34, R28 ;  /* 0x00000022982c723c */ /* 0x000fe2000000181c */
[----:B------:R-:W2:Y:S07]  /*3870*/  LDSM.16.M88.4 R32, [R193+0x4000] ;  /* 0x00400000c120783b */ /* 0x000eae0000000200 */
[----:B------:R-:W-:Y:S01]  /*3880*/  HMMA.16816.F32 R8, R172, R70, R16 ;  /* 0x00000046ac08723c */ /* 0x000fe20000001810 */
[----:B------:R-:W-:Y:S07]  /*3890*/  LDSM.16.M88.4 R68, [R193+0x4800] ;  /* 0x00480000c144783b */ /* 0x000fee0000000200 */
[----:B------:R-:W-:Y:S01]  /*38a0*/  HMMA.16816.F32 R28, R152, R86, R88 ;  /* 0x00000056981c723c */ /* 0x000fe20000001858 */
[----:B------:R-:W4:Y:S07]  /*38b0*/  LDSM.16.M88.4 R84, [R197+0x3800] ;  /* 0x00380000c554783b */ /* 0x000f2e0000000200 */
[----:B------:R-:W-:Y:S08]  /*38c0*/  HMMA.16816.F32 R20, R168, R106, R24 ;  /* 0x0000006aa814723c */ /* 0x000ff00000001818 */
[----:B------:R-:W-:Y:S08]  /*38d0*/  HMMA.16816.F32 R16, R164, R64, R80 ;  /* 0x00000040a410723c */ /* 0x000ff00000001850 */
[----:B------:R-:W-:Y:S08]  /*38e0*/  HMMA.16816.F32 R12, R172, R100, R12 ;  /* 0x00000064ac0c723c */ /* 0x000ff0000000180c */
[C---:B-1----:R-:W-:Y:S08]  /*38f0*/  HMMA.16816.F32 R48, R164.reuse, R72, R48 ;  /* 0x00000048a430723c */ /* 0x042ff00000001830 */
[----:B------:R-:W-:Y:S08]  /*3900*/  HMMA.16816.F32 R60, R164, R74, R60 ;  /* 0x0000004aa43c723c */ /* 0x000ff0000000183c */
[----:B---3--:R-:W-:Y:S08]  /*3910*/  HMMA.16816.F32 R24, R184, R112, R4 ;  /* 0x00000070b818723c */ /* 0x008ff00000001804 */
[----:B------:R-:W-:Y:S01]  /*3920*/  HMMA.16816.F32 R72, R164, R92, R40 ;  /* 0x0000005ca448723c */ /* 0x000fe20000001828 */
[----:B------:R-:W1:Y:S07]  /*3930*/  LDSM.16.M88.4 R40, [R203] ;  /* 0x00000000cb28783b */ /* 0x000e6e0000000200 */
[----:B------:R-:W-:Y:S08]  /*3940*/  HMMA.16816.F32 R4, R176, R110, R8 ;  /* 0x0000006eb004723c */ /* 0x000ff00000001808 */
[----:B------:R-:W-:Y:S01]  /*3950*/  HMMA.16816.F32 R36, R164, R66, R36 ;  /* 0x00000042a424723c */ /* 0x000fe20000001824 */
[----:B------:R-:W-:-:S04]  /*3960*/  FMUL.FTZ R2, R24, c[0x0][0x320] ;  /* 0x0000c80018027a20 */ /* 0x000fc80000410000 */
[----:B------:R3:W1:Y:S03]  /*3970*/  MUFU.TANH R90, R2 ;  /* 0x00000002005a7308 */ /* 0x0006660000002400 */
[----:B------:R-:W-:Y:S01]  /*3980*/  HMMA.16816.F32 R64, R164, R76, R52 ;  /* 0x0000004ca440723c */ /* 0x000fe20000001834 */
[----:B------:R-:W5:Y:S07]  /*3990*/  LDSM.16.M88.4 R52, [R194+0x3800] ;  /* 0x00380000c234783b */ /* 0x000f6e0000000200 */
[----:B------:R-:W-:Y:S01]  /*39a0*/  HMMA.16816.F32 R20, R172, R102, R20 ;  /* 0x00000066ac14723c */ /* 0x000fe20000001814 */
[----:B---3--:R-:W-:-:S07]  /*39b0*/  FMUL.FTZ R2, R25, c[0x0][0x320] ;  /* 0x0000c80019027a20 */ /* 0x008fce0000410000 */
[----:B--2---:R-:W-:Y:S01]  /*39c0*/  HMMA.16816.F32 R8, R168, R32, R16 ;  /* 0x00000020a808723c */ /* 0x004fe20000001810 */
[----:B------:R2:W3:Y:S07]  /*39d0*/  MUFU.TANH R88, R2 ;  /* 0x0000000200587308 */ /* 0x0004ee0000002400 */
[----:B----4-:R-:W-:Y:S08]  /*39e0*/  HMMA.16816.F32 R16, R176, R84, R12 ;  /* 0x00000054b010723c */ /* 0x010ff0000000180c */
[----:B------:R-:W-:Y:S01]  /*39f0*/  HMMA.16816.F32 R92, R164, R94, R28 ;  /* 0x0000005ea45c723c */ /* 0x000fe2000000181c */
[----:B------:R-:W4:Y:S01]  /*3a00*/  LDSM.16.M88.4 R28, [R197+0x4000] ;  /* 0x00400000c51c783b */ /* 0x000f220000000200 */
[----:B--2---:R-:W-:-:S04]  /*3a10*/  FMUL.FTZ R2, R26, c[0x0][0x320] ;  /* 0x0000c8001a027a20 */ /* 0x004fc80000410000 */
[----:B------:R2:W1:Y:S02]  /*3a20*/  MUFU.TANH R91, R2 ;  /* 0x00000002005b7308 */ /* 0x0004640000002400 */
[----:B------:R-:W-:Y:S08]  /*3a30*/  HMMA.16816.F32 R12, R184, R114, R4 ;  /* 0x00000072b80c723c */ /* 0x000ff00000001804 */
[----:B------:R-:W-:Y:S01]  /*3a40*/  HMMA.16816.F32 R32, R168, R34, R36 ;  /* 0x00000022a820723c */ /* 0x000fe20000001824 */
[----:B------:R-:W3:Y:S01]  /*3a50*/  LDSM.16.M88.4 R36, [R202] ;  /* 0x00000000ca24783b */ /* 0x000ee20000000200 */
[----:B--2---:R-:W-:-:S06]  /*3a60*/  FMUL.FTZ R2, R27, c[0x0][0x320] ;  /* 0x0000c8001b027a20 */ /* 0x004fcc0000410000 */
[----:B------:R-:W-:Y:S01]  /*3a70*/  HMMA.16816.F32 R4, R176, R86, R20 ;  /* 0x00000056b004723c */ /* 0x000fe20000001814 */
[----:B------:R2:W2:Y:S07]  /*3a80*/  MUFU.TANH R89, R2 ;  /* 0x0000000200597308 */ /* 0x0004ae0000002400 */
[----:B-1----:R-:W-:Y:S08]  /*3a90*/  HMMA.16816.F32 R8, R172, R40, R8 ;  /* 0x00000028ac08723c */ /* 0x002ff00000001808 */
[----:B-----5:R-:W-:Y:S01]  /*3aa0*/  HMMA.16816.F32 R24, R184, R52, R16 ;  /* 0x00000034b818723c */ /* 0x020fe20000001810 */
[----:B--2---:R-:W-:-:S04]  /*3ab0*/  FMUL.FTZ R2, R12, c[0x0][0x320] ;  /* 0x0000c8000c027a20 */ /* 0x004fc80000410000 */
[----:B------:R1:W2:Y:S03]  /*3ac0*/  MUFU.TANH R85, R2 ;  /* 0x0000000200557308 */ /* 0x0002a60000002400 */
[----:B------:R-:W-:Y:S01]  /*3ad0*/  HMMA.16816.F32 R76, R164, R78, R44 ;  /* 0x0000004ea44c723c */ /* 0x000fe2000000182c */
[----:B------:R-:W-:Y:S07]  /*3ae0*/  LDSM.16.M88.4 R44, [R194+0x4000] ;  /* 0x00400000c22c783b */ /* 0x000fee0000000200 */
[----:B------:R-:W-:Y:S01]  /*3af0*/  HMMA.16816.F32 R56, R168, R68, R48 ;  /* 0x00000044a838723c */ /* 0x000fe20000001830 */
[----:B------:R-:W5:Y:S01]  /*3b00*/  LDSM.16.M88.4 R48, [R193+0x5000] ;  /* 0x00500000c130783b */ /* 0x000f620000000200 */
[----:B-1----:R-:W-:-:S06]  /*3b10*/  FMUL.FTZ R2, R13, c[0x0][0x320] ;  /* 0x0000c8000d027a20 */ /* 0x002fcc0000410000 */
[----:B------:R-:W-:Y:S01]  /*3b20*/  HMMA.16816.F32 R20, R172, R42, R32 ;  /* 0x0000002aac14723c */ /* 0x000fe20000001820 */
[----:B------:R-:W-:Y:S01]  /*3b30*/  LDSM.16.M88.4 R40, [R197+0x4800] ;  /* 0x00480000c528783b */ /* 0x000fe20000000200 */
[----:B------:R1:W1:Y:S06]  /*3b40*/  MUFU.TANH R83, R2 ;  /* 0x0000000200537308 */ /* 0x00026c0000002400 */
[----:B------:R-:W-:Y:S08]  /*3b50*/  HMMA.16816.F32 R60, R168, R70, R60 ;  /* 0x00000046a83c723c */ /* 0x000ff0000000183c */
[----:B------:R-:W-:Y:S01]  /*3b60*/  HMMA.16816.F32 R4, R184, R54, R4 ;  /* 0x00000036b804723c */ /* 0x000fe20000001804 */
[----:B-1----:R-:W-:-:S04]  /*3b70*/  FMUL.FTZ R2, R14, c[0x0][0x320] ;  /* 0x0000c8000e027a20 */ /* 0x002fc80000410000 */
[----:B------:R1:W1:Y:S03]  /*3b80*/  MUFU.TANH R87, R2 ;  /* 0x0000000200577308 */ /* 0x0002660000002400 */
[C---:B----4-:R-:W-:Y:S08]  /*3b90*/  HMMA.16816.F32 R16, R176.reuse, R28, R8 ;  /* 0x0000001cb010723c */ /* 0x050ff00000001808 */
[----:B------:R-:W-:Y:S01]  /*3ba0*/  HMMA.16816.F32 R8, R176, R30, R20 ;  /* 0x0000001eb008723c */ /* 0x000fe20000001814 */
[----:B------:R-:W-:Y:S01]  /*3bb0*/  LDSM.16.M88.4 R28, [R201] ;  /* 0x00000000c91c783b */ /* 0x000fe20000000200 */
[----:B-1----:R-:W-:-:S06]  /*3bc0*/  FMUL.FTZ R2, R15, c[0x0][0x320] ;  /* 0x0000c8000f027a20 */ /* 0x002fcc0000410000 */
[C---:B---3--:R-:W-:Y:S01]  /*3bd0*/  HMMA.16816.F32 R12, R172.reuse, R36, R56 ;  /* 0x00000024ac0c723c */ /* 0x048fe20000001838 */
[----:B------:R-:W1:Y:S01]  /*3be0*/  LDSM.16.M88.4 R56, [R193+0x5800] ;  /* 0x00580000c138783b */ /* 0x000e620000000200 */
[----:B------:R3:W4:Y:S06]  /*3bf0*/  MUFU.TANH R86, R2 ;  /* 0x0000000200567308 */ /* 0x00072c0000002400 */
[----:B------:R-:W-:Y:S01]  /*3c00*/  HMMA.16816.F32 R20, R172, R38, R60 ;  /* 0x00000026ac14723c */ /* 0x000fe2000000183c */
[----:B------:R-:W2:Y:S07]  /*3c10*/  LDSM.16.M88.4 R36, [R194+0x4800] ;  /* 0x00480000c224783b */ /* 0x000eae0000000200 */
[----:B-----5:R-:W-:Y:S01]  /*3c20*/  HMMA.16816.F32 R64, R168, R48, R64 ;  /* 0x00000030a840723c */ /* 0x020fe20000001840 */
[----:B---3--:R-:W-:-:S04]  /*3c30*/  FMUL.FTZ R2, R24, c[0x0][0x320] ;  /* 0x0000c80018027a20 */ /* 0x008fc80000410000 */
[----:B------:R3:W1:Y:S03]  /*3c40*/  MUFU.TANH R81, R2 ;  /* 0x0000000200517308 */ /* 0x0006660000002400 */
[----:B------:R-:W-:Y:S01]  /*3c50*/  HMMA.16816.F32 R32, R168, R50, R76 ;  /* 0x00000032a820723c */ /* 0x000fe2000000184c */
[----:B------:R-:W-:Y:S01]  /*3c60*/  LDSM.16.M88.4 R48, [R200] ;  /* 0x00000000c830783b */ /* 0x000fe20000000200 */
[----:B---3--:R-:W-:-:S06]  /*3c70*/  FMUL.FTZ R2, R25, c[0x0][0x320] ;  /* 0x0000c80019027a20 */ /* 0x008fcc0000410000 */
[----:B-1----:R-:W-:Y:S01]  /*3c80*/  HMMA.16816.F32 R52, R168, R56, R72 ;  /* 0x00000038a834723c */ /* 0x002fe20000001848 */
[----:B------:R1:W3:Y:S02]  /*3c90*/  MUFU.TANH R80, R2 ;  /* 0x0000000200507308 */ /* 0x0002e40000002400 */
[----:B-1----:R-:W-:-:S06]  /*3ca0*/  FMUL.FTZ R2, R26, c[0x0][0x320] ;  /* 0x0000c8001a027a20 */ /* 0x002fcc0000410000 */
[----:B------:R1:W1:Y:S02]  /*3cb0*/  MUFU.TANH R84, R2 ;  /* 0x0000000200547308 */ /* 0x0002640000002400 */
[----:B-1----:R-:W-:Y:S02]  /*3cc0*/  FMUL.FTZ R2, R27, c[0x0][0x320] ;  /* 0x0000c8001b027a20 */ /* 0x002fe40000410000 */
[----:B------:R-:W-:Y:S04]  /*3cd0*/  HMMA.16816.F32 R24, R184, R44, R16 ;  /* 0x0000002cb818723c */ /* 0x000fe80000001810 */
[----:B------:R1:W1:Y:S04]  /*3ce0*/  MUFU.TANH R82, R2 ;  /* 0x0000000200527308 */ /* 0x0002680000002400 */
        /* <DEDUP_REMOVED lines=13> */
[----:B------:R-:W-:Y:S07]  /*3dc0*/  LDSM.16.M88.4 R40, [R194+0x5000] ;  /* 0x00500000c228783b */ /* 0x000fee0000000200 */
[----:B--2---:R-:W-:Y:S01]  /*3dd0*/  HMMA.16816.F32 R20, R184, R36, R16 ;  /* 0x00000024b814723c */ /* 0x004fe20000001810 */
[----:B-----5:R-:W-:-:S04]  /*3de0*/  FMUL.FTZ R2, R24, c[0x0][0x320] ;  /* 0x0000c80018027a20 */ /* 0x020fc80000410000 */
[----:B------:R2:W1:Y:S11]  /*3df0*/  MUFU.TANH R68, R2 ;  /* 0x0000000200447308 */ /* 0x0004760000002400 */
[----:B------:R-:W-:Y:S01]  /*3e00*/  HMMA.16816.F32 R8, R184, R38, R8 ;  /* 0x00000026b808723c */ /* 0x000fe20000001808 */
[----:B--2---:R-:W-:-:S07]  /*3e10*/  FMUL.FTZ R2, R25, c[0x0][0x320] ;  /* 0x0000c80019027a20 */ /* 0x004fce0000410000 */
[----:B-1----:R-:W-:Y:S01]  /*3e20*/  HMMA.16816.F32 R16, R176, R44, R12 ;  /* 0x0000002cb010723c */ /* 0x002fe2000000180c */
[----:B------:R1:W2:Y:S07]  /*3e30*/  MUFU.TANH R63, R2 ;  /* 0x00000002003f7308 */ /* 0x0002ae0000002400 */
[----:B------:R-:W-:Y:S01]  /*3e40*/  HMMA.16816.F32 R12, R172, R48, R52 ;  /* 0x00000030ac0c723c */ /* 0x000fe20000001834 */
[----:B-1----:R-:W-:-:S04]  /*3e50*/  FMUL.FTZ R2, R26, c[0x0][0x320] ;  /* 0x0000c8001a027a20 */ /* 0x002fc80000410000 */
[----:B------:R1:W1:Y:S02]  /*3e60*/  MUFU.TANH R69, R2 ;  /* 0x0000000200457308 */ /* 0x0002640000002400 */
[----:B-1----:R-:W-:Y:S02]  /*3e70*/  FMUL.FTZ R2, R27, c[0x0][0x320] ;  /* 0x0000c8001b027a20 */ /* 0x002fe40000410000 */
[----:B------:R-:W-:Y:S01]  /*3e80*/  HMMA.16816.F32 R24, R172, R30, R32 ;  /* 0x0000001eac18723c */ /* 0x000fe20000001820 */
[----:B------:R-:W1:Y:S03]  /*3e90*/  LDSM.16.M88.4 R32, [R197+0x5800] ;  /* 0x00580000c520783b */ /* 0x000e660000000200 */
[----:B------:R5:W1:Y:S01]  /*3ea0*/  MUFU.TANH R65, R2 ;  /* 0x0000000200417308 */ /* 0x000a620000002400 */
[----:B------:R-:W2:Y:S01]  /*3eb0*/  LDSM.16.M88.4 R28, [R194+0x5800] ;  /* 0x00580000c21c783b */ /* 0x000ea20000000200 */
[----:B------:R-:W-:-:S04]  /*3ec0*/  DEPBAR.LE SB0, 0x0 ;  /* 0x000080000000791a */ /* 0x000fc80000000000 */
[----:B-----5:R-:W-:-:S04]  /*3ed0*/  FMUL.FTZ R2, R4, c[0x0][0x320] ;  /* 0x0000c80004027a20 */ /* 0x020fc80000410000 */
[----:B------:R5:W1:Y:S10]  /*3ee0*/  MUFU.TANH R61, R2 ;  /* 0x00000002003d7308 */ /* 0x000a740000002400 */
[----:B------:R-:W-:Y:S01]  /*3ef0*/  HMMA.16816.F32 R24, R176, R46, R24 ;  /* 0x0000002eb018723c */ /* 0x000fe20000001818 */
[----:B-----5:R-:W-:-:S07]  /*3f00*/  FMUL.FTZ R2, R5, c[0x0][0x320] ;  /* 0x0000c80005027a20 */ /* 0x020fce0000410000 */
[----:B-1----:R-:W-:Y:S01]  /*3f10*/  HMMA.16816.F32 R12, R176, R32, R12 ;  /* 0x00000020b00c723c */ /* 0x002fe2000000180c */
[----:B------:R1:W1:Y:S02]  /*3f20*/  MUFU.TANH R60, R2 ;  /* 0x00000002003c7308 */ /* 0x0002640000002400 */
        /* <DEDUP_REMOVED lines=16> */
[----:B--2---:R-:W-:Y:S01]  /*4030*/  HMMA.16816.F32 R4, R184, R30, R4 ;  /* 0x0000001eb804723c */ /* 0x004fe20000001804 */
[----:B-1----:R-:W-:-:S07]  /*4040*/  FMUL.FTZ R2, R23, c[0x0][0x320] ;  /* 0x0000c80017027a20 */ /* 0x002fce0000410000 */
[C---:B------:R-:W-:Y:S01]  /*4050*/  HMMA.16816.F32 R20, R184.reuse, R40, R16 ;  /* 0x00000028b814723c */ /* 0x040fe20000001810 */
[----:B------:R1:W2:Y:S07]  /*4060*/  MUFU.TANH R58, R2 ;  /* 0x00000002003a7308 */ /* 0x0002ae0000002400 */
        /* <DEDUP_REMOVED lines=44> */
[----:B-1234-:R-:W-:Y:S01]  /*4330*/  IADD3 R2, R216, -0x2, RZ ;  /* 0xfffffffed8027810 */ /* 0x01efe20007ffe0ff */
[----:B------:R-:W-:Y:S01]  /*4340*/  ULDC.64 UR4, c[0x0][0x1e0] ;  /* 0x0000780000047ab9 */ /* 0x000fe20000000a00 */
[----:B------:R-:W-:Y:S01]  /*4350*/  ISETP.GE.AND P0, PT, R134, c[0x0][0x1d4], PT ;  /* 0x0000750086007a0c */ /* 0x000fe20003f06270 */
[----:B------:R-:W-:Y:S01]  /*4360*/  USHF.L.U32 UR7, UR4, 0x6, URZ ;  /* 0x0000000604077899 */ /* 0x000fe2000800063f */
[----:B------:R-:W-:Y:S01]  /*4370*/  SHF.R.S32.HI R3, RZ, 0x1f, R2 ;  /* 0x0000001fff037819 */ /* 0x000fe20000011402 */
[----:B------:R-:W-:Y:S01]  /*4380*/  IMAD.WIDE.U32 R6, R2, c[0x0][0x1e0], RZ ;  /* 0x0000780002067a25 */ /* 0x000fe200078e00ff */
[----:B------:R-:W-:-:S03]  /*4390*/  USHF.L.U64.HI UR5, UR4, UR6, UR5 ;  /* 0x0000000604057299 */ /* 0x000fc60008010205 */
[----:B------:R-:W-:-:S04]  /*43a0*/  IMAD R3, R3, c[0x0][0x1e0], RZ ;  /* 0x0000780003037a24 */ /* 0x000fc800078e02ff */
[----:B------:R-:W-:-:S04]  /*43b0*/  IMAD R2, R2, c[0x0][0x1e4], R3 ;  /* 0x0000790002027a24 */ /* 0x000fc800078e0203 */
[----:B------:R-:W-:Y:S02]  /*43c0*/  IMAD.IADD R2, R7, 0x1, R2 ;  /* 0x0000000107027824 */ /* 0x000fe400078e0202 */
[----:B------:R-:W-:-:S04]  /*43d0*/  IMAD.WIDE.U32 R6, R6, 0x60, R120 ;  /* 0x0000006006067825 */ /* 0x000fc800078e0078 */
[----:B------:R-:W-:Y:S01]  /*43e0*/  IMAD R2, R2, 0x60, RZ ;  /* 0x0000006002027824 */ /* 0x000fe200078e02ff */
[----:B------:R-:W-:-:S03]  /*43f0*/  LEA R4, P4, R6, c[0x0][0x1c8], 0x1 ;  /* 0x0000720006047a11 */ /* 0x000fc600078808ff */
[----:B------:R-:W-:Y:S01]  /*4400*/  IMAD.IADD R3, R7, 0x1, R2 ;  /* 0x0000000107037824 */ /* 0x000fe200078e0202 */
[----:B------:R-:W-:-:S04]  /*4410*/  IADD3 R2, P5, R4, UR7, RZ ;  /* 0x0000000704027c10 */ /* 0x000fc8000ffbe0ff */
[----:B------:R-:W-:Y:S02]  /*4420*/  LEA.HI.X R5, R6, c[0x0][0x1cc], R3, 0x1, P4 ;  /* 0x0000730006057a11 */ /* 0x000fe400020f0c03 */
[----:B------:R-:W-:Y:S02]  /*4430*/  IADD3 R6, P4, R2, UR7, RZ ;  /* 0x0000000702067c10 */ /* 0x000fe4000ff9e0ff */
[----:B------:R-:W-:Y:S01]  /*4440*/  IADD3.X R3, R5, UR5, RZ, P5, !PT ;  /* 0x0000000505037c10 */ /* 0x000fe2000affe4ff */
[----:B------:R-:W-:Y:S01]  /*4450*/  @!PT LDS RZ, [RZ] ;  /* 0x00000000fffff984 */ /* 0x000fe20000000800 */
[----:B------:R-:W-:Y:S01]  /*4460*/  @!PT LDS RZ, [RZ] ;  /* 0x00000000fffff984 */ /* 0x000fe20000000800 */
[----:B------:R-:W-:Y:S01]  /*4470*/  @!PT LDS RZ, [RZ] ;  /* 0x00000000fffff984 */ /* 0x000fe20000000800 */
[----:B------:R1:W-:Y:S03]  /*4480*/  LDGSTS.E.BYPASS.LTC128B.128 [R218+0x8100], [R4.64], !P0 ;  /* 0x0810000004da7fae */ /* 0x0003e6000c101d48 */
[----:B------:R-:W-:Y:S01]  /*4490*/  IADD3.X R7, R3, UR5, RZ, P4, !PT ;  /* 0x0000000503077c10 */ /* 0x000fe2000a7fe4ff */
[----:B------:R1:W-:Y:S04]  /*44a0*/  LDGSTS.E.BYPASS.LTC128B.128 [R218+0xb100], [R4.64+0x80], !P3 ;  /* 0x0b10008004da7fae */ /* 0x0003e8000d901d48 */
[----:B------:R1:W-:Y:S04]  /*44b0*/  LDGSTS.E.BYPASS.LTC128B.128 [R218+0x9100], [R2.64], !P0 ;  /* 0x0910000002da7fae */ /* 0x0003e8000c101d48 */
[----:B------:R1:W-:Y:S04]  /*44c0*/  LDGSTS.E.BYPASS.LTC128B.128 [R218+0xc100], [R2.64+0x80], !P3 ;  /* 0x0c10008002da7fae */ /* 0x0003e8000d901d48 */
[----:B------:R1:W-:Y:S04]  /*44d0*/  LDGSTS.E.BYPASS.LTC128B.128 [R218+0xa100], [R6.64], !P0 ;  /* 0x0a10000006da7fae */ /* 0x0003e8000c101d48 */
[----:B------:R1:W-:Y:S02]  /*44e0*/  LDGSTS.E.BYPASS.LTC128B.128 [R218+0xd100], [R6.64+0x80], !P3 ;  /* 0x0d10008006da7fae */ /* 0x0003e4000d901d48 */
.L_x_548:
[----:B--234-:R-:W-:Y:S05]  /*44f0*/  BSYNC B0 ;  /* 0x0000000000007941 */ /* 0x01cfea0003800000 */
.L_x_547:
[----:B-1----:R-:W2:Y:S04]  /*4500*/  LDL R2, [R1+0x24] ;  /* 0x0000240001027983 */ /* 0x002ea80000100800 */
[----:B------:R-:W3:Y:S01]  /*4510*/  LDL R9, [R1+0x14] ;  /* 0x0000140001097983 */ /* 0x000ee20000100800 */
[----:B------:R-:W-:-:S02]  /*4520*/  ULDC UR4, c[0x0][0x324] ;  /* 0x0000c90000047ab9 */ /* 0x000fc40000000800 */
[----:B------:R-:W-:Y:S01]  /*4530*/  ULOP3.LUT UR4, URZ, UR4, URZ, 0x33, !UPT ;  /* 0x000000043f047292 */ /* 0x000fe2000f8e333f */
[----:B------:R-:W0:Y:S01]  /*4540*/  LDGDEPBAR ;  /* 0x00000000000079af */ /* 0x000e220000000000 */
[----:B--2---:R-:W-:-:S04]  /*4550*/  IMAD.IADD R2, R2, 0x1, R244 ;  /* 0x0000000102027824 */ /* 0x004fc800078e02f4 */
[----:B------:R-:W-:-:S04]  /*4560*/  @P2 IMAD.HI.U32 R3, R2, c[0x0][0x2c8], RZ ;  /* 0x0000b20002032a27 */ /* 0x000fc800078e00ff */
[----:B------:R-:W-:Y:S01]  /*4570*/  IMAD.MOV.U32 R5, RZ, RZ, R2 ;  /* 0x000000ffff057224 */ /* 0x000fe200078e0002 */
[----:B------:R-:W-:Y:S02]  /*4580*/  @P2 SHF.R.U32.HI R5, RZ, c[0x0][0x2cc], R3 ;  /* 0x0000b300ff052a19 */ /* 0x000fe40000011603 */
[----:B------:R-:W-:-:S03]  /*4590*/  IADD3 R2, R132, R0, RZ ;  /* 0x0000000084027210 */ /* 0x000fc60007ffe0ff */
[----:B------:R-:W1:Y:S01]  /*45a0*/  SHFL.IDX PT, R4, R5, RZ, 0x1c1f ;  /* 0x001c1fff05047589 */ /* 0x000e6200000e0000 */
[----:B---3--:R-:W-:Y:S01]  /*45b0*/  IADD3 R3, -R9, 0x1, R2 ;  /* 0x0000000109037810 */ /* 0x008fe20007ffe102 */
[--C-:B------:R-:W-:Y:S02]  /*45c0*/  IMAD.IADD R8, R2, 0x1, -R9.reuse ;  /* 0x0000000102087824 */ /* 0x100fe400078e0a09 */
[----:B------:R-:W-:Y:S02]  /*45d0*/  IMAD.IADD R9, R0, 0x1, -R9 ;  /* 0x0000000100097824 */ /* 0x000fe400078e0a09 */
[----:B------:R-:W-:-:S05]  /*45e0*/  IMAD.IADD R3, R3, 0x1, -R123 ;  /* 0x0000000103037824 */ /* 0x000fca00078e0a7b */
[C---:B------:R-:W-:Y:S02]  /*45f0*/  IADD3 R6, R3.reuse, c[0x0][0x328], RZ ;  /* 0x0000ca0003067a10 */ /* 0x040fe40007ffe0ff */
[----:B------:R-:W-:Y:S02]  /*4600*/  IADD3 R7, R3, UR4, RZ ;  /* 0x0000000403077c10 */ /* 0x000fe4000fffe0ff */
[-C--:B-1----:R-:W-:Y:S02]  /*4610*/  IADD3 R3, R6, R4.reuse, RZ ;  /* 0x0000000406037210 */ /* 0x082fe40007ffe0ff */
[----:B------:R-:W-:Y:S02]  /*4620*/  IADD3 R2, R7, R4, RZ ;  /* 0x0000000407027210 */ /* 0x000fe40007ffe0ff */
[----:B------:R-:W-:Y:S01]  /*4630*/  IMNMX R3, R8, R3, PT ;  /* 0x0000000308037217 */ /* 0x000fe20003800200 */
[----:B------:R-:W-:Y:S05]  /*4640*/  @!P1 BRA `(.L_x_549) ;  /* 0x0000012000009947 */ /* 0x000fea0003800000 */
[----:B------:R-:W-:Y:S01]  /*4650*/  IADD3 R4, -R123, R132, R4 ;  /* 0x000000847b047210 */ /* 0x000fe20007ffe104 */
[----:B------:R-:W-:Y:S03]  /*4660*/  BSSY B0, `(.L_x_550) ;  /* 0x000000c000007945 */ /* 0x000fe60003800000 */
[----:B------:R-:W-:-:S13]  /*4670*/  ISETP.GT.AND P0, PT, R4, -0x1, PT ;  /* 0xffffffff0400780c */ /* 0x000fda0003f04270 */
[----:B------:R-:W-:Y:S05]  /*4680*/  @P0 BRA `(.L_x_551) ;  /* 0x0000006000000947 */ /* 0x000fea0003800000 */
[----:B------:R-:W-:Y:S02]  /*4690*/  ISETP.NE.AND P0, PT, R243, 0x1, PT ;  /* 0x00000001f300780c */ /* 0x000fe40003f05270 */
[----:B------:R-:W-:-:S11]  /*46a0*/  LOP3.LUT R4, RZ, R4, RZ, 0x33, !PT ;  /* 0x00000004ff047212 */ /* 0x000fd600078e33ff */
[----:B------:R-:W-:-:S05]  /*46b0*/  @P0 IMAD.HI.U32 R10, R4, c[0x0][0x330], RZ ;  /* 0x0000cc00040a0a27 */ /* 0x000fca00078e00ff */
[----:B------:R-:W-:-:S04]  /*46c0*/  @P0 SHF.R.U32.HI R4, RZ, c[0x0][0x334], R10 ;  /* 0x0000cd00ff040a19 */ /* 0x000fc8000001160a */
[----:B------:R-:W-:Y:S01]  /*46d0*/  LOP3.LUT R4, RZ, R4, RZ, 0x33, !PT ;  /* 0x00000004ff047212 */ /* 0x000fe200078e33ff */
[----:B------:R-:W-:Y:S05]  /*46e0*/  BRA `(.L_x_552) ;  /* 0x0000003000007947 */ /* 0x000fea0003800000 */
.L_x_551:
[----:B------:R-:W-:-:S13]  /*46f0*/  ISETP.NE.AND P0, PT, R243, 0x1, PT ;  /* 0x00000001f300780c */ /* 0x000fda0003f05270 */
[----:B------:R-:W-:-:S05]  /*4700*/  @P0 IMAD.HI.U32 R10, R4, c[0x0][0x330], RZ ;  /* 0x0000cc00040a0a27 */ /* 0x000fca00078e00ff */
[----:B------:R-:W-:Y:S02]  /*4710*/  @P0 SHF.R.U32.HI R4, RZ, c[0x0][0x334], R10 ;  /* 0x0000cd00ff040a19 */ /* 0x000fe4000001160a */
.L_x_552:
[----:B------:R-:W-:Y:S05]  /*4720*/  BSYNC B0 ;  /* 0x0000000000007941 */ /* 0x000fea0003800000 */
.L_x_550:
[----:B------:R-:W-:-:S05]  /*4730*/  IMAD R4, R4, c[0x0][0x32c], R9 ;  /* 0x0000cb0004047a24 */ /* 0x000fca00078e0209 */
[----:B------:R-:W-:Y:S02]  /*4740*/  IADD3 R10, R4, c[0x0][0x32c], RZ ;  /* 0x0000cb00040a7a10 */ /* 0x000fe40007ffe0ff */
[----:B------:R-:W-:Y:S02]  /*4750*/  IMNMX R2, R2, R4, !PT ;  /* 0x0000000402027217 */ /* 0x000fe40007800200 */
[----:B------:R-:W-:Y:S02]  /*4760*/  IMNMX R3, R3, R10, PT ;  /* 0x0000000a03037217 */ /* 0x000fe40003800200 */
.L_x_549:
[C---:B------:R-:W-:Y:S02]  /*4770*/  ISETP.GE.AND P0, PT, R0.reuse, 0x9, PT ;  /* 0x000000090000780c */ /* 0x040fe40003f06270 */
[----:B------:R-:W-:Y:S02]  /*4780*/  ISETP.GE.AND P4, PT, R0, 0x2, PT ;  /* 0x000000020000780c */ /* 0x000fe40003f86270 */
[----:B------:R-:W-:Y:S02]  /*4790*/  P2R R30, PR, RZ, 0x1 ;  /* 0x00000001ff1e7803 */ /* 0x000fe40000000000 */
[----:B------:R-:W-:-:S02]  /*47a0*/  ISETP.GT.AND P0, PT, R2, 0x8, !P0 ;  /* 0x000000080200780c */ /* 0x000fc40004704270 */
[----:B------:R-:W-:Y:S02]  /*47b0*/  P2R R25, PR, RZ, 0x10 ;  /* 0x00000010ff197803 */ /* 0x000fe40000000000 */
[----:B------:R-:W-:Y:S02]  /*47c0*/  ISETP.LT.OR P0, PT, R3, 0x9, P0 ;  /* 0x000000090300780c */ /* 0x000fe40000701670 */
[----:B------:R-:W-:Y:S02]  /*47d0*/  ISETP.GT.AND P4, PT, R2, 0x1, !P4 ;  /* 0x000000010200780c */ /* 0x000fe40006784270 */
[----:B------:R-:W-:Y:S02]  /*47e0*/  ISETP.GE.AND P5, PT, R0, 0xa, PT ;  /* 0x0000000a0000780c */ /* 0x000fe40003fa6270 */
[----:B------:R-:W-:Y:S02]  /*47f0*/  FSEL R32, R85, -INF , !P0 ;  /* 0xff80000055207808 */ /* 0x000fe40004000000 */
[----:B------:R-:W-:-:S02]  /*4800*/  ISETP.LT.OR P4, PT, R3, 0x2, P4 ;  /* 0x000000020300780c */ /* 0x000fc40002781670 */
[----:B------:R-:W-:Y:S02]  /*4810*/  ISETP.GT.AND P0, PT, R2, 0x9, !P5 ;  /* 0x000000090200780c */ /* 0x000fe40006f04270 */
[----:B------:R-:W-:Y:S02]  /*4820*/  FSEL R28, R88, -INF , !P4 ;  /* 0xff800000581c7808 */ /* 0x000fe40006000000 */
[----:B------:R-:W-:Y:S02]  /*4830*/  ISETP.LT.OR P0, PT, R3, 0xa, P0 ;  /* 0x0000000a0300780c */ /* 0x000fe40000701670 */
        /* <DEDUP_REMOVED lines=9> */
[C---:B------:R-:W-:Y:S02]  /*48d0*/  ISETP.LT.OR P0, PT, R3.reuse, 0x12, P0 ;  /* 0x000000120300780c */ /* 0x040fe40000701670 */
        /* <DEDUP_REMOVED lines=8> */
[----:B------:R-:W-:Y:S02]  /*4960*/  P2R R22, PR, RZ, 0x10 ;  /* 0x00000010ff167803 */ /* 0x000fe40000000000 */
        /* <DEDUP_REMOVED lines=64> */
[----:B------:R-:W-:Y:S02]  /*4d70*/  ISETP.GE.AND P6, PT, R0, 0x52, PT ;  /* 0x000000520000780c */ /* 0x000fe40003fc6270 */
[----:B------:R-:W-:Y:S02]  /*4d80*/  ISETP.LT.OR P0, PT, R3, 0x51, P0 ;  /* 0x000000510300780c */ /* 0x000fe40000701670 */
[----:B------:R-:W-:Y:S02]  /*4d90*/  P2R R29, PR, RZ, 0x20 ;  /* 0x00000020ff1d7803 */ /* 0x000fe40000000000 */
[----:B------:R-:W-:-:S02]  /*4da0*/  FSEL R161, R36, -INF , !P0 ;  /* 0xff80000024a17808 */ /* 0x000fc40004000000 */
[----:B------:R-:W-:Y:S02]  /*4db0*/  ISETP.GT.AND P0, PT, R2, 0x51, !P6 ;  /* 0x000000510200780c */ /* 0x000fe40007704270 */
[----:B------:R-:W-:Y:S02]  /*4dc0*/  ISETP.GE.AND P5, PT, R0, 0x59, PT ;  /* 0x000000590000780c */ /* 0x000fe40003fa6270 */
[----:B------:R-:W-:Y:S02]  /*4dd0*/  ISETP.LT.OR P0, PT, R3, 0x52, P0 ;  /* 0x000000520300780c */ /* 0x000fe40000701670 */
[----:B------:R-:W-:Y:S02]  /*4de0*/  P2R R33, PR, RZ, 0x10 ;  /* 0x00000010ff217803 */ /* 0x000fe40000000000 */
[----:B------:R-:W-:Y:S02]  /*4df0*/  FSEL R162, R31, -INF , !P0 ;  /* 0xff8000001fa27808 */ /* 0x000fe40004000000 */
[----:B------:R-:W-:-:S02]  /*4e00*/  ISETP.GT.AND P0, PT, R2, 0x58, !P5 ;  /* 0x000000580200780c */ /* 0x000fc40006f04270 */
[----:B------:R-:W-:Y:S02]  /*4e10*/  ISETP.GE.AND P4, PT, R0, 0x1, PT ;  /* 0x000000010000780c */ /* 0x000fe40003f86270 */
[----:B------:R-:W-:Y:S02]  /*4e20*/  ISETP.LT.OR P0, PT, R3, 0x59, P0 ;  /* 0x000000590300780c */ /* 0x000fe40000701670 */
[----:B------:R-:W-:Y:S02]  /*4e30*/  P2R R31, PR, RZ, 0x10 ;  /* 0x00000010ff1f7803 */ /* 0x000fe40000000000 */
[----:B------:R-:W-:Y:S02]  /*4e40*/  FSEL R163, R27, -INF , !P0 ;  /* 0xff8000001ba37808 */ /* 0x000fe40004000000 */
[----:B------:R-:W-:Y:S02]  /*4e50*/  ISETP.GT.AND P0, PT, R2, RZ, !P4 ;  /* 0x000000ff0200720c */ /* 0x000fe40006704270 */
[----:B------:R-:W-:-:S02]  /*4e60*/  ISETP.GE.AND P4, PT, R0, 0x5a, PT ;  /* 0x0000005a0000780c */ /* 0x000fc40003f86270 */
[----:B------:R-:W-:-:S04]  /*4e70*/  ISETP.LT.OR P0, PT, R3, 0x1, P0 ;  /* 0x000000010300780c */ /* 0x000fc80000701670 */
[----:B------:R-:W-:Y:S02]  /*4e80*/  FSEL R27, R90, -INF , !P0 ;  /* 0xff8000005a1b7808 */ /* 0x000fe40004000000 */
[----:B------:R-:W-:-:S04]  /*4e90*/  ISETP.GT.AND P0, PT, R2, 0x59, !P4 ;  /* 0x000000590200780c */ /* 0x000fc80006704270 */
[----:B------:R-:W-:Y:S02]  /*4ea0*/  ISETP.LT.OR P0, PT, R3, 0x5a, P0 ;  /* 0x0000005a0300780c */ /* 0x000fe40000701670 */
[----:B------:R-:W1:Y:S02]  /*4eb0*/  SHFL.IDX PT, R3, R5, 0x1, 0x1c1f ;  /* 0x003c1f0005037f89 */ /* 0x000e6400000e0000 */
[----:B------:R-:W-:Y:S01]  /*4ec0*/  FSEL R180, R35, -INF , !P0 ;  /* 0xff80000023b47808 */ /* 0x000fe20004000000 */
[--C-:B-1----:R-:W-:Y:S02]  /*4ed0*/  IMAD.IADD R2, R6, 0x1, R3.reuse ;  /* 0x0000000106027824 */ /* 0x102fe400078e0203 */
[----:B------:R-:W-:-:S03]  /*4ee0*/  IMAD.IADD R0, R7, 0x1, R3 ;  /* 0x0000000107007824 */ /* 0x000fc600078e0203 */
        /* <DEDUP_REMOVED lines=12> */
.L_x_555:
[----:B------:R-:W-:-:S13]  /*4fb0*/  ISETP.NE.AND P0, PT, R243, 0x1, PT ;  /* 0x00000001f300780c */ /* 0x000fda0003f05270 */
[----:B------:R-:W-:-:S05]  /*4fc0*/  @P0 IMAD.HI.U32 R4, R3, c[0x0][0x330], RZ ;  /* 0x0000cc0003040a27 */ /* 0x000fca00078e00ff */
[----:B------:R-:W-:Y:S02]  /*4fd0*/  @P0 SHF.R.U32.HI R3, RZ, c[0x0][0x334], R4 ;  /* 0x0000cd00ff030a19 */ /* 0x000fe40000011604 */
.L_x_556:
[----:B------:R-:W-:Y:S05]  /*4fe0*/  BSYNC B0 ;  /* 0x0000000000007941 */ /* 0x000fea0003800000 */
.L_x_554:
[----:B------:R-:W-:-:S05]  /*4ff0*/  IMAD R3, R3, c[0x0][0x32c], R9 ;  /* 0x0000cb0003037a24 */ /* 0x000fca00078e0209 */
[----:B------:R-:W-:Y:S02]  /*5000*/  IADD3 R4, R3, c[0x0][0x32c], RZ ;  /* 0x0000cb0003047a10 */ /* 0x000fe40007ffe0ff */
[----:B------:R-:W-:Y:S02]  /*5010*/  IMNMX R0, R0, R3, !PT ;  /* 0x0000000300007217 */ /* 0x000fe40007800200 */
[----:B------:R-:W-:Y:S02]  /*5020*/  IMNMX R2, R2, R4, PT ;  /* 0x0000000402027217 */ /* 0x000fe40003800200 */
.L_x_553:
[----:B------:R-:W-:Y:S02]  /*5030*/  ISETP.NE.AND P0, PT, R25, RZ, PT ;  /* 0x000000ff1900720c */ /* 0x000fe40003f05270 */
[----:B------:R-:W-:Y:S02]  /*5040*/  FMNMX.FTZ R3, R27, R28, !PT ;  /* 0x0000001c1b037209 */ /* 0x000fe40007810000 */
[----:B------:R-:W-:Y:S02]  /*5050*/  ISETP.GT.AND P0, PT, R0, 0x1, !P0 ;  /* 0x000000010000780c */ /* 0x000fe40004704270 */
[----:B------:R-:W-:-:S02]  /*5060*/  FMNMX.FTZ R3, R32, R3, !PT ;  /* 0x0000000320037209 */ /* 0x000fc40007810000 */
[----:B------:R-:W-:Y:S02]  /*5070*/  ISETP.LT.OR P0, PT, R2, 0x2, P0 ;  /* 0x000000020200780c */ /* 0x000fe40000701670 */
[----:B------:R-:W-:Y:S02]  /*5080*/  FMNMX.FTZ R3, R34, R3, !PT ;  /* 0x0000000322037209 */ /* 0x000fe40007810000 */
[----:B------:R-:W-:Y:S02]  /*5090*/  FSEL R7, R89, -INF , !P0 ;  /* 0xff80000059077808 */ /* 0x000fe40004000000 */
[----:B------:R-:W-:Y:S02]  /*50a0*/  ISETP.NE.AND P0, PT, R30, RZ, PT ;  /* 0x000000ff1e00720c */ /* 0x000fe40003f05270 */
[----:B------:R-:W-:Y:S02]  /*50b0*/  FMNMX.FTZ R3, R37, R3, !PT ;  /* 0x0000000325037209 */ /* 0x000fe40007810000 */
[----:B------:R-:W-:-:S02]  /*50c0*/  ISETP.GT.AND P0, PT, R0, 0x8, !P0 ;  /* 0x000000080000780c */ /* 0x000fc40004704270 */
[----:B------:R-:W-:Y:S02]  /*50d0*/  FMNMX.FTZ R3, R45, R3, !PT ;  /* 0x000000032d037209 */ /* 0x000fe40007810000 */
[----:B------:R-:W-:Y:S02]  /*50e0*/  ISETP.LT.OR P0, PT, R2, 0x9, P0 ;  /* 0x000000090200780c */ /* 0x000fe40000701670 */
[----:B------:R-:W-:Y:S02]  /*50f0*/  FMNMX.FTZ R3, R46, R3, !PT ;  /* 0x000000032e037209 */ /* 0x000fe40007810000 */
[----:B------:R-:W-:Y:S02]  /*5100*/  FSEL R8, R87, -INF , !P0 ;  /* 0xff80000057087808 */ /* 0x000fe40004000000 */
[----:B------:R-:W-:Y:S02]  /*5110*/  ISETP.NE.AND P0, PT, R29, RZ, PT ;  /* 0x000000ff1d00720c */ /* 0x000fe40003f05270 */
[----:B------:R-:W-:-:S02]  /*5120*/  FMNMX.FTZ R3, R47, R3, !PT ;  /* 0x000000032f037209 */ /* 0x000fc40007810000 */
[----:B------:R-:W-:Y:S02]  /*5130*/  ISETP.GT.AND P0, PT, R0, 0x9, !P0 ;  /* 0x000000090000780c */ /* 0x000fe40004704270 */
[----:B------:R-:W-:Y:S02]  /*5140*/  FMNMX.FTZ R3, R108, R3, !PT ;  /* 0x000000036c037209 */ /* 0x000fe40007810000 */
[----:B------:R-:W-:Y:S02]  /*5150*/  ISETP.LT.OR P0, PT, R2, 0xa, P0 ;  /* 0x0000000a0200780c */ /* 0x000fe40000701670 */
[----:B------:R-:W-:Y:S02]  /*5160*/  FMNMX.FTZ R3, R109, R3, !PT ;  /* 0x000000036d037209 */ /* 0x000fe40007810000 */
[----:B------:R-:W-:Y:S02]  /*5170*/  FSEL R9, R86, -INF , !P0 ;  /* 0xff80000056097808 */ /* 0x000fe40004000000 */
[----:B------:R-:W-:-:S02]  /*5180*/  ISETP.NE.AND P0, PT, R26, RZ, PT ;  /* 0x000000ff1a00720c */ /* 0x000fc40003f05270 */
[----:B------:R-:W-:Y:S02]  /*5190*/  FMNMX.FTZ R3, R111, R3, !PT ;  /* 0x000000036f037209 */ /* 0x000fe40007810000 */
[----:B------:R-:W-:Y:S02]  /*51a0*/  ISETP.GT.AND P0, PT, R0, 0x10, !P0 ;  /* 0x000000100000780c */ /* 0x000fe40004704270 */
[----:B------:R-:W-:Y:S02]  /*51b0*/  FMNMX.FTZ R3, R136, R3, !PT ;  /* 0x0000000388037209 */ /* 0x000fe40007810000 */
[----:B------:R-:W-:Y:S02]  /*51c0*/  ISETP.LT.OR P0, PT, R2, 0x11, P0 ;  /* 0x000000110200780c */ /* 0x000fe40000701670 */
[----:B------:R-:W-:Y:S02]  /*51d0*/  FMNMX.FTZ R3, R141, R3, !PT ;  /* 0x000000038d037209 */ /* 0x000fe40007810000 */
[----:B------:R-:W-:-:S02]  /*51e0*/  FSEL R36, R84, -INF , !P0 ;  /* 0xff80000054247808 */ /* 0x000fc40004000000 */
[----:B------:R-:W-:Y:S02]  /*51f0*/  ISETP.NE.AND P0, PT, R24, RZ, PT ;  /* 0x000000ff1800720c */ /* 0x000fe40003f05270 */
[----:B------:R-:W-:Y:S02]  /*5200*/  FMNMX.FTZ R3, R142, R3, !PT ;  /* 0x000000038e037209 */ /* 0x000fe40007810000 */
[----:B------:R-:W-:Y:S02]  /*5210*/  ISETP.GT.AND P0, PT, R0, 0x11, !P0 ;  /* 0x000000110000780c */ /* 0x000fe40004704270 */
[----:B------:R-:W-:Y:S02]  /*5220*/  FMNMX.FTZ R3, R143, R3, !PT ;  /* 0x000000038f037209 */ /* 0x000fe40007810000 */
[----:B------:R-:W-:Y:S02]  /*5230*/  ISETP.LT.OR P0, PT, R2, 0x12, P0 ;  /* 0x000000120200780c */ /* 0x000fe40000701670 */
[----:B------:R-:W-:-:S02]  /*5240*/  FMNMX.FTZ R3, R144, R3, !PT ;  /* 0x0000000390037209 */ /* 0x000fc40007810000 */
[----:B------:R-:W-:Y:S02]  /*5250*/  FSEL R39, R82, -INF , !P0 ;  /* 0xff80000052277808 */ /* 0x000fe40004000000 */
[----:B------:R-:W-:Y:S02]  /*5260*/  ISETP.NE.AND P0, PT, R23, RZ, PT ;  /* 0x000000ff1700720c */ /* 0x000fe40003f05270 */
[----:B------:R-:W-:Y:S02]  /*5270*/  FMNMX.FTZ R3, R149, R3, !PT ;  /* 0x0000000395037209 */ /* 0x000fe40007810000 */
[----:B------:R-:W-:Y:S02]  /*5280*/  ISETP.GT.AND P0, PT, R0, 0x18, !P0 ;  /* 0x000000180000780c */ /* 0x000fe40004704270 */
[----:B------:R-:W-:Y:S02]  /*5290*/  FMNMX.FTZ R3, R150, R3, !PT ;  /* 0x0000000396037209 */ /* 0x000fe40007810000 */
[----:B------:R-:W-:-:S02]  /*52a0*/  ISETP.LT.OR P0, PT, R2, 0x19, P0 ;  /* 0x000000190200780c */ /* 0x000fc40000701670 */
[----:B------:R-:W-:Y:S02]  /*52b0*/  FMNMX.FTZ R3, R151, R3, !PT ;  /* 0x0000000397037209 */ /* 0x000fe40007810000 */
[----:B------:R-:W-:Y:S02]  /*52c0*/  FSEL R38, R77, -INF , !P0 ;  /* 0xff8000004d267808 */ /* 0x000fe40004000000 */
        /* <DEDUP_REMOVED lines=12> */
[----:B------:R-:W-:Y:S01]  /*5390*/  ISETP.GT.AND P6, PT, R0, 0x51, !P6 ;  /* 0x000000510000780c */ /* 0x000fe200077c4270 */
[----:B------:R-:W1:Y:S01]  /*53a0*/  SHFL.BFLY PT, R5, R3, 0x2, 0x1f ;  /* 0x0c401f0003057f89 */ /* 0x000e6200000e0000 */
[----:B------:R-:W-:Y:S02]  /*53b0*/  FSEL R69, R69, -INF , !P0 ;  /* 0xff80000045457808 */ /* 0x000fe40004000000 */
[----:B------:R-:W-:Y:S02]  /*53c0*/  ISETP.NE.AND P0, PT, R20, RZ, PT ;  /* 0x000000ff1400720c */ /* 0x000fe40003f05270 */
[C---:B------:R-:W-:Y:S01]  /*53d0*/  ISETP.GT.AND P5, PT, R0.reuse, 0x58, !P5 ;  /* 0x000000580000780c */ /* 0x040fe20006fa4270 */
[----:B------:R-:W-:Y:S01]  /*53e0*/  LDSM.16.MT88.4 R20, [R192] ;  /* 0x00000000c014783b */ /* 0x000fe20000004200 */
[----:B------:R-:W-:-:S02]  /*53f0*/  ISETP.GT.AND P0, PT, R0, 0x21, !P0 ;  /* 0x000000210000780c */ /* 0x000fc40004704270 */
[C---:B------:R-:W-:Y:S02]  /*5400*/  ISETP.LT.OR P6, PT, R2.reuse, 0x52, P6 ;  /* 0x000000520200780c */ /* 0x040fe400037c1670 */
[----:B------:R-:W-:Y:S02]  /*5410*/  ISETP.LT.OR P0, PT, R2, 0x22, P0 ;  /* 0x000000220200780c */ /* 0x000fe40000701670 */
[----:B------:R-:W-:Y:S02]  /*5420*/  ISETP.GT.AND P4, PT, R0, 0x59, !P4 ;  /* 0x000000590000780c */ /* 0x000fe40006784270 */
[----:B------:R-:W-:Y:S02]  /*5430*/  FSEL R71, R65, -INF , !P0 ;  /* 0xff80000041477808 */ /* 0x000fe40004000000 */
[----:B------:R-:W-:Y:S02]  /*5440*/  ISETP.NE.AND P0, PT, R19, RZ, PT ;  /* 0x000000ff1300720c */ /* 0x000fe40003f05270 */
[----:B------:R-:W-:-:S02]  /*5450*/  ISETP.LT.OR P5, PT, R2, 0x59, P5 ;  /* 0x000000590200780c */ /* 0x000fc40002fa1670 */
[----:B------:R-:W-:Y:S02]  /*5460*/  ISETP.GT.AND P0, PT, R0, 0x28, !P0 ;  /* 0x000000280000780c */ /* 0x000fe40004704270 */
[----:B------:R-:W-:Y:S02]  /*5470*/  FSEL R157, R51, -INF , !P6 ;  /* 0xff800000339d7808 */ /* 0x000fe40007000000 */
[C---:B------:R-:W-:Y:S02]  /*5480*/  ISETP.LT.OR P0, PT, R2.reuse, 0x29, P0 ;  /* 0x000000290200780c */ /* 0x040fe40000701670 */
[----:B------:R-:W-:Y:S02]  /*5490*/  ISETP.LT.OR P4, PT, R2, 0x5a, P4 ;  /* 0x0000005a0200780c */ /* 0x000fe40002781670 */
[----:B------:R-:W-:Y:S02]  /*54a0*/  FSEL R70, R64, -INF , !P0 ;  /* 0xff80000040467808 */ /* 0x000fe40004000000 */
[----:B------:R-:W-:-:S02]  /*54b0*/  ISETP.NE.AND P0, PT, R18, RZ, PT ;  /* 0x000000ff1200720c */ /* 0x000fc40003f05270 */
[----:B------:R-:W-:Y:S02]  /*54c0*/  FSEL R160, R50, -INF , !P5 ;  /* 0xff80000032a07808 */ /* 0x000fe40006800000 */
[----:B------:R-:W-:Y:S02]  /*54d0*/  ISETP.GT.AND P0, PT, R0, 0x29, !P0 ;  /* 0x000000290000780c */ /* 0x000fe40004704270 */
[----:B------:R-:W-:Y:S02]  /*54e0*/  FSEL R159, R49, -INF , !P4 ;  /* 0xff800000319f7808 */ /* 0x000fe40006000000 */
[----:B------:R-:W-:Y:S02]  /*54f0*/  ISETP.LT.OR P0, PT, R2, 0x2a, P0 ;  /* 0x0000002a0200780c */ /* 0x000fe40000701670 */
[----:B------:R-:W-:Y:S02]  /*5500*/  IADD3 R216, R216, -0x2, RZ ;  /* 0xfffffffed8d87810 */ /* 0x000fe40007ffe0ff */
[----:B------:R-:W-:-:S02]  /*5510*/  FSEL R110, R62, -INF , !P0 ;  /* 0xff8000003e6e7808 */ /* 0x000fc40004000000 */
[----:B------:R-:W-:-:S04]  /*5520*/  ISETP.NE.AND P0, PT, R17, RZ, PT ;  /* 0x000000ff1100720c */ /* 0x000fc80003f05270 */
[----:B------:R-:W-:-:S04]  /*5530*/  ISETP.GT.AND P0, PT, R0, 0x30, !P0 ;  /* 0x000000300000780c */ /* 0x000fc80004704270 */
[----:B------:R-:W-:-:S04]  /*5540*/  ISETP.LT.OR P0, PT, R2, 0x31, P0 ;  /* 0x000000310200780c */ /* 0x000fc80000701670 */
[----:B------:R-:W-:Y:S02]  /*5550*/  FSEL R137, R59, -INF , !P0 ;  /* 0xff8000003b897808 */ /* 0x000fe40004000000 */
[----:B------:R-:W-:Y:S02]  /*5560*/  ISETP.NE.AND P0, PT, R16, RZ, PT ;  /* 0x000000ff1000720c */ /* 0x000fe40003f05270 */
[----:B------:R-:W-:Y:S02]  /*5570*/  LDSM.16.MT88.4 R16, [R196] ;  /* 0x00000000c410783b */ /* 0x000fe40000004200 */
        /* <DEDUP_REMOVED lines=56> */
[----:B------:R-:W-:Y:S02]  /*5900*/  FMNMX.FTZ R2, R157, R0, !PT ;  /* 0x000000009d027209 */ /* 0x000fe40007810000 */
[----:B-1----:R-:W-:Y:S02]  /*5910*/  FMNMX.FTZ R0, R3, R5, !PT ;  /* 0x0000000503007209 */ /* 0x002fe40007810000 */
[----:B------:R-:W-:-:S03]  /*5920*/  FMNMX.FTZ R2, R160, R2, !PT ;  /* 0x00000002a0027209 */ /* 0x000fc60007810000 */
[----:B------:R-:W1:Y:S01]  /*5930*/  SHFL.BFLY PT, R4, R0, 0x1, 0x1f ;  /* 0x0c201f0000047f89 */ /* 0x000e6200000e0000 */
[----:B------:R-:W-:-:S05]  /*5940*/  FMNMX.FTZ R2, R159, R2, !PT ;  /* 0x000000029f027209 */ /* 0x000fca0007810000 */
[----:B------:R-:W2:Y:S01]  /*5950*/  SHFL.BFLY PT, R3, R2, 0x2, 0x1f ;  /* 0x0c401f0002037f89 */ /* 0x000ea200000e0000 */
[----:B-1----:R-:W-:-:S04]  /*5960*/  FMNMX.FTZ R68, R0, R4, !PT ;  /* 0x0000000400447209 */ /* 0x002fc80007810000 */
[----:B------:R-:W-:Y:S02]  /*5970*/  FSETP.NEU.FTZ.AND P0, PT, R68, -INF , PT ;  /* 0xff8000004400780b */ /* 0x000fe40003f1d000 */
[----:B--2---:R-:W-:Y:S01]  /*5980*/  FMNMX.FTZ R3, R2, R3, !PT ;  /* 0x0000000302037209 */ /* 0x004fe20007810000 */
[----:B------:R-:W-:-:S04]  /*5990*/  FMUL.FTZ R2, R68, c[0x0][0x2d0] ;  /* 0x0000b40044027a20 */ /* 0x000fc80000410000 */
[----:B------:R-:W1:Y:S01]  /*59a0*/  SHFL.BFLY PT, R4, R3, 0x1, 0x1f ;  /* 0x0c201f0003047f89 */ /* 0x000e6200000e0000 */
[----:B------:R-:W-:-:S05]  /*59b0*/  FSEL R2, R2, RZ, P0 ;  /* 0x000000ff02027208 */ /* 0x000fca0000000000 */
[--C-:B------:R-:W-:Y:S02]  /*59c0*/  FFMA.FTZ R0, R27, c[0x0][0x2d0], -R2.reuse ;  /* 0x0000b4001b007a23 */ /* 0x100fe40000010802 */
[----:B------:R-:W2:Y:S02]  /*59d0*/  LDSM.16.MT88.4 R24, [R211] ;  /* 0x00000000d318783b */ /* 0x000ea40000004200 */
[----:B------:R3:W-:Y:S01]  /*59e0*/  MUFU.EX2 R241, R0 ;  /* 0x0000000000f17308 */ /* 0x0007e20000000800 */
[----:B-1----:R-:W-:Y:S01]  /*59f0*/  FMNMX.FTZ R4, R3, R4, !PT ;  /* 0x0000000403047209 */ /* 0x002fe20007810000 */
[--C-:B------:R-:W-:Y:S02]  /*5a00*/  FFMA.FTZ R3, R34, c[0x0][0x2d0], -R2.reuse ;  /* 0x0000b40022037a23 */ /* 0x100fe40000010802 */
[----:B---3--:R-:W-:Y:S01]  /*5a10*/  FFMA.FTZ R0, R28, c[0x0][0x2d0], -R2 ;  /* 0x0000b4001c007a23 */ /* 0x008fe20000010802 */
[----:B------:R-:W-:-:S03]  /*5a20*/  FSETP.NEU.FTZ.AND P0, PT, R4, -INF , PT ;  /* 0xff8000000400780b */ /* 0x000fc60003f1d000 */
[----:B------:R-:W-:Y:S01]  /*5a30*/  MUFU.EX2 R239, R3 ;  /* 0x0000000300ef7308 */ /* 0x000fe20000000800 */
[----:B------:R-:W1:Y:S07]  /*5a40*/  LDSM.16.MT88.4 R28, [R192+0x3000] ;  /* 0x00300000c01c783b */ /* 0x000e6e0000004200 */
[----:B------:R3:W-:Y:S02]  /*5a50*/  MUFU.EX2 R238, R0 ;  /* 0x0000000000ee7308 */ /* 0x0007e40000000800 */
[----:B---3--:R-:W-:-:S06]  /*5a60*/  FFMA.FTZ R0, R32, c[0x0][0x2d0], -R2 ;  /* 0x0000b40020007a23 */ /* 0x008fcc0000010802 */
[----:B------:R3:W4:Y:S02]  /*5a70*/  MUFU.EX2 R240, R0 ;  /* 0x0000000000f07308 */ /* 0x0007240000000800 */
[----:B---3--:R-:W-:Y:S01]  /*5a80*/  FMUL.FTZ R0, R4, c[0x0][0x2d0] ;  /* 0x0000b40004007a20 */ /* 0x008fe20000410000 */
[----:B----4-:R-:W-:-:S04]  /*5a90*/  F2FP.PACK_AB R10, R239, R240 ;  /* 0x000000f0ef0a723e */ /* 0x010fc800000000ff */
[----:B------:R-:W-:-:S05]  /*5aa0*/  FSEL R0, R0, RZ, P0 ;  /* 0x000000ff00007208 */ /* 0x000fca0000000000 */
[----:B------:R-:W-:-:S04]  /*5ab0*/  FFMA.FTZ R3, R6, c[0x0][0x2d0], -R0 ;  /* 0x0000b40006037a23 */ /* 0x000fc80000010800 */
[----:B------:R3:W-:Y:S02]  /*5ac0*/  MUFU.EX2 R235, R3 ;  /* 0x0000000300eb7308 */ /* 0x0007e40000000800 */
[----:B---3--:R-:W-:-:S06]  /*5ad0*/  FFMA.FTZ R3, R7, c[0x0][0x2d0], -R0 ;  /* 0x0000b40007037a23 */ /* 0x008fcc0000010800 */
[----:B------:R3:W4:Y:S02]  /*5ae0*/  MUFU.EX2 R7, R3 ;  /* 0x0000000300077308 */ /* 0x0007240000000800 */
[----:B---3--:R-:W-:Y:S01]  /*5af0*/  FFMA.FTZ R3, R8, c[0x0][0x2d0], -R0 ;  /* 0x0000b40008037a23 */ /* 0x008fe20000010800 */
[----:B------:R-:W-:-:S05]  /*5b00*/  F2FP.PACK_AB R8, R238, R241 ;  /* 0x000000f1ee08723e */ /* 0x000fca00000000ff */
[----:B------:R3:W5:Y:S02]  /*5b10*/  MUFU.EX2 R237, R3 ;  /* 0x0000000300ed7308 */ /* 0x0007640000000800 */
[----:B---3--:R-:W-:Y:S01]  /*5b20*/  FFMA.FTZ R3, R9, c[0x0][0x2d0], -R0 ;  /* 0x0000b40009037a23 */ /* 0x008fe20000010800 */
[----:B----4-:R-:W-:Y:S01]  /*5b30*/  F2FP.PACK_AB R9, R7, R235 ;  /* 0x000000eb0709723e */ /* 0x010fe200000000ff */
[----:B------:R-:W-:-:S04]  /*5b40*/  FADD.FTZ R7, R235, R7 ;  /* 0x00000007eb077221 */ /* 0x000fc80000010000 */
[----:B------:R-:W3:Y:S01]  /*5b50*/  MUFU.EX2 R236, R3 ;  /* 0x0000000300ec7308 */ /* 0x000ee20000000800 */
[----:B-----5:R-:W-:Y:S01]  /*5b60*/  FADD.FTZ R7, R237, R7 ;  /* 0x00000007ed077221 */ /* 0x020fe20000010000 */
[C---:B---3--:R-:W-:Y:S01]  /*5b70*/  F2FP.PACK_AB R11, R236.reuse, R237 ;  /* 0x000000edec0b723e */ /* 0x048fe200000000ff */
[----:B------:R-:W-:Y:S02]  /*5b80*/  FFMA.FTZ R3, R37, c[0x0][0x2d0], -R2 ;  /* 0x0000b40025037a23 */ /* 0x000fe40000010802 */
[----:B------:R-:W-:-:S03]  /*5b90*/  FADD.FTZ R7, R236, R7 ;  /* 0x00000007ec077221 */ /* 0x000fc60000010000 */
[----:B------:R3:W-:Y:S01]  /*5ba0*/  MUFU.EX2 R6, R3 ;  /* 0x0000000300067308 */ /* 0x0007e20000000800 */
[C---:B------:R-:W-:Y:S08]  /*5bb0*/  HMMA.16816.F32 R48, R8.reuse, R12, RZ ;  /* 0x0000000c0830723c */ /* 0x040ff000000018ff */
[----:B------:R-:W-:Y:S01]  /*5bc0*/  HMMA.16816.F32 R40, R8, R14, RZ ;  /* 0x0000000e0828723c */ /* 0x000fe200000018ff */
[----:B------:R-:W4:Y:S01]  /*5bd0*/  LDSM.16.MT88.4 R12, [R195+0x3000] ;  /* 0x00300000c30c783b */ /* 0x000f220000004200 */
[----:B---3--:R-:W-:-:S06]  /*5be0*/  FFMA.FTZ R3, R45, c[0x0][0x2d0], -R2 ;  /* 0x0000b4002d037a23 */ /* 0x008fcc0000010802 */
[C---:B------:R-:W-:Y:S01]  /*5bf0*/  HMMA.16816.F32 R56, R8.reuse, R20, RZ ;  /* 0x000000140838723c */ /* 0x040fe200000018ff */
[----:B------:R3:W5:Y:S07]  /*5c00*/  MUFU.EX2 R233, R3 ;  /* 0x0000000300e97308 */ /* 0x00076e0000000800 */
[C---:B------:R-:W-:Y:S01]  /*5c10*/  HMMA.16816.F32 R72, R8.reuse, R22, RZ ;  /* 0x000000160848723c */ /* 0x040fe200000018ff */
[----:B------:R-:W4:Y:S07]  /*5c20*/  LDSM.16.MT88.4 R20, [R196+0x3000] ;  /* 0x00300000c414783b */ /* 0x000f2e0000004200 */
[----:B------:R-:W-:Y:S01]  /*5c30*/  HMMA.16816.F32 R52, R8, R16, RZ ;  /* 0x000000100834723c */ /* 0x000fe200000018ff */
[----:B---3--:R-:W-:-:S04]  /*5c40*/  FFMA.FTZ R3, R46, c[0x0][0x2d0], -R2 ;  /* 0x0000b4002e037a23 */ /* 0x008fc80000010802 */
[----:B------:R3:W-:Y:S03]  /*5c50*/  MUFU.EX2 R234, R3 ;  /* 0x0000000300ea7308 */ /* 0x0007e60000000800 */
[C---:B------:R-:W-:Y:S01]  /*5c60*/  HMMA.16816.F32 R64, R8.reuse, R18, RZ ;  /* 0x000000120840723c */ /* 0x040fe200000018ff */
[----:B------:R-:W5:Y:S07]  /*5c70*/  LDSM.16.MT88.4 R16, [R198+0x3000] ;  /* 0x00300000c610783b */ /* 0x000f6e0000004200 */
[----:B--2---:R-:W-:Y:S01]  /*5c80*/  HMMA.16816.F32 R32, R8, R24, RZ ;  /* 0x000000180820723c */ /* 0x004fe200000018ff */
[----:B---3--:R-:W-:-:S07]  /*5c90*/  FFMA.FTZ R3, R47, c[0x0][0x2d0], -R2 ;  /* 0x0000b4002f037a23 */ /* 0x008fce0000010802 */
[C---:B------:R-:W-:Y:S01]  /*5ca0*/  HMMA.16816.F32 R60, R8.reuse, R26, RZ ;  /* 0x0000001a083c723c */ /* 0x040fe200000018ff */
[----:B------:R-:W-:Y:S01]  /*5cb0*/  LDSM.16.MT88.4 R24, [R196+0x800] ;  /* 0x00080000c418783b */ /* 0x000fe20000004200 */
[----:B------:R2:W3:Y:S06]  /*5cc0*/  MUFU.EX2 R232, R3 ;  /* 0x0000000300e87308 */ /* 0x0004ec0000000800 */
[C---:B-1----:R-:W-:Y:S08]  /*5cd0*/  HMMA.16816.F32 R76, R8.reuse, R28, RZ ;  /* 0x0000001c084c723c */ /* 0x042ff000000018ff */
[----:B------:R-:W-:Y:S01]  /*5ce0*/  HMMA.16816.F32 R80, R8, R30, RZ ;  /* 0x0000001e0850723c */ /* 0x000fe200000018ff */
[----:B------:R-:W1:Y:S01]  /*5cf0*/  LDSM.16.MT88.4 R28, [R192+0x800] ;  /* 0x00080000c01c783b */ /* 0x000e620000004200 */
[----:B--2---:R-:W-:-:S04]  /*5d00*/  FFMA.FTZ R3, R36, c[0x0][0x2d0], -R0 ;  /* 0x0000b40024037a23 */ /* 0x004fc80000010800 */
[----:B------:R2:W-:Y:S02]  /*5d10*/  MUFU.EX2 R231, R3 ;  /* 0x0000000300e77308 */ /* 0x0005e40000000800 */
[C---:B----4-:R-:W-:Y:S08]  /*5d20*/  HMMA.16816.F32 R92, R8.reuse, R12, RZ ;  /* 0x0000000c085c723c */ /* 0x050ff000000018ff */
[----:B------:R-:W-:Y:S01]  /*5d30*/  HMMA.16816.F32 R96, R8, R14, RZ ;  /* 0x0000000e0860723c */ /* 0x000fe200000018ff */
[----:B------:R-:W4:Y:S01]  /*5d40*/  LDSM.16.MT88.4 R12, [R195+0x800] ;  /* 0x00080000c30c783b */ /* 0x000f220000004200 */
[----:B--2---:R-:W-:-:S06]  /*5d50*/  FFMA.FTZ R3, R39, c[0x0][0x2d0], -R0 ;  /* 0x0000b40027037a23 */ /* 0x004fcc0000010800 */
[C---:B------:R-:W-:Y:S01]  /*5d60*/  HMMA.16816.F32 R84, R8.reuse, R20, RZ ;  /* 0x000000140854723c */ /* 0x040fe200000018ff */
[----:B------:R2:W1:Y:S07]  /*5d70*/  MUFU.EX2 R229, R3 ;  /* 0x0000000300e57308 */ /* 0x00046e0000000800 */
[C---:B------:R-:W-:Y:S01]  /*5d80*/  HMMA.16816.F32 R88, R8.reuse, R22, RZ ;  /* 0x000000160858723c */ /* 0x040fe200000018ff */
[----:B------:R-:W4:Y:S07]  /*5d90*/  LDSM.16.MT88.4 R20, [R198+0x800] ;  /* 0x00080000c614783b */ /* 0x000f2e0000004200 */
[----:B-----5:R-:W-:Y:S01]  /*5da0*/  HMMA.16816.F32 R100, R8, R16, RZ ;  /* 0x000000100864723c */ /* 0x020fe200000018ff */
[----:B--2---:R-:W-:-:S04]  /*5db0*/  FFMA.FTZ R3, R38, c[0x0][0x2d0], -R0 ;  /* 0x0000b40026037a23 */ /* 0x004fc80000010800 */
[----:B------:R2:W-:Y:S03]  /*5dc0*/  MUFU.EX2 R230, R3 ;  /* 0x0000000300e67308 */ /* 0x0005e60000000800 */
[----:B------:R-:W-:Y:S01]  /*5dd0*/  HMMA.16816.F32 R104, R8, R18, RZ ;  /* 0x000000120868723c */ /* 0x000fe200000018ff */
[----:B------:R-:W-:Y:S06]  /*5de0*/  LDSM.16.MT88.4 R16, [R192+0x3800] ;  /* 0x00380000c010783b */ /* 0x000fec0000004200 */
[----:B------:R-:W-:-:S02]  /*5df0*/  F2FP.PACK_AB R8, R233, R6 ;  /* 0x00000006e908723e */ /* 0x000fc400000000ff */
[----:B---3--:R-:W-:Y:S02]  /*5e00*/  F2FP.PACK_AB R10, R232, R234 ;  /* 0x000000eae80a723e */ /* 0x008fe400000000ff */
[----:B-1----:R-:W-:Y:S01]  /*5e10*/  F2FP.PACK_AB R9, R229, R231 ;  /* 0x000000e7e509723e */ /* 0x002fe200000000ff */
[----:B--2---:R-:W-:-:S04]  /*5e20*/  FFMA.FTZ R3, R44, c[0x0][0x2d0], -R0 ;  /* 0x0000b4002c037a23 */ /* 0x004fc80000010800 */
        /* <DEDUP_REMOVED lines=9> */
[----:B------:R1:W3:Y:S07]  /*5ec0*/  MUFU.EX2 R224, R3 ;  /* 0x0000000300e07308 */ /* 0x0002ee0000000800 */
[C---:B----4-:R-:W-:Y:S08]  /*5ed0*/  HMMA.16816.F32 R72, R8.reuse, R12, R48 ;  /* 0x0000000c0848723c */ /* 0x050ff00000001830 */
[----:B------:R-:W-:Y:S01]  /*5ee0*/  HMMA.16816.F32 R52, R8, R14, R40 ;  /* 0x0000000e0834723c */ /* 0x000fe20000001828 */
[----:B------:R-:W4:Y:S01]  /*5ef0*/  LDSM.16.MT88.4 R12, [R198+0x3800] ;  /* 0x00380000c60c783b */ /* 0x000f220000004200 */
[----:B-1----:R-:W-:-:S04]  /*5f00*/  FFMA.FTZ R3, R111, c[0x0][0x2d0], -R2 ;  /* 0x0000b4006f037a23 */ /* 0x002fc80000010802 */
[----:B------:R1:W-:Y:S02]  /*5f10*/  MUFU.EX2 R217, R3 ;  /* 0x0000000300d97308 */ /* 0x0003e40000000800 */
[C---:B------:R-:W-:Y:S01]  /*5f20*/  HMMA.16816.F32 R120, R8.reuse, R26, R64 ;  /* 0x0000001a0878723c */ /* 0x040fe20000001840 */
[----:B------:R-:W5:Y:S07]  /*5f30*/  LDSM.16.MT88.4 R24, [R195+0x3800] ;  /* 0x00380000c318783b */ /* 0x000f6e0000004200 */
[----:B------:R-:W-:Y:S01]  /*5f40*/  HMMA.16816.F32 R44, R8, R22, R60 ;  /* 0x00000016082c723c */ /* 0x000fe2000000183c */
[----:B-1----:R-:W-:-:S07]  /*5f50*/  FFMA.FTZ R3, R136, c[0x0][0x2d0], -R2 ;  /* 0x0000b40088037a23 */ /* 0x002fce0000010802 */
[C---:B------:R-:W-:Y:S01]  /*5f60*/  HMMA.16816.F32 R40, R8.reuse, R20, R32 ;  /* 0x000000140828723c */ /* 0x040fe20000001820 */
[----:B------:R-:W1:Y:S01]  /*5f70*/  LDSM.16.MT88.4 R20, [R195+0x1000] ;  /* 0x00100000c314783b */ /* 0x000e620000004200 */
[----:B------:R3:W1:Y:S03]  /*5f80*/  MUFU.EX2 R191, R3 ;  /* 0x0000000300bf7308 */ /* 0x0006660000000800 */
[----:B------:R-:W-:Y:S03]  /*5f90*/  LDSM.16.MT88.4 R32, [R192+0x1000] ;  /* 0x00100000c020783b */ /* 0x000fe60000004200 */
[C---:B--2---:R-:W-:Y:S08]  /*5fa0*/  HMMA.16816.F32 R56, R8.reuse, R28, R84 ;  /* 0x0000001c0838723c */ /* 0x044ff00000001854 */
[----:B------:R-:W-:Y:S01]  /*5fb0*/  HMMA.16816.F32 R60, R8, R30, R88 ;  /* 0x0000001e083c723c */ /* 0x000fe20000001858 */
[----:B------:R-:W-:Y:S01]  /*5fc0*/  LDSM.16.MT88.4 R28, [R196+0x1000] ;  /* 0x00100000c41c783b */ /* 0x000fe20000004200 */
[----:B---3--:R-:W-:-:S04]  /*5fd0*/  FFMA.FTZ R3, R69, c[0x0][0x2d0], -R0 ;  /* 0x0000b40045037a23 */ /* 0x008fc80000010800 */
[----:B------:R2:W-:Y:S02]  /*5fe0*/  MUFU.EX2 R190, R3 ;  /* 0x0000000300be7308 */ /* 0x0005e40000000800 */
[C---:B----4-:R-:W-:Y:S08]  /*5ff0*/  HMMA.16816.F32 R84, R8.reuse, R12, R100 ;  /* 0x0000000c0854723c */ /* 0x050ff00000001864 */
[----:B------:R-:W-:Y:S01]  /*6000*/  HMMA.16816.F32 R88, R8, R14, R104 ;  /* 0x0000000e0858723c */ /* 0x000fe20000001868 */
[----:B------:R-:W3:Y:S01]  /*6010*/  LDSM.16.MT88.4 R12, [R198+0x1000] ;  /* 0x00100000c60c783b */ /* 0x000ee20000004200 */
[----:B--2---:R-:W-:-:S06]  /*6020*/  FFMA.FTZ R3, R71, c[0x0][0x2d0], -R0 ;  /* 0x0000b40047037a23 */ /* 0x004fcc0000010800 */
[C---:B------:R-:W-:Y:S01]  /*6030*/  HMMA.16816.F32 R36, R8.reuse, R16, R76 ;  /* 0x000000100824723c */ /* 0x040fe2000000184c */
[----:B------:R2:W4:Y:S07]  /*6040*/  MUFU.EX2 R189, R3 ;  /* 0x0000000300bd7308 */ /* 0x00052e0000000800 */
[C---:B------:R-:W-:Y:S01]  /*6050*/  HMMA.16816.F32 R48, R8.reuse, R18, R80 ;  /* 0x000000120830723c */ /* 0x040fe20000001850 */
[----:B------:R-:W3:Y:S07]  /*6060*/  LDSM.16.MT88.4 R16, [R192+0x4000] ;  /* 0x00400000c010783b */ /* 0x000eee0000004200 */
[----:B-----5:R-:W-:Y:S01]  /*6070*/  HMMA.16816.F32 R64, R8, R24, R92 ;  /* 0x000000180840723c */ /* 0x020fe2000000185c */
[----:B--2---:R-:W-:-:S04]  /*6080*/  FFMA.FTZ R3, R70, c[0x0][0x2d0], -R0 ;  /* 0x0000b40046037a23 */ /* 0x004fc80000010800 */
[----:B------:R2:W-:Y:S03]  /*6090*/  MUFU.EX2 R188, R3 ;  /* 0x0000000300bc7308 */ /* 0x0005e60000000800 */
[----:B------:R-:W-:Y:S01]  /*60a0*/  HMMA.16816.F32 R76, R8, R26, R96 ;  /* 0x0000001a084c723c */ /* 0x000fe20000001860 */
[----:B------:R-:W5:Y:S06]  /*60b0*/  LDSM.16.MT88.4 R24, [R196+0x4000] ;  /* 0x00400000c418783b */ /* 0x000f6c0000004200 */
[----:B------:R-:W-:-:S02]  /*60c0*/  F2FP.PACK_AB R8, R224, R227 ;  /* 0x000000e3e008723e */ /* 0x000fc400000000ff */
[----:B-1----:R-:W-:Y:S02]  /*60d0*/  F2FP.PACK_AB R10, R191, R217 ;  /* 0x000000d9bf0a723e */ /* 0x002fe400000000ff */
[----:B----4-:R-:W-:Y:S01]  /*60e0*/  F2FP.PACK_AB R9, R189, R190 ;  /* 0x000000bebd09723e */ /* 0x010fe200000000ff */
        /* <DEDUP_REMOVED lines=9> */
[C---:B---3--:R-:W-:Y:S01]  /*6180*/  HMMA.16816.F32 R80, R8.reuse, R12, R40 ;  /* 0x0000000c0850723c */ /* 0x048fe20000001828 */
        /* <DEDUP_REMOVED lines=8> */
[----:B-1----:R-:W-:-:S07]  /*6210*/  FFMA.FTZ R3, R144, c[0x0][0x2d0], -R2 ;  /* 0x0000b40090037a23 */ /* 0x002fce0000010802 */
[C---:B-----5:R-:W-:Y:S01]  /*6220*/  HMMA.16816.F32 R32, R8.reuse, R24, R56 ;  /* 0x000000180820723c */ /* 0x060fe20000001838 */
[----:B------:R1:W5:Y:S07]  /*6230*/  MUFU.EX2 R142, R3 ;  /* 0x00000003008e7308 */ /* 0x00036e0000000800 */
[C---:B------:R-:W-:Y:S01]  /*6240*/  HMMA.16816.F32 R44, R8.reuse, R26, R60 ;  /* 0x0000001a082c723c */ /* 0x040fe2000000183c */
[----:B------:R-:W3:Y:S07]  /*6250*/  LDSM.16.MT88.4 R24, [R196+0x1800] ;  /* 0x00180000c418783b */ /* 0x000eee0000004200 */
[----:B------:R-:W-:Y:S01]  /*6260*/  HMMA.16816.F32 R108, R8, R28, R112 ;  /* 0x0000001c086c723c */ /* 0x000fe20000001870 */
[----:B-1----:R-:W-:-:S04]  /*6270*/  FFMA.FTZ R3, R137, c[0x0][0x2d0], -R0 ;  /* 0x0000b40089037a23 */ /* 0x002fc80000010800 */
[----:B------:R1:W-:Y:S03]  /*6280*/  MUFU.EX2 R141, R3 ;  /* 0x00000003008d7308 */ /* 0x0003e60000000800 */
[C---:B------:R-:W-:Y:S01]  /*6290*/  HMMA.16816.F32 R116, R8.reuse, R30, R120 ;  /* 0x0000001e0874723c */ /* 0x040fe20000001878 */
[----:B------:R-:W3:Y:S07]  /*62a0*/  LDSM.16.MT88.4 R28, [R192+0x1800] ;  /* 0x00180000c01c783b */ /* 0x000eee0000004200 */
[----:B--2---:R-:W-:Y:S01]  /*62b0*/  HMMA.16816.F32 R48, R8, R20, R64 ;  /* 0x000000140830723c */ /* 0x004fe20000001840 */
[----:B-1----:R-:W-:-:S07]  /*62c0*/  FFMA.FTZ R3, R139, c[0x0][0x2d0], -R0 ;  /* 0x0000b4008b037a23 */ /* 0x002fce0000010800 */
[C---:B------:R-:W-:Y:S01]  /*62d0*/  HMMA.16816.F32 R56, R8.reuse, R22, R76 ;  /* 0x000000160838723c */ /* 0x040fe2000000184c */
[----:B------:R-:W1:Y:S01]  /*62e0*/  LDSM.16.MT88.4 R20, [R195+0x1800] ;  /* 0x00180000c314783b */ /* 0x000e620000004200 */
[----:B------:R2:W2:Y:S06]  /*62f0*/  MUFU.EX2 R139, R3 ;  /* 0x00000003008b7308 */ /* 0x0004ac0000000800 */
[C---:B----4-:R-:W-:Y:S08]  /*6300*/  HMMA.16816.F32 R52, R8.reuse, R12, R84 ;  /* 0x0000000c0834723c */ /* 0x050ff00000001854 */
[----:B------:R-:W-:Y:S01]  /*6310*/  HMMA.16816.F32 R60, R8, R14, R88 ;  /* 0x0000000e083c723c */ /* 0x000fe20000001858 */
[----:B------:R-:W4:Y:S01]  /*6320*/  LDSM.16.MT88.4 R12, [R198+0x1800] ;  /* 0x00180000c60c783b */ /* 0x000f220000004200 */
[----:B--2---:R-:W-:-:S04]  /*6330*/  FFMA.FTZ R3, R138, c[0x0][0x2d0], -R0 ;  /* 0x0000b4008a037a23 */ /* 0x004fc80000010800 */
[----:B------:R2:W-:Y:S02]  /*6340*/  MUFU.EX2 R137, R3 ;  /* 0x0000000300897308 */ /* 0x0005e40000000800 */
[----:B------:R-:W-:Y:S01]  /*6350*/  HMMA.16816.F32 R36, R8, R16, R36 ;  /* 0x000000100824723c */ /* 0x000fe20000001824 */
[----:B------:R-:W1:Y:S06]  /*6360*/  LDSM.16.MT88.4 R16, [R192+0x4800] ;  /* 0x00480000c010783b */ /* 0x000e6c0000004200 */
[----:B---3--:R-:W-:Y:S02]  /*6370*/  F2FP.PACK_AB R8, R181, R182 ;  /* 0x000000b6b508723e */ /* 0x008fe400000000ff */
[----:B-----5:R-:W-:-:S02]  /*6380*/  F2FP.PACK_AB R10, R142, R143 ;  /* 0x0000008f8e0a723e */ /* 0x020fc400000000ff */
[----:B------:R-:W-:Y:S01]  /*6390*/  F2FP.PACK_AB R9, R139, R141 ;  /* 0x0000008d8b09723e */ /* 0x000fe200000000ff */
[----:B--2---:R-:W-:-:S04]  /*63a0*/  FFMA.FTZ R3, R140, c[0x0][0x2d0], -R0 ;  /* 0x0000b4008c037a23 */ /* 0x004fc80000010800 */
[----:B------:R2:W3:Y:S02]  /*63b0*/  MUFU.EX2 R136, R3 ;  /* 0x0000000300887308 */ /* 0x0004e40000000800 */
[----:B--2---:R-:W-:Y:S01]  /*63c0*/  FFMA.FTZ R3, R149, c[0x0][0x2d0], -R2 ;  /* 0x0000b40095037a23 */ /* 0x004fe20000010802 */
[----:B---3--:R-:W-:-:S05]  /*63d0*/  F2FP.PACK_AB R11, R136, R137 ;  /* 0x00000089880b723e */ /* 0x008fca00000000ff */
[----:B------:R2:W-:Y:S02]  /*63e0*/  MUFU.EX2 R135, R3 ;  /* 0x0000000300877308 */ /* 0x0005e40000000800 */
[C---:B------:R-:W-:Y:S08]  /*63f0*/  HMMA.16816.F32 R88, R8.reuse, R24, R108 ;  /* 0x000000180858723c */ /* 0x040ff0000000186c */
[----:B------:R-:W-:Y:S01]  /*6400*/  HMMA.16816.F32 R64, R8, R28, R92 ;  /* 0x0000001c0840723c */ /* 0x000fe2000000185c */
[----:B--2---:R-:W-:-:S04]  /*6410*/  FFMA.FTZ R3, R150, c[0x0][0x2d0], -R2 ;  /* 0x0000b40096037a23 */ /* 0x004fc80000010802 */
[----:B------:R2:W3:Y:S03]  /*6420*/  MUFU.EX2 R134, R3 ;  /* 0x0000000300867308 */ /* 0x0004e60000000800 */
[C---:B------:R-:W-:Y:S01]  /*6430*/  HMMA.16816.F32 R84, R8.reuse, R30, R100 ;  /* 0x0000001e0854723c */ /* 0x040fe20000001864 */
[----:B------:R-:W5:Y:S07]  /*6440*/  LDSM.16.MT88.4 R28, [R196+0x4800] ;  /* 0x00480000c41c783b */ /* 0x000f6e0000004200 */
[----:B-1----:R-:W-:Y:S01]  /*6450*/  HMMA.16816.F32 R112, R8, R20, R104 ;  /* 0x000000140870723c */ /* 0x002fe20000001868 */
[----:B--2---:R-:W-:-:S07]  /*6460*/  FFMA.FTZ R3, R151, c[0x0][0x2d0], -R2 ;  /* 0x0000b40097037a23 */ /* 0x004fce0000010802 */
[C---:B------:R-:W-:Y:S01]  /*6470*/  HMMA.16816.F32 R108, R8.reuse, R22, R96 ;  /* 0x00000016086c723c */ /* 0x040fe20000001860 */
[----:B------:R-:W1:Y:S01]  /*6480*/  LDSM.16.MT88.4 R20, [R195+0x4800] ;  /* 0x00480000c314783b */ /* 0x000e620000004200 */
[----:B------:R2:W-:Y:S06]  /*6490*/  MUFU.EX2 R133, R3 ;  /* 0x0000000300857308 */ /* 0x0005ec0000000800 */
[C---:B----4-:R-:W-:Y:S08]  /*64a0*/  HMMA.16816.F32 R100, R8.reuse, R12, R80 ;  /* 0x0000000c0864723c */ /* 0x050ff00000001850 */
[----:B------:R-:W-:Y:S01]  /*64b0*/  HMMA.16816.F32 R104, R8, R14, R72 ;  /* 0x0000000e0868723c */ /* 0x000fe20000001848 */
[----:B------:R-:W4:Y:S01]  /*64c0*/  LDSM.16.MT88.4 R12, [R198+0x4800] ;  /* 0x00480000c60c783b */ /* 0x000f220000004200 */
        /* <DEDUP_REMOVED lines=8> */
[C---:B-1----:R-:W-:Y:S08]  /*6550*/  HMMA.16816.F32 R40, R8.reuse, R20, R48 ;  /* 0x000000140828723c */ /* 0x042ff00000001830 */
[----:B------:R-:W-:Y:S01]  /*6560*/  HMMA.16816.F32 R116, R8, R26, R116 ;  /* 0x0000001a0874723c */ /* 0x000fe20000001874 */
[----:B------:R-:W-:Y:S01]  /*6570*/  LDSM.16.MT88.4 R24, [R195+0x2000] ;  /* 0x00200000c318783b */ /* 0x000fe20000004200 */
[----:B--2---:R-:W-:-:S04]  /*6580*/  FFMA.FTZ R3, R147, c[0x0][0x2d0], -R0 ;  /* 0x0000b40093037a23 */ /* 0x004fc80000010800 */
[----:B------:R1:W2:Y:S02]  /*6590*/  MUFU.EX2 R122, R3 ;  /* 0x00000003007a7308 */ /* 0x0002a40000000800 */
[C---:B------:R-:W-:Y:S01]  /*65a0*/  HMMA.16816.F32 R32, R8.reuse, R28, R32 ;  /* 0x0000001c0820723c */ /* 0x040fe20000001820 */
[----:B------:R-:W5:Y:S07]  /*65b0*/  LDSM.16.MT88.4 R28, [R196+0x2000] ;  /* 0x00200000c41c783b */ /* 0x000f6e0000004200 */
[----:B------:R-:W-:Y:S01]  /*65c0*/  HMMA.16816.F32 R96, R8, R22, R56 ;  /* 0x000000160860723c */ /* 0x000fe20000001838 */
[----:B------:R-:W5:Y:S01]  /*65d0*/  LDSM.16.MT88.4 R20, [R198+0x2000] ;  /* 0x00200000c614783b */ /* 0x000f620000004200 */
[----:B-1----:R-:W-:-:S06]  /*65e0*/  FFMA.FTZ R3, R146, c[0x0][0x2d0], -R0 ;  /* 0x0000b40092037a23 */ /* 0x002fcc0000010800 */
[C---:B----4-:R-:W-:Y:S01]  /*65f0*/  HMMA.16816.F32 R48, R8.reuse, R12, R52 ;  /* 0x0000000c0830723c */ /* 0x050fe20000001834 */
[----:B------:R1:W-:Y:S07]  /*6600*/  MUFU.EX2 R121, R3 ;  /* 0x0000000300797308 */ /* 0x0003ee0000000800 */
[----:B------:R-:W-:Y:S01]  /*6610*/  HMMA.16816.F32 R44, R8, R14, R60 ;  /* 0x0000000e082c723c */ /* 0x000fe2000000183c */
[----:B------:R-:W-:Y:S06]  /*6620*/  LDSM.16.MT88.4 R12, [R192+0x5000] ;  /* 0x00500000c00c783b */ /* 0x000fec0000004200 */
[----:B---3--:R-:W-:-:S02]  /*6630*/  F2FP.PACK_AB R8, R134, R135 ;  /* 0x000000878608723e */ /* 0x008fc400000000ff */
[----:B------:R-:W-:Y:S01]  /*6640*/  F2FP.PACK_AB R10, R132, R133 ;  /* 0x00000085840a723e */ /* 0x000fe200000000ff */
[----:B-1----:R-:W-:Y:S01]  /*6650*/  FFMA.FTZ R3, R148, c[0x0][0x2d0], -R0 ;  /* 0x0000b40094037a23 */ /* 0x002fe20000010800 */
[----:B--2---:R-:W-:-:S03]  /*6660*/  F2FP.PACK_AB R9, R122, R123 ;  /* 0x0000007b7a09723e */ /* 0x004fc600000000ff */
[----:B------:R-:W1:Y:S02]  /*6670*/  MUFU.EX2 R120, R3 ;  /* 0x0000000300787308 */ /* 0x000e640000000800 */
[----:B-1----:R-:W-:Y:S01]  /*6680*/  F2FP.PACK_AB R11, R120, R121 ;  /* 0x00000079780b723e */ /* 0x002fe200000000ff */
[----:B------:R-:W-:-:S05]  /*6690*/  FFMA.FTZ R3, R161, c[0x0][0x2d0], -R2 ;  /* 0x0000b400a1037a23 */ /* 0x000fca0000010802 */
[----:B------:R1:W-:Y:S01]  /*66a0*/  MUFU.EX2 R71, R3 ;  /* 0x0000000300477308 */ /* 0x0003e20000000800 */
[C---:B------:R-:W-:Y:S08]  /*66b0*/  HMMA.16816.F32 R72, R8.reuse, R16, R64 ;  /* 0x000000100848723c */ /* 0x040ff00000001840 */
[----:B------:R-:W-:Y:S01]  /*66c0*/  HMMA.16816.F32 R52, R8, R18, R84 ;  /* 0x000000120834723c */ /* 0x000fe20000001854 */
[----:B------:R-:W2:Y:S04]  /*66d0*/  LDSM.16.MT88.4 R16, [R196+0x5000] ;  /* 0x00500000c410783b */ /* 0x000ea80000004200 */
[----:B------:R-:W-:Y:S01]  /*66e0*/  LDSM.16.MT88.4 R84, [R196+0x2800] ;  /* 0x00280000c454783b */ /* 0x000fe20000004200 */
[----:B-1----:R-:W-:-:S02]  /*66f0*/  FFMA.FTZ R3, R162, c[0x0][0x2d0], -R2 ;  /* 0x0000b400a2037a23 */ /* 0x002fc40000010802 */
[C---:B-----5:R-:W-:Y:S02]  /*6700*/  HMMA.16816.F32 R80, R8.reuse, R28, R88 ;  /* 0x0000001c0850723c */ /* 0x060fe40000001858 */
[----:B------:R1:W3:Y:S06]  /*6710*/  MUFU.EX2 R70, R3 ;  /* 0x0000000300467308 */ /* 0x0002ec0000000800 */
[C---:B------:R-:W-:Y:S01]  /*6720*/  HMMA.16816.F32 R60, R8.reuse, R20, R100 ;  /* 0x00000014083c723c */ /* 0x040fe20000001864 */
[----:B------:R-:W-:Y:S07]  /*6730*/  LDSM.16.MT88.4 R100, [R198+0x2800] ;  /* 0x00280000c664783b */ /* 0x000fee0000004200 */
[----:B------:R-:W-:Y:S01]  /*6740*/  HMMA.16816.F32 R88, R8, R24, R112 ;  /* 0x000000180858723c */ /* 0x000fe20000001870 */
[--C-:B-1----:R-:W-:Y:S01]  /*6750*/  FFMA.FTZ R3, R163, c[0x0][0x2d0], -R2.reuse ;  /* 0x0000b400a3037a23 */ /* 0x102fe20000010802 */
[----:B---3--:R-:W-:Y:S01]  /*6760*/  F2FP.PACK_AB R64, R70, R71 ;  /* 0x000000474640723e */ /* 0x008fe200000000ff */
[----:B------:R-:W-:-:S02]  /*6770*/  FFMA.FTZ R2, R180, c[0x0][0x2d0], -R2 ;  /* 0x0000b400b4027a23 */ /* 0x000fc40000010802 */
[----:B------:R-:W-:Y:S03]  /*6780*/  MUFU.EX2 R69, R3 ;  /* 0x0000000300457308 */ /* 0x000fe60000000800 */
[C---:B------:R-:W-:Y:S01]  /*6790*/  HMMA.16816.F32 R56, R8.reuse, R26, R108 ;  /* 0x0000001a0838723c */ /* 0x040fe2000000186c */
[----:B------:R-:W1:Y:S04]  /*67a0*/  LDSM.16.MT88.4 R24, [R195+0x5000] ;  /* 0x00500000c318783b */ /* 0x000e680000004200 */
[----:B------:R-:W-:Y:S03]  /*67b0*/  LDSM.16.MT88.4 R108, [R192+0x5800] ;  /* 0x00580000c06c783b */ /* 0x000fe60000004200 */
[C---:B------:R-:W-:Y:S08]  /*67c0*/  HMMA.16816.F32 R20, R8.reuse, R22, R104 ;  /* 0x000000160814723c */ /* 0x040ff00000001868 */
[C---:B--2---:R-:W-:Y:S01]  /*67d0*/  HMMA.16816.F32 R32, R8.reuse, R16, R32 ;  /* 0x000000100820723c */ /* 0x044fe20000001820 */
[----:B------:R2:W3:Y:S07]  /*67e0*/  MUFU.EX2 R17, R2 ;  /* 0x0000000200117308 */ /* 0x0004ee0000000800 */
[C---:B------:R-:W-:Y:S01]  /*67f0*/  HMMA.16816.F32 R104, R8.reuse, R12, R92 ;  /* 0x0000000c0868723c */ /* 0x040fe2000000185c */
[----:B------:R-:W-:Y:S07]  /*6800*/  LDSM.16.MT88.4 R92, [R195+0x2800] ;  /* 0x00280000c35c783b */ /* 0x000fee0000004200 */
[----:B------:R-:W-:Y:S01]  /*6810*/  HMMA.16816.F32 R112, R8, R14, R76 ;  /* 0x0000000e0870723c */ /* 0x000fe2000000184c */
[----:B--2---:R-:W-:Y:S01]  /*6820*/  FFMA.FTZ R2, R158, c[0x0][0x2d0], -R0 ;  /* 0x0000b4009e027a23 */ /* 0x004fe20000010800 */
[----:B------:R-:W2:Y:S01]  /*6830*/  LDSM.16.MT88.4 R12, [R198+0x5000] ;  /* 0x00500000c60c783b */ /* 0x000ea20000004200 */
[----:B---3--:R-:W-:-:S02]  /*6840*/  F2FP.PACK_AB R66, R17, R69 ;  /* 0x000000451142723e */ /* 0x008fc400000000ff */
[----:B------:R3:W-:Y:S01]  /*6850*/  MUFU.EX2 R16, R2 ;  /* 0x0000000200107308 */ /* 0x0007e20000000800 */
[----:B------:R-:W-:Y:S02]  /*6860*/  LDSM.16.MT88.4 R76, [R192+0x2800] ;  /* 0x00280000c04c783b */ /* 0x000fe40000004200 */
[C---:B------:R-:W-:Y:S02]  /*6870*/  HMMA.16816.F32 R28, R8.reuse, R30, R116 ;  /* 0x0000001e081c723c */ /* 0x040fe40000001874 */
[----:B------:R-:W-:Y:S06]  /*6880*/  LDSM.16.MT88.4 R116, [R196+0x5800] ;  /* 0x00580000c474783b */ /* 0x000fec0000004200 */
[----:B-1----:R-:W-:Y:S01]  /*6890*/  HMMA.16816.F32 R40, R8, R24, R40 ;  /* 0x000000180828723c */ /* 0x002fe20000001828 */
[----:B---3--:R-:W-:-:S07]  /*68a0*/  FFMA.FTZ R2, R157, c[0x0][0x2d0], -R0 ;  /* 0x0000b4009d027a23 */ /* 0x008fce0000010800 */
[C---:B------:R-:W-:Y:S01]  /*68b0*/  HMMA.16816.F32 R36, R8.reuse, R18, R36 ;  /* 0x000000120824723c */ /* 0x040fe20000001824 */
[----:B------:R1:W3:Y:S07]  /*68c0*/  MUFU.EX2 R5, R2 ;  /* 0x0000000200057308 */ /* 0x0002ee0000000800 */
[----:B------:R-:W-:Y:S01]  /*68d0*/  HMMA.16816.F32 R24, R8, R26, R96 ;  /* 0x0000001a0818723c */ /* 0x000fe20000001860 */
[----:B-1----:R-:W-:-:S07]  /*68e0*/  FFMA.FTZ R2, R160, c[0x0][0x2d0], -R0 ;  /* 0x0000b400a0027a23 */ /* 0x002fce0000010800 */
[C---:B--2---:R-:W-:Y:S01]  /*68f0*/  HMMA.16816.F32 R48, R8.reuse, R12, R48 ;  /* 0x0000000c0830723c */ /* 0x044fe20000001830 */
[----:B------:R-:W-:Y:S01]  /*6900*/  FFMA.FTZ R0, R159, c[0x0][0x2d0], -R0 ;  /* 0x0000b4009f007a23 */ /* 0x000fe20000010800 */
[----:B---3--:R-:W-:Y:S01]  /*6910*/  F2FP.PACK_AB R65, R5, R16 ;  /* 0x000000100541723e */ /* 0x008fe200000000ff */
[----:B------:R-:W-:Y:S05]  /*6920*/  MUFU.EX2 R3, R2 ;  /* 0x0000000200037308 */ /* 0x000fea0000000800 */
[----:B------:R-:W-:Y:S01]  /*6930*/  HMMA.16816.F32 R44, R8, R14, R44 ;  /* 0x0000000e082c723c */ /* 0x000fe2000000182c */
[----:B------:R-:W1:Y:S02]  /*6940*/  LDSM.16.MT88.4 R8, [R198+0x5800] ;  /* 0x00580000c608783b */ /* 0x000e640000004200 */
[----:B------:R2:W3:Y:S02]  /*6950*/  MUFU.EX2 R2, R0 ;  /* 0x0000000000027308 */ /* 0x0004e40000000800 */
[----:B--2---:R-:W-:Y:S01]  /*6960*/  FADD.FTZ R0, R241, R238 ;  /* 0x000000eef1007221 */ /* 0x004fe20000010000 */
[----:B---3--:R-:W-:-:S03]  /*6970*/  F2FP.PACK_AB R67, R2, R3 ;  /* 0x000000030243723e */ /* 0x008fc600000000ff */
[----:B------:R-:W-:-:S04]  /*6980*/  FADD.FTZ R0, R240, R0 ;  /* 0x00000000f0007221 */ /* 0x000fc80000010000 */
[----:B------:R-:W-:Y:S01]  /*6990*/  FADD.FTZ R0, R239, R0 ;  /* 0x00000000ef007221 */ /* 0x000fe20000010000 */
[C---:B------:R-:W-:Y:S03]  /*69a0*/  HMMA.16816.F32 R88, R64.reuse, R92, R88 ;  /* 0x0000005c4058723c */ /* 0x040fe60000001858 */
[----:B------:R-:W-:Y:S02]  /*69b0*/  FADD.FTZ R6, R6, R0 ;  /* 0x0000000006067221 */ /* 0x000fe40000010000 */
[----:B------:R-:W-:Y:S02]  /*69c0*/  FADD.FTZ R0, R231, R7 ;  /* 0x00000007e7007221 */ /* 0x000fe40000010000 */
[----:B------:R-:W-:Y:S01]  /*69d0*/  FADD.FTZ R6, R233, R6 ;  /* 0x00000006e9067221 */ /* 0x000fe20000010000 */
[----:B------:R-:W-:Y:S01]  /*69e0*/  HMMA.16816.F32 R92, R64, R94, R56 ;  /* 0x0000005e405c723c */ /* 0x000fe20000001838 */
[----:B------:R-:W-:Y:S01]  /*69f0*/  FADD.FTZ R0, R229, R0 ;  /* 0x00000000e5007221 */ /* 0x000fe20000010000 */
[----:B------:R-:W2:Y:S01]  /*6a00*/  LDSM.16.MT88.4 R56, [R195+0x5800] ;  /* 0x00580000c338783b */ /* 0x000ea20000004200 */
[----:B------:R-:W-:-:S02]  /*6a10*/  FADD.FTZ R6, R234, R6 ;  /* 0x00000006ea067221 */ /* 0x000fc40000010000 */
[----:B------:R-:W-:Y:S02]  /*6a20*/  FADD.FTZ R0, R230, R0 ;  /* 0x00000000e6007221 */ /* 0x000fe40000010000 */
        /* <DEDUP_REMOVED lines=41> */
[C---:B--2---:R-:W-:Y:S01]  /*6cc0*/  HMMA.16816.F32 R52, R64.reuse, R56, R40 ;  /* 0x000000384034723c */ /* 0x044fe20000001828 */
[----:B------:R-:W-:Y:S02]  /*6cd0*/  FADD.FTZ R2, R2, R3 ;  /* 0x0000000302027221 */ /* 0x000fe40000010000 */
[----:B------:R-:W-:Y:S01]  /*6ce0*/  @P2 IMAD.HI.U32 R8, R244, c[0x0][0x2c8], RZ ;  /* 0x0000b200f4082a27 */ /* 0x000fe200078e00ff */
[----:B------:R1:W-:Y:S03]  /*6cf0*/  STL [R1+0x8], R5 ;  /* 0x0000080501007387 */ /* 0x0003e60000100800 */
[----:B------:R-:W-:Y:S01]  /*6d00*/  IMAD.MOV.U32 R0, RZ, RZ, R244 ;  /* 0x000000ffff007224 */ /* 0x000fe200078e00f4 */
[----:B------:R1:W-:Y:S01]  /*6d10*/  STL [R1+0xc], R2 ;  /* 0x00000c0201007387 */ /* 0x0003e20000100800 */
[----:B------:R-:W-:Y:S01]  /*6d20*/  @P2 SHF.R.U32.HI R0, RZ, c[0x0][0x2cc], R8 ;  /* 0x0000b300ff002a19 */ /* 0x000fe20000011608 */
[----:B------:R-:W-:Y:S04]  /*6d30*/  HMMA.16816.F32 R84, R64, R86, R28 ;  /* 0x000000564054723c */ /* 0x000fe8000000181c */
[----:B------:R-:W-:-:S04]  /*6d40*/  IMAD.IADD R0, R242, 0x1, R0 ;  /* 0x00000001f2007824 */ /* 0x000fc800078e0200 */
[----:B------:R-:W-:Y:S01]  /*6d50*/  HMMA.16816.F32 R100, R64, R102, R20 ;  /* 0x000000664064723c */ /* 0x000fe20000001814 */
[----:B------:R-:W-:-:S07]  /*6d60*/  IADD3 R3, R0, c[0x0][0x328], RZ ;  /* 0x0000ca0000037a10 */ /* 0x000fce0007ffe0ff */
[C---:B------:R-:W-:Y:S08]  /*6d70*/  HMMA.16816.F32 R116, R64.reuse, R118, R36 ;  /* 0x000000764074723c */ /* 0x040ff00000001824 */
[C---:B------:R-:W-:Y:S08]  /*6d80*/  HMMA.16816.F32 R56, R64.reuse, R58, R24 ;  /* 0x0000003a4038723c */ /* 0x040ff00000001818 */
[----:B------:R-:W-:Y:S01]  /*6d90*/  HMMA.16816.F32 R64, R64, R10, R44 ;  /* 0x0000000a4040723c */ /* 0x000fe2000000182c */
[----:B------:R-:W-:Y:S07]  /*6da0*/  @!P1 BRA `(.L_x_557) ;  /* 0x0000010000009947 */ /* 0x000fee0003800000 */
[C---:B-1----:R-:W-:Y:S01]  /*6db0*/  ISETP.GT.AND P0, PT, R0.reuse, RZ, PT ;  /* 0x000000ff0000720c */ /* 0x042fe20003f04270 */
        /* <DEDUP_REMOVED lines=9> */
.L_x_559:
[----:B------:R-:W-:-:S13]  /*6e50*/  ISETP.NE.AND P0, PT, R243, 0x1, PT ;  /* 0x00000001f300780c */ /* 0x000fda0003f05270 */
[----:B------:R-:W-:-:S05]  /*6e60*/  @P0 IMAD.HI.U32 R0, R2, c[0x0][0x330], RZ ;  /* 0x0000cc0002000a27 */ /* 0x000fca00078e00ff */
[----:B------:R-:W-:Y:S02]  /*6e70*/  @P0 SHF.R.U32.HI R2, RZ, c[0x0][0x334], R0 ;  /* 0x0000cd00ff020a19 */ /* 0x000fe40000011600 */
.L_x_560:
[----:B------:R-:W-:Y:S05]  /*6e80*/  BSYNC B0 ;  /* 0x0000000000007941 */ /* 0x000fea0003800000 */
.L_x_558:
[----:B------:R-:W-:-:S05]  /*6e90*/  IMAD R2, R2, R243, c[0x0][0x32c] ;  /* 0x0000cb0002027624 */ /* 0x000fca00078e02f3 */
[----:B------:R-:W-:-:S05]  /*6ea0*/  IMNMX R3, R3, R2, PT ;  /* 0x0000000203037217 */ /* 0x000fca0003800200 */
.L_x_557:
[----:B-1----:R-:W-:-:S05]  /*6eb0*/  IMAD.HI R3, R3, 0x2aaaaaab, RZ ;  /* 0x2aaaaaab03037827 */ /* 0x002fca00078e02ff */
[----:B------:R-:W-:-:S04]  /*6ec0*/  SHF.R.U32.HI R0, RZ, 0x1f, R3 ;  /* 0x0000001fff007819 */ /* 0x000fc80000011603 */
[----:B------:R-:W-:-:S04]  /*6ed0*/  LEA.HI.SX32 R3, R3, R0, 0x1c ;  /* 0x0000000003037211 */ /* 0x000fc800078fe2ff */
[----:B------:R-:W-:-:S04]  /*6ee0*/  IMNMX R248, R219, R3, !PT ;  /* 0x00000003dbf87217 */ /* 0x000fc80007800200 */
[----:B------:R-:W-:-:S13]  /*6ef0*/  ISETP.GE.AND P0, PT, R216, R248, PT ;  /* 0x000000f8d800720c */ /* 0x000fda0003f06270 */
[----:B------:R-:W-:Y:S05]  /*6f00*/  @!P0 BRA `(.L_x_561) ;  /* 0x000044d000008947 */ /* 0x000fea0003800000 */
[----:B------:R-:W-:Y:S02]  /*6f10*/  MOV R70, R4 ;  /* 0x0000000400467202 */ /* 0x000fe40000000f00 */
[----:B------:R-:W-:Y:S02]  /*6f20*/  MOV R69, R68 ;  /* 0x0000004400457202 */ /* 0x000fe40000000f00 */
[----:B------:R-:W-:Y:S02]  /*6f30*/  MOV R217, R216 ;  /* 0x000000d800d97202 */ /* 0x000fe40000000f00 */
.L_x_570:
[----:B------:R-:W2:Y:S01]  /*6f40*/  LDL.64 R228, [R1] ;  /* 0x0000000001e47983 */ /* 0x000ea20000100a00 */
[----:B------:R-:W-:Y:S04]  /*6f50*/  DEPBAR.LE SB0, 0x0 ;  /* 0x000080000000791a */ /* 0x000fe80000000000 */
[----:B------:R-:W-:Y:S01]  /*6f60*/  WARPSYNC 0xffffffff ;  /* 0xffffffff00007948 */ /* 0x000fe20003800000 */
[----:B------:R-:W-:Y:S01]  /*6f70*/  BAR.SYNC.DEFER_BLOCKING 0x0 ;  /* 0x0000000000007b1d */ /* 0x000fe20000010000 */
[----:B------:R-:W-:Y:S11]  /*6f80*/  ISETP.GT.AND P6, PT, R219, R217, PT ;  /* 0x000000d9db00720c */ /* 0x000ff60003fc4270 */
[----:B------:R-:W-:Y:S02]  /*6f90*/  @!UPT UIADD3 URZ, URZ, URZ, URZ ;  /* 0x0000003f3f3ff290 */ /* 0x000fe4000fffe03f */
[----:B-1----:R-:W-:Y:S01]  /*6fa0*/  @!P6 SHF.R.S32.HI R0, RZ, 0x1f, R217 ;  /* 0x0000001fff00e819 */ /* 0x002fe200000114d9 */
[----:B------:R-:W-:Y:S01]  /*6fb0*/  @!P6 IMAD.MOV.U32 R3, RZ, RZ, 0x5 ;  /* 0x00000005ff03e424 */ /* 0x000fe200078e00ff */
[----:B------:R-:W-:Y:S01]  /*6fc0*/  @!P6 MOV R2, c[0x0][0x208] ;  /* 0x000082000002ea02 */ /* 0x000fe20000000f00 */
[C---:B------:R-:W-:Y:S01]  /*6fd0*/  @!P6 IMAD.WIDE.U32 R30, R217.reuse, c[0x0][0x208], RZ ;  /* 0x00008200d91eea25 */ /* 0x040fe200078e00ff */
[----:B------:R-:W-:Y:S02]  /*6fe0*/  @!P6 MOV R36, R220 ;  /* 0x000000dc0024e202 */ /* 0x000fe40000000f00 */
[----:B------:R-:W-:Y:S01]  /*6ff0*/  @!P6 SHF.L.U64.HI R29, R2, R3, c[0x0][0x20c] ;  /* 0x00008300021de619 */ /* 0x000fe20000010203 */
[----:B------:R-:W-:Y:S01]  /*7000*/  @!P6 IMAD R0, R0, c[0x0][0x208], RZ ;  /* 0x000082000000ea24 */ /* 0x000fe200078e02ff */
[----:B------:R-:W-:Y:S01]  /*7010*/  @!P6 SHF.L.U32 R28, R2, 0x5, RZ ;  /* 0x00000005021ce819 */ /* 0x000fe200000006ff */
[----:B------:R-:W-:Y:S01]  /*7020*/  @!P6 IMAD.MOV.U32 R37, RZ, RZ, R225 ;  /* 0x000000ffff25e224 */ /* 0x000fe200078e00e1 */
[----:B------:R-:W1:Y:S01]  /*7030*/  LDSM.16.M88.4 R8, [R193] ;  /* 0x00000000c108783b */ /* 0x000e620000000200 */
[----:B------:R-:W-:Y:S01]  /*7040*/  @!P6 IMAD R0, R217, c[0x0][0x20c], R0 ;  /* 0x00008300d900ea24 */ /* 0x000fe200078e0200 */
[----:B------:R-:W-:Y:S01]  /*7050*/  @!P6 IADD3 R44, P0, R220, 0x40, RZ ;  /* 0x00000040dc2ce810 */ /* 0x000fe20007f1e0ff */
[----:B------:R-:W-:Y:S01]  /*7060*/  @!P6 IMAD.WIDE.U32 R2, R30, 0x60, R28 ;  /* 0x000000601e02e825 */ /* 0x000fe200078e001c */
[----:B------:R-:W-:Y:S02]  /*7070*/  ULDC UR4, c[0x0][0x324] ;  /* 0x0000c90000047ab9 */ /* 0x000fe40000000800 */
[----:B------:R-:W-:Y:S01]  /*7080*/  @!P6 IADD3.X R38, RZ, R225, RZ, P0, !PT ;  /* 0x000000e1ff26e210 */ /* 0x000fe200007fe4ff */
[----:B------:R-:W-:Y:S01]  /*7090*/  @!P6 IMAD.IADD R0, R31, 0x1, R0 ;  /* 0x000000011f00e824 */ /* 0x000fe200078e0200 */
[----:B------:R-:W3:Y:S01]  /*70a0*/  LDSM.16.M88.4 R16, [R193+0x800] ;  /* 0x00080000c110783b */ /* 0x000ee20000000200 */
[-C--:B------:R-:W-:Y:S01]  /*70b0*/  @!P6 IADD3 R31, P5, R220, R2.reuse, RZ ;  /* 0x00000002dc1fe210 */ /* 0x080fe20007fbe0ff */
[----:B------:R-:W-:Y:S01]  /*70c0*/  @!P6 IMAD.WIDE.U32 R36, R30, 0x60, R36 ;  /* 0x000000601e24e825 */ /* 0x000fe200078e0024 */
[----:B------:R-:W-:Y:S02]  /*70d0*/  ULOP3.LUT UR4, URZ, UR4, URZ, 0x33, !UPT ;  /* 0x000000043f047292 */ /* 0x000fe4000f8e333f */
[----:B------:R-:W-:Y:S01]  /*70e0*/  @!P6 LEA R162, P4, R31, c[0x0][0x1f8], 0x1 ;  /* 0x00007e001fa2ea11 */ /* 0x000fe200078808ff */
[----:B------:R-:W-:Y:S02]  /*70f0*/  @!P6 IMAD R45, R0, 0x60, RZ ;  /* 0x00000060002de824 */ /* 0x000fe400078e02ff */
[----:B------:R-:W4:Y:S01]  /*7100*/  LDSM.16.M88.4 R24, [R193+0x1000] ;  /* 0x00100000c118783b */ /* 0x000f220000000200 */
[----:B------:R-:W-:Y:S02]  /*7110*/  @!P6 IMAD.SHL.U32 R46, R36, 0x2, RZ ;  /* 0x00000002242ee824 */ /* 0x000fe400078e00ff */
[----:B------:R-:W-:Y:S02]  /*7120*/  @!P6 IADD3 R0, R45, R3, RZ ;  /* 0x000000032d00e210 */ /* 0x000fe40007ffe0ff */
[----:B------:R-:W-:Y:S03]  /*7130*/  @!P6 IADD3 R45, R37, R45, RZ ;  /* 0x0000002d252de210 */ /* 0x000fe60007ffe0ff */
[----:B------:R-:W5:Y:S01]  /*7140*/  LDL R224, [R1+0x20] ;  /* 0x0000200001e07983 */ /* 0x000f620000100800 */
[----:B------:R-:W-:Y:S01]  /*7150*/  @!P6 IMAD.X R3, R0, 0x1, R225, P5 ;  /* 0x000000010003e824 */ /* 0x000fe200028e06e1 */
[-C--:B------:R-:W-:Y:S02]  /*7160*/  @!P6 IADD3 R39, P5, R44, R2.reuse, RZ ;  /* 0x000000022c27e210 */ /* 0x080fe40007fbe0ff */
[----:B------:R-:W4:Y:S02]  /*7170*/  LDSM.16.M88.4 R32, [R193+0x1800] ;  /* 0x00180000c120783b */ /* 0x000f240000000200 */
[----:B------:R-:W-:Y:S02]  /*7180*/  @!P6 LEA.HI.X R163, R31, c[0x0][0x1fc], R3, 0x1, P4 ;  /* 0x00007f001fa3ea11 */ /* 0x000fe400020f0c03 */
[----:B------:R-:W-:Y:S04]  /*7190*/  @!P6 IADD3 R3, P4, R28, R2, RZ ;  /* 0x000000021c03e210 */ /* 0x000fe80007f9e0ff */
[----:B------:R-:W5:Y:S01]  /*71a0*/  LDL R216, [R1+0x24] ;  /* 0x0000240001d87983 */ /* 0x000f620000100800 */
[----:B------:R-:W-:Y:S01]  /*71b0*/  @!P6 IADD3 R37, P0, R3, R44, RZ ;  /* 0x0000002c0325e210 */ /* 0x000fe20007f1e0ff */
[C---:B------:R-:W-:Y:S01]  /*71c0*/  @!P6 IMAD.X R44, R0.reuse, 0x1, R38, P5 ;  /* 0x00000001002ce824 */ /* 0x040fe200028e0626 */
[----:B------:R-:W-:Y:S01]  /*71d0*/  @!P6 IADD3.X R2, R0, R29, RZ, P4, !PT ;  /* 0x0000001d0002e210 */ /* 0x000fe200027fe4ff */
[C---:B-1----:R-:W-:Y:S01]  /*71e0*/  HMMA.16816.F32 R4, R124.reuse, R8, RZ ;  /* 0x000000087c04723c */ /* 0x042fe200000018ff */
[----:B------:R-:W1:Y:S02]  /*71f0*/  LDSM.16.M88.4 R40, [R193+0x2000] ;  /* 0x00200000c128783b */ /* 0x000e640000000200 */
[----:B------:R-:W-:Y:S02]  /*7200*/  @!P6 LEA R160, P4, R39, c[0x0][0x1f8], 0x1 ;  /* 0x00007e0027a0ea11 */ /* 0x000fe400078808ff */
[----:B------:R-:W-:Y:S02]  /*7210*/  @!P6 IADD3 R3, P5, R3, R220, RZ ;  /* 0x000000dc0303e210 */ /* 0x000fe40007fbe0ff */
[----:B------:R-:W-:Y:S01]  /*7220*/  @!P6 LEA.HI.X R161, R39, c[0x0][0x1fc], R44, 0x1, P4 ;  /* 0x00007f0027a1ea11 */ /* 0x000fe200020f0c2c */
[C---:B------:R-:W-:Y:S01]  /*7230*/  HMMA.16816.F32 R8, R124.reuse, R10, RZ ;  /* 0x0000000a7c08723c */ /* 0x040fe200000018ff */
[----:B------:R-:W1:Y:S03]  /*7240*/  LDSM.16.M88.4 R48, [R193+0x2800] ;  /* 0x00280000c130783b */ /* 0x000e660000000200 */
[----:B------:R-:W-:Y:S02]  /*7250*/  @!P6 LEA R158, P4, R3, c[0x0][0x1f8], 0x1 ;  /* 0x00007e00039eea11 */ /* 0x000fe400078808ff */
[C---:B------:R-:W-:Y:S02]  /*7260*/  @!P6 IADD3.X R38, R2.reuse, R38, RZ, P0, !PT ;  /* 0x000000260226e210 */ /* 0x040fe400007fe4ff */
[C---:B---3--:R-:W-:Y:S01]  /*7270*/  HMMA.16816.F32 R12, R124.reuse, R16, RZ ;  /* 0x000000107c0c723c */ /* 0x048fe200000018ff */
[----:B------:R-:W3:Y:S03]  /*7280*/  LDSM.16.M88.4 R120, [R199] ;  /* 0x00000000c778783b */ /* 0x000ee60000000200 */
[C---:B------:R-:W-:Y:S02]  /*7290*/  @!P6 LEA R156, P0, R37.reuse, c[0x0][0x1f8], 0x1 ;  /* 0x00007e00259cea11 */ /* 0x040fe400078008ff */
[----:B------:R-:W-:Y:S02]  /*72a0*/  @!P6 IADD3.X R2, R2, R225, RZ, P5, !PT ;  /* 0x000000e10202e210 */ /* 0x000fe40002ffe4ff */
[C---:B------:R-:W-:Y:S01]  /*72b0*/  HMMA.16816.F32 R16, R124.reuse, R18, RZ ;  /* 0x000000127c10723c */ /* 0x040fe200000018ff */
[----:B------:R-:W2:Y:S03]  /*72c0*/  LDSM.16.M88.4 R132, [R210] ;  /* 0x00000000d284783b */ /* 0x000ea60000000200 */
[----:B------:R-:W-:Y:S02]  /*72d0*/  @!P6 LEA.HI.X R157, R37, c[0x0][0x1fc], R38, 0x1, P0 ;  /* 0x00007f00259dea11 */ /* 0x000fe400000f0c26 */
[----:B------:R-:W-:Y:S02]  /*72e0*/  @!P6 LEA.HI.X R159, R3, c[0x0][0x1fc], R2, 0x1, P4 ;  /* 0x00007f00039fea11 */ /* 0x000fe400020f0c02 */
[C---:B----4-:R-:W-:Y:S01]  /*72f0*/  HMMA.16816.F32 R20, R124.reuse, R24, RZ ;  /* 0x000000187c14723c */ /* 0x050fe200000018ff */
[----:B------:R-:W4:Y:S03]  /*7300*/  LDSM.16.M88.4 R136, [R209] ;  /* 0x00000000d188783b */ /* 0x000f260000000200 */
[----:B------:R-:W-:Y:S02]  /*7310*/  @!P6 IADD3 R44, P4, R46, c[0x0][0x1f8], RZ ;  /* 0x00007e002e2cea10 */ /* 0x000fe40007f9e0ff */
[----:B------:R-:W-:Y:S02]  /*7320*/  @!P6 SHF.L.U64.HI R0, R36, 0x1, R45 ;  /* 0x000000012400e819 */ /* 0x000fe4000001022d */
[C---:B------:R-:W-:Y:S01]  /*7330*/  HMMA.16816.F32 R24, R124.reuse, R26, RZ ;  /* 0x0000001a7c18723c */ /* 0x040fe200000018ff */
[----:B------:R-:W2:Y:S03]  /*7340*/  LDSM.16.M88.4 R140, [R208] ;  /* 0x00000000d08c783b */ /* 0x000ea60000000200 */
[----:B------:R-:W-:Y:S02]  /*7350*/  @!P6 IADD3.X R45, R0, c[0x0][0x1fc], RZ, P4, !PT ;  /* 0x00007f00002dea10 */ /* 0x000fe400027fe4ff */
[----:B------:R-:W-:Y:S02]  /*7360*/  @!P6 IADD3 R2, P5, R46, 0x80, RZ ;  /* 0x000000802e02e810 */ /* 0x000fe40007fbe0ff */
[C---:B------:R-:W-:Y:S01]  /*7370*/  HMMA.16816.F32 R28, R124.reuse, R32, RZ ;  /* 0x000000207c1c723c */ /* 0x040fe200000018ff */
[----:B------:R-:W2:Y:S03]  /*7380*/  LDSM.16.M88.4 R144, [R207] ;  /* 0x00000000cf90783b */ /* 0x000ea60000000200 */
[----:B------:R-:W-:Y:S04]  /*7390*/  @!P6 IADD3 R2, P4, R2, c[0x0][0x1f8], RZ ;  /* 0x00007e000202ea10 */ /* 0x000fe80007f9e0ff */
[C---:B------:R-:W-:Y:S01]  /*73a0*/  HMMA.16816.F32 R32, R124.reuse, R34, RZ ;  /* 0x000000227c20723c */ /* 0x040fe200000018ff */
[----:B------:R-:W2:Y:S03]  /*73b0*/  LDSM.16.M88.4 R148, [R206] ;  /* 0x00000000ce94783b */ /* 0x000ea60000000200 */
[----:B------:R-:W-:Y:S04]  /*73c0*/  @!P6 IADD3.X R3, RZ, c[0x0][0x1fc], R0, P4, P5 ;  /* 0x00007f00ff03ea10 */ /* 0x000fe800027ea400 */
[C---:B-1----:R-:W-:Y:S08]  /*73d0*/  HMMA.16816.F32 R36, R124.reuse, R40, RZ ;  /* 0x000000287c24723c */ /* 0x042ff000000018ff */
[C---:B------:R-:W-:Y:S01]  /*73e0*/  HMMA.16816.F32 R40, R124.reuse, R42, RZ ;  /* 0x0000002a7c28723c */ /* 0x040fe200000018ff */
[----:B--2---:R-:W-:Y:S11]  /*73f0*/  @!P6 ISETP.GE.AND P0, PT, R228, c[0x0][0x1d4], PT ;  /* 0x00007500e400ea0c */ /* 0x004ff60003f06270 */
[----:B------:R-:W-:Y:S02]  /*7400*/  @!UPT UIADD3 URZ, URZ, URZ, URZ ;  /* 0x0000003f3f3ff290 */ /* 0x000fe4000fffe03f */
[----:B------:R-:W-:Y:S01]  /*7410*/  @!PT LDS RZ, [RZ] ;  /* 0x00000000fffff984 */ /* 0x000fe20000000800 */
[----:B------:R-:W-:Y:S01]  /*7420*/  @!PT LDS RZ, [RZ] ;  /* 0x00000000fffff984 */ /* 0x000fe20000000800 */
[----:B------:R-:W-:Y:S01]  /*7430*/  @!PT LDS RZ, [RZ] ;  /* 0x00000000fffff984 */ /* 0x000fe20000000800 */
[----:B------:R1:W-:Y:S08]  /*7440*/  @!P6 LDGSTS.E.BYPASS.LTC128B.128 [R218+0x100], [R44.64], !P0 ;  /* 0x001000002cdaefae */ /* 0x0003f0000c101d48 */
[----:B------:R2:W-:Y:S08]  /*7450*/  @!P6 LDGSTS.E.BYPASS.LTC128B.128 [R218+0x3100], [R2.64], !P3 ;  /* 0x0310000002daefae */ /* 0x0005f0000d901d48 */
[----:B------:R2:W-:Y:S08]  /*7460*/  @!P6 LDGSTS.E.BYPASS.LTC128B.128 [R218+0x1100], [R162.64], !P0 ;  /* 0x01100000a2daefae */ /* 0x0005f0000c101d48 */
[----:B------:R2:W-:Y:S01]  /*7470*/  @!P6 LDGSTS.E.BYPASS.LTC128B.128 [R218+0x4100], [R160.64], !P3 ;  /* 0x04100000a0daefae */ /* 0x0005e2000d901d48 */
[C---:B-1----:R-:W-:Y:S07]  /*7480*/  HMMA.16816.F32 R44, R124.reuse, R48, RZ ;  /* 0x000000307c2c723c */ /* 0x042fee00000018ff */
[----:B------:R1:W-:Y:S01]  /*7490*/  @!P6 LDGSTS.E.BYPASS.LTC128B.128 [R218+0x2100], [R158.64], !P0 ;  /* 0x021000009edaefae */ /* 0x0003e2000c101d48 */
[----:B------:R-:W-:Y:S07]  /*74a0*/  HMMA.16816.F32 R48, R124, R50, RZ ;  /* 0x000000327c30723c */ /* 0x000fee00000018ff */
[----:B------:R1:W-:Y:S01]  /*74b0*/  @!P6 LDGSTS.E.BYPASS.LTC128B.128 [R218+0x5100], [R156.64], !P3 ;  /* 0x051000009cdaefae */ /* 0x0003e2000d901d48 */
[----:B------:R-:W-:Y:S01]  /*74c0*/  ISETP.GT.AND P6, PT, R217, R219, PT ;  /* 0x000000dbd900720c */ /* 0x000fe20003fc4270 */
[C---:B---3--:R-:W-:Y:S06]  /*74d0*/  HMMA.16816.F32 R4, R128.reuse, R120, R4 ;  /* 0x000000788004723c */ /* 0x048fec0000001804 */
[----:B------:R-:W-:Y:S02]  /*74e0*/  LDSM.16.M88.4 R180, [R197+0x5800] ;  /* 0x00580000c5b4783b */ /* 0x000fe40000000200 */
[C---:B------:R-:W-:Y:S06]  /*74f0*/  HMMA.16816.F32 R8, R128.reuse, R122, R8 ;  /* 0x0000007a8008723c */ /* 0x040fec0000001808 */
[----:B------:R-:W0:Y:S02]  /*7500*/  LDGDEPBAR ;  /* 0x00000000000079af */ /* 0x000e240000000000 */
[C---:B------:R-:W-:Y:S06]  /*7510*/  HMMA.16816.F32 R12, R128.reuse, R132, R12 ;  /* 0x00000084800c723c */ /* 0x040fec000000180c */
[----:B------:R-:W-:Y:S02]  /*7520*/  LDSM.16.M88.4 R120, [R197+0x800] ;  /* 0x00080000c578783b */ /* 0x000fe40000000200 */
[C---:B------:R-:W-:Y:S06]  /*7530*/  HMMA.16816.F32 R16, R128.reuse, R134, R16 ;  /* 0x000000868010723c */ /* 0x040fec0000001810 */
[----:B-1----:R-:W1:Y:S02]  /*7540*/  LDSM.16.M88.4 R156, [R197] ;  /* 0x00000000c59c783b */ /* 0x002e640000000200 */
[C---:B----4-:R-:W-:Y:S06]  /*7550*/  HMMA.16816.F32 R20, R128.reuse, R136, R20 ;  /* 0x000000888014723c */ /* 0x050fec0000001814 */
[----:B--2---:R-:W2:Y:S02]  /*7560*/  LDSM.16.M88.4 R160, [R197+0x1000] ;  /* 0x00100000c5a0783b */ /* 0x004ea40000000200 */
[C---:B------:R-:W-:Y:S06]  /*7570*/  HMMA.16816.F32 R24, R128.reuse, R138, R24 ;  /* 0x0000008a8018723c */ /* 0x040fec0000001818 */
[----:B------:R-:W3:Y:S02]  /*7580*/  LDSM.16.M88.4 R132, [R197+0x1800] ;  /* 0x00180000c584783b */ /* 0x000ee40000000200 */
[C---:B------:R-:W-:Y:S06]  /*7590*/  HMMA.16816.F32 R28, R128.reuse, R140, R28 ;  /* 0x0000008c801c723c */ /* 0x040fec000000181c */
[----:B------:R-:W4:Y:S02]  /*75a0*/  LDSM.16.M88.4 R136, [R197+0x2000] ;  /* 0x00200000c588783b */ /* 0x000f240000000200 */
[C---:B------:R-:W-:Y:S06]  /*75b0*/  HMMA.16816.F32 R32, R128.reuse, R142, R32 ;  /* 0x0000008e8020723c */ /* 0x040fec0000001820 */
[----:B------:R-:W-:Y:S02]  /*75c0*/  LDSM.16.M88.4 R140, [R194] ;  /* 0x00000000c28c783b */ /* 0x000fe40000000200 */
[C---:B------:R-:W-:Y:S06]  /*75d0*/  HMMA.16816.F32 R36, R128.reuse, R144, R36 ;  /* 0x000000908024723c */ /* 0x040fec0000001824 */
[----:B------:R-:W-:Y:S02]  /*75e0*/  LDSM.16.M88.4 R188, [R194+0x3000] ;  /* 0x00300000c2bc783b */ /* 0x000fe40000000200 */
[C---:B------:R-:W-:Y:S06]  /*75f0*/  HMMA.16816.F32 R40, R128.reuse, R146, R40 ;  /* 0x000000928028723c */ /* 0x040fec0000001828 */
[----:B------:R-:W-:Y:S02]  /*7600*/  LDSM.16.M88.4 R144, [R194+0x800] ;  /* 0x00080000c290783b */ /* 0x000fe40000000200 */
[C---:B------:R-:W-:Y:S08]  /*7610*/  HMMA.16816.F32 R44, R128.reuse, R148, R44 ;  /* 0x00000094802c723c */ /* 0x040ff0000000182c */
[----:B------:R-:W-:Y:S01]  /*7620*/  HMMA.16816.F32 R48, R128, R150, R48 ;  /* 0x000000968030723c */ /* 0x000fe20000001830 */
[----:B------:R-:W-:Y:S07]  /*7630*/  LDSM.16.M88.4 R148, [R194+0x1000] ;  /* 0x00100000c294783b */ /* 0x000fee0000000200 */
[C---:B-1----:R-:W-:Y:S08]  /*7640*/  HMMA.16816.F32 R4, R152.reuse, R156, R4 ;  /* 0x0000009c9804723c */ /* 0x042ff00000001804 */
[C---:B------:R-:W-:Y:S01]  /*7650*/  HMMA.16816.F32 R8, R152.reuse, R158, R8 ;  /* 0x0000009e9808723c */ /* 0x040fe20000001808 */
[----:B------:R-:W-:Y:S07]  /*7660*/  LDSM.16.M88.4 R156, [R194+0x1800] ;  /* 0x00180000c29c783b */ /* 0x000fee0000000200 */
[C---:B------:R-:W-:Y:S08]  /*7670*/  HMMA.16816.F32 R12, R152.reuse, R120, R12 ;  /* 0x00000078980c723c */ /* 0x040ff0000000180c */
[C---:B------:R-:W-:Y:S01]  /*7680*/  HMMA.16816.F32 R16, R152.reuse, R122, R16 ;  /* 0x0000007a9810723c */ /* 0x040fe20000001810 */
[----:B------:R-:W1:Y:S07]  /*7690*/  LDSM.16.M88.4 R120, [R197+0x2800] ;  /* 0x00280000c578783b */ /* 0x000e6e0000000200 */
[C---:B--2---:R-:W-:Y:S08]  /*76a0*/  HMMA.16816.F32 R20, R152.reuse, R160, R20 ;  /* 0x000000a09814723c */ /* 0x044ff00000001814 */
[C---:B------:R-:W-:Y:S01]  /*76b0*/  HMMA.16816.F32 R24, R152.reuse, R162, R24 ;  /* 0x000000a29818723c */ /* 0x040fe20000001818 */
[----:B------:R-:W-:Y:S07]  /*76c0*/  LDSM.16.M88.4 R160, [R203] ;  /* 0x00000000cba0783b */ /* 0x000fee0000000200 */
[C---:B---3--:R-:W-:Y:S08]  /*76d0*/  HMMA.16816.F32 R28, R152.reuse, R132, R28 ;  /* 0x00000084981c723c */ /* 0x048ff0000000181c */
[C---:B------:R-:W-:Y:S01]  /*76e0*/  HMMA.16816.F32 R32, R152.reuse, R134, R32 ;  /* 0x000000869820723c */ /* 0x040fe20000001820 */
[----:B------:R-:W2:Y:S07]  /*76f0*/  LDSM.16.M88.4 R132, [R194+0x2000] ;  /* 0x00200000c284783b */ /* 0x000eae0000000200 */
[C---:B----4-:R-:W-:Y:S08]  /*7700*/  HMMA.16816.F32 R36, R152.reuse, R136, R36 ;  /* 0x000000889824723c */ /* 0x050ff00000001824 */
[C---:B------:R-:W-:Y:S01]  /*7710*/  HMMA.16816.F32 R40, R152.reuse, R138, R40 ;  /* 0x0000008a9828723c */ /* 0x040fe20000001828 */
[----:B------:R-:W3:Y:S07]  /*7720*/  LDSM.16.M88.4 R136, [R194+0x2800] ;  /* 0x00280000c288783b */ /* 0x000eee0000000200 */
[C---:B-1----:R-:W-:Y:S08]  /*7730*/  HMMA.16816.F32 R44, R152.reuse, R120, R44 ;  /* 0x00000078982c723c */ /* 0x042ff0000000182c */
[----:B------:R-:W-:Y:S01]  /*7740*/  HMMA.16816.F32 R48, R152, R122, R48 ;  /* 0x0000007a9830723c */ /* 0x000fe20000001830 */
[----:B------:R-:W1:Y:S07]  /*7750*/  LDSM.16.M88.4 R120, [R193+0x3000] ;  /* 0x00300000c178783b */ /* 0x000e6e0000000200 */
[C---:B------:R-:W-:Y:S08]  /*7760*/  HMMA.16816.F32 R4, R164.reuse, R140, R4 ;  /* 0x0000008ca404723c */ /* 0x040ff00000001804 */
[C---:B------:R-:W-:Y:S01]  /*7770*/  HMMA.16816.F32 R8, R164.reuse, R142, R8 ;  /* 0x0000008ea408723c */ /* 0x040fe20000001808 */
[----:B------:R-:W4:Y:S07]  /*7780*/  LDSM.16.M88.4 R140, [R193+0x3800] ;  /* 0x00380000c18c783b */ /* 0x000f2e0000000200 */
        /* <DEDUP_REMOVED lines=8> */
[----:B------:R-:W-:Y:S07]  /*7810*/  LDSM.16.M88.4 R156, [R204] ;  /* 0x00000000cc9c783b */ /* 0x000fee0000000200 */
[C---:B--2---:R-:W-:Y:S08]  /*7820*/  HMMA.16816.F32 R36, R164.reuse, R132, R36 ;  /* 0x00000084a424723c */ /* 0x044ff00000001824 */
[C---:B------:R-:W-:Y:S01]  /*7830*/  HMMA.16816.F32 R40, R164.reuse, R134, R40 ;  /* 0x00000086a428723c */ /* 0x040fe20000001828 */
[----:B------:R-:W2:Y:S07]  /*7840*/  LDSM.16.M88.4 R132, [R193+0x4800] ;  /* 0x00480000c184783b */ /* 0x000eae0000000200 */
[C---:B---3--:R-:W-:Y:S08]  /*7850*/  HMMA.16816.F32 R44, R164.reuse, R136, R44 ;  /* 0x00000088a42c723c */ /* 0x048ff0000000182c */
[----:B------:R-:W-:Y:S01]  /*7860*/  HMMA.16816.F32 R48, R164, R138, R48 ;  /* 0x0000008aa430723c */ /* 0x000fe20000001830 */
[----:B------:R-:W3:Y:S07]  /*7870*/  LDSM.16.M88.4 R136, [R193+0x5800] ;  /* 0x00580000c188783b */ /* 0x000eee0000000200 */
[C---:B-1----:R-:W-:Y:S08]  /*7880*/  HMMA.16816.F32 R4, R168.reuse, R120, R4 ;  /* 0x00000078a804723c */ /* 0x042ff00000001804 */
        /* <DEDUP_REMOVED lines=9> */
[C---:B------:R-:W-:Y:S01]  /*7920*/  HMMA.16816.F32 R32, R168.reuse, R134, R32 ;  /* 0x00000086a820723c */ /* 0x040fe20000001820 */
[----:B------:R-:W2:Y:S07]  /*7930*/  LDSM.16.M88.4 R132, [R201] ;  /* 0x00000000c984783b */ /* 0x000eae0000000200 */
[C---:B------:R-:W-:Y:S08]  /*7940*/  HMMA.16816.F32 R36, R168.reuse, R148, R36 ;  /* 0x00000094a824723c */ /* 0x040ff00000001824 */
[C---:B------:R-:W-:Y:S01]  /*7950*/  HMMA.16816.F32 R40, R168.reuse, R150, R40 ;  /* 0x00000096a828723c */ /* 0x040fe20000001828 */
[----:B------:R-:W2:Y:S07]  /*7960*/  LDSM.16.M88.4 R148, [R197+0x3000] ;  /* 0x00300000c594783b */ /* 0x000eae0000000200 */
[C---:B---3--:R-:W-:Y:S08]  /*7970*/  HMMA.16816.F32 R44, R168.reuse, R136, R44 ;  /* 0x00000088a82c723c */ /* 0x048ff0000000182c */
[----:B------:R-:W-:Y:S01]  /*7980*/  HMMA.16816.F32 R48, R168, R138, R48 ;  /* 0x0000008aa830723c */ /* 0x000fe20000001830 */
[----:B------:R-:W-:Y:S07]  /*7990*/  LDSM.16.M88.4 R136, [R197+0x4000] ;  /* 0x00400000c588783b */ /* 0x000fee0000000200 */
[C---:B-1----:R-:W-:Y:S08]  /*79a0*/  HMMA.16816.F32 R4, R172.reuse, R120, R4 ;  /* 0x00000078ac04723c */ /* 0x042ff00000001804 */
[C---:B------:R-:W-:Y:S01]  /*79b0*/  HMMA.16816.F32 R8, R172.reuse, R122, R8 ;  /* 0x0000007aac08723c */ /* 0x040fe20000001808 */
[----:B------:R-:W1:Y:S07]  /*79c0*/  LDSM.16.M88.4 R120, [R197+0x3800] ;  /* 0x00380000c578783b */ /* 0x000e6e0000000200 */
[C---:B------:R-:W-:Y:S08]  /*79d0*/  HMMA.16816.F32 R12, R172.reuse, R156, R12 ;  /* 0x0000009cac0c723c */ /* 0x040ff0000000180c */
[C---:B------:R-:W-:Y:S01]  /*79e0*/  HMMA.16816.F32 R16, R172.reuse, R158, R16 ;  /* 0x0000009eac10723c */ /* 0x040fe20000001810 */
[----:B------:R-:W3:Y:S07]  /*79f0*/  LDSM.16.M88.4 R156, [R197+0x4800] ;  /* 0x00480000c59c783b */ /* 0x000eee0000000200 */
[C---:B------:R-:W-:Y:S08]  /*7a00*/  HMMA.16816.F32 R20, R172.reuse, R160, R20 ;  /* 0x000000a0ac14723c */ /* 0x040ff00000001814 */
[C---:B------:R-:W-:Y:S01]  /*7a10*/  HMMA.16816.F32 R24, R172.reuse, R162, R24 ;  /* 0x000000a2ac18723c */ /* 0x040fe20000001818 */
[----:B------:R-:W1:Y:S07]  /*7a20*/  LDSM.16.M88.4 R160, [R197+0x5000] ;  /* 0x00500000c5a0783b */ /* 0x000e6e0000000200 */
[C---:B----4-:R-:W-:Y:S08]  /*7a30*/  HMMA.16816.F32 R28, R172.reuse, R140, R28 ;  /* 0x0000008cac1c723c */ /* 0x050ff0000000181c */
[C---:B------:R-:W-:Y:S08]  /*7a40*/  HMMA.16816.F32 R32, R172.reuse, R142, R32 ;  /* 0x0000008eac20723c */ /* 0x040ff00000001820 */
[C---:B--2---:R-:W-:Y:S08]  /*7a50*/  HMMA.16816.F32 R36, R172.reuse, R132, R36 ;  /* 0x00000084ac24723c */ /* 0x044ff00000001824 */
[C---:B------:R-:W-:Y:S08]  /*7a60*/  HMMA.16816.F32 R40, R172.reuse, R134, R40 ;  /* 0x00000086ac28723c */ /* 0x040ff00000001828 */
[C---:B------:R-:W-:Y:S08]  /*7a70*/  HMMA.16816.F32 R44, R172.reuse, R144, R44 ;  /* 0x00000090ac2c723c */ /* 0x040ff0000000182c */
[----:B------:R-:W-:Y:S08]  /*7a80*/  HMMA.16816.F32 R48, R172, R146, R48 ;  /* 0x00000092ac30723c */ /* 0x000ff00000001830 */
[C---:B------:R-:W-:Y:S08]  /*7a90*/  HMMA.16816.F32 R4, R176.reuse, R148, R4 ;  /* 0x00000094b004723c */ /* 0x040ff00000001804 */
[C---:B------:R-:W-:Y:S08]  /*7aa0*/  HMMA.16816.F32 R8, R176.reuse, R150, R8 ;  /* 0x00000096b008723c */ /* 0x040ff00000001808 */
[C---:B-1----:R-:W-:Y:S08]  /*7ab0*/  HMMA.16816.F32 R12, R176.reuse, R120, R12 ;  /* 0x00000078b00c723c */ /* 0x042ff0000000180c */
[C---:B------:R-:W-:Y:S01]  /*7ac0*/  HMMA.16816.F32 R16, R176.reuse, R122, R16 ;  /* 0x0000007ab010723c */ /* 0x040fe20000001810 */
[----:B------:R-:W1:Y:S07]  /*7ad0*/  LDSM.16.M88.4 R120, [R194+0x3800] ;  /* 0x00380000c278783b */ /* 0x000e6e0000000200 */
[C---:B------:R-:W-:Y:S08]  /*7ae0*/  HMMA.16816.F32 R20, R176.reuse, R136, R20 ;  /* 0x00000088b014723c */ /* 0x040ff00000001814 */
[C---:B------:R-:W-:Y:S08]  /*7af0*/  HMMA.16816.F32 R24, R176.reuse, R138, R24 ;  /* 0x0000008ab018723c */ /* 0x040ff00000001818 */
[C---:B---3--:R-:W-:Y:S08]  /*7b00*/  HMMA.16816.F32 R28, R176.reuse, R156, R28 ;  /* 0x0000009cb01c723c */ /* 0x048ff0000000181c */
        /* <DEDUP_REMOVED lines=10> */
[----:B------:R1:W2:Y:S04]  /*7bb0*/  MUFU.TANH R146, R0 ;  /* 0x0000000000927308 */ /* 0x0002a80000002400 */
[----:B------:R-:W-:Y:S06]  /*7bc0*/  FMUL.FTZ R2, R11, c[0x0][0x320] ;  /* 0x0000c8000b027a20 */ /* 0x000fec0000410000 */
[----:B------:R3:W4:Y:S01]  /*7bd0*/  MUFU.TANH R161, R2 ;  /* 0x0000000200a17308 */ /* 0x0007220000002400 */
[----:B-1----:R-:W-:Y:S09]  /*7be0*/  FMUL.FTZ R0, R5, c[0x0][0x320] ;  /* 0x0000c80005007a20 */ /* 0x002ff20000410000 */
[----:B------:R1:W1:Y:S01]  /*7bf0*/  MUFU.TANH R145, R0 ;  /* 0x0000000000917308 */ /* 0x0002620000002400 */
[----:B---3--:R-:W-:Y:S09]  /*7c00*/  FMUL.FTZ R2, R19, c[0x0][0x320] ;  /* 0x0000c80013027a20 */ /* 0x008ff20000410000 */
[----:B------:R-:W3:Y:S01]  /*7c10*/  MUFU.TANH R149, R2 ;  /* 0x0000000200957308 */ /* 0x000ee20000002400 */
[----:B-1----:R-:W-:Y:S09]  /*7c20*/  FMUL.FTZ R0, R6, c[0x0][0x320] ;  /* 0x0000c80006007a20 */ /* 0x002ff20000410000 */
[----:B------:R1:W1:Y:S02]  /*7c30*/  MUFU.TANH R180, R0 ;  /* 0x0000000000b47308 */ /* 0x0002640000002400 */
[----:B-1----:R-:W-:Y:S02]  /*7c40*/  FMUL.FTZ R0, R7, c[0x0][0x320] ;  /* 0x0000c80007007a20 */ /* 0x002fe40000410000 */
[----:B------:R-:W1:Y:S06]  /*7c50*/  LDSM.16.M88.4 R4, [R194+0x4000] ;  /* 0x00400000c204783b */ /* 0x000e6c0000000200 */
[----:B------:R2:W1:Y:S02]  /*7c60*/  MUFU.TANH R163, R0 ;  /* 0x0000000000a37308 */ /* 0x0004640000002400 */
[----:B--2---:R-:W-:Y:S08]  /*7c70*/  FMUL.FTZ R0, R8, c[0x0][0x320] ;  /* 0x0000c80008007a20 */ /* 0x004ff00000410000 */
[----:B------:R2:W2:Y:S01]  /*7c80*/  MUFU.TANH R143, R0 ;  /* 0x00000000008f7308 */ /* 0x0004a20000002400 */
[C---:B-1----:R-:W-:Y:S08]  /*7c90*/  HMMA.16816.F32 R20, R184.reuse, R4, R20 ;  /* 0x00000004b814723c */ /* 0x042ff00000001814 */
[C---:B------:R-:W-:Y:S01]  /*7ca0*/  HMMA.16816.F32 R24, R184.reuse, R6, R24 ;  /* 0x00000006b818723c */ /* 0x040fe20000001818 */
[----:B------:R-:W-:Y:S03]  /*7cb0*/  LDSM.16.M88.4 R4, [R194+0x5000] ;  /* 0x00500000c204783b */ /* 0x000fe60000000200 */
[----:B--2---:R-:W-:Y:S04]  /*7cc0*/  FMUL.FTZ R0, R9, c[0x0][0x320] ;  /* 0x0000c80009007a20 */ /* 0x004fe80000410000 */
[----:B------:R1:W2:Y:S11]  /*7cd0*/  MUFU.TANH R142, R0 ;  /* 0x00000000008e7308 */ /* 0x0002b60000002400 */
[----:B------:R-:W-:Y:S05]  /*7ce0*/  @!UPT UIADD3 URZ, URZ, URZ, URZ ;  /* 0x0000003f3f3ff290 */ /* 0x000fea000fffe03f */
[----:B------:R-:W-:Y:S04]  /*7cf0*/  FMUL.FTZ R2, R27, c[0x0][0x320] ;  /* 0x0000c8001b027a20 */ /* 0x000fe80000410000 */
[----:B------:R-:W2:Y:S01]  /*7d00*/  MUFU.TANH R144, R2 ;  /* 0x0000000200907308 */ /* 0x000ea20000002400 */
[----:B-1----:R-:W-:Y:S02]  /*7d10*/  FMUL.FTZ R0, R10, c[0x0][0x320] ;  /* 0x0000c8000a007a20 */ /* 0x002fe40000410000 */
[----:B------:R-:W1:Y:S07]  /*7d20*/  LDSM.16.M88.4 R8, [R194+0x4800] ;  /* 0x00480000c208783b */ /* 0x000e6e0000000200 */
[----:B------:R2:W1:Y:S02]  /*7d30*/  MUFU.TANH R162, R0 ;  /* 0x0000000000a27308 */ /* 0x0004640000002400 */
[----:B--2---:R-:W-:Y:S02]  /*7d40*/  FMUL.FTZ R0, R12, c[0x0][0x320] ;  /* 0x0000c8000c007a20 */ /* 0x004fe40000410000 */
[----:B------:R-:W-:Y:S06]  /*7d50*/  @P6 IMAD.MOV.U32 R12, RZ, RZ, R222 ;  /* 0x000000ffff0c6224 */ /* 0x000fec00078e00de */
[----:B------:R2:W2:Y:S01]  /*7d60*/  MUFU.TANH R140, R0 ;  /* 0x00000000008c7308 */ /* 0x0004a20000002400 */
[C---:B-1----:R-:W-:Y:S08]  /*7d70*/  HMMA.16816.F32 R28, R184.reuse, R8, R28 ;  /* 0x00000008b81c723c */ /* 0x042ff0000000181c */
[C---:B------:R-:W-:Y:S01]  /*7d80*/  HMMA.16816.F32 R32, R184.reuse, R10, R32 ;  /* 0x0000000ab820723c */ /* 0x040fe20000001820 */
[----:B------:R-:W1:Y:S01]  /*7d90*/  LDSM.16.M88.4 R8, [R194+0x5800] ;  /* 0x00580000c208783b */ /* 0x000e620000000200 */
[----:B------:R-:W-:Y:S04]  /*7da0*/  DEPBAR.LE SB0, 0x0 ;  /* 0x000080000000791a */ /* 0x000fe80000000000 */
[----:B--2---:R-:W-:Y:S01]  /*7db0*/  FMUL.FTZ R0, R13, c[0x0][0x320] ;  /* 0x0000c8000d007a20 */ /* 0x004fe20000410000 */
[----:B------:R-:W-:Y:S01]  /*7dc0*/  @P6 MOV R13, R226 ;  /* 0x000000e2000d6202 */ /* 0x000fe20000000f00 */
[C---:B------:R-:W-:Y:S02]  /*7dd0*/  HMMA.16816.F32 R36, R184.reuse, R4, R36 ;  /* 0x00000004b824723c */ /* 0x040fe40000001824 */
[----:B------:R2:W1:Y:S01]  /*7de0*/  MUFU.TANH R138, R0 ;  /* 0x00000000008a7308 */ /* 0x0004620000002400 */
[----:B------:R-:W-:Y:S04]  /*7df0*/  BAR.SYNC.DEFER_BLOCKING 0x0 ;  /* 0x0000000000007b1d */ /* 0x000fe80000010000 */
[----:B------:R-:W-:Y:S01]  /*7e00*/  @P6 IMAD.MOV.U32 R5, RZ, RZ, c[0x0][0x1e0] ;  /* 0x00007800ff056624 */ /* 0x000fe200078e00ff */
[C---:B------:R-:W-:Y:S08]  /*7e10*/  HMMA.16816.F32 R40, R184.reuse, R6, R40 ;  /* 0x00000006b828723c */ /* 0x040ff00000001828 */
[----:B------:R-:W-:Y:S04]  /*7e20*/  FMUL.FTZ R2, R35, c[0x0][0x320] ;  /* 0x0000c80023027a20 */ /* 0x000fe80000410000 */
[----:B------:R3:W3:Y:S01]  /*7e30*/  MUFU.TANH R122, R2 ;  /* 0x00000002007a7308 */ /* 0x0006e20000002400 */
[----:B--2---:R-:W-:Y:S09]  /*7e40*/  FMUL.FTZ R0, R14, c[0x0][0x320] ;  /* 0x0000c8000e007a20 */ /* 0x004ff20000410000 */
[----:B------:R2:W2:Y:S02]  /*7e50*/  MUFU.TANH R158, R0 ;  /* 0x00000000009e7308 */ /* 0x0004a40000002400 */
[----:B------:R-:W-:Y:S01]  /*7e60*/  FMUL.FTZ R3, R42, c[0x0][0x320] ;  /* 0x0000c8002a037a20 */ /* 0x000fe20000410000 */
[C---:B-1----:R-:W-:Y:S07]  /*7e70*/  HMMA.16816.F32 R44, R184.reuse, R8, R44 ;  /* 0x00000008b82c723c */ /* 0x042fee000000182c */
[----:B------:R1:W1:Y:S01]  /*7e80*/  MUFU.TANH R71, R3 ;  /* 0x0000000300477308 */ /* 0x0002620000002400 */
[----:B------:R-:W-:Y:S01]  /*7e90*/  FMUL.FTZ R8, R43, c[0x0][0x320] ;  /* 0x0000c8002b087a20 */ /* 0x000fe20000410000 */
[----:B------:R-:W-:Y:S03]  /*7ea0*/  HMMA.16816.F32 R48, R184, R10, R48 ;  /* 0x0000000ab830723c */ /* 0x000fe60000001830 */
[----:B---3--:R-:W-:Y:S05]  /*7eb0*/  FMUL.FTZ R2, R41, c[0x0][0x320] ;  /* 0x0000c80029027a20 */ /* 0x008fea0000410000 */
[----:B------:R-:W3:Y:S01]  /*7ec0*/  MUFU.TANH R42, R8 ;  /* 0x00000008002a7308 */ /* 0x000ee20000002400 */
[----:B--2---:R-:W-:Y:S06]  /*7ed0*/  FMUL.FTZ R0, R15, c[0x0][0x320] ;  /* 0x0000c8000f007a20 */ /* 0x004fec0000410000 */
[----:B------:R-:W-:Y:S02]  /*7ee0*/  FMUL.FTZ R14, R45, c[0x0][0x320] ;  /* 0x0000c8002d0e7a20 */ /* 0x000fe40000410000 */
[----:B------:R-:W2:Y:S01]  /*7ef0*/  LDL R45, [R1+0x14] ;  /* 0x00001400012d7983 */ /* 0x000ea20000100800 */
[----:B------:R3:W2:Y:S01]  /*7f00*/  MUFU.TANH R157, R0 ;  /* 0x00000000009d7308 */ /* 0x0006a20000002400 */
[----:B------:R-:W-:Y:S02]  /*7f10*/  FMUL.FTZ R11, R47, c[0x0][0x320] ;  /* 0x0000c8002f0b7a20 */ /* 0x000fe40000410000 */
[----:B------:R-:W2:Y:S01]  /*7f20*/  LDL R47, [R1+0x18] ;  /* 0x00001800012f7983 */ /* 0x000ea20000100800 */
[----:B-1----:R-:W-:Y:S04]  /*7f30*/  @P6 MOV R3, 0x5 ;  /* 0x0000000500036802 */ /* 0x002fe80000000f00 */
[----:B------:R-:W-:Y:S02]  /*7f40*/  @P6 SHF.L.U64.HI R3, R5, R3, c[0x0][0x1e4] ;  /* 0x0000790005036619 */ /* 0x000fe40000010203 */
[----:B------:R-:W1:Y:S10]  /*7f50*/  MUFU.TANH R35, R14 ;  /* 0x0000000e00237308 */ /* 0x000e740000002400 */
[----:B------:R-:W1:Y:S01]  /*7f60*/  MUFU.TANH R43, R11 ;  /* 0x0000000b002b7308 */ /* 0x000e620000002400 */
[----:B---3--:R-:W-:Y:S09]  /*7f70*/  FMUL.FTZ R0, R16, c[0x0][0x320] ;  /* 0x0000c80010007a20 */ /* 0x008ff20000410000 */
[----:B------:R3:W1:Y:S02]  /*7f80*/  MUFU.TANH R136, R0 ;  /* 0x0000000000887308 */ /* 0x0006640000002400 */
[----:B---3--:R-:W-:Y:S08]  /*7f90*/  FMUL.FTZ R0, R17, c[0x0][0x320] ;  /* 0x0000c80011007a20 */ /* 0x008ff00000410000 */
        /* <DEDUP_REMOVED lines=38> */
[----:B------:R-:W3:Y:S10]  /*8200*/  MUFU.TANH R39, R2 ;  /* 0x0000000200277308 */ /* 0x000ef40000002400 */
[----:B------:R1:W1:Y:S02]  /*8210*/  MUFU.TANH R120, R0 ;  /* 0x0000000000787308 */ /* 0x0002640000002400 */
[----:B-1----:R-:W-:Y:S08]  /*8220*/  FMUL.FTZ R0, R40, c[0x0][0x320] ;  /* 0x0000c80028007a20 */ /* 0x002ff00000410000 */
[----:B------:R1:W1:Y:S02]  /*8230*/  MUFU.TANH R68, R0 ;  /* 0x0000000000447308 */ /* 0x0002640000002400 */
[----:B-1----:R-:W-:Y:S04]  /*8240*/  @P6 IADD3 R0, R217, -0x1, RZ ;  /* 0xffffffffd9006810 */ /* 0x002fe80007ffe0ff */
[----:B------:R-:W-:Y:S01]  /*8250*/  @P6 SHF.R.S32.HI R2, RZ, 0x1f, R0 ;  /* 0x0000001fff026819 */ /* 0x000fe20000011400 */
[----:B------:R-:W-:Y:S04]  /*8260*/  @P6 IMAD.WIDE.U32 R6, R0, c[0x0][0x1e0], RZ ;  /* 0x0000780000066a25 */ /* 0x000fe800078e00ff */
[----:B------:R-:W-:Y:S04]  /*8270*/  @P6 IMAD R2, R2, c[0x0][0x1e0], RZ ;  /* 0x0000780002026a24 */ /* 0x000fe800078e02ff */
[----:B------:R-:W-:Y:S01]  /*8280*/  @P6 IMAD R4, R0, c[0x0][0x1e4], R2 ;  /* 0x0000790000046a24 */ /* 0x000fe200078e0202 */
[----:B------:R-:W-:Y:S03]  /*8290*/  @P6 SHF.L.U32 R2, R5, 0x5, RZ ;  /* 0x0000000505026819 */ /* 0x000fe600000006ff */
[----:B------:R-:W-:Y:S02]  /*82a0*/  @P6 IMAD.IADD R0, R7, 0x1, R4 ;  /* 0x0000000107006824 */ /* 0x000fe400078e0204 */
[----:B------:R-:W-:Y:S02]  /*82b0*/  FMUL.FTZ R7, R44, c[0x0][0x320] ;  /* 0x0000c8002c077a20 */ /* 0x000fe40000410000 */
[----:B------:R-:W-:Y:S02]  /*82c0*/  @P6 IMAD R9, R0, 0x60, RZ ;  /* 0x0000006000096824 */ /* 0x000fe400078e02ff */
[----:B------:R1:W1:Y:S01]  /*82d0*/  MUFU.TANH R36, R7 ;  /* 0x0000000700247308 */ /* 0x0002620000002400 */
[----:B------:R-:W-:Y:S05]  /*82e0*/  @P6 IMAD.WIDE.U32 R4, R6, 0x60, R2 ;  /* 0x0000006006046825 */ /* 0x000fea00078e0002 */
[----:B------:R-:W-:Y:S02]  /*82f0*/  @P6 IADD3 R8, P4, R222, R4, RZ ;  /* 0x00000004de086210 */ /* 0x000fe40007f9e0ff */
[----:B------:R-:W-:Y:S02]  /*8300*/  @P6 IADD3 R0, R9, R5, RZ ;  /* 0x0000000509006210 */ /* 0x000fe40007ffe0ff */
[----:B------:R-:W-:Y:S02]  /*8310*/  @P6 LEA R16, P0, R8, c[0x0][0x1c8], 0x1 ;  /* 0x0000720008106a11 */ /* 0x000fe400078008ff */
[----:B------:R-:W-:Y:S04]  /*8320*/  @P6 IADD3.X R5, R0, R226, RZ, P4, !PT ;  /* 0x000000e200056210 */ /* 0x000fe800027fe4ff */
[----:B------:R-:W-:Y:S02]  /*8330*/  @P6 LEA.HI.X R17, R8, c[0x0][0x1cc], R5, 0x1, P0 ;  /* 0x0000730008116a11 */ /* 0x000fe400000f0c05 */
[-C--:B------:R-:W-:Y:S02]  /*8340*/  @P6 IADD3 R5, P0, R2, R4.reuse, RZ ;  /* 0x0000000402056210 */ /* 0x080fe40007f1e0ff */
[----:B------:R-:W-:Y:S01]  /*8350*/  @P6 IADD3 R8, P4, R222, 0x40, RZ ;  /* 0x00000040de086810 */ /* 0x000fe20007f9e0ff */
[----:B-1----:R-:W-:Y:S04]  /*8360*/  @P6 IMAD.WIDE.U32 R6, R6, 0x60, R12 ;  /* 0x0000006006066825 */ /* 0x002fe800078e000c */
[----:B------:R-:W-:Y:S01]  /*8370*/  @P6 IMAD.SHL.U32 R15, R6, 0x2, RZ ;  /* 0x00000002060f6824 */ /* 0x000fe200078e00ff */
[----:B------:R-:W-:Y:S01]  /*8380*/  @P6 IADD3 R2, R7, R9, RZ ;  /* 0x0000000907026210 */ /* 0x000fe20007ffe0ff */
[----:B------:R-:W-:Y:S01]  /*8390*/  FMUL.FTZ R9, R46, c[0x0][0x320] ;  /* 0x0000c8002e097a20 */ /* 0x000fe20000410000 */
[----:B------:R-:W-:Y:S01]  /*83a0*/  @P6 IADD3 R7, P5, R8, R4, RZ ;  /* 0x0000000408076210 */ /* 0x000fe20007fbe0ff */
[----:B------:R-:W3:Y:S01]  /*83b0*/  LDL R46, [R1+0x10] ;  /* 0x00001000012e7983 */ /* 0x000ee20000100800 */
[----:B------:R-:W-:Y:S01]  /*83c0*/  @P6 IADD3.X R4, RZ, R226, RZ, P4, !PT ;  /* 0x000000e2ff046210 */ /* 0x000fe200027fe4ff */
[----:B------:R1:W1:Y:S01]  /*83d0*/  MUFU.TANH R44, R9 ;  /* 0x00000009002c7308 */ /* 0x0002620000002400 */
[----:B------:R-:W-:Y:S02]  /*83e0*/  @P6 SHF.L.U64.HI R14, R6, 0x1, R2 ;  /* 0x00000001060e6819 */ /* 0x000fe40000010202 */
[C---:B------:R-:W-:Y:S02]  /*83f0*/  @P6 IADD3 R6, P4, R5.reuse, R8, RZ ;  /* 0x0000000805066210 */ /* 0x040fe40007f9e0ff */
[C---:B------:R-:W-:Y:S01]  /*8400*/  @P6 IADD3.X R2, R0.reuse, R3, RZ, P0, !PT ;  /* 0x0000000300026210 */ /* 0x040fe200007fe4ff */
[----:B------:R-:W-:Y:S01]  /*8410*/  @P6 IMAD.X R0, R0, 0x1, R4, P5 ;  /* 0x0000000100006824 */ /* 0x000fe200028e0604 */
[----:B------:R-:W-:Y:S01]  /*8420*/  @P6 IADD3 R3, P0, R5, R222, RZ ;  /* 0x000000de05036210 */ /* 0x000fe20007f1e0ff */
[----:B-----5:R-:W-:Y:S01]  /*8430*/  IMAD.IADD R5, R216, 0x1, R224 ;  /* 0x00000001d8057824 */ /* 0x020fe200078e02e0 */
[C---:B------:R-:W-:Y:S02]  /*8440*/  @P6 IADD3.X R4, R2.reuse, R4, RZ, P4, !PT ;  /* 0x0000000402046210 */ /* 0x040fe400027fe4ff */
[----:B------:R-:W-:Y:S02]  /*8450*/  @P6 IADD3.X R2, R2, R226, RZ, P0, !PT ;  /* 0x000000e202026210 */ /* 0x000fe400007fe4ff */
[----:B------:R-:W-:Y:S02]  /*8460*/  @P6 LEA R8, P0, R6, c[0x0][0x1c8], 0x1 ;  /* 0x0000720006086a11 */ /* 0x000fe400078008ff */
[----:B------:R-:W-:Y:S02]  /*8470*/  @P6 LEA R10, P4, R3, c[0x0][0x1c8], 0x1 ;  /* 0x00007200030a6a11 */ /* 0x000fe400078808ff */
[----:B------:R-:W-:Y:S02]  /*8480*/  @P6 LEA R12, P5, R7, c[0x0][0x1c8], 0x1 ;  /* 0x00007200070c6a11 */ /* 0x000fe400078a08ff */
[----:B------:R-:W-:Y:S02]  /*8490*/  @P6 LEA.HI.X R11, R3, c[0x0][0x1cc], R2, 0x1, P4 ;  /* 0x00007300030b6a11 */ /* 0x000fe400020f0c02 */
[----:B------:R-:W-:Y:S01]  /*84a0*/  @P6 LEA.HI.X R13, R7, c[0x0][0x1cc], R0, 0x1, P5 ;  /* 0x00007300070d6a11 */ /* 0x000fe200028f0c00 */
[----:B------:R-:W-:Y:S01]  /*84b0*/  FMUL.FTZ R0, R48, c[0x0][0x320] ;  /* 0x0000c80030007a20 */ /* 0x000fe20000410000 */
[----:B------:R-:W-:Y:S02]  /*84c0*/  @P6 IADD3 R2, P5, R15, 0x80, RZ ;  /* 0x000000800f026810 */ /* 0x000fe40007fbe0ff */
[----:B-1----:R-:W-:Y:S01]  /*84d0*/  @P6 LEA.HI.X R9, R6, c[0x0][0x1cc], R4, 0x1, P0 ;  /* 0x0000730006096a11 */ /* 0x002fe200000f0c04 */
[----:B------:R1:W1:Y:S01]  /*84e0*/  MUFU.TANH R34, R0 ;  /* 0x0000000000227308 */ /* 0x0002620000002400 */
[----:B------:R-:W-:Y:S01]  /*84f0*/  @P6 ISETP.GE.AND P0, PT, R228, c[0x0][0x1d4], PT ;  /* 0x00007500e4006a0c */ /* 0x000fe20003f06270 */
[----:B------:R-:W-:Y:S01]  /*8500*/  FMUL.FTZ R4, R49, c[0x0][0x320] ;  /* 0x0000c80031047a20 */ /* 0x000fe20000410000 */
[----:B------:R-:W-:Y:S04]  /*8510*/  @P6 IADD3 R6, P4, R15, c[0x0][0x1c8], RZ ;  /* 0x000072000f066a10 */ /* 0x000fe80007f9e0ff */
[----:B------:R-:W-:Y:S02]  /*8520*/  @P6 IADD3.X R7, R14, c[0x0][0x1cc], RZ, P4, !PT ;  /* 0x000073000e076a10 */ /* 0x000fe400027fe4ff */
[----:B------:R-:W-:Y:S01]  /*8530*/  @P6 IADD3 R2, P4, R2, c[0x0][0x1c8], RZ ;  /* 0x0000720002026a10 */ /* 0x000fe20007f9e0ff */
[----:B------:R-:W2:Y:S03]  /*8540*/  MUFU.TANH R33, R4 ;  /* 0x0000000400217308 */ /* 0x000ea60000002400 */
[----:B------:R-:W-:Y:S01]  /*8550*/  @P6 IADD3.X R3, RZ, c[0x0][0x1cc], R14, P4, P5 ;  /* 0x00007300ff036a10 */ /* 0x000fe200027ea40e */
[----:B------:R-:W-:Y:S01]  /*8560*/  @!PT LDS RZ, [RZ] ;  /* 0x00000000fffff984 */ /* 0x000fe20000000800 */
[----:B------:R-:W-:Y:S01]  /*8570*/  @!PT LDS RZ, [RZ] ;  /* 0x00000000fffff984 */ /* 0x000fe20000000800 */
[----:B------:R-:W-:Y:S01]  /*8580*/  @!PT LDS RZ, [RZ] ;  /* 0x00000000fffff984 */ /* 0x000fe20000000800 */
[----:B------:R5:W-:Y:S08]  /*8590*/  @P6 LDGSTS.E.BYPASS.LTC128B.128 [R218+0x8100], [R6.64], !P0 ;  /* 0x0810000006da6fae */ /* 0x000bf0000c101d48 */
[----:B------:R2:W-:Y:S01]  /*85a0*/  @P6 LDGSTS.E.BYPASS.LTC128B.128 [R218+0xb100], [R2.64], !P3 ;  /* 0x0b10000002da6fae */ /* 0x0005e2000d901d48 */
[----:B-1----:R-:W-:Y:S05]  /*85b0*/  @P2 IMAD.HI.U32 R0, R5, c[0x0][0x2c8], RZ ;  /* 0x0000b20005002a27 */ /* 0x002fea00078e00ff */
[----:B------:R-:W-:Y:S02]  /*85c0*/  @P2 SHF.R.U32.HI R5, RZ, c[0x0][0x2cc], R0 ;  /* 0x0000b300ff052a19 */ /* 0x000fe40000011600 */
[----:B------:R1:W-:Y:S01]  /*85d0*/  @P6 LDGSTS.E.BYPASS.LTC128B.128 [R218+0x9100], [R16.64], !P0 ;  /* 0x0910000010da6fae */ /* 0x0003e2000c101d48 */
[----:B------:R-:W-:Y:S04]  /*85e0*/  FMUL.FTZ R0, R50, c[0x0][0x320] ;  /* 0x0000c80032007a20 */ /* 0x000fe80000410000 */
[----:B------:R1:W1:Y:S03]  /*85f0*/  MUFU.TANH R38, R0 ;  /* 0x0000000000267308 */ /* 0x0002660000002400 */
[----:B------:R3:W-:Y:S08]  /*8600*/  @P6 LDGSTS.E.BYPASS.LTC128B.128 [R218+0xc100], [R12.64], !P3 ;  /* 0x0c1000000cda6fae */ /* 0x0007f0000d901d48 */
[----:B------:R3:W-:Y:S01]  /*8610*/  @P6 LDGSTS.E.BYPASS.LTC128B.128 [R218+0xa100], [R10.64], !P0 ;  /* 0x0a1000000ada6fae */ /* 0x0007e2000c101d48 */
[----:B--2---:R-:W-:Y:S04]  /*8620*/  FMUL.FTZ R2, R51, c[0x0][0x320] ;  /* 0x0000c80033027a20 */ /* 0x004fe80000410000 */
[----:B------:R2:W2:Y:S03]  /*8630*/  MUFU.TANH R37, R2 ;  /* 0x0000000200257308 */ /* 0x0004a60000002400 */
[----:B------:R3:W-:Y:S01]  /*8640*/  @P6 LDGSTS.E.BYPASS.LTC128B.128 [R218+0xd100], [R8.64], !P3 ;  /* 0x0d10000008da6fae */ /* 0x0007e2000d901d48 */
[----:B-1----:R-:W-:Y:S07]  /*8650*/  IMAD R0, R217, -0x60, RZ ;  /* 0xffffffa0d9007824 */ /* 0x002fee00078e02ff */
[----:B------:R-:W1:Y:S08]  /*8660*/  SHFL.IDX PT, R4, R5, RZ, 0x1c1f ;  /* 0x001c1fff05047589 */ /* 0x000e7000000e0000 */
[----:B------:R-:W0:Y:S01]  /*8670*/  LDGDEPBAR ;  /* 0x00000000000079af */ /* 0x000e220000000000 */
[----:B--2---:R-:W-:Y:S04]  /*8680*/  IADD3 R2, -R45, 0x1, R0 ;  /* 0x000000012d027810 */ /* 0x004fe80007ffe100 */
[----:B---3--:R-:W-:Y:S04]  /*8690*/  IADD3 R2, -R46, R2, R47 ;  /* 0x000000022e027210 */ /* 0x008fe80007ffe12f */
[C---:B-----5:R-:W-:Y:S02]  /*86a0*/  IADD3 R7, R2.reuse, c[0x0][0x328], RZ ;  /* 0x0000ca0002077a10 */ /* 0x060fe40007ffe0ff */
[----:B------:R-:W-:Y:S02]  /*86b0*/  IADD3 R6, R2, UR4, RZ ;  /* 0x0000000402067c10 */ /* 0x000fe4000fffe0ff */
[----:B-1----:R-:W-:Y:S02]  /*86c0*/  IADD3 R3, R7, R4, RZ ;  /* 0x0000000407037210 */ /* 0x002fe40007ffe0ff */
[----:B------:R-:W-:Y:S01]  /*86d0*/  IADD3 R2, R4, R6, RZ ;  /* 0x0000000604027210 */ /* 0x000fe20007ffe0ff */
[----:B------:R-:W-:-:S05]  /*86e0*/  @!P1 BRA `(.L_x_562) ;  /* 0x0000018000009947 */ /* 0x000fca0003800000 */
[----:B----4-:R-:W-:Y:S01]  /*86f0*/  IADD3 R4, -R46, R47, R4 ;  /* 0x0000002f2e047210 */ /* 0x010fe20007ffe104 */
[----:B------:R-:W-:Y:S03]  /*8700*/  BSSY B0, `(.L_x_563) ;  /* 0x0000011000007945 */ /* 0x000fe60003800000 */
        /* <DEDUP_REMOVED lines=11> */
.L_x_564:
[----:B------:R-:W-:Y:S04]  /*87c0*/  MOV R8, c[0x0][0x32c] ;  /* 0x0000cb0000087a02 */ /* 0x000fe80000000f00 */
[----:B------:R-:W-:Y:S11]  /*87d0*/  ISETP.NE.AND P0, PT, R8, 0x1, PT ;  /* 0x000000010800780c */ /* 0x000ff60003f05270 */
[----:B------:R-:W-:Y:S02]  /*87e0*/  @!UPT UIADD3 URZ, URZ, URZ, URZ ;  /* 0x0000003f3f3ff290 */ /* 0x000fe4000fffe03f */
[----:B------:R-:W-:Y:S05]  /*87f0*/  @P0 IMAD.HI.U32 R8, R4, c[0x0][0x330], RZ ;  /* 0x0000cc0004080a27 */ /* 0x000fea00078e00ff */
[----:B------:R-:W-:Y:S02]  /*8800*/  @P0 SHF.R.U32.HI R4, RZ, c[0x0][0x334], R8 ;  /* 0x0000cd00ff040a19 */ /* 0x000fe40000011608 */
.L_x_565:
[----:B------:R-:W-:Y:S05]  /*8810*/  BSYNC B0 ;  /* 0x0000000000007941 */ /* 0x000fea0003800000 */
.L_x_563:
[----:B------:R-:W-:Y:S04]  /*8820*/  IMAD.IADD R8, R0, 0x1, -R45 ;  /* 0x0000000100087824 */ /* 0x000fe800078e0a2d */
[----:B------:R-:W-:Y:S05]  /*8830*/  IMAD R4, R4, c[0x0][0x32c], R8 ;  /* 0x0000cb0004047a24 */ /* 0x000fea00078e0208 */
[----:B------:R-:W-:Y:S02]  /*8840*/  IADD3 R8, R4, c[0x0][0x32c], RZ ;  /* 0x0000cb0004087a10 */ /* 0x000fe40007ffe0ff */
[----:B------:R-:W-:Y:S02]  /*8850*/  IMNMX R2, R2, R4, !PT ;  /* 0x0000000402027217 */ /* 0x000fe40007800200 */
[----:B------:R-:W-:Y:S02]  /*8860*/  IMNMX R3, R3, R8, PT ;  /* 0x0000000803037217 */ /* 0x000fe40003800200 */
.L_x_562:
[C---:B----4-:R-:W-:Y:S01]  /*8870*/  ISETP.GE.AND P0, PT, R0.reuse, 0x2, PT ;  /* 0x000000020000780c */ /* 0x050fe20003f06270 */
[----:B------:R-:W1:Y:S01]  /*8880*/  SHFL.IDX PT, R4, R5, 0x1, 0x1c1f ;  /* 0x003c1f0005047f89 */ /* 0x000e6200000e0000 */
[----:B------:R-:W-:Y:S02]  /*8890*/  ISETP.GE.AND P4, PT, R0, 0x1, PT ;  /* 0x000000010000780c */ /* 0x000fe40003f86270 */
[----:B------:R-:W-:Y:S02]  /*88a0*/  P2R R13, PR, RZ, 0x1 ;  /* 0x00000001ff0d7803 */ /* 0x000fe40000000000 */
[C---:B------:R-:W-:Y:S02]  /*88b0*/  ISETP.GT.AND P0, PT, R2.reuse, 0x1, !P0 ;  /* 0x000000010200780c */ /* 0x040fe40004704270 */
[----:B------:R-:W-:Y:S02]  /*88c0*/  P2R R11, PR, RZ, 0x10 ;  /* 0x00000010ff0b7803 */ /* 0x000fe40000000000 */
[----:B------:R-:W-:Y:S02]  /*88d0*/  ISETP.GT.AND P4, PT, R2, RZ, !P4 ;  /* 0x000000ff0200720c */ /* 0x000fe40006784270 */
[C---:B------:R-:W-:Y:S02]  /*88e0*/  ISETP.LT.OR P0, PT, R3.reuse, 0x2, P0 ;  /* 0x000000020300780c */ /* 0x040fe40000701670 */
[----:B------:R-:W-:Y:S02]  /*88f0*/  ISETP.GE.AND P5, PT, R0, 0x9, PT ;  /* 0x000000090000780c */ /* 0x000fe40003fa6270 */
        /* <DEDUP_REMOVED lines=93> */
[----:B------:R-:W-:Y:S02]  /*8ed0*/  ISETP.GE.AND P6, PT, R0, 0x52, PT ;  /* 0x000000520000780c */ /* 0x000fe40003fc6270 */
[C---:B------:R-:W-:Y:S02]  /*8ee0*/  ISETP.LT.OR P0, PT, R3.reuse, 0x51, P0 ;  /* 0x000000510300780c */ /* 0x040fe40000701670 */
[----:B------:R-:W-:Y:S02]  /*8ef0*/  P2R R14, PR, RZ, 0x20 ;  /* 0x00000020ff0e7803 */ /* 0x000fe40000000000 */
[----:B------:R-:W-:Y:S02]  /*8f00*/  FSEL R189, R36, -INF , !P0 ;  /* 0xff80000024bd7808 */ /* 0x000fe40004000000 */
[----:B------:R-:W-:Y:S02]  /*8f10*/  ISETP.GT.AND P0, PT, R2, 0x51, !P6 ;  /* 0x000000510200780c */ /* 0x000fe40007704270 */
[----:B------:R-:W-:Y:S02]  /*8f20*/  ISETP.GE.AND P5, PT, R0, 0x59, PT ;  /* 0x000000590000780c */ /* 0x000fe40003fa6270 */
[----:B------:R-:W-:Y:S02]  /*8f30*/  ISETP.LT.OR P0, PT, R3, 0x52, P0 ;  /* 0x000000520300780c */ /* 0x000fe40000701670 */
[----:B------:R-:W-:Y:S02]  /*8f40*/  P2R R16, PR, RZ, 0x10 ;  /* 0x00000010ff107803 */ /* 0x000fe40000000000 */
[----:B------:R-:W-:Y:S02]  /*8f50*/  FSEL R190, R35, -INF , !P0 ;  /* 0xff80000023be7808 */ /* 0x000fe40004000000 */
[----:B------:R-:W-:Y:S02]  /*8f60*/  ISETP.GT.AND P0, PT, R2, 0x58, !P5 ;  /* 0x000000580200780c */ /* 0x000fe40006f04270 */
[----:B------:R-:W-:Y:S02]  /*8f70*/  ISETP.GE.AND P4, PT, R0, 0x5a, PT ;  /* 0x0000005a0000780c */ /* 0x000fe40003f86270 */
[C---:B------:R-:W-:Y:S04]  /*8f80*/  ISETP.LT.OR P0, PT, R3.reuse, 0x59, P0 ;  /* 0x000000590300780c */ /* 0x040fe80000701670 */
[----:B------:R-:W-:Y:S02]  /*8f90*/  FSEL R191, R34, -INF , !P0 ;  /* 0xff80000022bf7808 */ /* 0x000fe40004000000 */
[----:B------:R-:W-:Y:S01]  /*8fa0*/  ISETP.GT.AND P0, PT, R2, 0x59, !P4 ;  /* 0x000000590200780c */ /* 0x000fe20006704270 */
[--C-:B-1----:R-:W-:Y:S03]  /*8fb0*/  IMAD.IADD R2, R6, 0x1, R4.reuse ;  /* 0x0000000106027824 */ /* 0x102fe600078e0204 */
[----:B------:R-:W-:Y:S01]  /*8fc0*/  ISETP.LT.OR P0, PT, R3, 0x5a, P0 ;  /* 0x0000005a0300780c */ /* 0x000fe20000701670 */
[----:B------:R-:W-:Y:S03]  /*8fd0*/  IMAD.IADD R3, R7, 0x1, R4 ;  /* 0x0000000107037824 */ /* 0x000fe600078e0204 */
[----:B------:R-:W-:Y:S01]  /*8fe0*/  FSEL R216, R33, -INF , !P0 ;  /* 0xff80000021d87808 */ /* 0x000fe20004000000 */
[----:B------:R-:W-:-:S05]  /*8ff0*/  @!P1 BRA `(.L_x_566) ;  /* 0x0000018000009947 */ /* 0x000fca0003800000 */
[----:B------:R-:W-:Y:S01]  /*9000*/  IADD3 R4, -R46, R47, R4 ;  /* 0x0000002f2e047210 */ /* 0x000fe20007ffe104 */
        /* <DEDUP_REMOVED lines=12> */
.L_x_568:
[----:B------:R-:W-:Y:S04]  /*90d0*/  MOV R5, c[0x0][0x32c] ;  /* 0x0000cb0000057a02 */ /* 0x000fe80000000f00 */
[----:B------:R-:W-:Y:S11]  /*90e0*/  ISETP.NE.AND P0, PT, R5, 0x1, PT ;  /* 0x000000010500780c */ /* 0x000ff60003f05270 */
[----:B------:R-:W-:Y:S02]  /*90f0*/  @!UPT UIADD3 URZ, URZ, URZ, URZ ;  /* 0x0000003f3f3ff290 */ /* 0x000fe4000fffe03f */
[----:B------:R-:W-:Y:S05]  /*9100*/  @P0 IMAD.HI.U32 R5, R4, c[0x0][0x330], RZ ;  /* 0x0000cc0004050a27 */ /* 0x000fea00078e00ff */
[----:B------:R-:W-:Y:S02]  /*9110*/  @P0 SHF.R.U32.HI R4, RZ, c[0x0][0x334], R5 ;  /* 0x0000cd00ff040a19 */ /* 0x000fe40000011605 */
.L_x_569:
[----:B------:R-:W-:Y:S05]  /*9120*/  BSYNC B0 ;  /* 0x0000000000007941 */ /* 0x000fea0003800000 */
.L_x_567:
[----:B------:R-:W-:Y:S04]  /*9130*/  IMAD.IADD R0, R0, 0x1, -R45 ;  /* 0x0000000100007824 */ /* 0x000fe800078e0a2d */
[----:B------:R-:W-:Y:S05]  /*9140*/  IMAD R0, R4, c[0x0][0x32c], R0 ;  /* 0x0000cb0004007a24 */ /* 0x000fea00078e0200 */
[----:B------:R-:W-:Y:S02]  /*9150*/  IADD3 R4, R0, c[0x0][0x32c], RZ ;  /* 0x0000cb0000047a10 */ /* 0x000fe40007ffe0ff */
[----:B------:R-:W-:Y:S02]  /*9160*/  IMNMX R2, R2, R0, !PT ;  /* 0x0000000002027217 */ /* 0x000fe40007800200 */
[----:B------:R-:W-:Y:S02]  /*9170*/  IMNMX R3, R3, R4, PT ;  /* 0x0000000403037217 */ /* 0x000fe40003800200 */
.L_x_566:
[----:B------:R-:W-:Y:S01]  /*9180*/  ISETP.NE.AND P0, PT, R11, RZ, PT ;  /* 0x000000ff0b00720c */ /* 0x000fe20003f05270 */
[----:B------:R-:W2:Y:S01]  /*9190*/  LDL.LU R250, [R1+0x8] ;  /* 0x0000080001fa7983 */ /* 0x000ea20000300800 */
[----:B------:R-:W-:Y:S02]  /*91a0*/  FMNMX.FTZ R0, R8, R69, !PT ;  /* 0x0000004508007209 */ /* 0x000fe40007810000 */
[----:B------:R-:W-:Y:S01]  /*91b0*/  ISETP.GT.AND P0, PT, R2, RZ, !P0 ;  /* 0x000000ff0200720c */ /* 0x000fe20004704270 */
[----:B------:R-:W3:Y:S01]  /*91c0*/  LDL.LU R249, [R1+0xc] ;  /* 0x00000c0001f97983 */ /* 0x000ee20000300800 */
        /* <DEDUP_REMOVED lines=54> */
[----:B------:R-:W-:Y:S01]  /*9530*/  FMNMX.FTZ R0, R182, R0, !PT ;  /* 0x00000000b6007209 */ /* 0x000fe20007810000 */
[----:B------:R-:W-:Y:S01]  /*9540*/  LDSM.16.MT88.4 R28, [R195] ;  /* 0x00000000c31c783b */ /* 0x000fe20000004200 */
        /* <DEDUP_REMOVED lines=23> */
[C---:B------:R-:W-:Y:S02]  /*96c0*/  ISETP.LT.OR P0, PT, R3.reuse, 0x2a, P0 ;  /* 0x0000002a0300780c */ /* 0x040fe40000701670 */
[----:B------:R-:W-:Y:S01]  /*96d0*/  ISETP.GT.AND P6, PT, R2, 0x51, !P6 ;  /* 0x000000510200780c */ /* 0x000fe200077c4270 */
[----:B------:R-:W1:Y:S01]  /*96e0*/  SHFL.BFLY PT, R13, R0, 0x2, 0x1f ;  /* 0x0c401f00000d7f89 */ /* 0x000e6200000e0000 */
[----:B------:R-:W-:Y:S02]  /*96f0*/  FSEL R144, R144, -INF , !P0 ;  /* 0xff80000090907808 */ /* 0x000fe40004000000 */
[----:B------:R-:W-:Y:S02]  /*9700*/  ISETP.NE.AND P0, PT, R24, RZ, PT ;  /* 0x000000ff1800720c */ /* 0x000fe40003f05270 */
[----:B------:R-:W-:Y:S02]  /*9710*/  FMNMX.FTZ R11, R144, R11, !PT ;  /* 0x0000000b900b7209 */ /* 0x000fe40007810000 */
[C---:B------:R-:W-:Y:S02]  /*9720*/  ISETP.GT.AND P0, PT, R2.reuse, 0x30, !P0 ;  /* 0x000000300200780c */ /* 0x040fe40004704270 */
[C---:B------:R-:W-:Y:S02]  /*9730*/  ISETP.GT.AND P5, PT, R2.reuse, 0x58, !P5 ;  /* 0x000000580200780c */ /* 0x040fe40006fa4270 */
[----:B------:R-:W-:Y:S02]  /*9740*/  ISETP.LT.OR P0, PT, R3, 0x31, P0 ;  /* 0x000000310300780c */ /* 0x000fe40000701670 */
[C---:B------:R-:W-:Y:S02]  /*9750*/  ISETP.GT.AND P4, PT, R2.reuse, 0x59, !P4 ;  /* 0x000000590200780c */ /* 0x040fe40006784270 */
[----:B------:R-:W-:Y:S02]  /*9760*/  FSEL R139, R139, -INF , !P0 ;  /* 0xff8000008b8b7808 */ /* 0x000fe40004000000 */
[----:B------:R-:W-:Y:S02]  /*9770*/  ISETP.NE.AND P0, PT, R23, RZ, PT ;  /* 0x000000ff1700720c */ /* 0x000fe40003f05270 */
[----:B------:R-:W-:Y:S02]  /*9780*/  FMNMX.FTZ R11, R139, R11, !PT ;  /* 0x0000000b8b0b7209 */ /* 0x000fe40007810000 */
[----:B------:R-:W-:Y:S02]  /*9790*/  ISETP.GT.AND P0, PT, R2, 0x31, !P0 ;  /* 0x000000310200780c */ /* 0x000fe40004704270 */
[C---:B------:R-:W-:Y:S02]  /*97a0*/  ISETP.LT.OR P6, PT, R3.reuse, 0x52, P6 ;  /* 0x000000520300780c */ /* 0x040fe400037c1670 */
[C---:B------:R-:W-:Y:S02]  /*97b0*/  ISETP.LT.OR P0, PT, R3.reuse, 0x32, P0 ;  /* 0x000000320300780c */ /* 0x040fe40000701670 */
[----:B------:R-:W-:Y:S02]  /*97c0*/  ISETP.LT.OR P5, PT, R3, 0x59, P5 ;  /* 0x000000590300780c */ /* 0x000fe40002fa1670 */
[----:B------:R-:W-:Y:S02]  /*97d0*/  FSEL R137, R137, -INF , !P0 ;  /* 0xff80000089897808 */ /* 0x000fe40004000000 */
[----:B------:R-:W-:Y:S02]  /*97e0*/  ISETP.NE.AND P0, PT, R22, RZ, PT ;  /* 0x000000ff1600720c */ /* 0x000fe40003f05270 */
[----:B------:R-:W-:Y:S02]  /*97f0*/  FMNMX.FTZ R11, R137, R11, !PT ;  /* 0x0000000b890b7209 */ /* 0x000fe40007810000 */
[C---:B------:R-:W-:Y:S02]  /*9800*/  ISETP.GT.AND P0, PT, R2.reuse, 0x38, !P0 ;  /* 0x000000380200780c */ /* 0x040fe40004704270 */
[C---:B------:R-:W-:Y:S02]  /*9810*/  ISETP.LT.OR P4, PT, R3.reuse, 0x5a, P4 ;  /* 0x0000005a0300780c */ /* 0x040fe40002781670 */
[----:B------:R-:W-:Y:S02]  /*9820*/  ISETP.LT.OR P0, PT, R3, 0x39, P0 ;  /* 0x000000390300780c */ /* 0x000fe40000701670 */
[----:B------:R-:W-:Y:S02]  /*9830*/  FSEL R162, R43, -INF , !P6 ;  /* 0xff8000002ba27808 */ /* 0x000fe40007000000 */
[----:B------:R-:W-:Y:S02]  /*9840*/  FSEL R147, R123, -INF , !P0 ;  /* 0xff8000007b937808 */ /* 0x000fe40004000000 */
[----:B------:R-:W-:Y:S02]  /*9850*/  ISETP.NE.AND P0, PT, R21, RZ, PT ;  /* 0x000000ff1500720c */ /* 0x000fe40003f05270 */
[----:B------:R-:W-:Y:S02]  /*9860*/  FMNMX.FTZ R11, R147, R11, !PT ;  /* 0x0000000b930b7209 */ /* 0x000fe40007810000 */
[----:B------:R-:W-:Y:S02]  /*9870*/  ISETP.GT.AND P0, PT, R2, 0x39, !P0 ;  /* 0x000000390200780c */ /* 0x000fe40004704270 */
[----:B------:R-:W-:Y:S02]  /*9880*/  FSEL R163, R38, -INF , !P5 ;  /* 0xff80000026a37808 */ /* 0x000fe40006800000 */
[C---:B------:R-:W-:Y:S04]  /*9890*/  ISETP.LT.OR P0, PT, R3.reuse, 0x3a, P0 ;  /* 0x0000003a0300780c */ /* 0x040fe80000701670 */
[----:B------:R-:W-:Y:S02]  /*98a0*/  FSEL R148, R122, -INF , !P0 ;  /* 0xff8000007a947808 */ /* 0x000fe40004000000 */
[----:B------:R-:W-:Y:S02]  /*98b0*/  ISETP.NE.AND P0, PT, R20, RZ, PT ;  /* 0x000000ff1400720c */ /* 0x000fe40003f05270 */
[----:B------:R-:W-:Y:S01]  /*98c0*/  FMNMX.FTZ R11, R148, R11, !PT ;  /* 0x0000000b940b7209 */ /* 0x000fe20007810000 */
[----:B------:R-:W-:Y:S01]  /*98d0*/  LDSM.16.MT88.4 R20, [R196] ;  /* 0x00000000c414783b */ /* 0x000fe20000004200 */
[C---:B------:R-:W-:Y:S04]  /*98e0*/  ISETP.GT.AND P0, PT, R2.reuse, 0x40, !P0 ;  /* 0x000000400200780c */ /* 0x040fe80004704270 */
[----:B------:R-:W-:Y:S04]  /*98f0*/  ISETP.LT.OR P0, PT, R3, 0x41, P0 ;  /* 0x000000410300780c */ /* 0x000fe80000701670 */
[----:B------:R-:W-:Y:S02]  /*9900*/  FSEL R149, R121, -INF , !P0 ;  /* 0xff80000079957808 */ /* 0x000fe40004000000 */
[----:B------:R-:W-:Y:S02]  /*9910*/  ISETP.NE.AND P0, PT, R19, RZ, PT ;  /* 0x000000ff1300720c */ /* 0x000fe40003f05270 */
[----:B------:R-:W-:Y:S02]  /*9920*/  FMNMX.FTZ R11, R149, R11, !PT ;  /* 0x0000000b950b7209 */ /* 0x000fe40007810000 */
[----:B------:R-:W-:Y:S04]  /*9930*/  ISETP.GT.AND P0, PT, R2, 0x41, !P0 ;  /* 0x000000410200780c */ /* 0x000fe80004704270 */
[C---:B------:R-:W-:Y:S04]  /*9940*/  ISETP.LT.OR P0, PT, R3.reuse, 0x42, P0 ;  /* 0x000000420300780c */ /* 0x040fe80000701670 */
[----:B------:R-:W-:Y:S02]  /*9950*/  FSEL R150, R120, -INF , !P0 ;  /* 0xff80000078967808 */ /* 0x000fe40004000000 */
[----:B------:R-:W-:Y:S02]  /*9960*/  ISETP.NE.AND P0, PT, R18, RZ, PT ;  /* 0x000000ff1200720c */ /* 0x000fe40003f05270 */
[----:B------:R-:W-:Y:S02]  /*9970*/  FMNMX.FTZ R11, R150, R11, !PT ;  /* 0x0000000b960b7209 */ /* 0x000fe40007810000 */
[C---:B------:R-:W-:Y:S04]  /*9980*/  ISETP.GT.AND P0, PT, R2.reuse, 0x48, !P0 ;  /* 0x000000480200780c */ /* 0x040fe80004704270 */
[----:B------:R-:W-:Y:S04]  /*9990*/  ISETP.LT.OR P0, PT, R3, 0x49, P0 ;  /* 0x000000490300780c */ /* 0x000fe80000701670 */
[----:B------:R-:W-:Y:S02]  /*99a0*/  FSEL R157, R71, -INF , !P0 ;  /* 0xff800000479d7808 */ /* 0x000fe40004000000 */
[----:B------:R-:W-:Y:S02]  /*99b0*/  ISETP.NE.AND P0, PT, R17, RZ, PT ;  /* 0x000000ff1100720c */ /* 0x000fe40003f05270 */
[----:B------:R-:W-:Y:S02]  /*99c0*/  FMNMX.FTZ R11, R157, R11, !PT ;  /* 0x0000000b9d0b7209 */ /* 0x000fe40007810000 */
[----:B------:R-:W-:Y:S02]  /*99d0*/  ISETP.GT.AND P0, PT, R2, 0x49, !P0 ;  /* 0x000000490200780c */ /* 0x000fe40004704270 */
[----:B------:R-:W-:Y:S02]  /*99e0*/  FSEL R71, R37, -INF , !P4 ;  /* 0xff80000025477808 */ /* 0x000fe40006000000 */
[C---:B------:R-:W-:Y:S01]  /*99f0*/  ISETP.LT.OR P0, PT, R3.reuse, 0x4a, P0 ;  /* 0x0000004a0300780c */ /* 0x040fe20000701670 */
[----:B------:R-:W-:Y:S03]  /*9a00*/  LDSM.16.MT88.4 R36, [R211] ;  /* 0x00000000d324783b */ /* 0x000fe60000004200 */
[----:B------:R-:W-:Y:S02]  /*9a10*/  FSEL R158, R42, -INF , !P0 ;  /* 0xff8000002a9e7808 */ /* 0x000fe40004000000 */
[----:B------:R-:W-:Y:S02]  /*9a20*/  ISETP.NE.AND P0, PT, R16, RZ, PT ;  /* 0x000000ff1000720c */ /* 0x000fe40003f05270 */
[----:B------:R-:W-:Y:S02]  /*9a30*/  FMNMX.FTZ R11, R158, R11, !PT ;  /* 0x0000000b9e0b7209 */ /* 0x000fe40007810000 */
[----:B------:R-:W-:Y:S04]  /*9a40*/  ISETP.GT.AND P0, PT, R2, 0x50, !P0 ;  /* 0x000000500200780c */ /* 0x000fe80004704270 */
[----:B------:R-:W-:Y:S04]  /*9a50*/  ISETP.LT.OR P0, PT, R3, 0x51, P0 ;  /* 0x000000510300780c */ /* 0x000fe80000701670 */
[----:B------:R-:W-:Y:S02]  /*9a60*/  FSEL R161, R44, -INF , !P0 ;  /* 0xff8000002ca17808 */ /* 0x000fe40004000000 */
[----:B------:R-:W-:Y:S02]  /*9a70*/  LDSM.16.MT88.4 R44, [R192+0x3000] ;  /* 0x00300000c02c783b */ /* 0x000fe40000004200 */
[----:B------:R-:W-:Y:S02]  /*9a80*/  FMNMX.FTZ R2, R161, R11, !PT ;  /* 0x0000000ba1027209 */ /* 0x000fe40007810000 */
[----:B-1----:R-:W-:Y:S02]  /*9a90*/  FMNMX.FTZ R3, R0, R13, !PT ;  /* 0x0000000d00037209 */ /* 0x002fe40007810000 */
[----:B------:R-:W-:Y:S03]  /*9aa0*/  FMNMX.FTZ R0, R162, R2, !PT ;  /* 0x00000002a2007209 */ /* 0x000fe60007810000 */
[----:B------:R-:W1:Y:S01]  /*9ab0*/  SHFL.BFLY PT, R11, R3, 0x1, 0x1f ;  /* 0x0c201f00030b7f89 */ /* 0x000e6200000e0000 */
[----:B------:R-:W-:Y:S04]  /*9ac0*/  FMNMX.FTZ R0, R163, R0, !PT ;  /* 0x00000000a3007209 */ /* 0x000fe80007810000 */
[----:B------:R-:W-:Y:S05]  /*9ad0*/  FMNMX.FTZ R0, R71, R0, !PT ;  /* 0x0000000047007209 */ /* 0x000fea0007810000 */
[----:B------:R-:W4:Y:S01]  /*9ae0*/  SHFL.BFLY PT, R2, R0, 0x2, 0x1f ;  /* 0x0c401f0000027f89 */ /* 0x000f2200000e0000 */
[----:B-1----:R-:W-:Y:S04]  /*9af0*/  FMNMX.FTZ R68, R3, R11, !PT ;  /* 0x0000000b03447209 */ /* 0x002fe80007810000 */
[C---:B------:R-:W-:Y:S01]  /*9b00*/  FSETP.NEU.FTZ.AND P0, PT, R68.reuse, -INF , PT ;  /* 0xff8000004400780b */ /* 0x040fe20003f1d000 */
[----:B------:R-:W-:Y:S05]  /*9b10*/  FMUL.FTZ R3, R68, c[0x0][0x2d0] ;  /* 0x0000b40044037a20 */ /* 0x000fea0000410000 */
[----:B------:R-:W-:Y:S02]  /*9b20*/  FSEL R132, R3, RZ, P0 ;  /* 0x000000ff03847208 */ /* 0x000fe40000000000 */
[----:B----4-:R-:W-:Y:S03]  /*9b30*/  FMNMX.FTZ R2, R0, R2, !PT ;  /* 0x0000000200027209 */ /* 0x010fe60007810000 */
[--C-:B------:R-:W-:Y:S02]  /*9b40*/  FFMA.FTZ R0, R8, c[0x0][0x2d0], -R132.reuse ;  /* 0x0000b40008007a23 */ /* 0x100fe40000010884 */
[----:B------:R-:W1:Y:S01]  /*9b50*/  SHFL.BFLY PT, R3, R2, 0x1, 0x1f ;  /* 0x0c201f0002037f89 */ /* 0x000e6200000e0000 */
[--C-:B------:R-:W-:Y:S01]  /*9b60*/  FFMA.FTZ R8, R12, c[0x0][0x2d0], -R132.reuse ;  /* 0x0000b4000c087a23 */ /* 0x100fe20000010884 */
[----:B------:R4:W-:Y:S06]  /*9b70*/  MUFU.EX2 R244, R0 ;  /* 0x0000000000f47308 */ /* 0x0009ec0000000800 */
[----:B------:R-:W5:Y:S04]  /*9b80*/  LDSM.16.MT88.4 R12, [R192] ;  /* 0x00000000c00c783b */ /* 0x000f680000004200 */
[----:B------:R2:W-:Y:S01]  /*9b90*/  MUFU.EX2 R245, R8 ;  /* 0x0000000800f57308 */ /* 0x0005e20000000800 */
[----:B-1----:R-:W-:Y:S01]  /*9ba0*/  FMNMX.FTZ R3, R2, R3, !PT ;  /* 0x0000000302037209 */ /* 0x002fe20007810000 */
[--C-:B----4-:R-:W-:Y:S08]  /*9bb0*/  FFMA.FTZ R0, R10, c[0x0][0x2d0], -R132.reuse ;  /* 0x0000b4000a007a23 */ /* 0x110ff00000010884 */
[----:B------:R1:W4:Y:S01]  /*9bc0*/  MUFU.EX2 R247, R0 ;  /* 0x0000000000f77308 */ /* 0x0003220000000800 */
[----:B--2---:R-:W-:Y:S02]  /*9bd0*/  FMUL.FTZ R8, R3, c[0x0][0x2d0] ;  /* 0x0000b40003087a20 */ /* 0x004fe40000410000 */
[----:B-1----:R-:W-:Y:S01]  /*9be0*/  FFMA.FTZ R0, R9, c[0x0][0x2d0], -R132 ;  /* 0x0000b40009007a23 */ /* 0x002fe20000010884 */
[----:B----4-:R-:W-:Y:S06]  /*9bf0*/  F2FP.PACK_AB R120, R247, R244 ;  /* 0x000000f4f778723e */ /* 0x010fec00000000ff */
[----:B------:R1:W2:Y:S02]  /*9c00*/  MUFU.EX2 R246, R0 ;  /* 0x0000000000f67308 */ /* 0x0002a40000000800 */
[----:B-1----:R-:W-:Y:S02]  /*9c10*/  FSEL R0, R68, RZ, P0 ;  /* 0x000000ff44007208 */ /* 0x002fe40000000000 */
[----:B------:R-:W-:Y:S02]  /*9c20*/  FSETP.NEU.FTZ.AND P0, PT, R3, -INF , PT ;  /* 0xff8000000300780b */ /* 0x000fe40003f1d000 */
[----:B--2---:R-:W-:Y:S01]  /*9c30*/  F2FP.PACK_AB R122, R245, R246 ;  /* 0x000000f6f57a723e */ /* 0x004fe200000000ff */
[----:B------:R-:W-:Y:S01]  /*9c40*/  FADD.FTZ R0, -R0, R69 ;  /* 0x0000004500007221 */ /* 0x000fe20000010100 */
[----:B------:R-:W-:Y:S03]  /*9c50*/  FSEL R69, R8, RZ, P0 ;  /* 0x000000ff08457208 */ /* 0x000fe60000000000 */
[----:B------:R-:W-:Y:S02]  /*9c60*/  FMUL.FTZ R0, R0, c[0x0][0x2d0] ;  /* 0x0000b40000007a20 */ /* 0x000fe40000410000 */
[--C-:B------:R-:W-:Y:S02]  /*9c70*/  FFMA.FTZ R4, R4, c[0x0][0x2d0], -R69.reuse ;  /* 0x0000b40004047a23 */ /* 0x100fe40000010845 */
[----:B------:R1:W2:Y:S01]  /*9c80*/  MUFU.EX2 R2, R0 ;  /* 0x0000000000027308 */ /* 0x0002a20000000800 */
[--C-:B------:R-:W-:Y:S09]  /*9c90*/  FFMA.FTZ R7, R7, c[0x0][0x2d0], -R69.reuse ;  /* 0x0000b40007077a23 */ /* 0x100ff20000010845 */
[----:B------:R4:W-:Y:S10]  /*9ca0*/  MUFU.EX2 R243, R4 ;  /* 0x0000000400f37308 */ /* 0x0009f40000000800 */
[----:B------:R-:W-:Y:S01]  /*9cb0*/  MUFU.EX2 R240, R7 ;  /* 0x0000000700f07308 */ /* 0x000fe20000000800 */
[--C-:B-1----:R-:W-:Y:S02]  /*9cc0*/  FFMA.FTZ R0, R6, c[0x0][0x2d0], -R69.reuse ;  /* 0x0000b40006007a23 */ /* 0x102fe40000010845 */
[C---:B--2---:R-:W-:Y:S02]  /*9cd0*/  FMUL.FTZ R8, R2.reuse, R76 ;  /* 0x0000004c02087220 */ /* 0x044fe40000410000 */
[C---:B------:R-:W-:Y:S05]  /*9ce0*/  FMUL.FTZ R9, R2.reuse, R77 ;  /* 0x0000004d02097220 */ /* 0x040fea0000410000 */
[----:B------:R-:W1:Y:S01]  /*9cf0*/  MUFU.EX2 R242, R0 ;  /* 0x0000000000f27308 */ /* 0x000e620000000800 */
[C---:B------:R-:W-:Y:S02]  /*9d00*/  FMUL.FTZ R16, R2.reuse, R84 ;  /* 0x0000005402107220 */ /* 0x040fe40000410000 */
[C---:B------:R-:W-:Y:S02]  /*9d10*/  FMUL.FTZ R17, R2.reuse, R85 ;  /* 0x0000005502117220 */ /* 0x040fe40000410000 */
[C---:B----4-:R-:W-:Y:S02]  /*9d20*/  FMUL.FTZ R4, R2.reuse, R72 ;  /* 0x0000004802047220 */ /* 0x050fe40000410000 */
        /* <DEDUP_REMOVED lines=8> */
[----:B------:R-:W-:Y:S01]  /*9db0*/  FMUL.FTZ R60, R2, R60 ;  /* 0x0000003c023c7220 */ /* 0x000fe20000410000 */
[----:B-1----:R-:W-:Y:S01]  /*9dc0*/  F2FP.PACK_AB R121, R242, R243 ;  /* 0x000000f3f279723e */ /* 0x002fe200000000ff */
[--C-:B------:R-:W-:Y:S02]  /*9dd0*/  FFMA.FTZ R0, R5, c[0x0][0x2d0], -R69.reuse ;  /* 0x0000b40005007a23 */ /* 0x100fe40000010845 */
[C---:B------:R-:W-:Y:S02]  /*9de0*/  FMUL.FTZ R5, R2.reuse, R73 ;  /* 0x0000004902057220 */ /* 0x040fe40000410000 */
[----:B------:R1:W2:Y:S01]  /*9df0*/  MUFU.EX2 R241, R0 ;  /* 0x0000000000f17308 */ /* 0x0002a20000000800 */
[C---:B------:R-:W-:Y:S02]  /*9e00*/  FMUL.FTZ R61, R2.reuse, R61 ;  /* 0x0000003d023d7220 */ /* 0x040fe40000410000 */
[C---:B------:R-:W-:Y:S02]  /*9e10*/  FMUL.FTZ R64, R2.reuse, R64 ;  /* 0x0000004002407220 */ /* 0x040fe40000410000 */
[----:B------:R-:W-:Y:S01]  /*9e20*/  FMUL.FTZ R65, R2, R65 ;  /* 0x0000004102417220 */ /* 0x000fe20000410000 */
[----:B-1----:R-:W-:Y:S02]  /*9e30*/  FSEL R0, R3, RZ, P0 ;  /* 0x000000ff03007208 */ /* 0x002fe40000000000 */
[----:B--2---:R-:W-:Y:S02]  /*9e40*/  F2FP.PACK_AB R123, R240, R241 ;  /* 0x000000f1f07b723e */ /* 0x004fe400000000ff */
[----:B------:R-:W-:Y:S01]  /*9e50*/  ISETP.GT.AND P0, PT, R217, R248, PT ;  /* 0x000000f8d900720c */ /* 0x000fe20003f04270 */
[----:B------:R-:W-:Y:S02]  /*9e60*/  FADD.FTZ R0, -R0, R70 ;  /* 0x0000004600007221 */ /* 0x000fe40000010100 */
[--C-:B------:R-:W-:Y:S02]  /*9e70*/  FFMA.FTZ R70, R133, c[0x0][0x2d0], -R69.reuse ;  /* 0x0000b40085467a23 */ /* 0x100fe40000010845 */
[----:B------:R-:W-:Y:S02]  /*9e80*/  FMUL.FTZ R0, R0, c[0x0][0x2d0] ;  /* 0x0000b40000007a20 */ /* 0x000fe40000410000 */
[----:B------:R1:W-:Y:S10]  /*9e90*/  MUFU.EX2 R235, R70 ;  /* 0x0000004600eb7308 */ /* 0x0003f40000000800 */
[----:B------:R-:W2:Y:S01]  /*9ea0*/  MUFU.EX2 R0, R0 ;  /* 0x0000000000007308 */ /* 0x000ea20000000800 */
[--C-:B-1----:R-:W-:Y:S09]  /*9eb0*/  FFMA.FTZ R70, R134, c[0x0][0x2d0], -R69.reuse ;  /* 0x0000b40086467a23 */ /* 0x102ff20000010845 */
[----:B------:R1:W-:Y:S01]  /*9ec0*/  MUFU.EX2 R234, R70 ;  /* 0x0000004600ea7308 */ /* 0x0003e20000000800 */
[C---:B--2---:R-:W-:Y:S02]  /*9ed0*/  FMUL.FTZ R6, R0.reuse, R74 ;  /* 0x0000004a00067220 */ /* 0x044fe40000410000 */
[C---:B------:R-:W-:Y:S02]  /*9ee0*/  FMUL.FTZ R7, R0.reuse, R75 ;  /* 0x0000004b00077220 */ /* 0x040fe40000410000 */
[----:B------:R-:W2:Y:S01]  /*9ef0*/  LDSM.16.MT88.4 R72, [R196+0x3000] ;  /* 0x00300000c448783b */ /* 0x000ea20000004200 */
[C---:B------:R-:W-:Y:S02]  /*9f00*/  FMUL.FTZ R10, R0.reuse, R78 ;  /* 0x0000004e000a7220 */ /* 0x040fe40000410000 */
[C---:B------:R-:W-:Y:S02]  /*9f10*/  FMUL.FTZ R11, R0.reuse, R79 ;  /* 0x0000004f000b7220 */ /* 0x040fe40000410000 */
[C---:B-----5:R-:W-:Y:S03]  /*9f20*/  HMMA.16816.F32 R4, R120.reuse, R12, R4 ;  /* 0x0000000c7804723c */ /* 0x060fe60000001804 */
[----:B------:R-:W4:Y:S02]  /*9f30*/  LDSM.16.MT88.4 R76, [R195+0x3000] ;  /* 0x00300000c34c783b */ /* 0x000f240000004200 */
[----:B------:R-:W-:Y:S02]  /*9f40*/  FMUL.FTZ R18, R0, R86 ;  /* 0x0000005600127220 */ /* 0x000fe40000410000 */
[C---:B------:R-:W-:Y:S01]  /*9f50*/  FMUL.FTZ R12, R2.reuse, R80 ;  /* 0x00000050020c7220 */ /* 0x040fe20000410000 */
[C---:B------:R-:W-:Y:S04]  /*9f60*/  HMMA.16816.F32 R8, R120.reuse, R14, R8 ;  /* 0x0000000e7808723c */ /* 0x040fe80000001808 */
[----:B------:R-:W-:Y:S02]  /*9f70*/  FMUL.FTZ R13, R2, R81 ;  /* 0x00000051020d7220 */ /* 0x000fe40000410000 */
[C---:B------:R-:W-:Y:S02]  /*9f80*/  FMUL.FTZ R19, R0.reuse, R87 ;  /* 0x0000005700137220 */ /* 0x040fe40000410000 */
[C---:B------:R-:W-:Y:S01]  /*9f90*/  FMUL.FTZ R14, R0.reuse, R82 ;  /* 0x00000052000e7220 */ /* 0x040fe20000410000 */
[----:B------:R-:W-:Y:S03]  /*9fa0*/  LDSM.16.MT88.4 R84, [R192+0x800] ;  /* 0x00080000c054783b */ /* 0x000fe60000004200 */
[C---:B------:R-:W-:Y:S02]  /*9fb0*/  FMUL.FTZ R15, R0.reuse, R83 ;  /* 0x00000053000f7220 */ /* 0x040fe40000410000 */
[C---:B------:R-:W-:Y:S02]  /*9fc0*/  FMUL.FTZ R26, R0.reuse, R94 ;  /* 0x0000005e001a7220 */ /* 0x040fe40000410000 */
[C---:B------:R-:W-:Y:S01]  /*9fd0*/  FMUL.FTZ R27, R0.reuse, R95 ;  /* 0x0000005f001b7220 */ /* 0x040fe20000410000 */
[----:B------:R-:W5:Y:S01]  /*9fe0*/  LDSM.16.MT88.4 R80, [R198+0x3000] ;  /* 0x00300000c650783b */ /* 0x000f620000004200 */
[C---:B------:R-:W-:Y:S01]  /*9ff0*/  FMUL.FTZ R34, R0.reuse, R102 ;  /* 0x0000006600227220 */ /* 0x040fe20000410000 */
[C---:B------:R-:W-:Y:S03]  /*a000*/  HMMA.16816.F32 R12, R120.reuse, R20, R12 ;  /* 0x00000014780c723c */ /* 0x040fe6000000180c */
[C---:B------:R-:W-:Y:S02]  /*a010*/  FMUL.FTZ R35, R0.reuse, R103 ;  /* 0x0000006700237220 */ /* 0x040fe40000410000 */
[----:B------:R-:W-:Y:S01]  /*a020*/  FMUL.FTZ R42, R0, R110 ;  /* 0x0000006e002a7220 */ /* 0x000fe20000410000 */
[----:B------:R-:W-:Y:S01]  /*a030*/  LDSM.16.MT88.4 R92, [R198+0x800] ;  /* 0x00080000c65c783b */ /* 0x000fe20000004200 */
[C---:B------:R-:W-:Y:S01]  /*a040*/  FMUL.FTZ R20, R2.reuse, R88 ;  /* 0x0000005802147220 */ /* 0x040fe20000410000 */
[C---:B------:R-:W-:Y:S04]  /*a050*/  HMMA.16816.F32 R16, R120.reuse, R22, R16 ;  /* 0x000000167810723c */ /* 0x040fe80000001810 */
[----:B------:R-:W-:Y:S02]  /*a060*/  FMUL.FTZ R21, R2, R89 ;  /* 0x0000005902157220 */ /* 0x000fe40000410000 */
[--C-:B-1----:R-:W-:Y:S01]  /*a070*/  FFMA.FTZ R70, R135, c[0x0][0x2d0], -R69.reuse ;  /* 0x0000b40087467a23 */ /* 0x102fe20000010845 */
[----:B------:R-:W-:Y:S01]  /*a080*/  LDSM.16.MT88.4 R100, [R195+0x2800] ;  /* 0x00280000c364783b */ /* 0x000fe20000004200 */
[C---:B------:R-:W-:Y:S02]  /*a090*/  FMUL.FTZ R22, R0.reuse, R90 ;  /* 0x0000005a00167220 */ /* 0x040fe40000410000 */
[----:B------:R1:W-:Y:S02]  /*a0a0*/  MUFU.EX2 R233, R70 ;  /* 0x0000004600e97308 */ /* 0x0003e40000000800 */
[C---:B------:R-:W-:Y:S02]  /*a0b0*/  FMUL.FTZ R23, R0.reuse, R91 ;  /* 0x0000005b00177220 */ /* 0x040fe40000410000 */
[C---:B------:R-:W-:Y:S01]  /*a0c0*/  FMUL.FTZ R43, R0.reuse, R111 ;  /* 0x0000006f002b7220 */ /* 0x040fe20000410000 */
[----:B------:R-:W-:Y:S01]  /*a0d0*/  LDSM.16.MT88.4 R88, [R195+0x800] ;  /* 0x00080000c358783b */ /* 0x000fe20000004200 */
[C---:B------:R-:W-:Y:S02]  /*a0e0*/  FMUL.FTZ R50, R0.reuse, R118 ;  /* 0x0000007600327220 */ /* 0x040fe40000410000 */
[C---:B------:R-:W-:Y:S01]  /*a0f0*/  FMUL.FTZ R51, R0.reuse, R119 ;  /* 0x0000007700337220 */ /* 0x040fe20000410000 */
[C---:B------:R-:W-:Y:S03]  /*a100*/  HMMA.16816.F32 R20, R120.reuse, R28, R20 ;  /* 0x0000001c7814723c */ /* 0x040fe60000001814 */
[C---:B------:R-:W-:Y:S02]  /*a110*/  FMUL.FTZ R54, R0.reuse, R54 ;  /* 0x0000003600367220 */ /* 0x040fe40000410000 */
[----:B------:R-:W-:Y:S02]  /*a120*/  FMUL.FTZ R55, R0, R55 ;  /* 0x0000003700377220 */ /* 0x000fe40000410000 */
[C---:B------:R-:W-:Y:S01]  /*a130*/  FMUL.FTZ R28, R2.reuse, R96 ;  /* 0x00000060021c7220 */ /* 0x040fe20000410000 */
[C---:B------:R-:W-:Y:S04]  /*a140*/  HMMA.16816.F32 R24, R120.reuse, R30, R24 ;  /* 0x0000001e7818723c */ /* 0x040fe80000001818 */
[----:B------:R-:W-:Y:S02]  /*a150*/  FMUL.FTZ R29, R2, R97 ;  /* 0x00000061021d7220 */ /* 0x000fe40000410000 */
[C---:B------:R-:W-:Y:S02]  /*a160*/  FMUL.FTZ R58, R0.reuse, R58 ;  /* 0x0000003a003a7220 */ /* 0x040fe40000410000 */
[C---:B------:R-:W-:Y:S04]  /*a170*/  FMUL.FTZ R30, R0.reuse, R98 ;  /* 0x00000062001e7220 */ /* 0x040fe80000410000 */
[C---:B------:R-:W-:Y:S02]  /*a180*/  FMUL.FTZ R31, R0.reuse, R99 ;  /* 0x00000063001f7220 */ /* 0x040fe40000410000 */
[----:B------:R-:W-:Y:S01]  /*a190*/  LDSM.16.MT88.4 R96, [R198+0x4800] ;  /* 0x00480000c660783b */ /* 0x000fe20000004200 */
[C---:B------:R-:W-:Y:S02]  /*a1a0*/  FMUL.FTZ R59, R0.reuse, R59 ;  /* 0x0000003b003b7220 */ /* 0x040fe40000410000 */
[----:B------:R-:W-:Y:S02]  /*a1b0*/  FMUL.FTZ R62, R0, R62 ;  /* 0x0000003e003e7220 */ /* 0x000fe40000410000 */
[C---:B------:R-:W-:Y:S03]  /*a1c0*/  HMMA.16816.F32 R28, R120.reuse, R36, R28 ;  /* 0x00000024781c723c */ /* 0x040fe6000000181c */
[--C-:B-1----:R-:W-:Y:S02]  /*a1d0*/  FFMA.FTZ R70, R136, c[0x0][0x2d0], -R69.reuse ;  /* 0x0000b40088467a23 */ /* 0x102fe40000010845 */
[----:B------:R-:W-:Y:S02]  /*a1e0*/  FMUL.FTZ R63, R0, R63 ;  /* 0x0000003f003f7220 */ /* 0x000fe40000410000 */
[--C-:B------:R-:W-:Y:S01]  /*a1f0*/  FFMA.FTZ R36, R40, c[0x0][0x2d0], -R132.reuse ;  /* 0x0000b40028247a23 */ /* 0x100fe20000010884 */
[C---:B------:R-:W-:Y:S01]  /*a200*/  HMMA.16816.F32 R32, R120.reuse, R38, R32 ;  /* 0x000000267820723c */ /* 0x040fe20000001820 */
[----:B------:R1:W-:Y:S03]  /*a210*/  MUFU.EX2 R232, R70 ;  /* 0x0000004600e87308 */ /* 0x0003e60000000800 */
[--C-:B------:R-:W-:Y:S02]  /*a220*/  FFMA.FTZ R40, R41, c[0x0][0x2d0], -R132.reuse ;  /* 0x0000b40029287a23 */ /* 0x100fe40000010884 */
[----:B------:R-:W-:Y:S02]  /*a230*/  FMUL.FTZ R37, R2, R105 ;  /* 0x0000006902257220 */ /* 0x000fe40000410000 */
[C---:B------:R-:W-:Y:S03]  /*a240*/  FMUL.FTZ R38, R0.reuse, R106 ;  /* 0x0000006a00267220 */ /* 0x040fe60000410000 */
[----:B------:R2:W-:Y:S01]  /*a250*/  MUFU.EX2 R239, R36 ;  /* 0x0000002400ef7308 */ /* 0x0005e20000000800 */
[----:B------:R-:W-:Y:S02]  /*a260*/  FMUL.FTZ R39, R0, R107 ;  /* 0x0000006b00277220 */ /* 0x000fe40000410000 */
[----:B------:R-:W-:Y:S02]  /*a270*/  FMUL.FTZ R41, R2, R109 ;  /* 0x0000006d02297220 */ /* 0x000fe40000410000 */
[C---:B------:R-:W-:Y:S02]  /*a280*/  FMUL.FTZ R66, R0.reuse, R66 ;  /* 0x0000004200427220 */ /* 0x040fe40000410000 */
[----:B------:R-:W-:Y:S03]  /*a290*/  FMUL.FTZ R67, R0, R67 ;  /* 0x0000004300437220 */ /* 0x000fe60000410000 */
[----:B------:R3:W3:Y:S01]  /*a2a0*/  MUFU.EX2 R238, R40 ;  /* 0x0000002800ee7308 */ /* 0x0006e20000000800 */
[--C-:B-1----:R-:W-:Y:S02]  /*a2b0*/  FFMA.FTZ R70, R142, c[0x0][0x2d0], -R132.reuse ;  /* 0x0000b4008e467a23 */ /* 0x102fe40000010884 */
[C---:B--2---:R-:W-:Y:S02]  /*a2c0*/  FMUL.FTZ R36, R2.reuse, R104 ;  /* 0x0000006802247220 */ /* 0x044fe40000410000 */
[----:B------:R-:W-:Y:S05]  /*a2d0*/  LDSM.16.MT88.4 R104, [R198+0x2800] ;  /* 0x00280000c668783b */ /* 0x000fea0000004200 */
[C---:B------:R-:W-:Y:S03]  /*a2e0*/  HMMA.16816.F32 R36, R120.reuse, R44, R36 ;  /* 0x0000002c7824723c */ /* 0x040fe60000001824 */
[----:B---3--:R-:W-:Y:S02]  /*a2f0*/  FMUL.FTZ R40, R2, R108 ;  /* 0x0000006c02287220 */ /* 0x008fe40000410000 */
[----:B------:R-:W-:Y:S02]  /*a300*/  LDSM.16.MT88.4 R108, [R192+0x5800] ;  /* 0x00580000c06c783b */ /* 0x000fe40000004200 */
[--C-:B------:R-:W-:Y:S02]  /*a310*/  FFMA.FTZ R44, R48, c[0x0][0x2d0], -R132.reuse ;  /* 0x0000b400302c7a23 */ /* 0x100fe40000010884 */
[--C-:B------:R-:W-:Y:S01]  /*a320*/  FFMA.FTZ R48, R49, c[0x0][0x2d0], -R132.reuse ;  /* 0x0000b40031307a23 */ /* 0x100fe20000010884 */
[C---:B------:R-:W-:Y:S01]  /*a330*/  HMMA.16816.F32 R40, R120.reuse, R46, R40 ;  /* 0x0000002e7828723c */ /* 0x040fe20000001828 */
[----:B------:R1:W-:Y:S02]  /*a340*/  MUFU.EX2 R237, R44 ;  /* 0x0000002c00ed7308 */ /* 0x0003e40000000800 */
[C---:B------:R-:W-:Y:S02]  /*a350*/  FMUL.FTZ R45, R2.reuse, R113 ;  /* 0x00000071022d7220 */ /* 0x040fe40000410000 */
[----:B------:R-:W-:Y:S02]  /*a360*/  FMUL.FTZ R49, R2, R117 ;  /* 0x0000007502317220 */ /* 0x000fe40000410000 */
[C---:B------:R-:W-:Y:S02]  /*a370*/  FMUL.FTZ R47, R0.reuse, R115 ;  /* 0x00000073002f7220 */ /* 0x040fe40000410000 */
[----:B------:R-:W-:Y:S02]  /*a380*/  FMUL.FTZ R46, R0, R114 ;  /* 0x00000072002e7220 */ /* 0x000fe40000410000 */
[----:B------:R2:W-:Y:S10]  /*a390*/  MUFU.EX2 R115, R70 ;  /* 0x0000004600737308 */ /* 0x0005f40000000800 */
[----:B------:R3:W3:Y:S01]  /*a3a0*/  MUFU.EX2 R236, R48 ;  /* 0x0000003000ec7308 */ /* 0x0006e20000000800 */
[----:B-1----:R-:W-:Y:S07]  /*a3b0*/  FMUL.FTZ R44, R2, R112 ;  /* 0x00000070022c7220 */ /* 0x002fee0000410000 */
[C---:B------:R-:W-:Y:S03]  /*a3c0*/  HMMA.16816.F32 R44, R120.reuse, R72, R44 ;  /* 0x00000048782c723c */ /* 0x040fe6000000182c */
[--C-:B--2---:R-:W-:Y:S04]  /*a3d0*/  FFMA.FTZ R70, R143, c[0x0][0x2d0], -R132.reuse ;  /* 0x0000b4008f467a23 */ /* 0x104fe80000010884 */
[----:B------:R1:W2:Y:S01]  /*a3e0*/  MUFU.EX2 R231, R70 ;  /* 0x0000004600e77308 */ /* 0x0002a20000000800 */
[----:B------:R-:W-:Y:S04]  /*a3f0*/  F2FP.PACK_AB R72, R238, R239 ;  /* 0x000000efee48723e */ /* 0x000fe800000000ff */
[----:B------:R-:W-:Y:S01]  /*a400*/  F2FP.PACK_AB R73, R234, R235 ;  /* 0x000000ebea49723e */ /* 0x000fe200000000ff */
[----:B---3--:R-:W-:Y:S02]  /*a410*/  FMUL.FTZ R48, R2, R116 ;  /* 0x0000007402307220 */ /* 0x008fe40000410000 */
[----:B------:R-:W-:Y:S05]  /*a420*/  LDSM.16.MT88.4 R116, [R196+0x5800] ;  /* 0x00580000c474783b */ /* 0x000fea0000004200 */
[C---:B------:R-:W-:Y:S07]  /*a430*/  HMMA.16816.F32 R48, R120.reuse, R74, R48 ;  /* 0x0000004a7830723c */ /* 0x040fee0000001830 */
[----:B------:R-:W-:Y:S01]  /*a440*/  F2FP.PACK_AB R74, R236, R237 ;  /* 0x000000edec4a723e */ /* 0x000fe200000000ff */
[C---:B----4-:R-:W-:Y:S04]  /*a450*/  HMMA.16816.F32 R52, R120.reuse, R76, R52 ;  /* 0x0000004c7834723c */ /* 0x050fe80000001834 */
[--C-:B-1----:R-:W-:Y:S01]  /*a460*/  FFMA.FTZ R70, R145, c[0x0][0x2d0], -R132.reuse ;  /* 0x0000b40091467a23 */ /* 0x102fe20000010884 */
[----:B------:R-:W-:Y:S03]  /*a470*/  F2FP.PACK_AB R75, R232, R233 ;  /* 0x000000e9e84b723e */ /* 0x000fe600000000ff */
[C---:B------:R-:W-:Y:S01]  /*a480*/  HMMA.16816.F32 R56, R120.reuse, R78, R56 ;  /* 0x0000004e7838723c */ /* 0x040fe20000001838 */
[----:B------:R1:W-:Y:S01]  /*a490*/  MUFU.EX2 R114, R70 ;  /* 0x0000004600727308 */ /* 0x0003e20000000800 */
[----:B------:R-:W3:Y:S06]  /*a4a0*/  LDSM.16.MT88.4 R76, [R196+0x800] ;  /* 0x00080000c44c783b */ /* 0x000eec0000004200 */
[C---:B-----5:R-:W-:Y:S08]  /*a4b0*/  HMMA.16816.F32 R60, R120.reuse, R80, R60 ;  /* 0x00000050783c723c */ /* 0x060ff0000000183c */
[----:B------:R-:W-:Y:S01]  /*a4c0*/  HMMA.16816.F32 R64, R120, R82, R64 ;  /* 0x000000527840723c */ /* 0x000fe20000001840 */
[----:B------:R-:W4:Y:S07]  /*a4d0*/  LDSM.16.MT88.4 R80, [R192+0x3800] ;  /* 0x00380000c050783b */ /* 0x000f2e0000004200 */
[C---:B------:R-:W-:Y:S05]  /*a4e0*/  HMMA.16816.F32 R4, R72.reuse, R84, R4 ;  /* 0x000000544804723c */ /* 0x040fea0000001804 */
[--C-:B-1----:R-:W-:Y:S03]  /*a4f0*/  FFMA.FTZ R70, R146, c[0x0][0x2d0], -R132.reuse ;  /* 0x0000b40092467a23 */ /* 0x102fe60000010884 */
[C---:B------:R-:W-:Y:S01]  /*a500*/  HMMA.16816.F32 R8, R72.reuse, R86, R8 ;  /* 0x000000564808723c */ /* 0x040fe20000001808 */
[----:B------:R1:W5:Y:S01]  /*a510*/  MUFU.EX2 R230, R70 ;  /* 0x0000004600e67308 */ /* 0x0003620000000800 */
[----:B------:R-:W-:Y:S06]  /*a520*/  LDSM.16.MT88.4 R84, [R195+0x3800] ;  /* 0x00380000c354783b */ /* 0x000fec0000004200 */
[C---:B---3--:R-:W-:Y:S08]  /*a530*/  HMMA.16816.F32 R12, R72.reuse, R76, R12 ;  /* 0x0000004c480c723c */ /* 0x048ff0000000180c */
[C---:B------:R-:W-:Y:S01]  /*a540*/  HMMA.16816.F32 R16, R72.reuse, R78, R16 ;  /* 0x0000004e4810723c */ /* 0x040fe20000001810 */
[----:B------:R-:W3:Y:S03]  /*a550*/  LDSM.16.MT88.4 R76, [R196+0x3800] ;  /* 0x00380000c44c783b */ /* 0x000ee60000004200 */
[--C-:B-1----:R-:W-:Y:S04]  /*a560*/  FFMA.FTZ R70, R138, c[0x0][0x2d0], -R69.reuse ;  /* 0x0000b4008a467a23 */ /* 0x102fe80000010845 */
[C---:B------:R-:W-:Y:S01]  /*a570*/  HMMA.16816.F32 R20, R72.reuse, R88, R20 ;  /* 0x000000584814723c */ /* 0x040fe20000001814 */
[----:B------:R1:W-:Y:S07]  /*a580*/  MUFU.EX2 R113, R70 ;  /* 0x0000004600717308 */ /* 0x0003ee0000000800 */
[C---:B------:R-:W-:Y:S01]  /*a590*/  HMMA.16816.F32 R24, R72.reuse, R90, R24 ;  /* 0x0000005a4818723c */ /* 0x040fe20000001818 */
[----:B------:R-:W2:Y:S07]  /*a5a0*/  LDSM.16.MT88.4 R88, [R198+0x3800] ;  /* 0x00380000c658783b */ /* 0x000eae0000004200 */
[C---:B------:R-:W-:Y:S08]  /*a5b0*/  HMMA.16816.F32 R28, R72.reuse, R92, R28 ;  /* 0x0000005c481c723c */ /* 0x040ff0000000181c */
[C---:B------:R-:W-:Y:S01]  /*a5c0*/  HMMA.16816.F32 R32, R72.reuse, R94, R32 ;  /* 0x0000005e4820723c */ /* 0x040fe20000001820 */
[----:B------:R-:W-:Y:S03]  /*a5d0*/  LDSM.16.MT88.4 R92, [R198+0x4000] ;  /* 0x00400000c65c783b */ /* 0x000fe60000004200 */
[--C-:B-1----:R-:W-:Y:S04]  /*a5e0*/  FFMA.FTZ R70, R140, c[0x0][0x2d0], -R69.reuse ;  /* 0x0000b4008c467a23 */ /* 0x102fe80000010845 */
[C---:B----4-:R-:W-:Y:S01]  /*a5f0*/  HMMA.16816.F32 R36, R72.reuse, R80, R36 ;  /* 0x000000504824723c */ /* 0x050fe20000001824 */
[----:B------:R1:W4:Y:S07]  /*a600*/  MUFU.EX2 R112, R70 ;  /* 0x0000004600707308 */ /* 0x00032e0000000800 */
[C---:B------:R-:W-:Y:S01]  /*a610*/  HMMA.16816.F32 R40, R72.reuse, R82, R40 ;  /* 0x000000524828723c */ /* 0x040fe20000001828 */
[----:B------:R-:W-:Y:S07]  /*a620*/  LDSM.16.MT88.4 R80, [R196+0x1000] ;  /* 0x00100000c450783b */ /* 0x000fee0000004200 */
[C---:B---3--:R-:W-:Y:S08]  /*a630*/  HMMA.16816.F32 R44, R72.reuse, R76, R44 ;  /* 0x0000004c482c723c */ /* 0x048ff0000000182c */
[C---:B------:R-:W-:Y:S01]  /*a640*/  HMMA.16816.F32 R48, R72.reuse, R78, R48 ;  /* 0x0000004e4830723c */ /* 0x040fe20000001830 */
[----:B------:R-:W3:Y:S03]  /*a650*/  LDSM.16.MT88.4 R76, [R192+0x1000] ;  /* 0x00100000c04c783b */ /* 0x000ee60000004200 */
[--C-:B-1----:R-:W-:Y:S04]  /*a660*/  FFMA.FTZ R70, R141, c[0x0][0x2d0], -R69.reuse ;  /* 0x0000b4008d467a23 */ /* 0x102fe80000010845 */
[C---:B------:R-:W-:Y:S01]  /*a670*/  HMMA.16816.F32 R52, R72.reuse, R84, R52 ;  /* 0x000000544834723c */ /* 0x040fe20000001834 */
[----:B------:R1:W-:Y:S07]  /*a680*/  MUFU.EX2 R229, R70 ;  /* 0x0000004600e57308 */ /* 0x0003ee0000000800 */
[C---:B------:R-:W-:Y:S01]  /*a690*/  HMMA.16816.F32 R56, R72.reuse, R86, R56 ;  /* 0x000000564838723c */ /* 0x040fe20000001838 */
[----:B------:R-:W3:Y:S07]  /*a6a0*/  LDSM.16.MT88.4 R84, [R195+0x1000] ;  /* 0x00100000c354783b */ /* 0x000eee0000004200 */
[C---:B--2---:R-:W-:Y:S08]  /*a6b0*/  HMMA.16816.F32 R60, R72.reuse, R88, R60 ;  /* 0x00000058483c723c */ /* 0x044ff0000000183c */
[----:B------:R-:W-:Y:S01]  /*a6c0*/  HMMA.16816.F32 R64, R72, R90, R64 ;  /* 0x0000005a4840723c */ /* 0x000fe20000001840 */
[----:B------:R-:W2:Y:S03]  /*a6d0*/  LDSM.16.MT88.4 R88, [R198+0x1000] ;  /* 0x00100000c658783b */ /* 0x000ea60000004200 */
[--C-:B-1----:R-:W-:Y:S03]  /*a6e0*/  FFMA.FTZ R70, R144, c[0x0][0x2d0], -R69.reuse ;  /* 0x0000b40090467a23 */ /* 0x102fe60000010845 */
[----:B------:R-:W-:Y:S01]  /*a6f0*/  F2FP.PACK_AB R72, R231, R115 ;  /* 0x00000073e748723e */ /* 0x000fe200000000ff */
[----:B------:R1:W1:Y:S01]  /*a700*/  MUFU.EX2 R228, R70 ;  /* 0x0000004600e47308 */ /* 0x0002620000000800 */
[----:B-----5:R-:W-:Y:S03]  /*a710*/  F2FP.PACK_AB R74, R230, R114 ;  /* 0x00000072e64a723e */ /* 0x020fe600000000ff */
[----:B----4-:R-:W-:Y:S01]  /*a720*/  F2FP.PACK_AB R73, R112, R113 ;  /* 0x000000717049723e */ /* 0x010fe200000000ff */
[--C-:B-1----:R-:W-:Y:S01]  /*a730*/  FFMA.FTZ R70, R151, c[0x0][0x2d0], -R132.reuse ;  /* 0x0000b40097467a23 */ /* 0x102fe20000010884 */
[----:B------:R-:W-:Y:S04]  /*a740*/  F2FP.PACK_AB R75, R228, R229 ;  /* 0x000000e5e44b723e */ /* 0x000fe800000000ff */
[----:B------:R1:W-:Y:S03]  /*a750*/  MUFU.EX2 R227, R70 ;  /* 0x0000004600e37308 */ /* 0x0003e60000000800 */
[C---:B---3--:R-:W-:Y:S08]  /*a760*/  HMMA.16816.F32 R4, R72.reuse, R76, R4 ;  /* 0x0000004c4804723c */ /* 0x048ff00000001804 */
[C---:B------:R-:W-:Y:S01]  /*a770*/  HMMA.16816.F32 R8, R72.reuse, R78, R8 ;  /* 0x0000004e4808723c */ /* 0x040fe20000001808 */
[----:B------:R-:W3:Y:S07]  /*a780*/  LDSM.16.MT88.4 R76, [R192+0x4000] ;  /* 0x00400000c04c783b */ /* 0x000eee0000004200 */
[C---:B------:R-:W-:Y:S04]  /*a790*/  HMMA.16816.F32 R12, R72.reuse, R80, R12 ;  /* 0x00000050480c723c */ /* 0x040fe8000000180c */
[--C-:B-1----:R-:W-:Y:S04]  /*a7a0*/  FFMA.FTZ R70, R156, c[0x0][0x2d0], -R132.reuse ;  /* 0x0000b4009c467a23 */ /* 0x102fe80000010884 */
[C---:B------:R-:W-:Y:S01]  /*a7b0*/  HMMA.16816.F32 R16, R72.reuse, R82, R16 ;  /* 0x000000524810723c */ /* 0x040fe20000001810 */
[----:B------:R1:W4:Y:S01]  /*a7c0*/  MUFU.EX2 R224, R70 ;  /* 0x0000004600e07308 */ /* 0x0003220000000800 */
[----:B------:R-:W5:Y:S06]  /*a7d0*/  LDSM.16.MT88.4 R80, [R196+0x4000] ;  /* 0x00400000c450783b */ /* 0x000f6c0000004200 */
[C---:B------:R-:W-:Y:S08]  /*a7e0*/  HMMA.16816.F32 R20, R72.reuse, R84, R20 ;  /* 0x000000544814723c */ /* 0x040ff00000001814 */
[C---:B------:R-:W-:Y:S01]  /*a7f0*/  HMMA.16816.F32 R24, R72.reuse, R86, R24 ;  /* 0x000000564818723c */ /* 0x040fe20000001818 */
[----:B------:R-:W4:Y:S07]  /*a800*/  LDSM.16.MT88.4 R84, [R195+0x4000] ;  /* 0x00400000c354783b */ /* 0x000f2e0000004200 */
[C---:B--2---:R-:W-:Y:S04]  /*a810*/  HMMA.16816.F32 R28, R72.reuse, R88, R28 ;  /* 0x00000058481c723c */ /* 0x044fe8000000181c */
[--C-:B-1----:R-:W-:Y:S04]  /*a820*/  FFMA.FTZ R70, R159, c[0x0][0x2d0], -R132.reuse ;  /* 0x0000b4009f467a23 */ /* 0x102fe80000010884 */
[C---:B------:R-:W-:Y:S01]  /*a830*/  HMMA.16816.F32 R32, R72.reuse, R90, R32 ;  /* 0x0000005a4820723c */ /* 0x040fe20000001820 */
[----:B------:R1:W-:Y:S01]  /*a840*/  MUFU.EX2 R180, R70 ;  /* 0x0000004600b47308 */ /* 0x0003e20000000800 */
[----:B------:R-:W2:Y:S06]  /*a850*/  LDSM.16.MT88.4 R88, [R192+0x1800] ;  /* 0x00180000c058783b */ /* 0x000eac0000004200 */
[C---:B---3--:R-:W-:Y:S08]  /*a860*/  HMMA.16816.F32 R36, R72.reuse, R76, R36 ;  /* 0x0000004c4824723c */ /* 0x048ff00000001824 */
[C---:B------:R-:W-:Y:S01]  /*a870*/  HMMA.16816.F32 R40, R72.reuse, R78, R40 ;  /* 0x0000004e4828723c */ /* 0x040fe20000001828 */
[----:B------:R-:W3:Y:S07]  /*a880*/  LDSM.16.MT88.4 R76, [R196+0x1800] ;  /* 0x00180000c44c783b */ /* 0x000eee0000004200 */
[C---:B-----5:R-:W-:Y:S04]  /*a890*/  HMMA.16816.F32 R44, R72.reuse, R80, R44 ;  /* 0x00000050482c723c */ /* 0x060fe8000000182c */
[--C-:B-1----:R-:W-:Y:S04]  /*a8a0*/  FFMA.FTZ R70, R160, c[0x0][0x2d0], -R132.reuse ;  /* 0x0000b400a0467a23 */ /* 0x102fe80000010884 */
[C---:B------:R-:W-:Y:S01]  /*a8b0*/  HMMA.16816.F32 R48, R72.reuse, R82, R48 ;  /* 0x000000524830723c */ /* 0x040fe20000001830 */
[----:B------:R1:W5:Y:S01]  /*a8c0*/  MUFU.EX2 R159, R70 ;  /* 0x00000046009f7308 */ /* 0x0003620000000800 */
[----:B------:R-:W2:Y:S06]  /*a8d0*/  LDSM.16.MT88.4 R80, [R195+0x1800] ;  /* 0x00180000c350783b */ /* 0x000eac0000004200 */
[C---:B----4-:R-:W-:Y:S08]  /*a8e0*/  HMMA.16816.F32 R52, R72.reuse, R84, R52 ;  /* 0x000000544834723c */ /* 0x050ff00000001834 */
[C---:B------:R-:W-:Y:S01]  /*a8f0*/  HMMA.16816.F32 R56, R72.reuse, R86, R56 ;  /* 0x000000564838723c */ /* 0x040fe20000001838 */
[----:B------:R-:W4:Y:S07]  /*a900*/  LDSM.16.MT88.4 R84, [R198+0x1800] ;  /* 0x00180000c654783b */ /* 0x000f2e0000004200 */
[C---:B------:R-:W-:Y:S04]  /*a910*/  HMMA.16816.F32 R60, R72.reuse, R92, R60 ;  /* 0x0000005c483c723c */ /* 0x040fe8000000183c */
[--C-:B-1----:R-:W-:Y:S04]  /*a920*/  FFMA.FTZ R70, R139, c[0x0][0x2d0], -R69.reuse ;  /* 0x0000b4008b467a23 */ /* 0x102fe80000010845 */
[----:B------:R-:W-:Y:S01]  /*a930*/  HMMA.16816.F32 R64, R72, R94, R64 ;  /* 0x0000005e4840723c */ /* 0x000fe20000001840 */
[----:B------:R1:W-:Y:S01]  /*a940*/  MUFU.EX2 R156, R70 ;  /* 0x00000046009c7308 */ /* 0x0003e20000000800 */
[----:B------:R-:W-:Y:S05]  /*a950*/  LDSM.16.MT88.4 R92, [R195+0x4800] ;  /* 0x00480000c35c783b */ /* 0x000fea0000004200 */
[----:B------:R-:W-:Y:S02]  /*a960*/  F2FP.PACK_AB R72, R224, R227 ;  /* 0x000000e3e048723e */ /* 0x000fe400000000ff */
[----:B-----5:R-:W-:Y:S03]  /*a970*/  F2FP.PACK_AB R74, R159, R180 ;  /* 0x000000b49f4a723e */ /* 0x020fe600000000ff */
        /* <DEDUP_REMOVED lines=13> */
[C---:B---3--:R-:W-:Y:S04]  /*aa50*/  HMMA.16816.F32 R12, R72.reuse, R76, R12 ;  /* 0x0000004c480c723c */ /* 0x048fe8000000180c */
[--C-:B-1----:R-:W-:Y:S04]  /*aa60*/  FFMA.FTZ R70, R182, c[0x0][0x2d0], -R132.reuse ;  /* 0x0000b400b6467a23 */ /* 0x102fe80000010884 */
[C---:B------:R-:W-:Y:S01]  /*aa70*/  HMMA.16816.F32 R16, R72.reuse, R78, R16 ;  /* 0x0000004e4810723c */ /* 0x040fe20000001810 */
[----:B------:R1:W3:Y:S01]  /*aa80*/  MUFU.EX2 R144, R70 ;  /* 0x0000004600907308 */ /* 0x0002e20000000800 */
[----:B------:R-:W5:Y:S06]  /*aa90*/  LDSM.16.MT88.4 R76, [R196+0x4800] ;  /* 0x00480000c44c783b */ /* 0x000f6c0000004200 */
[C---:B------:R-:W-:Y:S08]  /*aaa0*/  HMMA.16816.F32 R20, R72.reuse, R80, R20 ;  /* 0x000000504814723c */ /* 0x040ff00000001814 */
[C---:B------:R-:W-:Y:S01]  /*aab0*/  HMMA.16816.F32 R24, R72.reuse, R82, R24 ;  /* 0x000000524818723c */ /* 0x040fe20000001818 */
[----:B------:R-:W3:Y:S07]  /*aac0*/  LDSM.16.MT88.4 R80, [R192+0x2000] ;  /* 0x00200000c050783b */ /* 0x000eee0000004200 */
[C---:B----4-:R-:W-:Y:S04]  /*aad0*/  HMMA.16816.F32 R28, R72.reuse, R84, R28 ;  /* 0x00000054481c723c */ /* 0x050fe8000000181c */
[--C-:B-1----:R-:W-:Y:S04]  /*aae0*/  FFMA.FTZ R70, R183, c[0x0][0x2d0], -R132.reuse ;  /* 0x0000b400b7467a23 */ /* 0x102fe80000010884 */
[C---:B------:R-:W-:Y:S01]  /*aaf0*/  HMMA.16816.F32 R32, R72.reuse, R86, R32 ;  /* 0x000000564820723c */ /* 0x040fe20000001820 */
[----:B------:R1:W-:Y:S01]  /*ab00*/  MUFU.EX2 R143, R70 ;  /* 0x00000046008f7308 */ /* 0x0003e20000000800 */
[----:B------:R-:W4:Y:S06]  /*ab10*/  LDSM.16.MT88.4 R84, [R196+0x2000] ;  /* 0x00200000c454783b */ /* 0x000f2c0000004200 */
[C---:B--2---:R-:W-:Y:S08]  /*ab20*/  HMMA.16816.F32 R36, R72.reuse, R88, R36 ;  /* 0x000000584824723c */ /* 0x044ff00000001824 */
[C---:B------:R-:W-:Y:S01]  /*ab30*/  HMMA.16816.F32 R40, R72.reuse, R90, R40 ;  /* 0x0000005a4828723c */ /* 0x040fe20000001828 */
[----:B------:R-:W-:Y:S07]  /*ab40*/  LDSM.16.MT88.4 R88, [R198+0x2000] ;  /* 0x00200000c658783b */ /* 0x000fee0000004200 */
[C---:B-----5:R-:W-:Y:S04]  /*ab50*/  HMMA.16816.F32 R44, R72.reuse, R76, R44 ;  /* 0x0000004c482c723c */ /* 0x060fe8000000182c */
[--C-:B-1----:R-:W-:Y:S04]  /*ab60*/  FFMA.FTZ R70, R188, c[0x0][0x2d0], -R132.reuse ;  /* 0x0000b400bc467a23 */ /* 0x102fe80000010884 */
[C---:B------:R-:W-:Y:S01]  /*ab70*/  HMMA.16816.F32 R48, R72.reuse, R78, R48 ;  /* 0x0000004e4830723c */ /* 0x040fe20000001830 */
[----:B------:R1:W2:Y:S01]  /*ab80*/  MUFU.EX2 R142, R70 ;  /* 0x00000046008e7308 */ /* 0x0002a20000000800 */
[----:B------:R-:W5:Y:S06]  /*ab90*/  LDSM.16.MT88.4 R76, [R195+0x2000] ;  /* 0x00200000c34c783b */ /* 0x000f6c0000004200 */
[C---:B------:R-:W-:Y:S08]  /*aba0*/  HMMA.16816.F32 R52, R72.reuse, R92, R52 ;  /* 0x0000005c4834723c */ /* 0x040ff00000001834 */
[C---:B------:R-:W-:Y:S01]  /*abb0*/  HMMA.16816.F32 R56, R72.reuse, R94, R56 ;  /* 0x0000005e4838723c */ /* 0x040fe20000001838 */
[----:B------:R-:W-:Y:S07]  /*abc0*/  LDSM.16.MT88.4 R92, [R195+0x5000] ;  /* 0x00500000c35c783b */ /* 0x000fee0000004200 */
[C---:B------:R-:W-:Y:S04]  /*abd0*/  HMMA.16816.F32 R60, R72.reuse, R96, R60 ;  /* 0x00000060483c723c */ /* 0x040fe8000000183c */
[--C-:B-1----:R-:W-:Y:S04]  /*abe0*/  FFMA.FTZ R70, R149, c[0x0][0x2d0], -R69.reuse ;  /* 0x0000b40095467a23 */ /* 0x102fe80000010845 */
[----:B------:R-:W-:Y:S01]  /*abf0*/  HMMA.16816.F32 R64, R72, R98, R64 ;  /* 0x000000624840723c */ /* 0x000fe20000001840 */
[----:B------:R1:W-:Y:S01]  /*ac00*/  MUFU.EX2 R141, R70 ;  /* 0x00000046008d7308 */ /* 0x0003e20000000800 */
[----:B------:R-:W-:Y:S05]  /*ac10*/  LDSM.16.MT88.4 R96, [R196+0x2800] ;  /* 0x00280000c460783b */ /* 0x000fea0000004200 */
[----:B---3--:R-:W-:Y:S02]  /*ac20*/  F2FP.PACK_AB R72, R144, R145 ;  /* 0x000000919048723e */ /* 0x008fe400000000ff */
[----:B--2---:R-:W-:Y:S03]  /*ac30*/  F2FP.PACK_AB R74, R142, R143 ;  /* 0x0000008f8e4a723e */ /* 0x004fe600000000ff */
[--C-:B-1----:R-:W-:Y:S04]  /*ac40*/  FFMA.FTZ R70, R150, c[0x0][0x2d0], -R69.reuse ;  /* 0x0000b40096467a23 */ /* 0x102fe80000010845 */
        /* <DEDUP_REMOVED lines=12> */
[C---:B----4-:R-:W-:Y:S04]  /*ad10*/  HMMA.16816.F32 R12, R72.reuse, R84, R12 ;  /* 0x00000054480c723c */ /* 0x050fe8000000180c */
[--C-:B-1----:R-:W-:Y:S04]  /*ad20*/  FFMA.FTZ R70, R190, c[0x0][0x2d0], -R132.reuse ;  /* 0x0000b400be467a23 */ /* 0x102fe80000010884 */
[C---:B------:R-:W-:Y:S01]  /*ad30*/  HMMA.16816.F32 R16, R72.reuse, R86, R16 ;  /* 0x000000564810723c */ /* 0x040fe20000001810 */
[----:B------:R1:W3:Y:S01]  /*ad40*/  MUFU.EX2 R136, R70 ;  /* 0x0000004600887308 */ /* 0x0002e20000000800 */
[----:B------:R-:W4:Y:S06]  /*ad50*/  LDSM.16.MT88.4 R84, [R196+0x5000] ;  /* 0x00500000c454783b */ /* 0x000f2c0000004200 */
[C---:B-----5:R-:W-:Y:S08]  /*ad60*/  HMMA.16816.F32 R20, R72.reuse, R76, R20 ;  /* 0x0000004c4814723c */ /* 0x060ff00000001814 */
[C---:B------:R-:W-:Y:S01]  /*ad70*/  HMMA.16816.F32 R24, R72.reuse, R78, R24 ;  /* 0x0000004e4818723c */ /* 0x040fe20000001818 */
[----:B------:R-:W5:Y:S07]  /*ad80*/  LDSM.16.MT88.4 R76, [R198+0x5000] ;  /* 0x00500000c64c783b */ /* 0x000f6e0000004200 */
[C---:B------:R-:W-:Y:S04]  /*ad90*/  HMMA.16816.F32 R28, R72.reuse, R88, R28 ;  /* 0x00000058481c723c */ /* 0x040fe8000000181c */
[--C-:B-1----:R-:W-:Y:S01]  /*ada0*/  FFMA.FTZ R70, R191, c[0x0][0x2d0], -R132.reuse ;  /* 0x0000b400bf467a23 */ /* 0x102fe20000010884 */
[----:B---3--:R-:W-:Y:S01]  /*adb0*/  F2FP.PACK_AB R120, R136, R137 ;  /* 0x000000898878723e */ /* 0x008fe200000000ff */
[----:B------:R-:W-:Y:S01]  /*adc0*/  FFMA.FTZ R132, R216, c[0x0][0x2d0], -R132 ;  /* 0x0000b400d8847a23 */ /* 0x000fe20000010884 */
[----:B------:R-:W-:Y:S01]  /*add0*/  IADD3 R216, R217, -0x1, RZ ;  /* 0xffffffffd9d87810 */ /* 0x000fe20007ffe0ff */
[C---:B------:R-:W-:Y:S01]  /*ade0*/  HMMA.16816.F32 R32, R72.reuse, R90, R32 ;  /* 0x0000005a4820723c */ /* 0x040fe20000001820 */
[----:B------:R1:W-:Y:S01]  /*adf0*/  MUFU.EX2 R135, R70 ;  /* 0x0000004600877308 */ /* 0x0003e20000000800 */
[----:B------:R-:W3:Y:S02]  /*ae00*/  LDSM.16.MT88.4 R88, [R192+0x2800] ;  /* 0x00280000c058783b */ /* 0x000ee40000004200 */
[----:B------:R-:W-:Y:S04]  /*ae10*/  IMAD.MOV.U32 R217, RZ, RZ, R216 ;  /* 0x000000ffffd97224 */ /* 0x000fe800078e00d8 */
[C---:B--2---:R-:W-:Y:S03]  /*ae20*/  HMMA.16816.F32 R36, R72.reuse, R80, R36 ;  /* 0x000000504824723c */ /* 0x044fe60000001824 */
[----:B------:R-:W2:Y:S05]  /*ae30*/  MUFU.EX2 R134, R132 ;  /* 0x0000008400867308 */ /* 0x000eaa0000000800 */
[C---:B------:R-:W-:Y:S08]  /*ae40*/  HMMA.16816.F32 R40, R72.reuse, R82, R40 ;  /* 0x000000524828723c */ /* 0x040ff00000001828 */
[C---:B----4-:R-:W-:Y:S04]  /*ae50*/  HMMA.16816.F32 R44, R72.reuse, R84, R44 ;  /* 0x00000054482c723c */ /* 0x050fe8000000182c */
[--C-:B-1----:R-:W-:Y:S04]  /*ae60*/  FFMA.FTZ R70, R161, c[0x0][0x2d0], -R69.reuse ;  /* 0x0000b400a1467a23 */ /* 0x102fe80000010845 */
[C---:B------:R-:W-:Y:S01]  /*ae70*/  HMMA.16816.F32 R48, R72.reuse, R86, R48 ;  /* 0x000000564830723c */ /* 0x040fe20000001830 */
[----:B------:R1:W-:Y:S03]  /*ae80*/  MUFU.EX2 R133, R70 ;  /* 0x0000004600857308 */ /* 0x0003e60000000800 */
[----:B--2---:R-:W-:Y:S04]  /*ae90*/  F2FP.PACK_AB R122, R134, R135 ;  /* 0x00000087867a723e */ /* 0x004fe800000000ff */
[C---:B------:R-:W-:Y:S08]  /*aea0*/  HMMA.16816.F32 R52, R72.reuse, R92, R52 ;  /* 0x0000005c4834723c */ /* 0x040ff00000001834 */
[C---:B------:R-:W-:Y:S08]  /*aeb0*/  HMMA.16816.F32 R56, R72.reuse, R94, R56 ;  /* 0x0000005e4838723c */ /* 0x040ff00000001838 */
[C---:B-----5:R-:W-:Y:S04]  /*aec0*/  HMMA.16816.F32 R60, R72.reuse, R76, R60 ;  /* 0x0000004c483c723c */ /* 0x060fe8000000183c */
[--C-:B-1----:R-:W-:Y:S04]  /*aed0*/  FFMA.FTZ R70, R162, c[0x0][0x2d0], -R69.reuse ;  /* 0x0000b400a2467a23 */ /* 0x102fe80000010845 */
[----:B------:R-:W-:Y:S01]  /*aee0*/  HMMA.16816.F32 R64, R72, R78, R64 ;  /* 0x0000004e4840723c */ /* 0x000fe20000001840 */
[----:B------:R1:W2:Y:S03]  /*aef0*/  MUFU.EX2 R132, R70 ;  /* 0x0000004600847308 */ /* 0x0002a60000000800 */
[--C-:B-1----:R-:W-:Y:S01]  /*af00*/  FFMA.FTZ R70, R163, c[0x0][0x2d0], -R69.reuse ;  /* 0x0000b400a3467a23 */ /* 0x102fe20000010845 */
[----:B--2---:R-:W-:Y:S01]  /*af10*/  F2FP.PACK_AB R121, R132, R133 ;  /* 0x000000858479723e */ /* 0x004fe200000000ff */
[----:B------:R-:W-:Y:S05]  /*af20*/  FFMA.FTZ R69, R71, c[0x0][0x2d0], -R69 ;  /* 0x0000b40047457a23 */ /* 0x000fea0000010845 */
[----:B------:R-:W-:Y:S10]  /*af30*/  MUFU.EX2 R70, R70 ;  /* 0x0000004600467308 */ /* 0x000ff40000000800 */
[----:B------:R-:W1:Y:S02]  /*af40*/  MUFU.EX2 R69, R69 ;  /* 0x0000004500457308 */ /* 0x000e640000000800 */
[----:B-1----:R-:W-:Y:S07]  /*af50*/  F2FP.PACK_AB R123, R69, R70 ;  /* 0x00000046457b723e */ /* 0x002fee00000000ff */
[C---:B---3--:R-:W-:Y:S07]  /*af60*/  HMMA.16816.F32 R72, R120.reuse, R88, R4 ;  /* 0x000000587848723c */ /* 0x048fee0000001804 */
[----:B------:R-:W-:Y:S01]  /*af70*/  FFMA.FTZ R4, R2, R250, R244 ;  /* 0x000000fa02047223 */ /* 0x000fe200000100f4 */
[C---:B------:R-:W-:Y:S01]  /*af80*/  HMMA.16816.F32 R76, R120.reuse, R90, R8 ;  /* 0x0000005a784c723c */ /* 0x040fe20000001808 */
[----:B------:R-:W-:Y:S03]  /*af90*/  LDSM.16.MT88.4 R8, [R198+0x5800] ;  /* 0x00580000c608783b */ /* 0x000fe60000004200 */
[----:B------:R-:W-:Y:S02]  /*afa0*/  FFMA.FTZ R2, R0, R249, R243 ;  /* 0x000000f900027223 */ /* 0x000fe400000100f3 */
        /* <DEDUP_REMOVED lines=17> */
[----:B------:R-:W-:Y:S01]  /*b0c0*/  FADD.FTZ R2, R233, R2 ;  /* 0x00000002e9027221 */ /* 0x000fe20000010000 */
        /* <DEDUP_REMOVED lines=20> */
[C---:B-1----:R-:W-:Y:S04]  /*b210*/  HMMA.16816.F32 R52, R120.reuse, R4, R52 ;  /* 0x000000047834723c */ /* 0x042fe80000001834 */
        /* <DEDUP_REMOVED lines=11> */
[----:B------:R-:W-:Y:S03]  /*b2d0*/  HMMA.16816.F32 R64, R120, R10, R64 ;  /* 0x0000000a7840723c */ /* 0x000fe60000001840 */
[----:B------:R-:W-:Y:S02]  /*b2e0*/  FADD.FTZ R0, R142, R0 ;  /* 0x000000008e007221 */ /* 0x000fe40000010000 */
[----:B------:R-:W-:Y:S02]  /*b2f0*/  FADD.FTZ R4, R138, R2 ;  /* 0x000000028a047221 */ /* 0x000fe40000010000 */
[----:B------:R-:W-:Y:S02]  /*b300*/  FADD.FTZ R2, R137, R0 ;  /* 0x0000000089027221 */ /* 0x000fe40000010000 */
[----:B------:R-:W-:Y:S03]  /*b310*/  FADD.FTZ R0, R133, R4 ;  /* 0x0000000485007221 */ /* 0x000fe60000010000 */
[----:B------:R-:W-:Y:S02]  /*b320*/  FADD.FTZ R2, R136, R2 ;  /* 0x0000000288027221 */ /* 0x000fe40000010000 */
[----:B------:R-:W-:Y:S02]  /*b330*/  FADD.FTZ R0, R132, R0 ;  /* 0x0000000084007221 */ /* 0x000fe40000010000 */
[----:B------:R-:W-:Y:S02]  /*b340*/  FADD.FTZ R2, R135, R2 ;  /* 0x0000000287027221 */ /* 0x000fe40000010000 */
[----:B------:R-:W-:Y:S02]  /*b350*/  FADD.FTZ R0, R70, R0 ;  /* 0x0000000046007221 */ /* 0x000fe40000010000 */
[----:B------:R-:W-:Y:S02]  /*b360*/  FADD.FTZ R2, R134, R2 ;  /* 0x0000000286027221 */ /* 0x000fe40000010000 */
[----:B------:R-:W-:Y:S02]  /*b370*/  FADD.FTZ R0, R69, R0 ;  /* 0x0000000045007221 */ /* 0x000fe40000010000 */
[--C-:B------:R-:W-:Y:S01]  /*b380*/  IMAD.MOV.U32 R4, RZ, RZ, R3.reuse ;  /* 0x000000ffff047224 */ /* 0x100fe200078e0003 */
[----:B------:R1:W-:Y:S01]  /*b390*/  STL [R1+0x8], R2 ;  /* 0x0000080201007387 */ /* 0x0003e20000100800 */
[----:B------:R-:W-:Y:S02]  /*b3a0*/  IMAD.MOV.U32 R69, RZ, RZ, R68 ;  /* 0x000000ffff457224 */ /* 0x000fe400078e0044 */
[----:B------:R-:W-:Y:S01]  /*b3b0*/  IMAD.MOV.U32 R70, RZ, RZ, R3 ;  /* 0x000000ffff467224 */ /* 0x000fe200078e0003 */
[----:B------:R1:W-:Y:S01]  /*b3c0*/  STL [R1+0xc], R0 ;  /* 0x00000c0001007387 */ /* 0x0003e20000100800 */
[----:B------:R-:W-:-:S05]  /*b3d0*/  @P0 BRA `(.L_x_570) ;  /* 0xffffbb6000000947 */ /* 0x000fca000383ffff */
.L_x_561:
[----:B-1----:R-:W2:Y:S04]  /*b3e0*/  LDL R0, [R1+0x20] ;  /* 0x0000200001007983 */ /* 0x002ea80000100800 */
[----:B------:R-:W3:Y:S04]  /*b3f0*/  LDL R3, [R1+0x10] ;  /* 0x0000100001037983 */ /* 0x000ee80000100800 */
[----:B------:R-:W4:Y:S01]  /*b400*/  LDL R2, [R1+0x18] ;  /* 0x0000180001027983 */ /* 0x000f220000100800 */
[----:B--2---:R-:W-:Y:S01]  /*b410*/  IADD3 R0, R0, 0x7f, RZ ;  /* 0x0000007f00007810 */ /* 0x004fe20007ffe0ff */
[----:B---3--:R-:W-:-:S04]  /*b420*/  IMAD.MOV.U32 R5, RZ, RZ, R3 ;  /* 0x000000ffff057224 */ /* 0x008fc800078e0003 */
[----:B------:R-:W-:Y:S01]  /*b430*/  @P2 IMAD.HI.U32 R3, R0, c[0x0][0x2c8], RZ ;  /* 0x0000b20000032a27 */ /* 0x000fe200078e00ff */
[----:B----4-:R-:W-:-:S04]  /*b440*/  IADD3 R2, R2, 0x1, -R5 ;  /* 0x0000000102027810 */ /* 0x010fc80007ffe805 */
[----:B------:R-:W-:-:S05]  /*b450*/  @P2 SHF.R.U32.HI R0, RZ, c[0x0][0x2cc], R3 ;  /* 0x0000b300ff002a19 */ /* 0x000fca0000011603 */
[----:B------:R-:W-:-:S05]  /*b460*/  IMAD.IADD R0, R2, 0x1, R0 ;  /* 0x0000000102007824 */ /* 0x000fca00078e0200 */
[----:B------:R-:W-:Y:S01]  /*b470*/  IADD3 R2, R0, -c[0x0][0x324], RZ ;  /* 0x8000c90000027a10 */ /* 0x000fe20007ffe0ff */
[----:B------:R-:W-:Y:S05]  /*b480*/  @!P1 BRA `(.L_x_571) ;  /* 0x0000011000009947 */ /* 0x000fea0003800000 */
[----:B------:R-:W-:Y:S01]  /*b490*/  ISETP.GT.AND P0, PT, R0, -0x1, PT ;  /* 0xffffffff0000780c */ /* 0x000fe20003f04270 */
[----:B------:R-:W-:-:S12]  /*b4a0*/  BSSY B0, `(.L_x_572) ;  /* 0x000000d000007945 */ /* 0x000fd80003800000 */
        /* <DEDUP_REMOVED lines=8> */
.L_x_573:
[----:B------:R-:W-:-:S04]  /*b530*/  MOV R3, c[0x0][0x32c] ;  /* 0x0000cb0000037a02 */ /* 0x000fc80000000f00 */
[----:B------:R-:W-:-:S13]  /*b540*/  ISETP.NE.AND P0, PT, R3, 0x1, PT ;  /* 0x000000010300780c */ /* 0x000fda0003f05270 */
[----:B------:R-:W-:-:S05]  /*b550*/  @P0 IMAD.HI.U32 R3, R0, c[0x0][0x330], RZ ;  /* 0x0000cc0000030a27 */ /* 0x000fca00078e00ff */
[----:B------:R-:W-:Y:S02]  /*b560*/  @P0 SHF.R.U32.HI R0, RZ, c[0x0][0x334], R3 ;  /* 0x0000cd00ff000a19 */ /* 0x000fe40000011603 */
.L_x_574:
[----:B------:R-:W-:Y:S05]  /*b570*/  BSYNC B0 ;  /* 0x0000000000007941 */ /* 0x000fea0003800000 */
.L_x_572:
[----:B------:R-:W-:-:S05]  /*b580*/  IMAD R0, R0, c[0x0][0x32c], RZ ;  /* 0x0000cb0000007a24 */ /* 0x000fca00078e02ff */
[----:B------:R-:W-:-:S04]  /*b590*/  IMNMX R2, R2, R0, !PT ;  /* 0x0000000002027217 */ /* 0x000fc80007800200 */
.L_x_571:
[----:B------:R-:W-:-:S05]  /*b5a0*/  IADD3 R2, R2, 0x5f, RZ ;  /* 0x0000005f02027810 */ /* 0x000fca0007ffe0ff */
[----:B------:R-:W-:-:S05]  /*b5b0*/  IMAD.HI R2, R2, 0x2aaaaaab, RZ ;  /* 0x2aaaaaab02027827 */ /* 0x000fca00078e02ff */
[----:B------:R-:W-:-:S04]  /*b5c0*/  SHF.R.U32.HI R0, RZ, 0x1f, R2 ;  /* 0x0000001fff007819 */ /* 0x000fc80000011602 */
[----:B------:R-:W-:-:S04]  /*b5d0*/  LEA.HI.SX32 R0, R2, R0, 0x1c ;  /* 0x0000000002007211 */ /* 0x000fc800078fe2ff */
[----:B------:R-:W-:-:S04]  /*b5e0*/  IMNMX R3, R219, R0, !PT ;  /* 0x00000000db037217 */ /* 0x000fc80007800200 */
[----:B------:R-:W-:Y:S01]  /*b5f0*/  ISETP.GE.AND P0, PT, R216, R3, PT ;  /* 0x00000003d800720c */ /* 0x000fe20003f06270 */
[----:B------:R1:W-:-:S12]  /*b600*/  STL [R1+0x1c], R3 ;  /* 0x00001c0301007387 */ /* 0x0003d80000100800 */
[----:B------:R-:W-:Y:S05]  /*b610*/  @!P0 BRA `(.L_x_575) ;  /* 0x000032c000008947 */ /* 0x000fea0003800000 */
[----:B------:R-:W-:Y:S02]  /*b620*/  MOV R70, R4 ;  /* 0x0000000400467202 */ /* 0x000fe40000000f00 */
[----:B------:R-:W-:Y:S02]  /*b630*/  MOV R69, R68 ;  /* 0x0000004400457202 */ /* 0x000fe40000000f00 */
[----:B------:R-:W-:Y:S02]  /*b640*/  MOV R217, R216 ;  /* 0x000000d800d97202 */ /* 0x000fe40000000f00 */
.L_x_576:
[----:B------:R-:W2:Y:S01]  /*b650*/  LDL.64 R228, [R1] ;  /* 0x0000000001e47983 */ /* 0x000ea20000100a00 */
[----:B------:R-:W-:Y:S04]  /*b660*/  DEPBAR.LE SB0, 0x0 ;  /* 0x000080000000791a */ /* 0x000fe80000000000 */
[----:B------:R-:W-:Y:S01]  /*b670*/  WARPSYNC 0xffffffff ;  /* 0xffffffff00007948 */ /* 0x000fe20003800000 */
[----:B------:R-:W-:Y:S01]  /*b680*/  BAR.SYNC.DEFER_BLOCKING 0x0 ;  /* 0x0000000000007b1d */ /* 0x000fe20000010000 */
[----:B------:R-:W-:Y:S02]  /*b690*/  ISETP.GT.AND P6, PT, R219, R217, PT ;  /* 0x000000d9db00720c */ /* 0x000fe40003fc4270 */
[C---:B------:R-:W-:Y:S11]  /*b6a0*/  IADD3 R216, R217.reuse, -0x1, RZ ;  /* 0xffffffffd9d87810 */ /* 0x040ff60007ffe0ff */
[----:B------:R-:W-:Y:S01]  /*b6b0*/  @!P6 SHF.R.S32.HI R0, RZ, 0x1f, R217 ;  /* 0x0000001fff00e819 */ /* 0x000fe200000114d9 */
[C---:B------:R-:W-:Y:S01]  /*b6c0*/  @!P6 IMAD.WIDE.U32 R30, R217.reuse, c[0x0][0x208], RZ ;  /* 0x00008200d91eea25 */ /* 0x040fe200078e00ff */
[----:B------:R-:W-:Y:S02]  /*b6d0*/  @!P6 MOV R2, c[0x0][0x208] ;  /* 0x000082000002ea02 */ /* 0x000fe40000000f00 */
[----:B-1----:R-:W-:Y:S01]  /*b6e0*/  @!P6 MOV R3, 0x5 ;  /* 0x000000050003e802 */ /* 0x002fe20000000f00 */
[----:B------:R-:W-:Y:S01]  /*b6f0*/  @!P6 IMAD R0, R0, c[0x0][0x208], RZ ;  /* 0x000082000000ea24 */ /* 0x000fe200078e02ff */
[C---:B------:R-:W-:Y:S02]  /*b700*/  @!P6 SHF.L.U32 R28, R2.reuse, 0x5, RZ ;  /* 0x00000005021ce819 */ /* 0x040fe400000006ff */
[----:B------:R-:W-:Y:S01]  /*b710*/  @!P6 SHF.L.U64.HI R29, R2, R3, c[0x0][0x20c] ;  /* 0x00008300021de619 */ /* 0x000fe20000010203 */
[----:B------:R-:W-:Y:S01]  /*b720*/  @!P6 IMAD R0, R217, c[0x0][0x20c], R0 ;  /* 0x00008300d900ea24 */ /* 0x000fe200078e0200 */
[----:B------:R-:W1:Y:S01]  /*b730*/  LDSM.16.M88.4 R8, [R193] ;  /* 0x00000000c108783b */ /* 0x000e620000000200 */
[----:B------:R-:W-:Y:S02]  /*b740*/  @!P6 MOV R36, R220 ;  /* 0x000000dc0024e202 */ /* 0x000fe40000000f00 */
[----:B------:R-:W-:Y:S01]  /*b750*/  @!P6 IMAD.WIDE.U32 R2, R30, 0x60, R28 ;  /* 0x000000601e02e825 */ /* 0x000fe200078e001c */
[----:B------:R-:W-:Y:S02]  /*b760*/  @!P6 IADD3 R0, R31, R0, RZ ;  /* 0x000000001f00e210 */ /* 0x000fe40007ffe0ff */
[----:B------:R-:W-:Y:S02]  /*b770*/  @!P6 MOV R37, R225 ;  /* 0x000000e10025e202 */ /* 0x000fe40000000f00 */
[----:B------:R-:W3:Y:S01]  /*b780*/  LDSM.16.M88.4 R16, [R193+0x800] ;  /* 0x00080000c110783b */ /* 0x000ee20000000200 */
[----:B------:R-:W-:Y:S01]  /*b790*/  @!P6 IMAD R45, R0, 0x60, RZ ;  /* 0x00000060002de824 */ /* 0x000fe200078e02ff */
[-C--:B------:R-:W-:Y:S01]  /*b7a0*/  @!P6 IADD3 R31, P5, R220, R2.reuse, RZ ;  /* 0x00000002dc1fe210 */ /* 0x080fe20007fbe0ff */
[----:B------:R-:W-:Y:S01]  /*b7b0*/  @!P6 IMAD.WIDE.U32 R36, R30, 0x60, R36 ;  /* 0x000000601e24e825 */ /* 0x000fe200078e0024 */
[----:B------:R-:W-:Y:S02]  /*b7c0*/  @!P6 IADD3 R44, P0, R220, 0x40, RZ ;  /* 0x00000040dc2ce810 */ /* 0x000fe40007f1e0ff */
[----:B------:R-:W-:Y:S02]  /*b7d0*/  @!P6 LEA R162, P4, R31, c[0x0][0x1f8], 0x1 ;  /* 0x00007e001fa2ea11 */ /* 0x000fe400078808ff */
[----:B------:R-:W4:Y:S01]  /*b7e0*/  LDSM.16.M88.4 R24, [R193+0x1000] ;  /* 0x00100000c118783b */ /* 0x000f220000000200 */
[----:B------:R-:W-:Y:S02]  /*b7f0*/  @!P6 IADD3 R0, R45, R3, RZ ;  /* 0x000000032d00e210 */ /* 0x000fe40007ffe0ff */
[-C--:B------:R-:W-:Y:S02]  /*b800*/  @!P6 IADD3.X R38, RZ, R225.reuse, RZ, P0, !PT ;  /* 0x000000e1ff26e210 */ /* 0x080fe400007fe4ff */
[----:B------:R-:W-:Y:S02]  /*b810*/  @!P6 IADD3.X R3, R0, R225, RZ, P5, !PT ;  /* 0x000000e10003e210 */ /* 0x000fe40002ffe4ff */
[-C--:B------:R-:W-:Y:S01]  /*b820*/  @!P6 IADD3 R39, P5, R44, R2.reuse, RZ ;  /* 0x000000022c27e210 */ /* 0x080fe20007fbe0ff */
[----:B------:R-:W5:Y:S01]  /*b830*/  LDSM.16.M88.4 R32, [R193+0x1800] ;  /* 0x00180000c120783b */ /* 0x000f620000000200 */
[----:B------:R-:W-:Y:S02]  /*b840*/  @!P6 LEA.HI.X R163, R31, c[0x0][0x1fc], R3, 0x1, P4 ;  /* 0x00007f001fa3ea11 */ /* 0x000fe400020f0c03 */
[----:B------:R-:W-:Y:S02]  /*b850*/  @!P6 IADD3 R3, P4, R28, R2, RZ ;  /* 0x000000021c03e210 */ /* 0x000fe40007f9e0ff */
[----:B------:R-:W-:Y:S02]  /*b860*/  @!P6 IADD3 R45, R37, R45, RZ ;  /* 0x0000002d252de210 */ /* 0x000fe40007ffe0ff */
[----:B------:R-:W-:Y:S01]  /*b870*/  @!P6 IADD3 R37, P0, R3, R44, RZ ;  /* 0x0000002c0325e210 */ /* 0x000fe20007f1e0ff */
[----:B------:R-:W4:Y:S01]  /*b880*/  LDSM.16.M88.4 R40, [R193+0x2000] ;  /* 0x00200000c128783b */ /* 0x000f220000000200 */
[C---:B------:R-:W-:Y:S02]  /*b890*/  @!P6 IADD3.X R2, R0.reuse, R29, RZ, P4, !PT ;  /* 0x0000001d0002e210 */ /* 0x040fe400027fe4ff */
[----:B------:R-:W-:Y:S02]  /*b8a0*/  @!P6 LEA R160, P4, R39, c[0x0][0x1f8], 0x1 ;  /* 0x00007e0027a0ea11 */ /* 0x000fe400078808ff */
[----:B------:R-:W-:Y:S02]  /*b8b0*/  @!P6 IADD3.X R44, R0, R38, RZ, P5, !PT ;  /* 0x00000026002ce210 */ /* 0x000fe40002ffe4ff */
[----:B------:R-:W-:Y:S01]  /*b8c0*/  @!P6 IADD3 R3, P5, R3, R220, RZ ;  /* 0x000000dc0303e210 */ /* 0x000fe20007fbe0ff */
[C---:B-1----:R-:W-:Y:S01]  /*b8d0*/  HMMA.16816.F32 R4, R124.reuse, R8, RZ ;  /* 0x000000087c04723c */ /* 0x042fe200000018ff */
[----:B------:R-:W1:Y:S02]  /*b8e0*/  LDSM.16.M88.4 R48, [R193+0x2800] ;  /* 0x00280000c130783b */ /* 0x000e640000000200 */
[----:B------:R-:W-:Y:S02]  /*b8f0*/  @!P6 LEA.HI.X R161, R39, c[0x0][0x1fc], R44, 0x1, P4 ;  /* 0x00007f0027a1ea11 */ /* 0x000fe400020f0c2c */
[----:B------:R-:W-:Y:S02]  /*b900*/  @!P6 LEA R158, P4, R3, c[0x0][0x1f8], 0x1 ;  /* 0x00007e00039eea11 */ /* 0x000fe400078808ff */
[----:B------:R-:W-:Y:S01]  /*b910*/  @!P6 IADD3.X R38, R2, R38, RZ, P0, !PT ;  /* 0x000000260226e210 */ /* 0x000fe200007fe4ff */
[C---:B------:R-:W-:Y:S01]  /*b920*/  HMMA.16816.F32 R8, R124.reuse, R10, RZ ;  /* 0x0000000a7c08723c */ /* 0x040fe200000018ff */
[----:B------:R-:W1:Y:S03]  /*b930*/  LDSM.16.M88.4 R120, [R199] ;  /* 0x00000000c778783b */ /* 0x000e660000000200 */
[C---:B------:R-:W-:Y:S02]  /*b940*/  @!P6 LEA R156, P0, R37.reuse, c[0x0][0x1f8], 0x1 ;  /* 0x00007e00259cea11 */ /* 0x040fe400078008ff */
[----:B------:R-:W-:Y:S02]  /*b950*/  @!P6 SHF.L.U32 R46, R36, 0x1, RZ ;  /* 0x00000001242ee819 */ /* 0x000fe400000006ff */
[C---:B---3--:R-:W-:Y:S01]  /*b960*/  HMMA.16816.F32 R12, R124.reuse, R16, RZ ;  /* 0x000000107c0c723c */ /* 0x048fe200000018ff */
[----:B------:R-:W3:Y:S03]  /*b970*/  LDSM.16.M88.4 R132, [R210] ;  /* 0x00000000d284783b */ /* 0x000ee60000000200 */
[----:B------:R-:W-:Y:S02]  /*b980*/  @!P6 LEA.HI.X R157, R37, c[0x0][0x1fc], R38, 0x1, P0 ;  /* 0x00007f00259dea11 */ /* 0x000fe400000f0c26 */
[----:B------:R-:W-:Y:S02]  /*b990*/  @!P6 IADD3.X R2, R2, R225, RZ, P5, !PT ;  /* 0x000000e10202e210 */ /* 0x000fe40002ffe4ff */
[C---:B------:R-:W-:Y:S01]  /*b9a0*/  HMMA.16816.F32 R16, R124.reuse, R18, RZ ;  /* 0x000000127c10723c */ /* 0x040fe200000018ff */
[----:B------:R-:W1:Y:S03]  /*b9b0*/  LDSM.16.M88.4 R136, [R209] ;  /* 0x00000000d188783b */ /* 0x000e660000000200 */
[----:B------:R-:W-:Y:S02]  /*b9c0*/  @!P6 LEA.HI.X R159, R3, c[0x0][0x1fc], R2, 0x1, P4 ;  /* 0x00007f00039fea11 */ /* 0x000fe400020f0c02 */
[----:B------:R-:W-:Y:S02]  /*b9d0*/  @!P6 IADD3 R44, P4, R46, c[0x0][0x1f8], RZ ;  /* 0x00007e002e2cea10 */ /* 0x000fe40007f9e0ff */
[C---:B----4-:R-:W-:Y:S01]  /*b9e0*/  HMMA.16816.F32 R20, R124.reuse, R24, RZ ;  /* 0x000000187c14723c */ /* 0x050fe200000018ff */
[----:B------:R-:W4:Y:S03]  /*b9f0*/  LDSM.16.M88.4 R140, [R208] ;  /* 0x00000000d08c783b */ /* 0x000f260000000200 */
[----:B------:R-:W-:Y:S02]  /*ba00*/  @!P6 SHF.L.U64.HI R0, R36, 0x1, R45 ;  /* 0x000000012400e819 */ /* 0x000fe4000001022d */
[----:B------:R-:W-:Y:S02]  /*ba10*/  @!P6 IADD3 R2, P5, R46, 0x80, RZ ;  /* 0x000000802e02e810 */ /* 0x000fe40007fbe0ff */
[C---:B------:R-:W-:Y:S01]  /*ba20*/  HMMA.16816.F32 R24, R124.reuse, R26, RZ ;  /* 0x0000001a7c18723c */ /* 0x040fe200000018ff */
[----:B------:R-:W1:Y:S03]  /*ba30*/  LDSM.16.M88.4 R144, [R207] ;  /* 0x00000000cf90783b */ /* 0x000e660000000200 */
[----:B------:R-:W-:Y:S02]  /*ba40*/  @!P6 IADD3.X R45, R0, c[0x0][0x1fc], RZ, P4, !PT ;  /* 0x00007f00002dea10 */ /* 0x000fe400027fe4ff */
[----:B------:R-:W-:Y:S02]  /*ba50*/  @!P6 IADD3 R2, P4, R2, c[0x0][0x1f8], RZ ;  /* 0x00007e000202ea10 */ /* 0x000fe40007f9e0ff */
[C---:B-----5:R-:W-:Y:S01]  /*ba60*/  HMMA.16816.F32 R28, R124.reuse, R32, RZ ;  /* 0x000000207c1c723c */ /* 0x060fe200000018ff */
[----:B------:R-:W5:Y:S03]  /*ba70*/  LDSM.16.M88.4 R148, [R206] ;  /* 0x00000000ce94783b */ /* 0x000f660000000200 */
[----:B------:R-:W-:Y:S04]  /*ba80*/  @!P6 IADD3.X R3, RZ, c[0x0][0x1fc], R0, P4, P5 ;  /* 0x00007f00ff03ea10 */ /* 0x000fe800027ea400 */
[C---:B------:R-:W-:Y:S08]  /*ba90*/  HMMA.16816.F32 R32, R124.reuse, R34, RZ ;  /* 0x000000227c20723c */ /* 0x040ff000000018ff */
[C---:B------:R-:W-:Y:S08]  /*baa0*/  HMMA.16816.F32 R36, R124.reuse, R40, RZ ;  /* 0x000000287c24723c */ /* 0x040ff000000018ff */
        /* <DEDUP_REMOVED lines=15> */
[C---:B------:R-:W-:Y:S06]  /*bba0*/  HMMA.16816.F32 R4, R128.reuse, R120, R4 ;  /* 0x000000788004723c */ /* 0x040fec0000001804 */
[----:B------:R-:W-:Y:S02]  /*bbb0*/  LDSM.16.M88.4 R180, [R197+0x5800] ;  /* 0x00580000c5b4783b */ /* 0x000fe40000000200 */
[C---:B------:R-:W-:Y:S06]  /*bbc0*/  HMMA.16816.F32 R8, R128.reuse, R122, R8 ;  /* 0x0000007a8008723c */ /* 0x040fec0000001808 */
[----:B------:R-:W0:Y:S02]  /*bbd0*/  LDGDEPBAR ;  /* 0x00000000000079af */ /* 0x000e240000000000 */
[C---:B---3--:R-:W-:Y:S06]  /*bbe0*/  HMMA.16816.F32 R12, R128.reuse, R132, R12 ;  /* 0x00000084800c723c */ /* 0x048fec000000180c */
[----:B------:R-:W-:Y:S02]  /*bbf0*/  LDSM.16.M88.4 R120, [R197+0x800] ;  /* 0x00080000c578783b */ /* 0x000fe40000000200 */
[C---:B------:R-:W-:Y:S06]  /*bc00*/  HMMA.16816.F32 R16, R128.reuse, R134, R16 ;  /* 0x000000868010723c */ /* 0x040fec0000001810 */
[----:B-1----:R-:W1:Y:S02]  /*bc10*/  LDSM.16.M88.4 R156, [R197] ;  /* 0x00000000c59c783b */ /* 0x002e640000000200 */
[C---:B------:R-:W-:Y:S06]  /*bc20*/  HMMA.16816.F32 R20, R128.reuse, R136, R20 ;  /* 0x000000888014723c */ /* 0x040fec0000001814 */
[----:B--2---:R-:W2:Y:S02]  /*bc30*/  LDSM.16.M88.4 R160, [R197+0x1000] ;  /* 0x00100000c5a0783b */ /* 0x004ea40000000200 */
[C---:B------:R-:W-:Y:S06]  /*bc40*/  HMMA.16816.F32 R24, R128.reuse, R138, R24 ;  /* 0x0000008a8018723c */ /* 0x040fec0000001818 */
[----:B------:R-:W3:Y:S02]  /*bc50*/  LDSM.16.M88.4 R132, [R197+0x1800] ;  /* 0x00180000c584783b */ /* 0x000ee40000000200 */
[C---:B----4-:R-:W-:Y:S06]  /*bc60*/  HMMA.16816.F32 R28, R128.reuse, R140, R28 ;  /* 0x0000008c801c723c */ /* 0x050fec000000181c */
[----:B------:R-:W4:Y:S02]  /*bc70*/  LDSM.16.M88.4 R136, [R197+0x2000] ;  /* 0x00200000c588783b */ /* 0x000f240000000200 */
[C---:B------:R-:W-:Y:S06]  /*bc80*/  HMMA.16816.F32 R32, R128.reuse, R142, R32 ;  /* 0x0000008e8020723c */ /* 0x040fec0000001820 */
[----:B------:R-:W-:Y:S02]  /*bc90*/  LDSM.16.M88.4 R140, [R194] ;  /* 0x00000000c28c783b */ /* 0x000fe40000000200 */
[C---:B------:R-:W-:Y:S06]  /*bca0*/  HMMA.16816.F32 R36, R128.reuse, R144, R36 ;  /* 0x000000908024723c */ /* 0x040fec0000001824 */
[----:B------:R-:W-:Y:S02]  /*bcb0*/  LDSM.16.M88.4 R188, [R194+0x3000] ;  /* 0x00300000c2bc783b */ /* 0x000fe40000000200 */
[C---:B------:R-:W-:Y:S06]  /*bcc0*/  HMMA.16816.F32 R40, R128.reuse, R146, R40 ;  /* 0x000000928028723c */ /* 0x040fec0000001828 */
[----:B------:R-:W-:Y:S02]  /*bcd0*/  LDSM.16.M88.4 R144, [R194+0x800] ;  /* 0x00080000c290783b */ /* 0x000fe40000000200 */
[C---:B-----5:R-:W-:Y:S08]  /*bce0*/  HMMA.16816.F32 R44, R128.reuse, R148, R44 ;  /* 0x00000094802c723c */ /* 0x060ff0000000182c */
        /* <DEDUP_REMOVED lines=25> */
[----:B------:R-:W5:Y:S07]  /*be80*/  LDSM.16.M88.4 R144, [R193+0x4000] ;  /* 0x00400000c190783b */ /* 0x000f6e0000000200 */
        /* <DEDUP_REMOVED lines=18> */
[C---:B-----5:R-:W-:Y:S08]  /*bfb0*/  HMMA.16816.F32 R20, R168.reuse, R144, R20 ;  /* 0x00000090a814723c */ /* 0x060ff00000001814 */
[C---:B------:R-:W-:Y:S01]  /*bfc0*/  HMMA.16816.F32 R24, R168.reuse, R146, R24 ;  /* 0x00000092a818723c */ /* 0x040fe20000001818 */
[----:B------:R-:W-:Y:S07]  /*bfd0*/  LDSM.16.M88.4 R144, [R200] ;  /* 0x00000000c890783b */ /* 0x000fee0000000200 */
[C---:B--2---:R-:W-:Y:S08]  /*bfe0*/  HMMA.16816.F32 R28, R168.reuse, R132, R28 ;  /* 0x00000084a81c723c */ /* 0x044ff0000000181c */
[C---:B------:R-:W-:Y:S01]  /*bff0*/  HMMA.16816.F32 R32, R168.reuse, R134, R32 ;  /* 0x00000086a820723c */ /* 0x040fe20000001820 */
[----:B------:R-:W2:Y:S07]  /*c000*/  LDSM.16.M88.4 R132, [R201] ;  /* 0x00000000c984783b */ /* 0x000eae0000000200 */
[C---:B------:R-:W-:Y:S08]  /*c010*/  HMMA.16816.F32 R36, R168.reuse, R148, R36 ;  /* 0x00000094a824723c */ /* 0x040ff00000001824 */
[C---:B------:R-:W-:Y:S01]  /*c020*/  HMMA.16816.F32 R40, R168.reuse, R150, R40 ;  /* 0x00000096a828723c */ /* 0x040fe20000001828 */
[----:B------:R-:W5:Y:S07]  /*c030*/  LDSM.16.M88.4 R148, [R197+0x3000] ;  /* 0x00300000c594783b */ /* 0x000f6e0000000200 */
        /* <DEDUP_REMOVED lines=17> */
[----:B------:R-:W-:Y:S07]  /*c150*/  HMMA.16816.F32 R48, R172, R146, R48 ;  /* 0x00000092ac30723c */ /* 0x000fee0000001830 */
[----:B------:R-:W-:Y:S01]  /*c160*/  MOV R147, R229 ;  /* 0x000000e500937202 */ /* 0x000fe20000000f00 */
[C---:B-----5:R-:W-:Y:S05]  /*c170*/  HMMA.16816.F32 R4, R176.reuse, R148, R4 ;  /* 0x00000094b004723c */ /* 0x060fea0000001804 */
[----:B------:R-:W-:Y:S03]  /*c180*/  MOV R146, R228 ;  /* 0x000000e400927202 */ /* 0x000fe60000000f00 */
        /* <DEDUP_REMOVED lines=17> */
[----:B------:R1:W-:Y:S04]  /*c2a0*/  MUFU.TANH R132, R0 ;  /* 0x0000000000847308 */ /* 0x0003e80000002400 */
[----:B------:R-:W-:Y:S06]  /*c2b0*/  FMUL.FTZ R2, R11, c[0x0][0x320] ;  /* 0x0000c8000b027a20 */ /* 0x000fec0000410000 */
[----:B------:R2:W-:Y:S01]  /*c2c0*/  MUFU.TANH R137, R2 ;  /* 0x0000000200897308 */ /* 0x0005e20000002400 */
[----:B-1----:R-:W-:Y:S09]  /*c2d0*/  FMUL.FTZ R0, R5, c[0x0][0x320] ;  /* 0x0000c80005007a20 */ /* 0x002ff20000410000 */
[----:B------:R1:W-:Y:S01]  /*c2e0*/  MUFU.TANH R133, R0 ;  /* 0x0000000000857308 */ /* 0x0003e20000002400 */
[----:B--2---:R-:W-:Y:S09]  /*c2f0*/  FMUL.FTZ R2, R19, c[0x0][0x320] ;  /* 0x0000c80013027a20 */ /* 0x004ff20000410000 */
[----:B------:R-:W-:Y:S01]  /*c300*/  MUFU.TANH R145, R2 ;  /* 0x0000000200917308 */ /* 0x000fe20000002400 */
[----:B-1----:R-:W-:Y:S09]  /*c310*/  FMUL.FTZ R0, R6, c[0x0][0x320] ;  /* 0x0000c80006007a20 */ /* 0x002ff20000410000 */
[----:B------:R1:W2:Y:S02]  /*c320*/  MUFU.TANH R139, R0 ;  /* 0x00000000008b7308 */ /* 0x0002a40000002400 */
[----:B-1----:R-:W-:Y:S02]  /*c330*/  FMUL.FTZ R0, R7, c[0x0][0x320] ;  /* 0x0000c80007007a20 */ /* 0x002fe40000410000 */
[----:B------:R-:W1:Y:S06]  /*c340*/  LDSM.16.M88.4 R4, [R194+0x4000] ;  /* 0x00400000c204783b */ /* 0x000e6c0000000200 */
[----:B------:R3:W-:Y:S02]  /*c350*/  MUFU.TANH R138, R0 ;  /* 0x00000000008a7308 */ /* 0x0007e40000002400 */
[----:B---3--:R-:W-:Y:S08]  /*c360*/  FMUL.FTZ R0, R8, c[0x0][0x320] ;  /* 0x0000c80008007a20 */ /* 0x008ff00000410000 */
[----:B------:R3:W4:Y:S01]  /*c370*/  MUFU.TANH R135, R0 ;  /* 0x0000000000877308 */ /* 0x0007220000002400 */
[C---:B-1----:R-:W-:Y:S08]  /*c380*/  HMMA.16816.F32 R20, R184.reuse, R4, R20 ;  /* 0x00000004b814723c */ /* 0x042ff00000001814 */
[C---:B------:R-:W-:Y:S01]  /*c390*/  HMMA.16816.F32 R24, R184.reuse, R6, R24 ;  /* 0x00000006b818723c */ /* 0x040fe20000001818 */
[----:B------:R-:W-:Y:S03]  /*c3a0*/  LDSM.16.M88.4 R4, [R194+0x5000] ;  /* 0x00500000c204783b */ /* 0x000fe60000000200 */
[----:B---3--:R-:W-:Y:S04]  /*c3b0*/  FMUL.FTZ R0, R9, c[0x0][0x320] ;  /* 0x0000c80009007a20 */ /* 0x008fe80000410000 */
[----:B------:R1:W3:Y:S11]  /*c3c0*/  MUFU.TANH R134, R0 ;  /* 0x0000000000867308 */ /* 0x0002f60000002400 */
[----:B------:R-:W-:Y:S05]  /*c3d0*/  @!UPT UIADD3 URZ, URZ, URZ, URZ ;  /* 0x0000003f3f3ff290 */ /* 0x000fea000fffe03f */
[----:B------:R-:W-:Y:S04]  /*c3e0*/  FMUL.FTZ R3, R27, c[0x0][0x320] ;  /* 0x0000c8001b037a20 */ /* 0x000fe80000410000 */
[----:B------:R2:W-:Y:S01]  /*c3f0*/  MUFU.TANH R180, R3 ;  /* 0x0000000300b47308 */ /* 0x0005e20000002400 */
[----:B-1----:R-:W-:Y:S02]  /*c400*/  FMUL.FTZ R0, R10, c[0x0][0x320] ;  /* 0x0000c8000a007a20 */ /* 0x002fe40000410000 */
[----:B------:R-:W1:Y:S07]  /*c410*/  LDSM.16.M88.4 R8, [R194+0x4800] ;  /* 0x00480000c208783b */ /* 0x000e6e0000000200 */
[----:B------:R5:W-:Y:S01]  /*c420*/  MUFU.TANH R136, R0 ;  /* 0x0000000000887308 */ /* 0x000be20000002400 */
[----:B--2---:R-:W-:Y:S01]  /*c430*/  FMNMX.FTZ R3, R139, R70, !PT ;  /* 0x000000468b037209 */ /* 0x004fe20007810000 */
[----:B-----5:R-:W-:Y:S01]  /*c440*/  FMUL.FTZ R0, R12, c[0x0][0x320] ;  /* 0x0000c8000c007a20 */ /* 0x020fe20000410000 */
[----:B------:R-:W-:Y:S07]  /*c450*/  @P6 IADD3 R12, P0, R222, 0x40, RZ ;  /* 0x00000040de0c6810 */ /* 0x000fee0007f1e0ff */
[----:B------:R2:W5:Y:S01]  /*c460*/  MUFU.TANH R122, R0 ;  /* 0x00000000007a7308 */ /* 0x0005620000002400 */
[C---:B-1----:R-:W-:Y:S08]  /*c470*/  HMMA.16816.F32 R28, R184.reuse, R8, R28 ;  /* 0x00000008b81c723c */ /* 0x042ff0000000181c */
[C---:B------:R-:W-:Y:S01]  /*c480*/  HMMA.16816.F32 R32, R184.reuse, R10, R32 ;  /* 0x0000000ab820723c */ /* 0x040fe20000001820 */
[----:B------:R-:W1:Y:S01]  /*c490*/  LDSM.16.M88.4 R8, [R194+0x5800] ;  /* 0x00580000c208783b */ /* 0x000e620000000200 */
[----:B------:R-:W-:Y:S04]  /*c4a0*/  DEPBAR.LE SB0, 0x0 ;  /* 0x000080000000791a */ /* 0x000fe80000000000 */
[----:B--2---:R-:W-:Y:S01]  /*c4b0*/  FMUL.FTZ R0, R13, c[0x0][0x320] ;  /* 0x0000c8000d007a20 */ /* 0x004fe20000410000 */
[----:B------:R-:W-:Y:S01]  /*c4c0*/  @P6 IADD3.X R13, RZ, R226, RZ, P0, !PT ;  /* 0x000000e2ff0d6210 */ /* 0x000fe200007fe4ff */
[C---:B------:R-:W-:Y:S02]  /*c4d0*/  HMMA.16816.F32 R36, R184.reuse, R4, R36 ;  /* 0x00000004b824723c */ /* 0x040fe40000001824 */
[----:B------:R2:W1:Y:S01]  /*c4e0*/  MUFU.TANH R123, R0 ;  /* 0x00000000007b7308 */ /* 0x0004620000002400 */
[----:B------:R-:W-:Y:S05]  /*c4f0*/  BAR.SYNC.DEFER_BLOCKING 0x0 ;  /* 0x0000000000007b1d */ /* 0x000fea0000010000 */
[C---:B------:R-:W-:Y:S07]  /*c500*/  HMMA.16816.F32 R40, R184.reuse, R6, R40 ;  /* 0x00000006b828723c */ /* 0x040fee0000001828 */
[----:B------:R-:W-:Y:S01]  /*c510*/  @P6 MOV R6, 0x5 ;  /* 0x0000000500066802 */ /* 0x000fe20000000f00 */
[----:B------:R-:W-:Y:S04]  /*c520*/  FMUL.FTZ R2, R32, c[0x0][0x320] ;  /* 0x0000c80020027a20 */ /* 0x000fe80000410000 */
[----:B------:R-:W-:Y:S01]  /*c530*/  MUFU.TANH R233, R2 ;  /* 0x0000000200e97308 */ /* 0x000fe20000002400 */
[----:B--2---:R-:W-:Y:S09]  /*c540*/  FMUL.FTZ R0, R14, c[0x0][0x320] ;  /* 0x0000c8000e007a20 */ /* 0x004ff20000410000 */
[----:B------:R2:W-:Y:S01]  /*c550*/  MUFU.TANH R142, R0 ;  /* 0x00000000008e7308 */ /* 0x0005e20000002400 */
[C---:B-1----:R-:W-:Y:S07]  /*c560*/  HMMA.16816.F32 R44, R184.reuse, R8, R44 ;  /* 0x00000008b82c723c */ /* 0x042fee000000182c */
[----:B------:R-:W-:Y:S01]  /*c570*/  @P6 MOV R8, R222 ;  /* 0x000000de00086202 */ /* 0x000fe20000000f00 */
[----:B------:R-:W-:Y:S04]  /*c580*/  HMMA.16816.F32 R48, R184, R10, R48 ;  /* 0x0000000ab830723c */ /* 0x000fe80000001830 */
[----:B------:R-:W-:Y:S03]  /*c590*/  @P6 MOV R9, R226 ;  /* 0x000000e200096202 */ /* 0x000fe60000000f00 */
[----:B------:R-:W-:Y:S05]  /*c5a0*/  @P6 IMAD.WIDE.U32 R10, R216, c[0x0][0x1e0], RZ ;  /* 0x00007800d80a6a25 */ /* 0x000fea00078e00ff */
[----:B--2---:R-:W-:Y:S02]  /*c5b0*/  FMUL.FTZ R0, R15, c[0x0][0x320] ;  /* 0x0000c8000f007a20 */ /* 0x004fe40000410000 */
[----:B------:R-:W-:Y:S02]  /*c5c0*/  @P6 IMAD.WIDE.U32 R8, R10, 0x60, R8 ;  /* 0x000000600a086825 */ /* 0x000fe400078e0008 */
[----:B------:R1:W-:Y:S02]  /*c5d0*/  MUFU.TANH R144, R0 ;  /* 0x0000000000907308 */ /* 0x0003e40000002400 */
[----:B------:R-:W-:Y:S02]  /*c5e0*/  FMUL.FTZ R2, R44, c[0x0][0x320] ;  /* 0x0000c8002c027a20 */ /* 0x000fe40000410000 */
[----:B------:R-:W-:Y:S06]  /*c5f0*/  FMUL.FTZ R4, R45, c[0x0][0x320] ;  /* 0x0000c8002d047a20 */ /* 0x000fec0000410000 */
[----:B------:R-:W-:Y:S10]  /*c600*/  MUFU.TANH R249, R2 ;  /* 0x0000000200f97308 */ /* 0x000ff40000002400 */
[----:B------:R-:W-:Y:S01]  /*c610*/  MUFU.TANH R250, R4 ;  /* 0x0000000400fa7308 */ /* 0x000fe20000002400 */
[----:B-1----:R-:W-:Y:S09]  /*c620*/  FMUL.FTZ R0, R16, c[0x0][0x320] ;  /* 0x0000c80010007a20 */ /* 0x002ff20000410000 */
[----:B------:R1:W2:Y:S02]  /*c630*/  MUFU.TANH R140, R0 ;  /* 0x00000000008c7308 */ /* 0x0002a40000002400 */
[----:B-1----:R-:W-:Y:S08]  /*c640*/  FMUL.FTZ R0, R17, c[0x0][0x320] ;  /* 0x0000c80011007a20 */ /* 0x002ff00000410000 */
[----:B------:R1:W1:Y:S02]  /*c650*/  MUFU.TANH R141, R0 ;  /* 0x00000000008d7308 */ /* 0x0002640000002400 */
[----:B-1----:R-:W-:Y:S08]  /*c660*/  FMUL.FTZ R0, R18, c[0x0][0x320] ;  /* 0x0000c80012007a20 */ /* 0x002ff00000410000 */
[----:B------:R1:W-:Y:S02]  /*c670*/  MUFU.TANH R143, R0 ;  /* 0x00000000008f7308 */ /* 0x0003e40000002400 */
[----:B-1----:R-:W-:Y:S08]  /*c680*/  FMUL.FTZ R0, R20, c[0x0][0x320] ;  /* 0x0000c80014007a20 */ /* 0x002ff00000410000 */
[----:B------:R1:W1:Y:S02]  /*c690*/  MUFU.TANH R149, R0 ;  /* 0x0000000000957308 */ /* 0x0002640000002400 */
[----:B-1----:R-:W-:Y:S08]  /*c6a0*/  FMUL.FTZ R0, R21, c[0x0][0x320] ;  /* 0x0000c80015007a20 */ /* 0x002ff00000410000 */
[----:B------:R1:W1:Y:S02]  /*c6b0*/  MUFU.TANH R151, R0 ;  /* 0x0000000000977308 */ /* 0x0002640000002400 */
[----:B-1----:R-:W-:Y:S08]  /*c6c0*/  FMUL.FTZ R0, R22, c[0x0][0x320] ;  /* 0x0000c80016007a20 */ /* 0x002ff00000410000 */
[----:B------:R1:W-:Y:S02]  /*c6d0*/  MUFU.TANH R162, R0 ;  /* 0x0000000000a27308 */ /* 0x0003e40000002400 */
        /* <DEDUP_REMOVED lines=38> */
[----:B-1----:R-:W-:Y:S04]  /*c940*/  FMNMX.FTZ R0, R132, R69, !PT ;  /* 0x0000004584007209 */ /* 0x002fe80007810000 */
[----:B------:R-:W-:Y:S04]  /*c950*/  FMNMX.FTZ R0, R133, R0, !PT ;  /* 0x0000000085007209 */ /* 0x000fe80007810000 */
[----:B----4-:R-:W-:Y:S04]  /*c960*/  FMNMX.FTZ R0, R135, R0, !PT ;  /* 0x0000000087007209 */ /* 0x010fe80007810000 */
[----:B---3--:R-:W-:Y:S02]  /*c970*/  FMNMX.FTZ R2, R134, R0, !PT ;  /* 0x0000000086027209 */ /* 0x008fe40007810000 */
[----:B------:R-:W-:Y:S02]  /*c980*/  FMNMX.FTZ R0, R138, R3, !PT ;  /* 0x000000038a007209 */ /* 0x000fe40007810000 */
[----:B-----5:R-:W-:Y:S02]  /*c990*/  FMNMX.FTZ R2, R122, R2, !PT ;  /* 0x000000027a027209 */ /* 0x020fe40007810000 */
[----:B------:R-:W-:Y:S02]  /*c9a0*/  FMNMX.FTZ R3, R136, R0, !PT ;  /* 0x0000000088037209 */ /* 0x000fe40007810000 */
[----:B------:R-:W-:Y:S02]  /*c9b0*/  FMNMX.FTZ R0, R123, R2, !PT ;  /* 0x000000027b007209 */ /* 0x000fe40007810000 */
[----:B------:R-:W-:Y:S01]  /*c9c0*/  FMNMX.FTZ R2, R137, R3, !PT ;  /* 0x0000000389027209 */ /* 0x000fe20007810000 */
[----:B------:R-:W-:Y:S01]  /*c9d0*/  FMUL.FTZ R3, R46, c[0x0][0x320] ;  /* 0x0000c8002e037a20 */ /* 0x000fe20000410000 */
[----:B--2---:R-:W-:Y:S02]  /*c9e0*/  FMNMX.FTZ R0, R140, R0, !PT ;  /* 0x000000008c007209 */ /* 0x004fe40007810000 */
[----:B------:R-:W-:Y:S01]  /*c9f0*/  FMNMX.FTZ R2, R142, R2, !PT ;  /* 0x000000028e027209 */ /* 0x000fe20007810000 */
[----:B------:R1:W-:Y:S01]  /*ca00*/  MUFU.TANH R251, R3 ;  /* 0x0000000300fb7308 */ /* 0x0003e20000002400 */
        /* <DEDUP_REMOVED lines=11> */
[----:B------:R-:W-:Y:S01]  /*cac0*/  FMNMX.FTZ R2, R161, R2, !PT ;  /* 0x00000002a1027209 */ /* 0x000fe20007810000 */
[----:B-1----:R-:W-:Y:S01]  /*cad0*/  FMUL.FTZ R3, R47, c[0x0][0x320] ;  /* 0x0000c8002f037a20 */ /* 0x002fe20000410000 */
[----:B------:R-:W-:Y:S02]  /*cae0*/  FMNMX.FTZ R0, R232, R0, !PT ;  /* 0x00000000e8007209 */ /* 0x000fe40007810000 */
        /* <DEDUP_REMOVED lines=9> */
[----:B------:R-:W-:Y:S04]  /*cb80*/  FMNMX.FTZ R2, R238, R2, !PT ;  /* 0x00000002ee027209 */ /* 0x000fe80007810000 */
[----:B------:R-:W-:Y:S01]  /*cb90*/  FMNMX.FTZ R2, R244, R2, !PT ;  /* 0x00000002f4027209 */ /* 0x000fe20007810000 */
[----:B-1----:R-:W-:Y:S04]  /*cba0*/  FMUL.FTZ R3, R48, c[0x0][0x320] ;  /* 0x0000c80030037a20 */ /* 0x002fe80000410000 */
[----:B------:R1:W2:Y:S02]  /*cbb0*/  MUFU.TANH R248, R3 ;  /* 0x0000000300f87308 */ /* 0x0002a40000002400 */
[----:B-1----:R-:W-:Y:S08]  /*cbc0*/  FMUL.FTZ R3, R49, c[0x0][0x320] ;  /* 0x0000c80031037a20 */ /* 0x002ff00000410000 */
[----:B------:R1:W3:Y:S02]  /*cbd0*/  MUFU.TANH R247, R3 ;  /* 0x0000000300f77308 */ /* 0x0002e40000002400 */
[----:B-1----:R-:W-:Y:S08]  /*cbe0*/  FMUL.FTZ R3, R50, c[0x0][0x320] ;  /* 0x0000c80032037a20 */ /* 0x002ff00000410000 */
[----:B------:R1:W4:Y:S02]  /*cbf0*/  MUFU.TANH R71, R3 ;  /* 0x0000000300477308 */ /* 0x0003240000002400 */
[----:B-1----:R-:W-:Y:S01]  /*cc00*/  FMNMX.FTZ R3, R240, R0, !PT ;  /* 0x00000000f0037209 */ /* 0x002fe20007810000 */
[----:B------:R-:W-:Y:S03]  /*cc10*/  FMUL.FTZ R0, R51, c[0x0][0x320] ;  /* 0x0000c80033007a20 */ /* 0x000fe60000410000 */
[----:B------:R-:W-:Y:S04]  /*cc20*/  FMNMX.FTZ R3, R242, R3, !PT ;  /* 0x00000003f2037209 */ /* 0x000fe80007810000 */
[----:B------:R1:W5:Y:S01]  /*cc30*/  MUFU.TANH R120, R0 ;  /* 0x0000000000787308 */ /* 0x0003620000002400 */
[----:B------:R-:W-:Y:S04]  /*cc40*/  FMNMX.FTZ R3, R249, R3, !PT ;  /* 0x00000003f9037209 */ /* 0x000fe80007810000 */
[----:B------:R-:W-:Y:S04]  /*cc50*/  FMNMX.FTZ R3, R250, R3, !PT ;  /* 0x00000003fa037209 */ /* 0x000fe80007810000 */
[----:B--2---:R-:W-:Y:S04]  /*cc60*/  FMNMX.FTZ R3, R248, R3, !PT ;  /* 0x00000003f8037209 */ /* 0x004fe80007810000 */
[----:B---3--:R-:W-:Y:S05]  /*cc70*/  FMNMX.FTZ R3, R247, R3, !PT ;  /* 0x00000003f7037209 */ /* 0x008fea0007810000 */
[----:B------:R-:W2:Y:S01]  /*cc80*/  SHFL.BFLY PT, R4, R3, 0x2, 0x1f ;  /* 0x0c401f0003047f89 */ /* 0x000ea200000e0000 */
[----:B-1----:R-:W-:Y:S04]  /*cc90*/  FMNMX.FTZ R0, R245, R2, !PT ;  /* 0x00000002f5007209 */ /* 0x002fe80007810000 */
[----:B------:R-:W-:Y:S04]  /*cca0*/  FMNMX.FTZ R0, R243, R0, !PT ;  /* 0x00000000f3007209 */ /* 0x000fe80007810000 */
[----:B------:R-:W-:Y:S04]  /*ccb0*/  FMNMX.FTZ R0, R246, R0, !PT ;  /* 0x00000000f6007209 */ /* 0x000fe80007810000 */
[----:B------:R-:W-:Y:S04]  /*ccc0*/  FMNMX.FTZ R0, R251, R0, !PT ;  /* 0x00000000fb007209 */ /* 0x000fe80007810000 */
[----:B------:R-:W-:Y:S02]  /*ccd0*/  FMNMX.FTZ R0, R252, R0, !PT ;  /* 0x00000000fc007209 */ /* 0x000fe40007810000 */
[----:B--2---:R-:W-:Y:S02]  /*cce0*/  FMNMX.FTZ R4, R3, R4, !PT ;  /* 0x0000000403047209 */ /* 0x004fe40007810000 */
[----:B----4-:R-:W-:Y:S03]  /*ccf0*/  FMNMX.FTZ R0, R71, R0, !PT ;  /* 0x0000000047007209 */ /* 0x010fe60007810000 */
[----:B------:R-:W1:Y:S01]  /*cd00*/  SHFL.BFLY PT, R5, R4, 0x1, 0x1f ;  /* 0x0c201f0004057f89 */ /* 0x000e6200000e0000 */
[----:B-----5:R-:W-:Y:S07]  /*cd10*/  FMNMX.FTZ R0, R120, R0, !PT ;  /* 0x0000000078007209 */ /* 0x020fee0007810000 */
[----:B------:R-:W2:Y:S01]  /*cd20*/  SHFL.BFLY PT, R2, R0, 0x2, 0x1f ;  /* 0x0c401f0000027f89 */ /* 0x000ea200000e0000 */
[----:B-1----:R-:W-:Y:S02]  /*cd30*/  FMNMX.FTZ R68, R4, R5, !PT ;  /* 0x0000000504447209 */ /* 0x002fe40007810000 */
[----:B------:R-:W-:Y:S02]  /*cd40*/  @P6 SHF.R.S32.HI R4, RZ, 0x1f, R216 ;  /* 0x0000001fff046819 */ /* 0x000fe400000114d8 */
[----:B------:R-:W-:Y:S01]  /*cd50*/  @P6 MOV R5, c[0x0][0x1e0] ;  /* 0x0000780000056a02 */ /* 0x000fe20000000f00 */
[----:B------:R-:W-:Y:S02]  /*cd60*/  FMUL.FTZ R121, R68, c[0x0][0x2d0] ;  /* 0x0000b40044797a20 */ /* 0x000fe40000410000 */
[----:B------:R-:W-:Y:S01]  /*cd70*/  @P6 IMAD R4, R4, c[0x0][0x1e0], RZ ;  /* 0x0000780004046a24 */ /* 0x000fe200078e02ff */
[C---:B------:R-:W-:Y:S01]  /*cd80*/  @P6 SHF.L.U64.HI R7, R5.reuse, R6, c[0x0][0x1e4] ;  /* 0x0000790005076619 */ /* 0x040fe20000010206 */
[----:B------:R-:W-:Y:S01]  /*cd90*/  FFMA.FTZ R14, R132, c[0x0][0x2d0], -R121 ;  /* 0x0000b400840e7a23 */ /* 0x000fe20000010879 */
[----:B------:R-:W-:Y:S01]  /*cda0*/  @P6 SHF.L.U32 R6, R5, 0x5, RZ ;  /* 0x0000000505066819 */ /* 0x000fe200000006ff */
[----:B------:R-:W-:Y:S01]  /*cdb0*/  @P6 IMAD R4, R216, c[0x0][0x1e4], R4 ;  /* 0x00007900d8046a24 */ /* 0x000fe200078e0204 */
[----:B--2---:R-:W-:Y:S01]  /*cdc0*/  FMNMX.FTZ R0, R0, R2, !PT ;  /* 0x0000000200007209 */ /* 0x004fe20007810000 */
[----:B------:R-:W-:Y:S01]  /*cdd0*/  MUFU.EX2 R230, R14 ;  /* 0x0000000e00e67308 */ /* 0x000fe20000000800 */
[----:B------:R-:W-:Y:S02]  /*cde0*/  FADD.FTZ R2, -R68, R69 ;  /* 0x0000004544027221 */ /* 0x000fe40000010100 */
[----:B------:R-:W-:Y:S01]  /*cdf0*/  @P6 IADD3 R11, R11, R4, RZ ;  /* 0x000000040b0b6210 */ /* 0x000fe20007ffe0ff */
[----:B------:R-:W-:Y:S01]  /*ce00*/  @P6 IMAD.WIDE.U32 R4, R10, 0x60, R6 ;  /* 0x000000600a046825 */ /* 0x000fe200078e0006 */
[----:B------:R-:W1:Y:S03]  /*ce10*/  SHFL.BFLY PT, R3, R0, 0x1, 0x1f ;  /* 0x0c201f0000037f89 */ /* 0x000e6600000e0000 */
[----:B------:R-:W-:Y:S01]  /*ce20*/  @P6 IMAD R10, R11, 0x60, RZ ;  /* 0x000000600b0a6824 */ /* 0x000fe200078e02ff */
[-C--:B------:R-:W-:Y:S01]  /*ce30*/  @P6 IADD3 R15, P4, R222, R4.reuse, RZ ;  /* 0x00000004de0f6210 */ /* 0x080fe20007f9e0ff */
[----:B------:R-:W-:Y:S01]  /*ce40*/  FMUL.FTZ R2, R2, c[0x0][0x2d0] ;  /* 0x0000b40002027a20 */ /* 0x000fe20000410000 */
[-C--:B------:R-:W-:Y:S01]  /*ce50*/  @P6 IADD3 R17, P0, R12, R4.reuse, RZ ;  /* 0x000000040c116210 */ /* 0x080fe20007f1e0ff */
[--C-:B------:R-:W-:Y:S01]  /*ce60*/  FFMA.FTZ R32, R122, c[0x0][0x2d0], -R121.reuse ;  /* 0x0000b4007a207a23 */ /* 0x100fe20000010879 */
[----:B------:R-:W-:Y:S01]  /*ce70*/  @P6 IADD3 R11, P5, R6, R4, RZ ;  /* 0x00000004060b6210 */ /* 0x000fe20007fbe0ff */
[--C-:B------:R-:W-:Y:S01]  /*ce80*/  FFMA.FTZ R40, R140, c[0x0][0x2d0], -R121.reuse ;  /* 0x0000b4008c287a23 */ /* 0x100fe20000010879 */
[----:B------:R-:W-:Y:S01]  /*ce90*/  @P6 IADD3 R4, R10, R5, RZ ;  /* 0x000000050a046210 */ /* 0x000fe20007ffe0ff */
[----:B------:R-:W-:Y:S01]  /*cea0*/  FFMA.FTZ R5, R133, c[0x0][0x2d0], -R121 ;  /* 0x0000b40085057a23 */ /* 0x000fe20000010879 */
[----:B------:R-:W-:Y:S01]  /*ceb0*/  @P6 IADD3 R6, R9, R10, RZ ;  /* 0x0000000a09066210 */ /* 0x000fe20007ffe0ff */
[----:B------:R-:W2:Y:S01]  /*cec0*/  MUFU.EX2 R2, R2 ;  /* 0x0000000200027308 */ /* 0x000ea20000000800 */
[C---:B------:R-:W-:Y:S02]  /*ced0*/  @P6 SHF.L.U32 R9, R8.reuse, 0x1, RZ ;  /* 0x0000000108096819 */ /* 0x040fe400000006ff */
[----:B------:R-:W-:Y:S02]  /*cee0*/  @P6 SHF.L.U64.HI R16, R8, 0x1, R6 ;  /* 0x0000000108106819 */ /* 0x000fe40000010206 */
[C---:B------:R-:W-:Y:S02]  /*cef0*/  @P6 IADD3.X R6, R4.reuse, R7, RZ, P5, !PT ;  /* 0x0000000704066210 */ /* 0x040fe40002ffe4ff */
[----:B------:R-:W-:Y:S02]  /*cf00*/  @P6 IADD3 R8, P5, R11, R12, RZ ;  /* 0x0000000c0b086210 */ /* 0x000fe40007fbe0ff */
[----:B------:R-:W-:Y:S01]  /*cf10*/  @P6 IADD3.X R18, R4, R226, RZ, P4, !PT ;  /* 0x000000e204126210 */ /* 0x000fe200027fe4ff */
[----:B------:R3:W-:Y:S01]  /*cf20*/  MUFU.EX2 R229, R5 ;  /* 0x0000000500e57308 */ /* 0x0007e20000000800 */
[----:B------:R-:W-:Y:S02]  /*cf30*/  @P6 IADD3.X R10, R6, R13, RZ, P5, !PT ;  /* 0x0000000d060a6210 */ /* 0x000fe40002ffe4ff */
[----:B------:R-:W-:Y:S02]  /*cf40*/  @P6 LEA R12, P5, R17, c[0x0][0x1c8], 0x1 ;  /* 0x00007200110c6a11 */ /* 0x000fe400078a08ff */
[----:B-1----:R-:W-:Y:S05]  /*cf50*/  FMNMX.FTZ R3, R0, R3, !PT ;  /* 0x0000000300037209 */ /* 0x002fea0007810000 */
[C---:B------:R-:W-:Y:S01]  /*cf60*/  FADD.FTZ R0, -R3.reuse, R70 ;  /* 0x0000004603007221 */ /* 0x040fe20000010100 */
[----:B------:R1:W-:Y:S01]  /*cf70*/  MUFU.EX2 R224, R32 ;  /* 0x0000002000e07308 */ /* 0x0003e20000000800 */
[----:B------:R-:W-:Y:S02]  /*cf80*/  FMUL.FTZ R69, R3, c[0x0][0x2d0] ;  /* 0x0000b40003457a20 */ /* 0x000fe40000410000 */
[----:B------:R-:W-:Y:S02]  /*cf90*/  FMUL.FTZ R0, R0, c[0x0][0x2d0] ;  /* 0x0000b40000007a20 */ /* 0x000fe40000410000 */
[C---:B--2---:R-:W-:Y:S02]  /*cfa0*/  FMUL.FTZ R24, R2.reuse, R92 ;  /* 0x0000005c02187220 */ /* 0x044fe40000410000 */
[----:B------:R-:W-:Y:S02]  /*cfb0*/  FMUL.FTZ R25, R2, R93 ;  /* 0x0000005d02197220 */ /* 0x000fe40000410000 */
[----:B------:R-:W-:Y:S01]  /*cfc0*/  FFMA.FTZ R70, R144, c[0x0][0x2d0], -R69 ;  /* 0x0000b40090467a23 */ /* 0x000fe20000010845 */
[----:B------:R-:W2:Y:S01]  /*cfd0*/  MUFU.EX2 R0, R0 ;  /* 0x0000000000007308 */ /* 0x000ea20000000800 */
[C---:B------:R-:W-:Y:S01]  /*cfe0*/  FMUL.FTZ R33, R2.reuse, R101 ;  /* 0x0000006502217220 */ /* 0x040fe20000410000 */
[----:B---3--:R-:W-:Y:S01]  /*cff0*/  @P6 IADD3 R5, P4, R11, R222, RZ ;  /* 0x000000de0b056210 */ /* 0x008fe20007f9e0ff */
[----:B------:R-:W-:Y:S01]  /*d000*/  FMUL.FTZ R41, R2, R109 ;  /* 0x0000006d02297220 */ /* 0x000fe20000410000 */
[----:B------:R-:W-:Y:S01]  /*d010*/  @P6 IADD3.X R11, R4, R13, RZ, P0, !PT ;  /* 0x0000000d040b6210 */ /* 0x000fe200007fe4ff */
[----:B------:R-:W-:Y:S01]  /*d020*/  FFMA.FTZ R4, R135, c[0x0][0x2d0], -R121 ;  /* 0x0000b40087047a23 */ /* 0x000fe20000010879 */
[----:B------:R-:W-:Y:S01]  /*d030*/  @P6 LEA R14, P0, R15, c[0x0][0x1c8], 0x1 ;  /* 0x000072000f0e6a11 */ /* 0x000fe200078008ff */
[----:B------:R-:W-:Y:S01]  /*d040*/  FFMA.FTZ R48, R142, c[0x0][0x2d0], -R69 ;  /* 0x0000b4008e307a23 */ /* 0x000fe20000010845 */
[----:B------:R-:W-:Y:S02]  /*d050*/  @P6 LEA.HI.X R13, R17, c[0x0][0x1cc], R11, 0x1, P5 ;  /* 0x00007300110d6a11 */ /* 0x000fe400028f0c0b */
[----:B------:R3:W-:Y:S01]  /*d060*/  MUFU.EX2 R228, R4 ;  /* 0x0000000400e47308 */ /* 0x0007e20000000800 */
[----:B------:R-:W-:Y:S01]  /*d070*/  FFMA.FTZ R11, R134, c[0x0][0x2d0], -R121 ;  /* 0x0000b400860b7a23 */ /* 0x000fe20000010879 */
[----:B------:R-:W-:Y:S01]  /*d080*/  @P6 LEA.HI.X R15, R15, c[0x0][0x1cc], R18, 0x1, P0 ;  /* 0x000073000f0f6a11 */ /* 0x000fe200000f0c12 */
[----:B------:R-:W-:Y:S01]  /*d090*/  FFMA.FTZ R17, R139, c[0x0][0x2d0], -R69 ;  /* 0x0000b4008b117a23 */ /* 0x000fe20000010845 */
[----:B------:R-:W-:Y:S01]  /*d0a0*/  @P6 IADD3.X R7, R6, R226, RZ, P4, !PT ;  /* 0x000000e206076210 */ /* 0x000fe200027fe4ff */
[C---:B-1----:R-:W-:Y:S01]  /*d0b0*/  FMUL.FTZ R32, R2.reuse, R100 ;  /* 0x0000006402207220 */ /* 0x042fe20000410000 */
[C---:B------:R-:W-:Y:S01]  /*d0c0*/  @P6 LEA R6, P4, R5.reuse, c[0x0][0x1c8], 0x1 ;  /* 0x0000720005066a11 */ /* 0x040fe200078808ff */
[C---:B------:R-:W-:Y:S02]  /*d0d0*/  FMUL.FTZ R49, R2.reuse, R117 ;  /* 0x0000007502317220 */ /* 0x040fe40000410000 */
[C---:B------:R-:W-:Y:S01]  /*d0e0*/  FMUL.FTZ R52, R2.reuse, R52 ;  /* 0x0000003402347220 */ /* 0x040fe20000410000 */
[----:B------:R1:W4:Y:S01]  /*d0f0*/  MUFU.EX2 R227, R11 ;  /* 0x0000000b00e37308 */ /* 0x0003220000000800 */
[----:B------:R-:W-:Y:S01]  /*d100*/  @P6 LEA.HI.X R7, R5, c[0x0][0x1cc], R7, 0x1, P4 ;  /* 0x0000730005076a11 */ /* 0x000fe200020f0c07 */
[----:B------:R-:W-:Y:S02]  /*d110*/  FMUL.FTZ R53, R2, R53 ;  /* 0x0000003502357220 */ /* 0x000fe40000410000 */
[C---:B--2---:R-:W-:Y:S02]  /*d120*/  FMUL.FTZ R18, R0.reuse, R86 ;  /* 0x0000005600127220 */ /* 0x044fe40000410000 */
[C---:B------:R-:W-:Y:S02]  /*d130*/  FMUL.FTZ R19, R0.reuse, R87 ;  /* 0x0000005700137220 */ /* 0x040fe40000410000 */
[C---:B------:R-:W-:Y:S02]  /*d140*/  FMUL.FTZ R26, R0.reuse, R94 ;  /* 0x0000005e001a7220 */ /* 0x040fe40000410000 */
[----:B------:R2:W-:Y:S01]  /*d150*/  MUFU.EX2 R159, R17 ;  /* 0x00000011009f7308 */ /* 0x0005e20000000800 */
[C---:B------:R-:W-:Y:S02]  /*d160*/  FMUL.FTZ R27, R0.reuse, R95 ;  /* 0x0000005f001b7220 */ /* 0x040fe40000410000 */
[----:B------:R-:W-:Y:S01]  /*d170*/  FMUL.FTZ R34, R0, R102 ;  /* 0x0000006600227220 */ /* 0x000fe20000410000 */
[----:B---3--:R-:W-:Y:S01]  /*d180*/  @P6 LEA R4, P0, R8, c[0x0][0x1c8], 0x1 ;  /* 0x0000720008046a11 */ /* 0x008fe200078008ff */
[C---:B------:R-:W-:Y:S02]  /*d190*/  FMUL.FTZ R35, R0.reuse, R103 ;  /* 0x0000006700237220 */ /* 0x040fe40000410000 */
[----:B------:R-:W-:Y:S01]  /*d1a0*/  FMUL.FTZ R42, R0, R110 ;  /* 0x0000006e002a7220 */ /* 0x000fe20000410000 */
[----:B------:R-:W-:Y:S01]  /*d1b0*/  @P6 LEA.HI.X R5, R8, c[0x0][0x1cc], R10, 0x1, P0 ;  /* 0x0000730008056a11 */ /* 0x000fe200000f0c0a */
[----:B------:R-:W-:Y:S01]  /*d1c0*/  FMUL.FTZ R43, R0, R111 ;  /* 0x0000006f002b7220 */ /* 0x000fe20000410000 */
[----:B------:R-:W-:Y:S01]  /*d1d0*/  @P6 ISETP.GE.AND P0, PT, R146, c[0x0][0x1d4], PT ;  /* 0x0000750092006a0c */ /* 0x000fe20003f06270 */
[----:B------:R3:W-:Y:S01]  /*d1e0*/  MUFU.EX2 R147, R70 ;  /* 0x0000004600937308 */ /* 0x0007e20000000800 */
[C---:B------:R-:W-:Y:S01]  /*d1f0*/  @P6 IADD3 R10, P4, R9.reuse, c[0x0][0x1c8], RZ ;  /* 0x00007200090a6a10 */ /* 0x040fe20007f9e0ff */
[C---:B------:R-:W-:Y:S01]  /*d200*/  FMUL.FTZ R50, R0.reuse, R118 ;  /* 0x0000007600327220 */ /* 0x040fe20000410000 */
[----:B------:R-:W-:Y:S01]  /*d210*/  @P6 IADD3 R9, P5, R9, 0x80, RZ ;  /* 0x0000008009096810 */ /* 0x000fe20007fbe0ff */
[----:B------:R-:W-:Y:S01]  /*d220*/  FMUL.FTZ R51, R0, R119 ;  /* 0x0000007700337220 */ /* 0x000fe20000410000 */
[----:B-1----:R-:W-:Y:S01]  /*d230*/  @P6 IADD3.X R11, R16, c[0x0][0x1cc], RZ, P4, !PT ;  /* 0x00007300100b6a10 */ /* 0x002fe200027fe4ff */
[C---:B------:R-:W-:Y:S01]  /*d240*/  FMUL.FTZ R54, R0.reuse, R54 ;  /* 0x0000003600367220 */ /* 0x040fe20000410000 */
[----:B------:R-:W-:Y:S01]  /*d250*/  @P6 IADD3 R8, P4, R9, c[0x0][0x1c8], RZ ;  /* 0x0000720009086a10 */ /* 0x000fe20007f9e0ff */
[----:B------:R-:W-:Y:S02]  /*d260*/  FMUL.FTZ R55, R0, R55 ;  /* 0x0000003700377220 */ /* 0x000fe40000410000 */
[----:B------:R1:W-:Y:S01]  /*d270*/  MUFU.EX2 R190, R40 ;  /* 0x0000002800be7308 */ /* 0x0003e20000000800 */
[----:B------:R-:W-:Y:S01]  /*d280*/  @P6 IADD3.X R9, RZ, c[0x0][0x1cc], R16, P4, P5 ;  /* 0x00007300ff096a10 */ /* 0x000fe200027ea410 */
[----:B------:R5:W-:Y:S01]  /*d290*/  @P6 LDGSTS.E.BYPASS.LTC128B.128 [R218+0x8100], [R10.64], !P0 ;  /* 0x081000000ada6fae */ /* 0x000be2000c101d48 */
[--C-:B------:R-:W-:Y:S02]  /*d2a0*/  FFMA.FTZ R16, R138, c[0x0][0x2d0], -R69.reuse ;  /* 0x0000b4008a107a23 */ /* 0x100fe40000010845 */
[C---:B--2---:R-:W-:Y:S02]  /*d2b0*/  FMUL.FTZ R17, R2.reuse, R85 ;  /* 0x0000005502117220 */ /* 0x044fe40000410000 */
[C---:B------:R-:W-:Y:S02]  /*d2c0*/  FMUL.FTZ R56, R2.reuse, R56 ;  /* 0x0000003802387220 */ /* 0x040fe40000410000 */
[----:B------:R-:W-:Y:S01]  /*d2d0*/  FMUL.FTZ R57, R2, R57 ;  /* 0x0000003902397220 */ /* 0x000fe20000410000 */
[----:B------:R2:W-:Y:S01]  /*d2e0*/  @P6 LDGSTS.E.BYPASS.LTC128B.128 [R218+0xb100], [R8.64], !P3 ;  /* 0x0b10000008da6fae */ /* 0x0005e2000d901d48 */
[----:B------:R4:W2:Y:S01]  /*d2f0*/  MUFU.EX2 R160, R16 ;  /* 0x0000001000a07308 */ /* 0x0008a20000000800 */
[C---:B------:R-:W-:Y:S02]  /*d300*/  FMUL.FTZ R58, R0.reuse, R58 ;  /* 0x0000003a003a7220 */ /* 0x040fe40000410000 */
[--C-:B---3--:R-:W-:Y:S02]  /*d310*/  FFMA.FTZ R70, R143, c[0x0][0x2d0], -R69.reuse ;  /* 0x0000b4008f467a23 */ /* 0x108fe40000010845 */
[----:B------:R-:W-:Y:S02]  /*d320*/  FMUL.FTZ R59, R0, R59 ;  /* 0x0000003b003b7220 */ /* 0x000fe40000410000 */
[----:B------:R3:W-:Y:S01]  /*d330*/  @P6 LDGSTS.E.BYPASS.LTC128B.128 [R218+0x9100], [R14.64], !P0 ;  /* 0x091000000eda6fae */ /* 0x0007e2000c101d48 */
[C---:B------:R-:W-:Y:S02]  /*d340*/  FMUL.FTZ R60, R2.reuse, R60 ;  /* 0x0000003c023c7220 */ /* 0x040fe40000410000 */
[----:B------:R3:W-:Y:S01]  /*d350*/  MUFU.EX2 R146, R70 ;  /* 0x0000004600927308 */ /* 0x0007e20000000800 */
[C---:B------:R-:W-:Y:S02]  /*d360*/  FMUL.FTZ R61, R2.reuse, R61 ;  /* 0x0000003d023d7220 */ /* 0x040fe40000410000 */
[----:B-1----:R-:W-:Y:S02]  /*d370*/  FMUL.FTZ R40, R2, R108 ;  /* 0x0000006c02287220 */ /* 0x002fe40000410000 */
[----:B------:R1:W-:Y:S01]  /*d380*/  @P6 LDGSTS.E.BYPASS.LTC128B.128 [R218+0xc100], [R12.64], !P3 ;  /* 0x0c1000000cda6fae */ /* 0x0003e2000d901d48 */
[C---:B------:R-:W-:Y:S02]  /*d390*/  FMUL.FTZ R62, R0.reuse, R62 ;  /* 0x0000003e003e7220 */ /* 0x040fe40000410000 */
[C---:B-----5:R-:W-:Y:S02]  /*d3a0*/  FMUL.FTZ R10, R0.reuse, R78 ;  /* 0x0000004e000a7220 */ /* 0x060fe40000410000 */
[C---:B------:R-:W-:Y:S01]  /*d3b0*/  FMUL.FTZ R11, R0.reuse, R79 ;  /* 0x0000004f000b7220 */ /* 0x040fe20000410000 */
[----:B------:R5:W-:Y:S01]  /*d3c0*/  MUFU.EX2 R148, R48 ;  /* 0x0000003000947308 */ /* 0x000be20000000800 */
[----:B------:R-:W-:Y:S01]  /*d3d0*/  FMUL.FTZ R63, R0, R63 ;  /* 0x0000003f003f7220 */ /* 0x000fe20000410000 */
[----:B------:R1:W-:Y:S01]  /*d3e0*/  @P6 LDGSTS.E.BYPASS.LTC128B.128 [R218+0xa100], [R6.64], !P0 ;  /* 0x0a10000006da6fae */ /* 0x0003e2000c101d48 */
[----:B----4-:R-:W-:Y:S02]  /*d3f0*/  FMUL.FTZ R16, R2, R84 ;  /* 0x0000005402107220 */ /* 0x010fe40000410000 */
[--C-:B--2---:R-:W-:Y:S02]  /*d400*/  FFMA.FTZ R8, R136, c[0x0][0x2d0], -R69.reuse ;  /* 0x0000b40088087a23 */ /* 0x104fe40000010845 */
[C---:B------:R-:W-:Y:S02]  /*d410*/  FMUL.FTZ R9, R2.reuse, R77 ;  /* 0x0000004d02097220 */ /* 0x040fe40000410000 */
[C---:B------:R-:W-:Y:S01]  /*d420*/  FMUL.FTZ R64, R2.reuse, R64 ;  /* 0x0000004002407220 */ /* 0x040fe20000410000 */
[----:B------:R2:W-:Y:S01]  /*d430*/  @P6 LDGSTS.E.BYPASS.LTC128B.128 [R218+0xd100], [R4.64], !P3 ;  /* 0x0d10000004da6fae */ /* 0x0005e2000d901d48 */
[----:B------:R4:W-:Y:S01]  /*d440*/  MUFU.EX2 R157, R8 ;  /* 0x00000008009d7308 */ /* 0x0009e20000000800 */
[----:B------:R-:W-:Y:S02]  /*d450*/  FMUL.FTZ R65, R2, R65 ;  /* 0x0000004102417220 */ /* 0x000fe40000410000 */
[--C-:B---3--:R-:W-:Y:S02]  /*d460*/  FFMA.FTZ R70, R145, c[0x0][0x2d0], -R69.reuse ;  /* 0x0000b40091467a23 */ /* 0x108fe40000010845 */
[C---:B------:R-:W-:Y:S02]  /*d470*/  FMUL.FTZ R66, R0.reuse, R66 ;  /* 0x0000004200427220 */ /* 0x040fe40000410000 */
[----:B------:R-:W-:Y:S01]  /*d480*/  LDSM.16.MT88.4 R20, [R196] ;  /* 0x00000000c414783b */ /* 0x000fe20000004200 */
[----:B------:R-:W-:Y:S02]  /*d490*/  FMUL.FTZ R67, R0, R67 ;  /* 0x0000004300437220 */ /* 0x000fe40000410000 */
[--C-:B------:R-:W-:Y:S02]  /*d4a0*/  FFMA.FTZ R71, R71, c[0x0][0x2d0], -R69.reuse ;  /* 0x0000b40047477a23 */ /* 0x100fe40000010845 */
[----:B-----5:R-:W-:Y:S03]  /*d4b0*/  FMUL.FTZ R48, R2, R116 ;  /* 0x0000007402307220 */ /* 0x020fe60000410000 */
[----:B-1----:R-:W1:Y:S01]  /*d4c0*/  LDSM.16.MT88.4 R12, [R192] ;  /* 0x00000000c00c783b */ /* 0x002e620000004200 */
[----:B------:R-:W-:Y:S01]  /*d4d0*/  MUFU.EX2 R71, R71 ;  /* 0x0000004700477308 */ /* 0x000fe20000000800 */
[C---:B------:R-:W-:Y:S01]  /*d4e0*/  FMUL.FTZ R6, R0.reuse, R74 ;  /* 0x0000004a00067220 */ /* 0x040fe20000410000 */
[----:B------:R-:W-:Y:S01]  /*d4f0*/  F2FP.PACK_AB R74, R227, R228 ;  /* 0x000000e4e34a723e */ /* 0x000fe200000000ff */
[----:B------:R-:W-:Y:S04]  /*d500*/  FMUL.FTZ R7, R0, R75 ;  /* 0x0000004b00077220 */ /* 0x000fe80000410000 */
[----:B------:R-:W3:Y:S01]  /*d510*/  LDSM.16.MT88.4 R28, [R195] ;  /* 0x00000000c31c783b */ /* 0x000ee20000004200 */
[C---:B----4-:R-:W-:Y:S02]  /*d520*/  FMUL.FTZ R8, R2.reuse, R76 ;  /* 0x0000004c02087220 */ /* 0x050fe40000410000 */
[----:B--2---:R-:W-:Y:S02]  /*d530*/  FFMA.FTZ R4, R137, c[0x0][0x2d0], -R69 ;  /* 0x0000b40089047a23 */ /* 0x004fe40000010845 */
[----:B------:R-:W-:Y:S01]  /*d540*/  FMUL.FTZ R5, R2, R73 ;  /* 0x0000004902057220 */ /* 0x000fe20000410000 */
[----:B------:R-:W-:Y:S01]  /*d550*/  F2FP.PACK_AB R73, R160, R159 ;  /* 0x0000009fa049723e */ /* 0x000fe200000000ff */
[----:B------:R2:W4:Y:S01]  /*d560*/  MUFU.EX2 R158, R4 ;  /* 0x00000004009e7308 */ /* 0x0005220000000800 */
[----:B------:R-:W5:Y:S08]  /*d570*/  LDSM.16.MT88.4 R36, [R211] ;  /* 0x00000000d324783b */ /* 0x000f700000004200 */
[----:B------:R-:W3:Y:S08]  /*d580*/  LDSM.16.MT88.4 R44, [R192+0x3000] ;  /* 0x00300000c02c783b */ /* 0x000ef00000004200 */
[----:B------:R-:W3:Y:S01]  /*d590*/  LDSM.16.MT88.4 R76, [R196+0x3000] ;  /* 0x00300000c44c783b */ /* 0x000ee20000004200 */
[----:B--2---:R-:W-:Y:S01]  /*d5a0*/  FMUL.FTZ R4, R2, R72 ;  /* 0x0000004802047220 */ /* 0x004fe20000410000 */
[----:B------:R-:W-:Y:S06]  /*d5b0*/  F2FP.PACK_AB R72, R229, R230 ;  /* 0x000000e6e548723e */ /* 0x000fec00000000ff */
[----:B------:R-:W-:Y:S01]  /*d5c0*/  LDSM.16.MT88.4 R84, [R198+0x3000] ;  /* 0x00300000c654783b */ /* 0x000fe20000004200 */
[----:B----4-:R-:W-:Y:S07]  /*d5d0*/  F2FP.PACK_AB R75, R158, R157 ;  /* 0x0000009d9e4b723e */ /* 0x010fee00000000ff */
[C---:B-1----:R-:W-:Y:S01]  /*d5e0*/  HMMA.16816.F32 R4, R72.reuse, R12, R4 ;  /* 0x0000000c4804723c */ /* 0x042fe20000001804 */
[----:B------:R-:W-:Y:S06]  /*d5f0*/  LDSM.16.MT88.4 R92, [R196+0x4000] ;  /* 0x00400000c45c783b */ /* 0x000fec0000004200 */
[C---:B------:R-:W-:Y:S01]  /*d600*/  FMUL.FTZ R12, R2.reuse, R80 ;  /* 0x00000050020c7220 */ /* 0x040fe20000410000 */
[C---:B------:R-:W-:Y:S01]  /*d610*/  HMMA.16816.F32 R8, R72.reuse, R14, R8 ;  /* 0x0000000e4808723c */ /* 0x040fe20000001808 */
[----:B------:R-:W-:Y:S03]  /*d620*/  LDSM.16.MT88.4 R100, [R196+0x1800] ;  /* 0x00180000c464783b */ /* 0x000fe60000004200 */
[----:B------:R-:W-:Y:S03]  /*d630*/  FMUL.FTZ R13, R2, R81 ;  /* 0x00000051020d7220 */ /* 0x000fe60000410000 */
[C---:B------:R-:W-:Y:S02]  /*d640*/  FMUL.FTZ R14, R0.reuse, R82 ;  /* 0x00000052000e7220 */ /* 0x040fe40000410000 */
[----:B------:R-:W-:Y:S01]  /*d650*/  FMUL.FTZ R15, R0, R83 ;  /* 0x00000053000f7220 */ /* 0x000fe20000410000 */
[----:B------:R-:W2:Y:S04]  /*d660*/  LDL.LU R116, [R1+0xc] ;  /* 0x00000c0001747983 */ /* 0x000ea80000300800 */
[----:B------:R-:W1:Y:S02]  /*d670*/  LDSM.16.MT88.4 R80, [R195+0x3000] ;  /* 0x00300000c350783b */ /* 0x000e640000004200 */
[C---:B------:R-:W-:Y:S06]  /*d680*/  HMMA.16816.F32 R12, R72.reuse, R20, R12 ;  /* 0x00000014480c723c */ /* 0x040fec000000180c */
[----:B------:R-:W4:Y:S01]  /*d690*/  LDL.LU R117, [R1+0x8] ;  /* 0x0000080001757983 */ /* 0x000f220000300800 */
[C---:B------:R-:W-:Y:S01]  /*d6a0*/  FMUL.FTZ R20, R2.reuse, R88 ;  /* 0x0000005802147220 */ /* 0x040fe20000410000 */
[C---:B------:R-:W-:Y:S02]  /*d6b0*/  HMMA.16816.F32 R16, R72.reuse, R22, R16 ;  /* 0x000000164810723c */ /* 0x040fe40000001810 */
[----:B------:R-:W-:Y:S02]  /*d6c0*/  LDSM.16.MT88.4 R108, [R192+0x5800] ;  /* 0x00580000c06c783b */ /* 0x000fe40000004200 */
[----:B------:R-:W-:Y:S03]  /*d6d0*/  FMUL.FTZ R21, R2, R89 ;  /* 0x0000005902157220 */ /* 0x000fe60000410000 */
[C---:B------:R-:W-:Y:S02]  /*d6e0*/  FMUL.FTZ R22, R0.reuse, R90 ;  /* 0x0000005a00167220 */ /* 0x040fe40000410000 */
[----:B------:R-:W-:Y:S01]  /*d6f0*/  FMUL.FTZ R23, R0, R91 ;  /* 0x0000005b00177220 */ /* 0x000fe20000410000 */
[----:B------:R-:W0:Y:S06]  /*d700*/  LDGDEPBAR ;  /* 0x00000000000079af */ /* 0x000e2c0000000000 */
[C---:B---3--:R-:W-:Y:S02]  /*d710*/  HMMA.16816.F32 R20, R72.reuse, R28, R20 ;  /* 0x0000001c4814723c */ /* 0x048fe40000001814 */
[----:B------:R-:W-:Y:S05]  /*d720*/  LDSM.16.MT88.4 R88, [R196+0x800] ;  /* 0x00080000c458783b */ /* 0x000fea0000004200 */
[C---:B------:R-:W-:Y:S01]  /*d730*/  FMUL.FTZ R28, R2.reuse, R96 ;  /* 0x00000060021c7220 */ /* 0x040fe20000410000 */
[C---:B------:R-:W-:Y:S04]  /*d740*/  HMMA.16816.F32 R24, R72.reuse, R30, R24 ;  /* 0x0000001e4818723c */ /* 0x040fe80000001818 */
[----:B------:R-:W-:Y:S03]  /*d750*/  FMUL.FTZ R29, R2, R97 ;  /* 0x00000061021d7220 */ /* 0x000fe60000410000 */
[C---:B------:R-:W-:Y:S02]  /*d760*/  FMUL.FTZ R30, R0.reuse, R98 ;  /* 0x00000062001e7220 */ /* 0x040fe40000410000 */
[----:B------:R-:W-:Y:S02]  /*d770*/  FMUL.FTZ R31, R0, R99 ;  /* 0x00000063001f7220 */ /* 0x000fe40000410000 */
[----:B------:R-:W-:Y:S05]  /*d780*/  LDSM.16.MT88.4 R96, [R195+0x4000] ;  /* 0x00400000c360783b */ /* 0x000fea0000004200 */
[C---:B-----5:R-:W-:Y:S07]  /*d790*/  HMMA.16816.F32 R28, R72.reuse, R36, R28 ;  /* 0x00000024481c723c */ /* 0x060fee000000181c */
[--C-:B------:R-:W-:Y:S01]  /*d7a0*/  FFMA.FTZ R36, R123, c[0x0][0x2d0], -R121.reuse ;  /* 0x0000b4007b247a23 */ /* 0x100fe20000010879 */
[C---:B------:R-:W-:Y:S03]  /*d7b0*/  HMMA.16816.F32 R32, R72.reuse, R38, R32 ;  /* 0x000000264820723c */ /* 0x040fe60000001820 */
[----:B------:R3:W5:Y:S01]  /*d7c0*/  MUFU.EX2 R191, R36 ;  /* 0x0000002400bf7308 */ /* 0x0007620000000800 */
[----:B------:R-:W-:Y:S03]  /*d7d0*/  FMUL.FTZ R37, R2, R105 ;  /* 0x0000006902257220 */ /* 0x000fe60000410000 */
[C---:B------:R-:W-:Y:S02]  /*d7e0*/  FMUL.FTZ R38, R0.reuse, R106 ;  /* 0x0000006a00267220 */ /* 0x040fe40000410000 */
[----:B------:R-:W-:Y:S03]  /*d7f0*/  FMUL.FTZ R39, R0, R107 ;  /* 0x0000006b00277220 */ /* 0x000fe60000410000 */
[C---:B---3--:R-:W-:Y:S02]  /*d800*/  FMUL.FTZ R36, R2.reuse, R104 ;  /* 0x0000006802247220 */ /* 0x048fe40000410000 */
[----:B------:R-:W-:Y:S05]  /*d810*/  LDSM.16.MT88.4 R104, [R198+0x2800] ;  /* 0x00280000c668783b */ /* 0x000fea0000004200 */
[C---:B------:R-:W-:Y:S07]  /*d820*/  HMMA.16816.F32 R36, R72.reuse, R44, R36 ;  /* 0x0000002c4824723c */ /* 0x040fee0000001824 */
[----:B------:R-:W-:Y:S01]  /*d830*/  FMUL.FTZ R45, R2, R113 ;  /* 0x00000071022d7220 */ /* 0x000fe20000410000 */
[C---:B------:R-:W-:Y:S04]  /*d840*/  HMMA.16816.F32 R40, R72.reuse, R46, R40 ;  /* 0x0000002e4828723c */ /* 0x040fe80000001828 */
[--C-:B------:R-:W-:Y:S03]  /*d850*/  FFMA.FTZ R44, R141, c[0x0][0x2d0], -R121.reuse ;  /* 0x0000b4008d2c7a23 */ /* 0x100fe60000010879 */
[C---:B------:R-:W-:Y:S01]  /*d860*/  FMUL.FTZ R47, R0.reuse, R115 ;  /* 0x00000073002f7220 */ /* 0x040fe20000410000 */
[----:B------:R3:W1:Y:S01]  /*d870*/  MUFU.EX2 R189, R44 ;  /* 0x0000002c00bd7308 */ /* 0x0006620000000800 */
[----:B------:R-:W-:Y:S09]  /*d880*/  FMUL.FTZ R46, R0, R114 ;  /* 0x00000072002e7220 */ /* 0x000ff20000410000 */
[----:B------:R1:W1:Y:S01]  /*d890*/  MUFU.EX2 R115, R70 ;  /* 0x0000004600737308 */ /* 0x0002620000000800 */
[----:B---3--:R-:W-:Y:S07]  /*d8a0*/  FMUL.FTZ R44, R2, R112 ;  /* 0x00000070022c7220 */ /* 0x008fee0000410000 */
[C---:B------:R-:W-:Y:S03]  /*d8b0*/  HMMA.16816.F32 R44, R72.reuse, R76, R44 ;  /* 0x0000004c482c723c */ /* 0x040fe6000000182c */
[--C-:B-1----:R-:W-:Y:S04]  /*d8c0*/  FFMA.FTZ R70, R149, c[0x0][0x2d0], -R121.reuse ;  /* 0x0000b40095467a23 */ /* 0x102fe80000010879 */
[----:B------:R1:W-:Y:S01]  /*d8d0*/  MUFU.EX2 R183, R70 ;  /* 0x0000004600b77308 */ /* 0x0003e20000000800 */
[C---:B------:R-:W-:Y:S01]  /*d8e0*/  HMMA.16816.F32 R48, R72.reuse, R78, R48 ;  /* 0x0000004e4830723c */ /* 0x040fe20000001830 */
[----:B------:R-:W3:Y:S07]  /*d8f0*/  LDSM.16.MT88.4 R76, [R192+0x800] ;  /* 0x00080000c04c783b */ /* 0x000eee0000004200 */
[C---:B------:R-:W-:Y:S08]  /*d900*/  HMMA.16816.F32 R52, R72.reuse, R80, R52 ;  /* 0x000000504834723c */ /* 0x040ff00000001834 */
[C---:B------:R-:W-:Y:S01]  /*d910*/  HMMA.16816.F32 R56, R72.reuse, R82, R56 ;  /* 0x000000524838723c */ /* 0x040fe20000001838 */
[----:B------:R-:W3:Y:S03]  /*d920*/  LDSM.16.MT88.4 R80, [R195+0x800] ;  /* 0x00080000c350783b */ /* 0x000ee60000004200 */
[--C-:B-1----:R-:W-:Y:S04]  /*d930*/  FFMA.FTZ R70, R151, c[0x0][0x2d0], -R121.reuse ;  /* 0x0000b40097467a23 */ /* 0x102fe80000010879 */
[C---:B------:R-:W-:Y:S01]  /*d940*/  HMMA.16816.F32 R60, R72.reuse, R84, R60 ;  /* 0x00000054483c723c */ /* 0x040fe2000000183c */
[----:B------:R1:W1:Y:S07]  /*d950*/  MUFU.EX2 R188, R70 ;  /* 0x0000004600bc7308 */ /* 0x00026e0000000800 */
[----:B------:R-:W-:Y:S01]  /*d960*/  HMMA.16816.F32 R64, R72, R86, R64 ;  /* 0x000000564840723c */ /* 0x000fe20000001840 */
[----:B------:R-:W3:Y:S06]  /*d970*/  LDSM.16.MT88.4 R84, [R198+0x800] ;  /* 0x00080000c654783b */ /* 0x000eec0000004200 */
[----:B-----5:R-:W-:Y:S02]  /*d980*/  F2FP.PACK_AB R72, R191, R224 ;  /* 0x000000e0bf48723e */ /* 0x020fe400000000ff */
[----:B------:R-:W-:Y:S03]  /*d990*/  F2FP.PACK_AB R74, R189, R190 ;  /* 0x000000bebd4a723e */ /* 0x000fe600000000ff */
[----:B------:R-:W-:Y:S02]  /*d9a0*/  F2FP.PACK_AB R73, R147, R148 ;  /* 0x000000949349723e */ /* 0x000fe400000000ff */
[----:B------:R-:W-:Y:S01]  /*d9b0*/  F2FP.PACK_AB R75, R115, R146 ;  /* 0x00000092734b723e */ /* 0x000fe200000000ff */
[--C-:B-1----:R-:W-:Y:S06]  /*d9c0*/  FFMA.FTZ R70, R150, c[0x0][0x2d0], -R121.reuse ;  /* 0x0000b40096467a23 */ /* 0x102fec0000010879 */
[C---:B---3--:R-:W-:Y:S01]  /*d9d0*/  HMMA.16816.F32 R4, R72.reuse, R76, R4 ;  /* 0x0000004c4804723c */ /* 0x048fe20000001804 */
[----:B------:R1:W-:Y:S07]  /*d9e0*/  MUFU.EX2 R182, R70 ;  /* 0x0000004600b67308 */ /* 0x0003ee0000000800 */
[C---:B------:R-:W-:Y:S01]  /*d9f0*/  HMMA.16816.F32 R8, R72.reuse, R78, R8 ;  /* 0x0000004e4808723c */ /* 0x040fe20000001808 */
[----:B------:R-:W3:Y:S07]  /*da00*/  LDSM.16.MT88.4 R76, [R192+0x3800] ;  /* 0x00380000c04c783b */ /* 0x000eee0000004200 */
[C---:B------:R-:W-:Y:S08]  /*da10*/  HMMA.16816.F32 R12, R72.reuse, R88, R12 ;  /* 0x00000058480c723c */ /* 0x040ff0000000180c */
[C---:B------:R-:W-:Y:S01]  /*da20*/  HMMA.16816.F32 R16, R72.reuse, R90, R16 ;  /* 0x0000005a4810723c */ /* 0x040fe20000001810 */
[----:B------:R-:W5:Y:S03]  /*da30*/  LDSM.16.MT88.4 R88, [R196+0x3800] ;  /* 0x00380000c458783b */ /* 0x000f660000004200 */
[----:B-1----:R-:W-:Y:S04]  /*da40*/  FFMA.FTZ R70, R156, c[0x0][0x2d0], -R121 ;  /* 0x0000b4009c467a23 */ /* 0x002fe80000010879 */
[C---:B------:R-:W-:Y:S01]  /*da50*/  HMMA.16816.F32 R20, R72.reuse, R80, R20 ;  /* 0x000000504814723c */ /* 0x040fe20000001814 */
[----:B------:R1:W1:Y:S07]  /*da60*/  MUFU.EX2 R181, R70 ;  /* 0x0000004600b57308 */ /* 0x00026e0000000800 */
[C---:B------:R-:W-:Y:S01]  /*da70*/  HMMA.16816.F32 R24, R72.reuse, R82, R24 ;  /* 0x000000524818723c */ /* 0x040fe20000001818 */
[----:B------:R-:W2:Y:S07]  /*da80*/  LDSM.16.MT88.4 R80, [R195+0x3800] ;  /* 0x00380000c350783b */ /* 0x000eae0000004200 */
[C---:B------:R-:W-:Y:S08]  /*da90*/  HMMA.16816.F32 R28, R72.reuse, R84, R28 ;  /* 0x00000054481c723c */ /* 0x040ff0000000181c */
[C---:B------:R-:W-:Y:S01]  /*daa0*/  HMMA.16816.F32 R32, R72.reuse, R86, R32 ;  /* 0x000000564820723c */ /* 0x040fe20000001820 */
[----:B------:R-:W4:Y:S03]  /*dab0*/  LDSM.16.MT88.4 R84, [R198+0x3800] ;  /* 0x00380000c654783b */ /* 0x000f260000004200 */
[--C-:B-1----:R-:W-:Y:S04]  /*dac0*/  FFMA.FTZ R70, R162, c[0x0][0x2d0], -R69.reuse ;  /* 0x0000b400a2467a23 */ /* 0x102fe80000010845 */
[C---:B---3--:R-:W-:Y:S01]  /*dad0*/  HMMA.16816.F32 R36, R72.reuse, R76, R36 ;  /* 0x0000004c4824723c */ /* 0x048fe20000001824 */
[----:B------:R1:W-:Y:S07]  /*dae0*/  MUFU.EX2 R113, R70 ;  /* 0x0000004600717308 */ /* 0x0003ee0000000800 */
[C---:B------:R-:W-:Y:S01]  /*daf0*/  HMMA.16816.F32 R40, R72.reuse, R78, R40 ;  /* 0x0000004e4828723c */ /* 0x040fe20000001828 */
[----:B------:R-:W3:Y:S07]  /*db00*/  LDSM.16.MT88.4 R76, [R192+0x1000] ;  /* 0x00100000c04c783b */ /* 0x000eee0000004200 */
[C---:B-----5:R-:W-:Y:S08]  /*db10*/  HMMA.16816.F32 R44, R72.reuse, R88, R44 ;  /* 0x00000058482c723c */ /* 0x060ff0000000182c */
[C---:B------:R-:W-:Y:S01]  /*db20*/  HMMA.16816.F32 R48, R72.reuse, R90, R48 ;  /* 0x0000005a4830723c */ /* 0x040fe20000001830 */
[----:B------:R-:W5:Y:S03]  /*db30*/  LDSM.16.MT88.4 R88, [R196+0x1000] ;  /* 0x00100000c458783b */ /* 0x000f660000004200 */
[----:B-1----:R-:W-:Y:S04]  /*db40*/  FFMA.FTZ R70, R163, c[0x0][0x2d0], -R69 ;  /* 0x0000b400a3467a23 */ /* 0x002fe80000010845 */
[C---:B--2---:R-:W-:Y:S01]  /*db50*/  HMMA.16816.F32 R52, R72.reuse, R80, R52 ;  /* 0x000000504834723c */ /* 0x044fe20000001834 */
[----:B------:R1:W2:Y:S03]  /*db60*/  MUFU.EX2 R114, R70 ;  /* 0x0000004600727308 */ /* 0x0002a60000000800 */
[----:B------:R-:W-:Y:S04]  /*db70*/  FFMA.FTZ R0, R0, R116, R159 ;  /* 0x0000007400007223 */ /* 0x000fe8000001009f */
[C---:B------:R-:W-:Y:S01]  /*db80*/  HMMA.16816.F32 R56, R72.reuse, R82, R56 ;  /* 0x000000524838723c */ /* 0x040fe20000001838 */
[----:B------:R-:W3:Y:S03]  /*db90*/  LDSM.16.MT88.4 R80, [R195+0x1000] ;  /* 0x00100000c350783b */ /* 0x000ee60000004200 */
[----:B----4-:R-:W-:Y:S02]  /*dba0*/  FFMA.FTZ R2, R2, R117, R230 ;  /* 0x0000007502027223 */ /* 0x010fe400000100e6 */
[----:B------:R-:W-:Y:S02]  /*dbb0*/  FADD.FTZ R0, R160, R0 ;  /* 0x00000000a0007221 */ /* 0x000fe40000010000 */
[C---:B------:R-:W-:Y:S01]  /*dbc0*/  HMMA.16816.F32 R60, R72.reuse, R84, R60 ;  /* 0x00000054483c723c */ /* 0x040fe2000000183c */
[----:B------:R-:W-:Y:S03]  /*dbd0*/  LDSM.16.MT88.4 R116, [R196+0x5800] ;  /* 0x00580000c474783b */ /* 0x000fe60000004200 */
[----:B------:R-:W-:Y:S02]  /*dbe0*/  FADD.FTZ R0, R157, R0 ;  /* 0x000000009d007221 */ /* 0x000fe40000010000 */
[----:B------:R-:W-:Y:S02]  /*dbf0*/  FADD.FTZ R2, R229, R2 ;  /* 0x00000002e5027221 */ /* 0x000fe40000010000 */
[----:B------:R-:W-:Y:S01]  /*dc00*/  HMMA.16816.F32 R64, R72, R86, R64 ;  /* 0x000000564840723c */ /* 0x000fe20000001840 */
[----:B------:R-:W4:Y:S03]  /*dc10*/  LDSM.16.MT88.4 R84, [R198+0x1000] ;  /* 0x00100000c654783b */ /* 0x000f260000004200 */
[--C-:B-1----:R-:W-:Y:S02]  /*dc20*/  FFMA.FTZ R70, R161, c[0x0][0x2d0], -R69.reuse ;  /* 0x0000b400a1467a23 */ /* 0x102fe40000010845 */
[----:B------:R-:W-:Y:S01]  /*dc30*/  FADD.FTZ R0, R158, R0 ;  /* 0x000000009e007221 */ /* 0x000fe20000010000 */
[----:B------:R-:W-:Y:S01]  /*dc40*/  F2FP.PACK_AB R72, R188, R183 ;  /* 0x000000b7bc48723e */ /* 0x000fe200000000ff */
[----:B------:R1:W1:Y:S01]  /*dc50*/  MUFU.EX2 R112, R70 ;  /* 0x0000004600707308 */ /* 0x0002620000000800 */
[----:B------:R-:W-:Y:S03]  /*dc60*/  F2FP.PACK_AB R74, R181, R182 ;  /* 0x000000b6b54a723e */ /* 0x000fe600000000ff */
[----:B--2---:R-:W-:Y:S01]  /*dc70*/  F2FP.PACK_AB R73, R114, R113 ;  /* 0x000000717249723e */ /* 0x004fe200000000ff */
        /* <DEDUP_REMOVED lines=10> */
[----:B-1----:R-:W-:Y:S02]  /*dd20*/  FFMA.FTZ R70, R180, c[0x0][0x2d0], -R69 ;  /* 0x0000b400b4467a23 */ /* 0x002fe40000010845 */
[----:B------:R-:W-:Y:S02]  /*dd30*/  FADD.FTZ R0, R114, R0 ;  /* 0x0000000072007221 */ /* 0x000fe40000010000 */
[----:B------:R1:W2:Y:S01]  /*dd40*/  MUFU.EX2 R145, R70 ;  /* 0x0000004600917308 */ /* 0x0002a20000000800 */
[----:B------:R-:W-:Y:S02]  /*dd50*/  FADD.FTZ R2, R189, R2 ;  /* 0x00000002bd027221 */ /* 0x000fe40000010000 */
[----:B------:R-:W-:Y:S02]  /*dd60*/  FADD.FTZ R0, R112, R0 ;  /* 0x0000000070007221 */ /* 0x000fe40000010000 */
[----:B------:R-:W-:Y:S04]  /*dd70*/  FADD.FTZ R2, R183, R2 ;  /* 0x00000002b7027221 */ /* 0x000fe80000010000 */
[----:B------:R-:W-:Y:S04]  /*dd80*/  FADD.FTZ R2, R188, R2 ;  /* 0x00000002bc027221 */ /* 0x000fe80000010000 */
[----:B------:R-:W-:Y:S04]  /*dd90*/  FADD.FTZ R2, R182, R2 ;  /* 0x00000002b6027221 */ /* 0x000fe80000010000 */
[----:B------:R-:W-:Y:S02]  /*dda0*/  FADD.FTZ R2, R181, R2 ;  /* 0x00000002b5027221 */ /* 0x000fe40000010000 */
[--C-:B-1----:R-:W-:Y:S01]  /*ddb0*/  FFMA.FTZ R70, R231, c[0x0][0x2d0], -R121.reuse ;  /* 0x0000b400e7467a23 */ /* 0x102fe20000010879 */
[C---:B--2---:R-:W-:Y:S01]  /*ddc0*/  F2FP.PACK_AB R75, R145.reuse, R112 ;  /* 0x00000070914b723e */ /* 0x044fe200000000ff */
[----:B------:R-:W-:Y:S02]  /*ddd0*/  FADD.FTZ R0, R145, R0 ;  /* 0x0000000091007221 */ /* 0x000fe40000010000 */
[----:B------:R1:W2:Y:S04]  /*dde0*/  MUFU.EX2 R180, R70 ;  /* 0x0000004600b47308 */ /* 0x0002a80000000800 */
[C---:B---3--:R-:W-:Y:S08]  /*ddf0*/  HMMA.16816.F32 R4, R72.reuse, R76, R4 ;  /* 0x0000004c4804723c */ /* 0x048ff00000001804 */
[C---:B------:R-:W-:Y:S01]  /*de00*/  HMMA.16816.F32 R8, R72.reuse, R78, R8 ;  /* 0x0000004e4808723c */ /* 0x040fe20000001808 */
[----:B------:R-:W3:Y:S07]  /*de10*/  LDSM.16.MT88.4 R76, [R192+0x4000] ;  /* 0x00400000c04c783b */ /* 0x000eee0000004200 */
[C---:B-----5:R-:W-:Y:S04]  /*de20*/  HMMA.16816.F32 R12, R72.reuse, R88, R12 ;  /* 0x00000058480c723c */ /* 0x060fe8000000180c */
[--C-:B-1----:R-:W-:Y:S02]  /*de30*/  FFMA.FTZ R70, R232, c[0x0][0x2d0], -R121.reuse ;  /* 0x0000b400e8467a23 */ /* 0x102fe40000010879 */
[----:B--2---:R-:W-:Y:S02]  /*de40*/  FADD.FTZ R2, R180, R2 ;  /* 0x00000002b4027221 */ /* 0x004fe40000010000 */
[C---:B------:R-:W-:Y:S01]  /*de50*/  HMMA.16816.F32 R16, R72.reuse, R90, R16 ;  /* 0x0000005a4810723c */ /* 0x040fe20000001810 */
[----:B------:R1:W2:Y:S01]  /*de60*/  MUFU.EX2 R163, R70 ;  /* 0x0000004600a37308 */ /* 0x0002a20000000800 */
[----:B------:R-:W5:Y:S06]  /*de70*/  LDSM.16.MT88.4 R88, [R198+0x4000] ;  /* 0x00400000c658783b */ /* 0x000f6c0000004200 */
[C---:B------:R-:W-:Y:S08]  /*de80*/  HMMA.16816.F32 R20, R72.reuse, R80, R20 ;  /* 0x000000504814723c */ /* 0x040ff00000001814 */
[C---:B------:R-:W-:Y:S01]  /*de90*/  HMMA.16816.F32 R24, R72.reuse, R82, R24 ;  /* 0x000000524818723c */ /* 0x040fe20000001818 */
[----:B------:R-:W5:Y:S07]  /*dea0*/  LDSM.16.MT88.4 R80, [R192+0x1800] ;  /* 0x00180000c050783b */ /* 0x000f6e0000004200 */
[C---:B----4-:R-:W-:Y:S04]  /*deb0*/  HMMA.16816.F32 R28, R72.reuse, R84, R28 ;  /* 0x00000054481c723c */ /* 0x050fe8000000181c */
[--C-:B-1----:R-:W-:Y:S02]  /*dec0*/  FFMA.FTZ R70, R233, c[0x0][0x2d0], -R121.reuse ;  /* 0x0000b400e9467a23 */ /* 0x102fe40000010879 */
[----:B--2---:R-:W-:Y:S02]  /*ded0*/  FADD.FTZ R2, R163, R2 ;  /* 0x00000002a3027221 */ /* 0x004fe40000010000 */
[C---:B------:R-:W-:Y:S01]  /*dee0*/  HMMA.16816.F32 R32, R72.reuse, R86, R32 ;  /* 0x000000564820723c */ /* 0x040fe20000001820 */
[----:B------:R1:W2:Y:S01]  /*def0*/  MUFU.EX2 R162, R70 ;  /* 0x0000004600a27308 */ /* 0x0002a20000000800 */
[----:B------:R-:W4:Y:S06]  /*df00*/  LDSM.16.MT88.4 R84, [R195+0x1800] ;  /* 0x00180000c354783b */ /* 0x000f2c0000004200 */
[C---:B---3--:R-:W-:Y:S08]  /*df10*/  HMMA.16816.F32 R36, R72.reuse, R76, R36 ;  /* 0x0000004c4824723c */ /* 0x048ff00000001824 */
[C---:B------:R-:W-:Y:S01]  /*df20*/  HMMA.16816.F32 R40, R72.reuse, R78, R40 ;  /* 0x0000004e4828723c */ /* 0x040fe20000001828 */
[----:B------:R-:W3:Y:S07]  /*df30*/  LDSM.16.MT88.4 R76, [R198+0x1800] ;  /* 0x00180000c64c783b */ /* 0x000eee0000004200 */
[C---:B------:R-:W-:Y:S04]  /*df40*/  HMMA.16816.F32 R44, R72.reuse, R92, R44 ;  /* 0x0000005c482c723c */ /* 0x040fe8000000182c */
[----:B-1----:R-:W-:Y:S02]  /*df50*/  FFMA.FTZ R70, R234, c[0x0][0x2d0], -R121 ;  /* 0x0000b400ea467a23 */ /* 0x002fe40000010879 */
[----:B--2---:R-:W-:Y:S02]  /*df60*/  FADD.FTZ R2, R162, R2 ;  /* 0x00000002a2027221 */ /* 0x004fe40000010000 */
[C---:B------:R-:W-:Y:S01]  /*df70*/  HMMA.16816.F32 R48, R72.reuse, R94, R48 ;  /* 0x0000005e4830723c */ /* 0x040fe20000001830 */
[----:B------:R1:W2:Y:S01]  /*df80*/  MUFU.EX2 R161, R70 ;  /* 0x0000004600a17308 */ /* 0x0002a20000000800 */
[----:B------:R-:W-:Y:S06]  /*df90*/  LDSM.16.MT88.4 R92, [R198+0x5000] ;  /* 0x00500000c65c783b */ /* 0x000fec0000004200 */
[C---:B------:R-:W-:Y:S08]  /*dfa0*/  HMMA.16816.F32 R52, R72.reuse, R96, R52 ;  /* 0x000000604834723c */ /* 0x040ff00000001834 */
[C---:B------:R-:W-:Y:S01]  /*dfb0*/  HMMA.16816.F32 R56, R72.reuse, R98, R56 ;  /* 0x000000624838723c */ /* 0x040fe20000001838 */
[----:B------:R-:W-:Y:S07]  /*dfc0*/  LDSM.16.MT88.4 R96, [R196+0x2800] ;  /* 0x00280000c460783b */ /* 0x000fee0000004200 */
[C---:B-----5:R-:W-:Y:S04]  /*dfd0*/  HMMA.16816.F32 R60, R72.reuse, R88, R60 ;  /* 0x00000058483c723c */ /* 0x060fe8000000183c */
[--C-:B-1----:R-:W-:Y:S02]  /*dfe0*/  FFMA.FTZ R70, R235, c[0x0][0x2d0], -R69.reuse ;  /* 0x0000b400eb467a23 */ /* 0x102fe40000010845 */
[----:B--2---:R-:W-:Y:S02]  /*dff0*/  FADD.FTZ R2, R161, R2 ;  /* 0x00000002a1027221 */ /* 0x004fe40000010000 */
[----:B------:R-:W-:Y:S01]  /*e000*/  HMMA.16816.F32 R64, R72, R90, R64 ;  /* 0x0000005a4840723c */ /* 0x000fe20000001840 */
[----:B------:R1:W2:Y:S01]  /*e010*/  MUFU.EX2 R140, R70 ;  /* 0x00000046008c7308 */ /* 0x0002a20000000800 */
[----:B------:R-:W-:Y:S05]  /*e020*/  LDSM.16.MT88.4 R88, [R196+0x4800] ;  /* 0x00480000c458783b */ /* 0x000fea0000004200 */
[----:B------:R-:W-:Y:S02]  /*e030*/  F2FP.PACK_AB R72, R163, R180 ;  /* 0x000000b4a348723e */ /* 0x000fe400000000ff */
[----:B------:R-:W-:Y:S03]  /*e040*/  F2FP.PACK_AB R74, R161, R162 ;  /* 0x000000a2a14a723e */ /* 0x000fe600000000ff */
[--C-:B-1----:R-:W-:Y:S02]  /*e050*/  FFMA.FTZ R70, R237, c[0x0][0x2d0], -R69.reuse ;  /* 0x0000b400ed467a23 */ /* 0x102fe40000010845 */
[----:B--2---:R-:W-:Y:S02]  /*e060*/  FADD.FTZ R0, R140, R0 ;  /* 0x000000008c007221 */ /* 0x004fe40000010000 */
[----:B------:R1:W2:Y:S02]  /*e070*/  MUFU.EX2 R139, R70 ;  /* 0x00000046008b7308 */ /* 0x0002a40000000800 */
[--C-:B-1----:R-:W-:Y:S01]  /*e080*/  FFMA.FTZ R70, R236, c[0x0][0x2d0], -R69.reuse ;  /* 0x0000b400ec467a23 */ /* 0x102fe20000010845 */
[C---:B--2---:R-:W-:Y:S01]  /*e090*/  F2FP.PACK_AB R73, R139.reuse, R140 ;  /* 0x0000008c8b49723e */ /* 0x044fe200000000ff */
[----:B------:R-:W-:Y:S06]  /*e0a0*/  FADD.FTZ R0, R139, R0 ;  /* 0x000000008b007221 */ /* 0x000fec0000010000 */
[----:B------:R1:W2:Y:S02]  /*e0b0*/  MUFU.EX2 R138, R70 ;  /* 0x00000046008a7308 */ /* 0x0002a40000000800 */
[----:B-1----:R-:W-:Y:S02]  /*e0c0*/  FFMA.FTZ R70, R238, c[0x0][0x2d0], -R69 ;  /* 0x0000b400ee467a23 */ /* 0x002fe40000010845 */
[----:B--2---:R-:W-:Y:S06]  /*e0d0*/  FADD.FTZ R0, R138, R0 ;  /* 0x000000008a007221 */ /* 0x004fec0000010000 */
[----:B------:R1:W2:Y:S02]  /*e0e0*/  MUFU.EX2 R137, R70 ;  /* 0x0000004600897308 */ /* 0x0002a40000000800 */
[--C-:B-1----:R-:W-:Y:S01]  /*e0f0*/  FFMA.FTZ R70, R239, c[0x0][0x2d0], -R121.reuse ;  /* 0x0000b400ef467a23 */ /* 0x102fe20000010879 */
[C---:B--2---:R-:W-:Y:S01]  /*e100*/  F2FP.PACK_AB R75, R137.reuse, R138 ;  /* 0x0000008a894b723e */ /* 0x044fe200000000ff */
[----:B------:R-:W-:Y:S06]  /*e110*/  FADD.FTZ R0, R137, R0 ;  /* 0x0000000089007221 */ /* 0x000fec0000010000 */
[----:B------:R1:W2:Y:S01]  /*e120*/  MUFU.EX2 R156, R70 ;  /* 0x00000046009c7308 */ /* 0x0002a20000000800 */
[C---:B------:R-:W-:Y:S08]  /*e130*/  HMMA.16816.F32 R4, R72.reuse, R80, R4 ;  /* 0x000000504804723c */ /* 0x040ff00000001804 */
[C---:B------:R-:W-:Y:S01]  /*e140*/  HMMA.16816.F32 R8, R72.reuse, R82, R8 ;  /* 0x000000524808723c */ /* 0x040fe20000001808 */
[----:B------:R-:W5:Y:S07]  /*e150*/  LDSM.16.MT88.4 R80, [R192+0x4800] ;  /* 0x00480000c050783b */ /* 0x000f6e0000004200 */
[C---:B------:R-:W-:Y:S04]  /*e160*/  HMMA.16816.F32 R12, R72.reuse, R100, R12 ;  /* 0x00000064480c723c */ /* 0x040fe8000000180c */
[--C-:B-1----:R-:W-:Y:S02]  /*e170*/  FFMA.FTZ R70, R241, c[0x0][0x2d0], -R121.reuse ;  /* 0x0000b400f1467a23 */ /* 0x102fe40000010879 */
[----:B--2---:R-:W-:Y:S02]  /*e180*/  FADD.FTZ R2, R156, R2 ;  /* 0x000000029c027221 */ /* 0x004fe40000010000 */
[C---:B------:R-:W-:Y:S01]  /*e190*/  HMMA.16816.F32 R16, R72.reuse, R102, R16 ;  /* 0x000000664810723c */ /* 0x040fe20000001810 */
[----:B------:R1:W2:Y:S01]  /*e1a0*/  MUFU.EX2 R151, R70 ;  /* 0x0000004600977308 */ /* 0x0002a20000000800 */
[----:B------:R-:W-:Y:S06]  /*e1b0*/  LDSM.16.MT88.4 R100, [R195+0x2800] ;  /* 0x00280000c364783b */ /* 0x000fec0000004200 */
[C---:B----4-:R-:W-:Y:S08]  /*e1c0*/  HMMA.16816.F32 R20, R72.reuse, R84, R20 ;  /* 0x000000544814723c */ /* 0x050ff00000001814 */
[C---:B------:R-:W-:Y:S01]  /*e1d0*/  HMMA.16816.F32 R24, R72.reuse, R86, R24 ;  /* 0x000000564818723c */ /* 0x040fe20000001818 */
[----:B------:R-:W4:Y:S07]  /*e1e0*/  LDSM.16.MT88.4 R84, [R195+0x4800] ;  /* 0x00480000c354783b */ /* 0x000f2e0000004200 */
[C---:B---3--:R-:W-:Y:S04]  /*e1f0*/  HMMA.16816.F32 R28, R72.reuse, R76, R28 ;  /* 0x0000004c481c723c */ /* 0x048fe8000000181c */
[--C-:B-1----:R-:W-:Y:S02]  /*e200*/  FFMA.FTZ R70, R240, c[0x0][0x2d0], -R121.reuse ;  /* 0x0000b400f0467a23 */ /* 0x102fe40000010879 */
[----:B--2---:R-:W-:Y:S02]  /*e210*/  FADD.FTZ R2, R151, R2 ;  /* 0x0000000297027221 */ /* 0x004fe40000010000 */
[C---:B------:R-:W-:Y:S01]  /*e220*/  HMMA.16816.F32 R32, R72.reuse, R78, R32 ;  /* 0x0000004e4820723c */ /* 0x040fe20000001820 */
[----:B------:R1:W2:Y:S01]  /*e230*/  MUFU.EX2 R150, R70 ;  /* 0x0000004600967308 */ /* 0x0002a20000000800 */
[----:B------:R-:W3:Y:S06]  /*e240*/  LDSM.16.MT88.4 R76, [R198+0x4800] ;  /* 0x00480000c64c783b */ /* 0x000eec0000004200 */
[C---:B-----5:R-:W-:Y:S08]  /*e250*/  HMMA.16816.F32 R36, R72.reuse, R80, R36 ;  /* 0x000000504824723c */ /* 0x060ff00000001824 */
[C---:B------:R-:W-:Y:S01]  /*e260*/  HMMA.16816.F32 R40, R72.reuse, R82, R40 ;  /* 0x000000524828723c */ /* 0x040fe20000001828 */
[----:B------:R-:W5:Y:S07]  /*e270*/  LDSM.16.MT88.4 R80, [R192+0x2000] ;  /* 0x00200000c050783b */ /* 0x000f6e0000004200 */
[C---:B------:R-:W-:Y:S04]  /*e280*/  HMMA.16816.F32 R44, R72.reuse, R88, R44 ;  /* 0x00000058482c723c */ /* 0x040fe8000000182c */
[----:B-1----:R-:W-:Y:S02]  /*e290*/  FFMA.FTZ R70, R242, c[0x0][0x2d0], -R121 ;  /* 0x0000b400f2467a23 */ /* 0x002fe40000010879 */
[----:B--2---:R-:W-:Y:S02]  /*e2a0*/  FADD.FTZ R2, R150, R2 ;  /* 0x0000000296027221 */ /* 0x004fe40000010000 */
[C---:B------:R-:W-:Y:S01]  /*e2b0*/  HMMA.16816.F32 R48, R72.reuse, R90, R48 ;  /* 0x0000005a4830723c */ /* 0x040fe20000001830 */
[----:B------:R1:W2:Y:S01]  /*e2c0*/  MUFU.EX2 R149, R70 ;  /* 0x0000004600957308 */ /* 0x0002a20000000800 */
[----:B------:R-:W5:Y:S06]  /*e2d0*/  LDSM.16.MT88.4 R88, [R196+0x2000] ;  /* 0x00200000c458783b */ /* 0x000f6c0000004200 */
[C---:B----4-:R-:W-:Y:S08]  /*e2e0*/  HMMA.16816.F32 R52, R72.reuse, R84, R52 ;  /* 0x000000544834723c */ /* 0x050ff00000001834 */
[C---:B------:R-:W-:Y:S01]  /*e2f0*/  HMMA.16816.F32 R56, R72.reuse, R86, R56 ;  /* 0x000000564838723c */ /* 0x040fe20000001838 */
[----:B------:R-:W4:Y:S07]  /*e300*/  LDSM.16.MT88.4 R84, [R195+0x2000] ;  /* 0x00200000c354783b */ /* 0x000f2e0000004200 */
[C---:B---3--:R-:W-:Y:S04]  /*e310*/  HMMA.16816.F32 R60, R72.reuse, R76, R60 ;  /* 0x0000004c483c723c */ /* 0x048fe8000000183c */
[--C-:B-1----:R-:W-:Y:S02]  /*e320*/  FFMA.FTZ R70, R244, c[0x0][0x2d0], -R69.reuse ;  /* 0x0000b400f4467a23 */ /* 0x102fe40000010845 */
[----:B--2---:R-:W-:Y:S02]  /*e330*/  FADD.FTZ R2, R149, R2 ;  /* 0x0000000295027221 */ /* 0x004fe40000010000 */
[----:B------:R-:W-:Y:S01]  /*e340*/  HMMA.16816.F32 R64, R72, R78, R64 ;  /* 0x0000004e4840723c */ /* 0x000fe20000001840 */
[----:B------:R1:W2:Y:S01]  /*e350*/  MUFU.EX2 R136, R70 ;  /* 0x0000004600887308 */ /* 0x0002a20000000800 */
[----:B------:R-:W3:Y:S05]  /*e360*/  LDSM.16.MT88.4 R76, [R198+0x2000] ;  /* 0x00200000c64c783b */ /* 0x000eea0000004200 */
        /* <DEDUP_REMOVED lines=15> */
[----:B------:R1:W-:Y:S01]  /*e460*/  MUFU.EX2 R144, R70 ;  /* 0x0000004600907308 */ /* 0x0003e20000000800 */
[C---:B-----5:R-:W-:Y:S08]  /*e470*/  HMMA.16816.F32 R4, R72.reuse, R80, R4 ;  /* 0x000000504804723c */ /* 0x060ff00000001804 */
[C---:B------:R-:W-:Y:S01]  /*e480*/  HMMA.16816.F32 R8, R72.reuse, R82, R8 ;  /* 0x000000524808723c */ /* 0x040fe20000001808 */
[----:B------:R-:W2:Y:S07]  /*e490*/  LDSM.16.MT88.4 R80, [R192+0x5000] ;  /* 0x00500000c050783b */ /* 0x000eae0000004200 */
[C---:B------:R-:W-:Y:S04]  /*e4a0*/  HMMA.16816.F32 R12, R72.reuse, R88, R12 ;  /* 0x00000058480c723c */ /* 0x040fe8000000180c */
[--C-:B-1----:R-:W-:Y:S04]  /*e4b0*/  FFMA.FTZ R70, R250, c[0x0][0x2d0], -R121.reuse ;  /* 0x0000b400fa467a23 */ /* 0x102fe80000010879 */
[C---:B------:R-:W-:Y:S01]  /*e4c0*/  HMMA.16816.F32 R16, R72.reuse, R90, R16 ;  /* 0x0000005a4810723c */ /* 0x040fe20000001810 */
[----:B------:R1:W-:Y:S01]  /*e4d0*/  MUFU.EX2 R143, R70 ;  /* 0x00000046008f7308 */ /* 0x0003e20000000800 */
[----:B------:R-:W5:Y:S06]  /*e4e0*/  LDSM.16.MT88.4 R88, [R196+0x5000] ;  /* 0x00500000c458783b */ /* 0x000f6c0000004200 */
[C---:B----4-:R-:W-:Y:S08]  /*e4f0*/  HMMA.16816.F32 R20, R72.reuse, R84, R20 ;  /* 0x000000544814723c */ /* 0x050ff00000001814 */
[C---:B------:R-:W-:Y:S01]  /*e500*/  HMMA.16816.F32 R24, R72.reuse, R86, R24 ;  /* 0x000000564818723c */ /* 0x040fe20000001818 */
[----:B------:R-:W4:Y:S07]  /*e510*/  LDSM.16.MT88.4 R84, [R195+0x5000] ;  /* 0x00500000c354783b */ /* 0x000f2e0000004200 */
[C---:B---3--:R-:W-:Y:S04]  /*e520*/  HMMA.16816.F32 R28, R72.reuse, R76, R28 ;  /* 0x0000004c481c723c */ /* 0x048fe8000000181c */
[--C-:B-1----:R-:W-:Y:S04]  /*e530*/  FFMA.FTZ R70, R248, c[0x0][0x2d0], -R121.reuse ;  /* 0x0000b400f8467a23 */ /* 0x102fe80000010879 */
[C---:B------:R-:W-:Y:S01]  /*e540*/  HMMA.16816.F32 R32, R72.reuse, R78, R32 ;  /* 0x0000004e4820723c */ /* 0x040fe20000001820 */
[----:B------:R1:W-:Y:S01]  /*e550*/  MUFU.EX2 R142, R70 ;  /* 0x00000046008e7308 */ /* 0x0003e20000000800 */
[----:B------:R-:W3:Y:S06]  /*e560*/  LDSM.16.MT88.4 R76, [R192+0x2800] ;  /* 0x00280000c04c783b */ /* 0x000eec0000004200 */
[C---:B--2---:R-:W-:Y:S08]  /*e570*/  HMMA.16816.F32 R36, R72.reuse, R80, R36 ;  /* 0x000000504824723c */ /* 0x044ff00000001824 */
[C---:B------:R-:W-:Y:S08]  /*e580*/  HMMA.16816.F32 R40, R72.reuse, R82, R40 ;  /* 0x000000524828723c */ /* 0x040ff00000001828 */
[C---:B-----5:R-:W-:Y:S04]  /*e590*/  HMMA.16816.F32 R44, R72.reuse, R88, R44 ;  /* 0x00000058482c723c */ /* 0x060fe8000000182c */
[----:B-1----:R-:W-:Y:S04]  /*e5a0*/  FFMA.FTZ R70, R247, c[0x0][0x2d0], -R121 ;  /* 0x0000b400f7467a23 */ /* 0x002fe80000010879 */
[C---:B------:R-:W-:Y:S01]  /*e5b0*/  HMMA.16816.F32 R48, R72.reuse, R90, R48 ;  /* 0x0000005a4830723c */ /* 0x040fe20000001830 */
[----:B------:R1:W2:Y:S07]  /*e5c0*/  MUFU.EX2 R141, R70 ;  /* 0x00000046008d7308 */ /* 0x0002ae0000000800 */
[C---:B----4-:R-:W-:Y:S08]  /*e5d0*/  HMMA.16816.F32 R52, R72.reuse, R84, R52 ;  /* 0x000000544834723c */ /* 0x050ff00000001834 */
[C---:B------:R-:W-:Y:S08]  /*e5e0*/  HMMA.16816.F32 R56, R72.reuse, R86, R56 ;  /* 0x000000564838723c */ /* 0x040ff00000001838 */
[C---:B------:R-:W-:Y:S04]  /*e5f0*/  HMMA.16816.F32 R60, R72.reuse, R92, R60 ;  /* 0x0000005c483c723c */ /* 0x040fe8000000183c */
[--C-:B-1----:R-:W-:Y:S01]  /*e600*/  FFMA.FTZ R70, R251, c[0x0][0x2d0], -R69.reuse ;  /* 0x0000b400fb467a23 */ /* 0x102fe20000010845 */
[----:B--2---:R-:W-:Y:S03]  /*e610*/  F2FP.PACK_AB R122, R141, R142 ;  /* 0x0000008e8d7a723e */ /* 0x004fe600000000ff */
[----:B------:R-:W-:Y:S01]  /*e620*/  HMMA.16816.F32 R64, R72, R94, R64 ;  /* 0x0000005e4840723c */ /* 0x000fe20000001840 */
[----:B------:R1:W-:Y:S03]  /*e630*/  MUFU.EX2 R132, R70 ;  /* 0x0000004600847308 */ /* 0x0003e60000000800 */
[--C-:B-1----:R-:W-:Y:S02]  /*e640*/  FFMA.FTZ R70, R252, c[0x0][0x2d0], -R69.reuse ;  /* 0x0000b400fc467a23 */ /* 0x102fe40000010845 */
[----:B------:R-:W-:Y:S01]  /*e650*/  FFMA.FTZ R69, R120, c[0x0][0x2d0], -R69 ;  /* 0x0000b40078457a23 */ /* 0x000fe20000010845 */
[----:B------:R-:W-:Y:S04]  /*e660*/  F2FP.PACK_AB R120, R143, R144 ;  /* 0x000000908f78723e */ /* 0x000fe800000000ff */
[----:B------:R-:W1:Y:S10]  /*e670*/  MUFU.EX2 R70, R70 ;  /* 0x0000004600467308 */ /* 0x000e740000000800 */
[----:B------:R-:W2:Y:S01]  /*e680*/  MUFU.EX2 R69, R69 ;  /* 0x0000004500457308 */ /* 0x000ea20000000800 */
[----:B-1----:R-:W-:Y:S02]  /*e690*/  F2FP.PACK_AB R121, R70, R132 ;  /* 0x000000844679723e */ /* 0x002fe400000000ff */
[----:B--2---:R-:W-:Y:S07]  /*e6a0*/  F2FP.PACK_AB R123, R69, R71 ;  /* 0x00000047457b723e */ /* 0x004fee00000000ff */
[C---:B---3--:R-:W-:Y:S01]  /*e6b0*/  HMMA.16816.F32 R72, R120.reuse, R76, R4 ;  /* 0x0000004c7848723c */ /* 0x048fe20000001804 */
[----:B------:R-:W1:Y:S07]  /*e6c0*/  LDSM.16.MT88.4 R4, [R195+0x5800] ;  /* 0x00580000c304783b */ /* 0x000e6e0000004200 */
[C---:B------:R-:W-:Y:S01]  /*e6d0*/  HMMA.16816.F32 R76, R120.reuse, R78, R8 ;  /* 0x0000004e784c723c */ /* 0x040fe20000001808 */
[----:B------:R-:W2:Y:S07]  /*e6e0*/  LDSM.16.MT88.4 R8, [R198+0x5800] ;  /* 0x00580000c608783b */ /* 0x000eae0000004200 */
[C---:B------:R-:W-:Y:S01]  /*e6f0*/  HMMA.16816.F32 R80, R120.reuse, R96, R12 ;  /* 0x000000607850723c */ /* 0x040fe2000000180c */
[----:B------:R-:W3:Y:S07]  /*e700*/  LDL R12, [R1+0x1c] ;  /* 0x00001c00010c7983 */ /* 0x000eee0000100800 */
        /* <DEDUP_REMOVED lines=9> */
[C---:B-1----:R-:W-:Y:S07]  /*e7a0*/  HMMA.16816.F32 R52, R120.reuse, R4, R52 ;  /* 0x000000047834723c */ /* 0x042fee0000001834 */
[----:B------:R-:W-:Y:S01]  /*e7b0*/  FADD.FTZ R4, R144, R2 ;  /* 0x0000000290047221 */ /* 0x000fe20000010000 */
[C---:B------:R-:W-:Y:S04]  /*e7c0*/  HMMA.16816.F32 R56, R120.reuse, R6, R56 ;  /* 0x000000067838723c */ /* 0x040fe80000001838 */
[----:B------:R-:W-:Y:S02]  /*e7d0*/  FADD.FTZ R2, R132, R0 ;  /* 0x0000000084027221 */ /* 0x000fe40000010000 */
[----:B------:R-:W-:Y:S02]  /*e7e0*/  FADD.FTZ R0, R143, R4 ;  /* 0x000000048f007221 */ /* 0x000fe40000010000 */
[C---:B--2---:R-:W-:Y:S04]  /*e7f0*/  HMMA.16816.F32 R60, R120.reuse, R8, R60 ;  /* 0x00000008783c723c */ /* 0x044fe8000000183c */
[----:B------:R-:W-:Y:S01]  /*e800*/  FADD.FTZ R4, R70, R2 ;  /* 0x0000000246047221 */ /* 0x000fe20000010000 */
[-C--:B------:R-:W-:Y:S01]  /*e810*/  MOV R70, R3.reuse ;  /* 0x0000000300467202 */ /* 0x080fe20000000f00 */
[----:B------:R-:W-:Y:S02]  /*e820*/  FADD.FTZ R2, R142, R0 ;  /* 0x000000008e027221 */ /* 0x000fe40000010000 */
[----:B------:R-:W-:Y:S04]  /*e830*/  HMMA.16816.F32 R64, R120, R10, R64 ;  /* 0x0000000a7840723c */ /* 0x000fe80000001840 */
[----:B------:R-:W-:Y:S02]  /*e840*/  FADD.FTZ R2, R141, R2 ;  /* 0x000000028d027221 */ /* 0x000fe40000010000 */
[----:B------:R-:W-:Y:S01]  /*e850*/  FADD.FTZ R0, R71, R4 ;  /* 0x0000000447007221 */ /* 0x000fe20000010000 */
[----:B------:R-:W-:Y:S02]  /*e860*/  MOV R4, R3 ;  /* 0x0000000300047202 */ /* 0x000fe40000000f00 */
[----:B------:R1:W-:Y:S03]  /*e870*/  STL [R1+0x8], R2 ;  /* 0x0000080201007387 */ /* 0x0003e60000100800 */
[----:B------:R-:W-:Y:S01]  /*e880*/  FADD.FTZ R0, R69, R0 ;  /* 0x0000000045007221 */ /* 0x000fe20000010000 */
[----:B------:R-:W-:Y:S04]  /*e890*/  MOV R69, R68 ;  /* 0x0000004400457202 */ /* 0x000fe80000000f00 */
[----:B------:R1:W-:Y:S01]  /*e8a0*/  STL [R1+0xc], R0 ;  /* 0x00000c0001007387 */ /* 0x0003e20000100800 */
[----:B---3--:R-:W-:Y:S02]  /*e8b0*/  ISETP.GT.AND P0, PT, R217, R12, PT ;  /* 0x0000000cd900720c */ /* 0x008fe40003f04270 */
[----:B------:R-:W-:Y:S11]  /*e8c0*/  MOV R217, R216 ;  /* 0x000000d800d97202 */ /* 0x000ff60000000f00 */
[----:B-1----:R-:W-:-:S05]  /*e8d0*/  @P0 BRA `(.L_x_576) ;  /* 0xffffcd7000000947 */ /* 0x002fca000383ffff */
.L_x_575:
[----:B------:R-:W-:-:S13]  /*e8e0*/  ISETP.GE.AND P0, PT, R216, R219, PT ;  /* 0x000000dbd800720c */ /* 0x000fda0003f06270 */
[----:B------:R-:W-:Y:S05]  /*e8f0*/  @!P0 BRA `(.L_x_577) ;  /* 0x0000447000008947 */ /* 0x000fea0003800000 */
[----:B------:R-:W-:Y:S02]  /*e900*/  MOV R70, R4 ;  /* 0x0000000400467202 */ /* 0x000fe40000000f00 */
[----:B------:R-:W-:Y:S02]  /*e910*/  MOV R69, R68 ;  /* 0x0000004400457202 */ /* 0x000fe40000000f00 */
.L_x_586:
[----:B--2---:R-:W2:Y:S01]  /*e920*/  LDL.64 R132, [R1] ;  /* 0x0000000001847983 */ /* 0x004ea20000100a00 */
[----:B------:R-:W-:Y:S04]  /*e930*/  DEPBAR.LE SB0, 0x0 ;  /* 0x000080000000791a */ /* 0x000fe80000000000 */
[----:B------:R-:W-:Y:S01]  /*e940*/  WARPSYNC 0xffffffff ;  /* 0xffffffff00007948 */ /* 0x000fe20003800000 */
[----:B------:R-:W-:Y:S01]  /*e950*/  BAR.SYNC.DEFER_BLOCKING 0x0 ;  /* 0x0000000000007b1d */ /* 0x000fe20000010000 */
[----:B------:R-:W-:Y:S01]  /*e960*/  SHF.R.S32.HI R0, RZ, 0x1f, R216 ;  /* 0x0000001fff007819 */ /* 0x000fe200000114d8 */
[----:B------:R-:W-:Y:S01]  /*e970*/  IMAD.MOV.U32 R217, RZ, RZ, 0x5 ;  /* 0x00000005ffd97424 */ /* 0x000fe200078e00ff */
[----:B-1----:R-:W-:Y:S01]  /*e980*/  MOV R3, c[0x0][0x208] ;  /* 0x0000820000037a02 */ /* 0x002fe20000000f00 */
[----:B------:R-:W-:Y:S01]  /*e990*/  IMAD.WIDE.U32 R20, R216, c[0x0][0x208], RZ ;  /* 0x00008200d8147a25 */ /* 0x000fe200078e00ff */
[----:B------:R-:W-:Y:S02]  /*e9a0*/  MOV R28, R220 ;  /* 0x000000dc001c7202 */ /* 0x000fe40000000f00 */
[C---:B------:R-:W-:Y:S01]  /*e9b0*/  SHF.L.U32 R2, R3.reuse, 0x5, RZ ;  /* 0x0000000503027819 */ /* 0x040fe200000006ff */
[----:B------:R-:W-:Y:S01]  /*e9c0*/  IMAD R0, R0, c[0x0][0x208], RZ ;  /* 0x0000820000007a24 */ /* 0x000fe200078e02ff */
[----:B------:R-:W-:Y:S01]  /*e9d0*/  SHF.L.U64.HI R3, R3, R217, c[0x0][0x20c] ;  /* 0x0000830003037619 */ /* 0x000fe200000102d9 */
[----:B------:R-:W-:Y:S01]  /*e9e0*/  IMAD.MOV.U32 R29, RZ, RZ, R225 ;  /* 0x000000ffff1d7224 */ /* 0x000fe200078e00e1 */
[----:B------:R-:W-:Y:S01]  /*e9f0*/  IADD3 R37, P0, R220, 0x40, RZ ;  /* 0x00000040dc257810 */ /* 0x000fe20007f1e0ff */
[----:B------:R-:W-:Y:S02]  /*ea00*/  IMAD R0, R216, c[0x0][0x20c], R0 ;  /* 0x00008300d8007a24 */ /* 0x000fe400078e0200 */
[----:B------:R-:W-:Y:S04]  /*ea10*/  IMAD.WIDE.U32 R30, R20, 0x60, R2 ;  /* 0x00000060141e7825 */ /* 0x000fe800078e0002 */
[----:B------:R-:W-:Y:S01]  /*ea20*/  IMAD.IADD R0, R21, 0x1, R0 ;  /* 0x0000000115007824 */ /* 0x000fe200078e0200 */
[-C--:B------:R-:W-:Y:S01]  /*ea30*/  IADD3 R36, P4, R220, R30.reuse, RZ ;  /* 0x0000001edc247210 */ /* 0x080fe20007f9e0ff */
[----:B------:R-:W-:Y:S01]  /*ea40*/  IMAD.WIDE.U32 R28, R20, 0x60, R28 ;  /* 0x00000060141c7825 */ /* 0x000fe200078e001c */
[----:B------:R-:W-:Y:S02]  /*ea50*/  IADD3 R2, P6, R2, R30, RZ ;  /* 0x0000001e02027210 */ /* 0x000fe40007fde0ff */
[----:B------:R-:W-:Y:S01]  /*ea60*/  LEA R162, P5, R36, c[0x0][0x1f8], 0x1 ;  /* 0x00007e0024a27a11 */ /* 0x000fe200078a08ff */
[----:B------:R-:W1:Y:S01]  /*ea70*/  LDSM.16.M88.4 R8, [R193] ;  /* 0x00000000c108783b */ /* 0x000e620000000200 */
[----:B------:R-:W-:Y:S01]  /*ea80*/  SHF.L.U32 R45, R28, 0x1, RZ ;  /* 0x000000011c2d7819 */ /* 0x000fe200000006ff */
[----:B------:R-:W-:Y:S01]  /*ea90*/  IMAD R38, R0, 0x60, RZ ;  /* 0x0000006000267824 */ /* 0x000fe200078e02ff */
[----:B------:R-:W-:Y:S02]  /*eaa0*/  ULDC UR4, c[0x0][0x324] ;  /* 0x0000c90000047ab9 */ /* 0x000fe40000000800 */
[----:B------:R-:W-:Y:S02]  /*eab0*/  ULOP3.LUT UR4, URZ, UR4, URZ, 0x33, !UPT ;  /* 0x000000043f047292 */ /* 0x000fe4000f8e333f */
[----:B------:R-:W-:Y:S01]  /*eac0*/  IADD3 R0, R38, R31, RZ ;  /* 0x0000001f26007210 */ /* 0x000fe20007ffe0ff */
[----:B------:R-:W3:Y:S01]  /*ead0*/  LDSM.16.M88.4 R16, [R193+0x800] ;  /* 0x00080000c110783b */ /* 0x000ee20000000200 */
[----:B------:R-:W-:Y:S03]  /*eae0*/  IADD3 R31, R29, R38, RZ ;  /* 0x000000261d1f7210 */ /* 0x000fe60007ffe0ff */
[----:B------:R-:W-:Y:S01]  /*eaf0*/  IMAD.X R29, R0, 0x1, R225, P4 ;  /* 0x00000001001d7824 */ /* 0x000fe200020e06e1 */
[----:B------:R-:W-:Y:S02]  /*eb00*/  IADD3 R38, P4, R37, R30, RZ ;  /* 0x0000001e25267210 */ /* 0x000fe40007f9e0ff */
[----:B------:R-:W-:Y:S01]  /*eb10*/  SHF.L.U64.HI R46, R28, 0x1, R31 ;  /* 0x000000011c2e7819 */ /* 0x000fe2000001021f */
[----:B------:R-:W4:Y:S01]  /*eb20*/  LDSM.16.M88.4 R24, [R193+0x1000] ;  /* 0x00100000c118783b */ /* 0x000f220000000200 */
[----:B------:R-:W-:Y:S02]  /*eb30*/  LEA.HI.X R163, R36, c[0x0][0x1fc], R29, 0x1, P5 ;  /* 0x00007f0024a37a11 */ /* 0x000fe400028f0c1d */
[----:B------:R-:W-:Y:S02]  /*eb40*/  IADD3.X R36, RZ, R225, RZ, P0, !PT ;  /* 0x000000e1ff247210 */ /* 0x000fe400007fe4ff */
[C---:B------:R-:W-:Y:S02]  /*eb50*/  IADD3 R44, P0, R2.reuse, R37, RZ ;  /* 0x00000025022c7210 */ /* 0x040fe40007f1e0ff */
[----:B------:R-:W-:Y:S01]  /*eb60*/  IADD3 R37, P5, R2, R220, RZ ;  /* 0x000000dc02257210 */ /* 0x000fe20007fbe0ff */
[----:B------:R-:W5:Y:S01]  /*eb70*/  LDL R228, [R1+0x20] ;  /* 0x0000200001e47983 */ /* 0x000f620000100800 */
[----:B------:R-:W-:Y:S01]  /*eb80*/  IMAD.X R2, R0, 0x1, R3, P6 ;  /* 0x0000000100027824 */ /* 0x000fe200030e0603 */
[----:B------:R-:W-:Y:S02]  /*eb90*/  LEA R160, P6, R38, c[0x0][0x1f8], 0x1 ;  /* 0x00007e0026a07a11 */ /* 0x000fe400078c08ff */
[----:B------:R-:W4:Y:S01]  /*eba0*/  LDSM.16.M88.4 R32, [R193+0x1800] ;  /* 0x00180000c120783b */ /* 0x000f220000000200 */
[-C--:B------:R-:W-:Y:S02]  /*ebb0*/  IADD3.X R0, R0, R36.reuse, RZ, P4, !PT ;  /* 0x0000002400007210 */ /* 0x080fe400027fe4ff */
[C---:B------:R-:W-:Y:S02]  /*ebc0*/  LEA R158, P4, R37.reuse, c[0x0][0x1f8], 0x1 ;  /* 0x00007e00259e7a11 */ /* 0x040fe400078808ff */
[----:B------:R-:W-:Y:S02]  /*ebd0*/  LEA.HI.X R161, R38, c[0x0][0x1fc], R0, 0x1, P6 ;  /* 0x00007f0026a17a11 */ /* 0x000fe400030f0c00 */
[C---:B------:R-:W-:Y:S01]  /*ebe0*/  IADD3.X R3, R2.reuse, R36, RZ, P0, !PT ;  /* 0x0000002402037210 */ /* 0x040fe200007fe4ff */
[----:B------:R-:W5:Y:S01]  /*ebf0*/  LDL R227, [R1+0x24] ;  /* 0x0000240001e37983 */ /* 0x000f620000100800 */
[----:B------:R-:W-:Y:S01]  /*ec00*/  IMAD.X R2, R2, 0x1, R225, P5 ;  /* 0x0000000102027824 */ /* 0x000fe200028e06e1 */
[C---:B-1----:R-:W-:Y:S02]  /*ec10*/  HMMA.16816.F32 R4, R124.reuse, R8, RZ ;  /* 0x000000087c04723c */ /* 0x042fe400000018ff */
[----:B------:R-:W1:Y:S02]  /*ec20*/  LDSM.16.M88.4 R40, [R193+0x2000] ;  /* 0x00200000c128783b */ /* 0x000e640000000200 */
[----:B------:R-:W-:Y:S02]  /*ec30*/  LEA.HI.X R159, R37, c[0x0][0x1fc], R2, 0x1, P4 ;  /* 0x00007f00259f7a11 */ /* 0x000fe400020f0c02 */
[C---:B------:R-:W-:Y:S02]  /*ec40*/  LEA R156, P4, R44.reuse, c[0x0][0x1f8], 0x1 ;  /* 0x00007e002c9c7a11 */ /* 0x040fe400078808ff */
[C---:B------:R-:W-:Y:S01]  /*ec50*/  IADD3 R2, P5, R45.reuse, 0x80, RZ ;  /* 0x000000802d027810 */ /* 0x040fe20007fbe0ff */
[C---:B------:R-:W-:Y:S01]  /*ec60*/  HMMA.16816.F32 R8, R124.reuse, R10, RZ ;  /* 0x0000000a7c08723c */ /* 0x040fe200000018ff */
[----:B------:R-:W5:Y:S02]  /*ec70*/  LDL R224, [R1+0x14] ;  /* 0x0000140001e07983 */ /* 0x000f640000100800 */
[----:B------:R-:W-:Y:S02]  /*ec80*/  LEA.HI.X R157, R44, c[0x0][0x1fc], R3, 0x1, P4 ;  /* 0x00007f002c9d7a11 */ /* 0x000fe400020f0c03 */
[----:B------:R-:W1:Y:S01]  /*ec90*/  LDSM.16.M88.4 R48, [R193+0x2800] ;  /* 0x00280000c130783b */ /* 0x000e620000000200 */
[----:B------:R-:W-:Y:S02]  /*eca0*/  IADD3 R44, P6, R45, c[0x0][0x1f8], RZ ;  /* 0x00007e002d2c7a10 */ /* 0x000fe40007fde0ff */
[C---:B---3--:R-:W-:Y:S01]  /*ecb0*/  HMMA.16816.F32 R12, R124.reuse, R16, RZ ;  /* 0x000000107c0c723c */ /* 0x048fe200000018ff */
[----:B------:R-:W-:Y:S03]  /*ecc0*/  IADD3 R2, P4, R2, c[0x0][0x1f8], RZ ;  /* 0x00007e0002027a10 */ /* 0x000fe60007f9e0ff */
[----:B------:R-:W-:Y:S01]  /*ecd0*/  IADD3.X R45, R46, c[0x0][0x1fc], RZ, P6, !PT ;  /* 0x00007f002e2d7a10 */ /* 0x000fe200037fe4ff */
[----:B------:R-:W3:Y:S01]  /*ece0*/  LDSM.16.M88.4 R120, [R199] ;  /* 0x00000000c778783b */ /* 0x000ee20000000200 */
[----:B------:R-:W-:Y:S02]  /*ecf0*/  IADD3.X R3, RZ, c[0x0][0x1fc], R46, P4, P5 ;  /* 0x00007f00ff037a10 */ /* 0x000fe400027ea42e */
[C---:B------:R-:W-:Y:S01]  /*ed00*/  HMMA.16816.F32 R16, R124.reuse, R18, RZ ;  /* 0x000000127c10723c */ /* 0x040fe200000018ff */
[----:B------:R-:W-:Y:S04]  /*ed10*/  ISETP.GT.AND P6, PT, R216, R219, PT ;  /* 0x000000dbd800720c */ /* 0x000fe80003fc4270 */
[----:B------:R-:W-:Y:S03]  /*ed20*/  LDSM.16.M88.4 R136, [R209] ;  /* 0x00000000d188783b */ /* 0x000fe60000000200 */
[C---:B----4-:R-:W-:Y:S05]  /*ed30*/  HMMA.16816.F32 R20, R124.reuse, R24, RZ ;  /* 0x000000187c14723c */ /* 0x050fea00000018ff */
[----:B------:R-:W-:Y:S03]  /*ed40*/  LDSM.16.M88.4 R140, [R208] ;  /* 0x00000000d08c783b */ /* 0x000fe60000000200 */
[C---:B------:R-:W-:Y:S05]  /*ed50*/  HMMA.16816.F32 R24, R124.reuse, R26, RZ ;  /* 0x0000001a7c18723c */ /* 0x040fea00000018ff */
[----:B------:R-:W-:Y:S03]  /*ed60*/  LDSM.16.M88.4 R144, [R207] ;  /* 0x00000000cf90783b */ /* 0x000fe60000000200 */
[C---:B------:R-:W-:Y:S05]  /*ed70*/  HMMA.16816.F32 R28, R124.reuse, R32, RZ ;  /* 0x000000207c1c723c */ /* 0x040fea00000018ff */
[----:B------:R-:W-:Y:S03]  /*ed80*/  LDSM.16.M88.4 R148, [R206] ;  /* 0x00000000ce94783b */ /* 0x000fe60000000200 */
[C---:B------:R-:W-:Y:S08]  /*ed90*/  HMMA.16816.F32 R32, R124.reuse, R34, RZ ;  /* 0x000000227c20723c */ /* 0x040ff000000018ff */
[C---:B-1----:R-:W-:Y:S08]  /*eda0*/  HMMA.16816.F32 R36, R124.reuse, R40, RZ ;  /* 0x000000287c24723c */ /* 0x042ff000000018ff */
[C---:B------:R-:W-:Y:S01]  /*edb0*/  HMMA.16816.F32 R40, R124.reuse, R42, RZ ;  /* 0x0000002a7c28723c */ /* 0x040fe200000018ff */
[----:B--2---:R-:W-:Y:S02]  /*edc0*/  ISETP.GE.AND P0, PT, R132, c[0x0][0x1d4], PT ;  /* 0x0000750084007a0c */ /* 0x004fe40003f06270 */
[----:B------:R-:W1:Y:S11]  /*edd0*/  LDSM.16.M88.4 R132, [R210] ;  /* 0x00000000d284783b */ /* 0x000e760000000200 */
[----:B------:R-:W-:Y:S01]  /*ede0*/  @!PT LDS RZ, [RZ] ;  /* 0x00000000fffff984 */ /* 0x000fe20000000800 */
[----:B------:R-:W-:Y:S01]  /*edf0*/  @!PT LDS RZ, [RZ] ;  /* 0x00000000fffff984 */ /* 0x000fe20000000800 */
[----:B------:R-:W-:Y:S01]  /*ee00*/  @!PT LDS RZ, [RZ] ;  /* 0x00000000fffff984 */ /* 0x000fe20000000800 */
[----:B------:R2:W-:Y:S08]  /*ee10*/  LDGSTS.E.BYPASS.LTC128B.128 [R218+0x100], [R44.64], !P0 ;  /* 0x001000002cda7fae */ /* 0x0005f0000c101d48 */
[----:B------:R4:W-:Y:S08]  /*ee20*/  LDGSTS.E.BYPASS.LTC128B.128 [R218+0x3100], [R2.64], !P3 ;  /* 0x0310000002da7fae */ /* 0x0009f0000d901d48 */
[----:B------:R1:W-:Y:S08]  /*ee30*/  LDGSTS.E.BYPASS.LTC128B.128 [R218+0x1100], [R162.64], !P0 ;  /* 0x01100000a2da7fae */ /* 0x0003f0000c101d48 */
[----:B------:R1:W-:Y:S01]  /*ee40*/  LDGSTS.E.BYPASS.LTC128B.128 [R218+0x4100], [R160.64], !P3 ;  /* 0x04100000a0da7fae */ /* 0x0003e2000d901d48 */
[C---:B--2---:R-:W-:Y:S07]  /*ee50*/  HMMA.16816.F32 R44, R124.reuse, R48, RZ ;  /* 0x000000307c2c723c */ /* 0x044fee00000018ff */
[----:B------:R2:W-:Y:S01]  /*ee60*/  LDGSTS.E.BYPASS.LTC128B.128 [R218+0x2100], [R158.64], !P0 ;  /* 0x021000009eda7fae */ /* 0x0005e2000c101d48 */
[----:B------:R-:W-:Y:S07]  /*ee70*/  HMMA.16816.F32 R48, R124, R50, RZ ;  /* 0x000000327c30723c */ /* 0x000fee00000018ff */
[----:B------:R2:W-:Y:S01]  /*ee80*/  LDGSTS.E.BYPASS.LTC128B.128 [R218+0x5100], [R156.64], !P3 ;  /* 0x051000009cda7fae */ /* 0x0005e2000d901d48 */
[C---:B---3--:R-:W-:Y:S07]  /*ee90*/  HMMA.16816.F32 R4, R128.reuse, R120, R4 ;  /* 0x000000788004723c */ /* 0x048fee0000001804 */
[----:B------:R-:W-:Y:S01]  /*eea0*/  LDSM.16.M88.4 R180, [R197+0x5800] ;  /* 0x00580000c5b4783b */ /* 0x000fe20000000200 */
[C---:B------:R-:W-:Y:S07]  /*eeb0*/  HMMA.16816.F32 R8, R128.reuse, R122, R8 ;  /* 0x0000007a8008723c */ /* 0x040fee0000001808 */
[----:B------:R-:W0:Y:S01]  /*eec0*/  LDGDEPBAR ;  /* 0x00000000000079af */ /* 0x000e220000000000 */
[C---:B-1----:R-:W-:Y:S07]  /*eed0*/  HMMA.16816.F32 R12, R128.reuse, R132, R12 ;  /* 0x00000084800c723c */ /* 0x042fee000000180c */
[----:B------:R-:W-:Y:S01]  /*eee0*/  LDSM.16.M88.4 R120, [R197+0x800] ;  /* 0x00080000c578783b */ /* 0x000fe20000000200 */
[C---:B------:R-:W-:Y:S07]  /*eef0*/  HMMA.16816.F32 R16, R128.reuse, R134, R16 ;  /* 0x000000868010723c */ /* 0x040fee0000001810 */
[----:B--2---:R-:W1:Y:S01]  /*ef00*/  LDSM.16.M88.4 R156, [R197] ;  /* 0x00000000c59c783b */ /* 0x004e620000000200 */
[C---:B------:R-:W-:Y:S07]  /*ef10*/  HMMA.16816.F32 R20, R128.reuse, R136, R20 ;  /* 0x000000888014723c */ /* 0x040fee0000001814 */
[----:B------:R-:W2:Y:S01]  /*ef20*/  LDSM.16.M88.4 R160, [R197+0x1000] ;  /* 0x00100000c5a0783b */ /* 0x000ea20000000200 */
[C---:B------:R-:W-:Y:S07]  /*ef30*/  HMMA.16816.F32 R24, R128.reuse, R138, R24 ;  /* 0x0000008a8018723c */ /* 0x040fee0000001818 */
[----:B------:R-:W3:Y:S01]  /*ef40*/  LDSM.16.M88.4 R132, [R197+0x1800] ;  /* 0x00180000c584783b */ /* 0x000ee20000000200 */
[C---:B------:R-:W-:Y:S07]  /*ef50*/  HMMA.16816.F32 R28, R128.reuse, R140, R28 ;  /* 0x0000008c801c723c */ /* 0x040fee000000181c */
[----:B------:R-:W1:Y:S01]  /*ef60*/  LDSM.16.M88.4 R136, [R197+0x2000] ;  /* 0x00200000c588783b */ /* 0x000e620000000200 */
[C---:B------:R-:W-:Y:S07]  /*ef70*/  HMMA.16816.F32 R32, R128.reuse, R142, R32 ;  /* 0x0000008e8020723c */ /* 0x040fee0000001820 */
[----:B------:R-:W-:Y:S01]  /*ef80*/  LDSM.16.M88.4 R140, [R194] ;  /* 0x00000000c28c783b */ /* 0x000fe20000000200 */
[C---:B------:R-:W-:Y:S07]  /*ef90*/  HMMA.16816.F32 R36, R128.reuse, R144, R36 ;  /* 0x000000908024723c */ /* 0x040fee0000001824 */
[----:B------:R-:W-:Y:S01]  /*efa0*/  LDSM.16.M88.4 R188, [R194+0x3000] ;  /* 0x00300000c2bc783b */ /* 0x000fe20000000200 */
[C---:B------:R-:W-:Y:S07]  /*efb0*/  HMMA.16816.F32 R40, R128.reuse, R146, R40 ;  /* 0x000000928028723c */ /* 0x040fee0000001828 */
[----:B------:R-:W-:Y:S01]  /*efc0*/  LDSM.16.M88.4 R144, [R194+0x800] ;  /* 0x00080000c290783b */ /* 0x000fe20000000200 */
        /* <DEDUP_REMOVED lines=15> */
[C---:B------:R-:W-:Y:S08]  /*f0c0*/  HMMA.16816.F32 R36, R152.reuse, R136, R36 ;  /* 0x000000889824723c */ /* 0x040ff00000001824 */
[C---:B------:R-:W-:Y:S01]  /*f0d0*/  HMMA.16816.F32 R40, R152.reuse, R138, R40 ;  /* 0x0000008a9828723c */ /* 0x040fe20000001828 */
[----:B------:R-:W3:Y:S07]  /*f0e0*/  LDSM.16.M88.4 R136, [R194+0x2800] ;  /* 0x00280000c288783b */ /* 0x000eee0000000200 */
[C---:B-1----:R-:W-:Y:S08]  /*f0f0*/  HMMA.16816.F32 R44, R152.reuse, R120, R44 ;  /* 0x00000078982c723c */ /* 0x042ff0000000182c */
[----:B------:R-:W-:Y:S01]  /*f100*/  HMMA.16816.F32 R48, R152, R122, R48 ;  /* 0x0000007a9830723c */ /* 0x000fe20000001830 */
        /* <DEDUP_REMOVED lines=22> */
[C---:B------:R-:W-:Y:S08]  /*f270*/  HMMA.16816.F32 R12, R168.reuse, R140, R12 ;  /* 0x0000008ca80c723c */ /* 0x040ff0000000180c */
[C---:B------:R-:W-:Y:S01]  /*f280*/  HMMA.16816.F32 R16, R168.reuse, R142, R16 ;  /* 0x0000008ea810723c */ /* 0x040fe20000001810 */
[----:B------:R-:W1:Y:S07]  /*f290*/  LDSM.16.M88.4 R140, [R202] ;  /* 0x00000000ca8c783b */ /* 0x000e6e0000000200 */
        /* <DEDUP_REMOVED lines=21> */
[C---:B------:R-:W-:Y:S08]  /*f3f0*/  HMMA.16816.F32 R28, R172.reuse, R140, R28 ;  /* 0x0000008cac1c723c */ /* 0x040ff0000000181c */
        /* <DEDUP_REMOVED lines=24> */
[----:B----4-:R-:W-:Y:S06]  /*f580*/  FMUL.FTZ R2, R11, c[0x0][0x320] ;  /* 0x0000c8000b027a20 */ /* 0x010fec0000410000 */
        /* <DEDUP_REMOVED lines=23> */
[----:B--2---:R-:W-:Y:S08]  /*f700*/  FMUL.FTZ R0, R12, c[0x0][0x320] ;  /* 0x0000c8000c007a20 */ /* 0x004ff00000410000 */
[----:B------:R2:W2:Y:S01]  /*f710*/  MUFU.TANH R140, R0 ;  /* 0x00000000008c7308 */ /* 0x0004a20000002400 */
[C---:B-1----:R-:W-:Y:S08]  /*f720*/  HMMA.16816.F32 R28, R184.reuse, R8, R28 ;  /* 0x00000008b81c723c */ /* 0x042ff0000000181c */
[C---:B------:R-:W-:Y:S01]  /*f730*/  HMMA.16816.F32 R32, R184.reuse, R10, R32 ;  /* 0x0000000ab820723c */ /* 0x040fe20000001820 */
[----:B------:R-:W1:Y:S01]  /*f740*/  LDSM.16.M88.4 R8, [R194+0x5800] ;  /* 0x00580000c208783b */ /* 0x000e620000000200 */
[----:B------:R-:W-:Y:S04]  /*f750*/  DEPBAR.LE SB0, 0x0 ;  /* 0x000080000000791a */ /* 0x000fe80000000000 */
[----:B--2---:R-:W-:Y:S02]  /*f760*/  FMUL.FTZ R0, R13, c[0x0][0x320] ;  /* 0x0000c8000d007a20 */ /* 0x004fe40000410000 */
[C---:B------:R-:W-:Y:S02]  /*f770*/  HMMA.16816.F32 R36, R184.reuse, R4, R36 ;  /* 0x00000004b824723c */ /* 0x040fe40000001824 */
[----:B------:R2:W1:Y:S01]  /*f780*/  MUFU.TANH R139, R0 ;  /* 0x00000000008b7308 */ /* 0x0004620000002400 */
[----:B------:R-:W-:Y:S05]  /*f790*/  BAR.SYNC.DEFER_BLOCKING 0x0 ;  /* 0x0000000000007b1d */ /* 0x000fea0000010000 */
[C---:B------:R-:W-:Y:S08]  /*f7a0*/  HMMA.16816.F32 R40, R184.reuse, R6, R40 ;  /* 0x00000006b828723c */ /* 0x040ff00000001828 */
[----:B------:R-:W-:Y:S04]  /*f7b0*/  FMUL.FTZ R2, R35, c[0x0][0x320] ;  /* 0x0000c80023027a20 */ /* 0x000fe80000410000 */
[----:B------:R-:W3:Y:S01]  /*f7c0*/  MUFU.TANH R122, R2 ;  /* 0x00000002007a7308 */ /* 0x000ee20000002400 */
[----:B--2---:R-:W-:Y:S09]  /*f7d0*/  FMUL.FTZ R0, R14, c[0x0][0x320] ;  /* 0x0000c8000e007a20 */ /* 0x004ff20000410000 */
[----:B------:R2:W2:Y:S02]  /*f7e0*/  MUFU.TANH R158, R0 ;  /* 0x00000000009e7308 */ /* 0x0004a40000002400 */
[----:B------:R-:W-:Y:S01]  /*f7f0*/  FMUL.FTZ R3, R42, c[0x0][0x320] ;  /* 0x0000c8002a037a20 */ /* 0x000fe20000410000 */
[C---:B-1----:R-:W-:Y:S03]  /*f800*/  HMMA.16816.F32 R44, R184.reuse, R8, R44 ;  /* 0x00000008b82c723c */ /* 0x042fe6000000182c */
[----:B------:R-:W-:Y:S04]  /*f810*/  FMUL.FTZ R4, R43, c[0x0][0x320] ;  /* 0x0000c8002b047a20 */ /* 0x000fe80000410000 */
[----:B------:R1:W1:Y:S01]  /*f820*/  MUFU.TANH R71, R3 ;  /* 0x0000000300477308 */ /* 0x0002620000002400 */
[----:B------:R-:W-:Y:S04]  /*f830*/  HMMA.16816.F32 R48, R184, R10, R48 ;  /* 0x0000000ab830723c */ /* 0x000fe80000001830 */
[----:B------:R-:W-:Y:S05]  /*f840*/  @P6 IADD3 R8, P4, R222, 0x40, RZ ;  /* 0x00000040de086810 */ /* 0x000fea0007f9e0ff */
[----:B------:R3:W3:Y:S03]  /*f850*/  MUFU.TANH R42, R4 ;  /* 0x00000004002a7308 */ /* 0x0006e60000002400 */
[----:B--2---:R-:W-:Y:S04]  /*f860*/  FMUL.FTZ R0, R15, c[0x0][0x320] ;  /* 0x0000c8000f007a20 */ /* 0x004fe80000410000 */
[----:B------:R-:W-:Y:S02]  /*f870*/  FMUL.FTZ R11, R46, c[0x0][0x320] ;  /* 0x0000c8002e0b7a20 */ /* 0x000fe40000410000 */
[----:B------:R-:W2:Y:S01]  /*f880*/  LDL R46, [R1+0x18] ;  /* 0x00001800012e7983 */ /* 0x000ea20000100800 */
[----:B------:R4:W2:Y:S01]  /*f890*/  MUFU.TANH R157, R0 ;  /* 0x00000000009d7308 */ /* 0x0008a20000002400 */
[----:B-1----:R-:W-:Y:S04]  /*f8a0*/  @P6 MOV R3, c[0x0][0x1e0] ;  /* 0x0000780000036a02 */ /* 0x002fe80000000f00 */
[C---:B------:R-:W-:Y:S02]  /*f8b0*/  @P6 SHF.L.U64.HI R5, R3.reuse, R217, c[0x0][0x1e4] ;  /* 0x0000790003056619 */ /* 0x040fe400000102d9 */
[----:B---3--:R-:W-:Y:S01]  /*f8c0*/  @P6 SHF.L.U32 R4, R3, 0x5, RZ ;  /* 0x0000000503046819 */ /* 0x008fe200000006ff */
[----:B----4-:R-:W-:Y:S01]  /*f8d0*/  FMUL.FTZ R0, R16, c[0x0][0x320] ;  /* 0x0000c80010007a20 */ /* 0x010fe20000410000 */
[----:B------:R-:W-:Y:S03]  /*f8e0*/  @P6 IADD3.X R16, RZ, R226, RZ, P4, !PT ;  /* 0x000000e2ff106210 */ /* 0x000fe600027fe4ff */
[----:B------:R1:W3:Y:S02]  /*f8f0*/  MUFU.TANH R136, R0 ;  /* 0x0000000000887308 */ /* 0x0002e40000002400 */
[----:B-1----:R-:W-:Y:S08]  /*f900*/  FMUL.FTZ R0, R17, c[0x0][0x320] ;  /* 0x0000c80011007a20 */ /* 0x002ff00000410000 */
[----:B------:R1:W4:Y:S02]  /*f910*/  MUFU.TANH R135, R0 ;  /* 0x0000000000877308 */ /* 0x0003240000002400 */
[----:B-1----:R-:W-:Y:S08]  /*f920*/  FMUL.FTZ R0, R18, c[0x0][0x320] ;  /* 0x0000c80012007a20 */ /* 0x002ff00000410000 */
[----:B------:R1:W1:Y:S02]  /*f930*/  MUFU.TANH R150, R0 ;  /* 0x0000000000967308 */ /* 0x0002640000002400 */
        /* <DEDUP_REMOVED lines=40> */
[----:B-1----:R-:W-:Y:S04]  /*fbc0*/  @P6 IADD3 R0, R216, -0x1, RZ ;  /* 0xffffffffd8006810 */ /* 0x002fe80007ffe0ff */
[----:B------:R-:W-:Y:S01]  /*fbd0*/  @P6 SHF.R.S32.HI R2, RZ, 0x1f, R0 ;  /* 0x0000001fff026819 */ /* 0x000fe20000011400 */
[----:B------:R-:W-:Y:S04]  /*fbe0*/  @P6 IMAD.WIDE.U32 R6, R0, c[0x0][0x1e0], RZ ;  /* 0x0000780000066a25 */ /* 0x000fe800078e00ff */
[----:B------:R-:W-:Y:S04]  /*fbf0*/  @P6 IMAD R2, R2, c[0x0][0x1e0], RZ ;  /* 0x0000780002026a24 */ /* 0x000fe800078e02ff */
[----:B------:R-:W-:Y:S04]  /*fc00*/  @P6 IMAD R2, R0, c[0x0][0x1e4], R2 ;  /* 0x0000790000026a24 */ /* 0x000fe800078e0202 */
[----:B------:R-:W-:Y:S02]  /*fc10*/  @P6 IMAD.IADD R0, R7, 0x1, R2 ;  /* 0x0000000107006824 */ /* 0x000fe400078e0202 */
[----:B------:R-:W-:Y:S04]  /*fc20*/  @P6 IMAD.WIDE.U32 R2, R6, 0x60, R4 ;  /* 0x0000006006026825 */ /* 0x000fe800078e0004 */
[----:B------:R-:W-:Y:S01]  /*fc30*/  @P6 IMAD R17, R0, 0x60, RZ ;  /* 0x0000006000116824 */ /* 0x000fe200078e02ff */
[-C--:B------:R-:W-:Y:S01]  /*fc40*/  @P6 IADD3 R9, P5, R4, R2.reuse, RZ ;  /* 0x0000000204096210 */ /* 0x080fe20007fbe0ff */
[----:B------:R-:W-:Y:S02]  /*fc50*/  FMUL.FTZ R7, R44, c[0x0][0x320] ;  /* 0x0000c8002c077a20 */ /* 0x000fe40000410000 */
[----:B------:R-:W1:Y:S01]  /*fc60*/  MUFU.TANH R44, R11 ;  /* 0x0000000b002c7308 */ /* 0x000e620000002400 */
[----:B------:R-:W-:Y:S01]  /*fc70*/  @P6 IADD3 R0, R17, R3, RZ ;  /* 0x0000000311006210 */ /* 0x000fe20007ffe0ff */
[----:B------:R-:W-:Y:S02]  /*fc80*/  FMUL.FTZ R3, R45, c[0x0][0x320] ;  /* 0x0000c8002d037a20 */ /* 0x000fe40000410000 */
[----:B------:R-:W2:Y:S02]  /*fc90*/  LDL R45, [R1+0x10] ;  /* 0x00001000012d7983 */ /* 0x000ea40000100800 */
[----:B------:R-:W-:Y:S01]  /*fca0*/  @P6 IMAD.X R5, R0, 0x1, R5, P5 ;  /* 0x0000000100056824 */ /* 0x000fe200028e0605 */
[-C--:B------:R-:W-:Y:S03]  /*fcb0*/  @P6 IADD3 R4, P5, R8, R2.reuse, RZ ;  /* 0x0000000208046210 */ /* 0x080fe60007fbe0ff */
[----:B------:R1:W1:Y:S10]  /*fcc0*/  MUFU.TANH R36, R7 ;  /* 0x0000000700247308 */ /* 0x0002740000002400 */
[----:B------:R3:W2:Y:S01]  /*fcd0*/  MUFU.TANH R35, R3 ;  /* 0x0000000300237308 */ /* 0x0006a20000002400 */
[----:B-1----:R-:W-:Y:S02]  /*fce0*/  @P6 IADD3 R7, P4, R222, R2, RZ ;  /* 0x00000002de076210 */ /* 0x002fe40007f9e0ff */
[----:B------:R-:W-:Y:S03]  /*fcf0*/  @P6 MOV R2, R222 ;  /* 0x000000de00026202 */ /* 0x000fe60000000f00 */
[C---:B------:R-:W-:Y:S01]  /*fd00*/  @P6 IMAD.X R10, R0.reuse, 0x1, R226, P4 ;  /* 0x00000001000a6824 */ /* 0x040fe200020e06e2 */
[----:B------:R-:W-:Y:S02]  /*fd10*/  @P6 IADD3.X R0, R0, R16, RZ, P5, !PT ;  /* 0x0000001000006210 */ /* 0x000fe40002ffe4ff */
[C---:B------:R-:W-:Y:S02]  /*fd20*/  @P6 LEA R12, P5, R4.reuse, c[0x0][0x1c8], 0x1 ;  /* 0x00007200040c6a11 */ /* 0x040fe400078a08ff */
[----:B---3--:R-:W-:Y:S02]  /*fd30*/  @P6 MOV R3, R226 ;  /* 0x000000e200036202 */ /* 0x008fe40000000f00 */
[----:B------:R-:W-:Y:S02]  /*fd40*/  @P6 LEA.HI.X R13, R4, c[0x0][0x1cc], R0, 0x1, P5 ;  /* 0x00007300040d6a11 */ /* 0x000fe400028f0c00 */
[----:B------:R-:W-:Y:S01]  /*fd50*/  @P6 IADD3 R4, P5, R9, R8, RZ ;  /* 0x0000000809046210 */ /* 0x000fe20007fbe0ff */
[----:B------:R-:W-:Y:S01]  /*fd60*/  FMUL.FTZ R8, R47, c[0x0][0x320] ;  /* 0x0000c8002f087a20 */ /* 0x000fe20000410000 */
[C---:B------:R-:W-:Y:S01]  /*fd70*/  @P6 LEA R14, P4, R7.reuse, c[0x0][0x1c8], 0x1 ;  /* 0x00007200070e6a11 */ /* 0x040fe200078808ff */
[----:B------:R-:W-:Y:S02]  /*fd80*/  @P6 IMAD.WIDE.U32 R2, R6, 0x60, R2 ;  /* 0x0000006006026825 */ /* 0x000fe400078e0002 */
[----:B------:R1:W3:Y:S01]  /*fd90*/  MUFU.TANH R43, R8 ;  /* 0x00000008002b7308 */ /* 0x0002e20000002400 */
[----:B------:R-:W-:Y:S01]  /*fda0*/  @P6 LEA.HI.X R15, R7, c[0x0][0x1cc], R10, 0x1, P4 ;  /* 0x00007300070f6a11 */ /* 0x000fe200020f0c0a */
[----:B------:R-:W-:Y:S01]  /*fdb0*/  @P6 IMAD.X R7, R5, 0x1, R16, P5 ;  /* 0x0000000105076824 */ /* 0x000fe200028e0610 */
[----:B------:R-:W-:Y:S02]  /*fdc0*/  @P6 IADD3 R0, P4, R9, R222, RZ ;  /* 0x000000de09006210 */ /* 0x000fe40007f9e0ff */
[----:B------:R-:W-:Y:S02]  /*fdd0*/  @P6 IADD3 R6, R3, R17, RZ ;  /* 0x0000001103066210 */ /* 0x000fe40007ffe0ff */
[----:B------:R-:W-:Y:S02]  /*fde0*/  @P6 IADD3.X R5, R5, R226, RZ, P4, !PT ;  /* 0x000000e205056210 */ /* 0x000fe400027fe4ff */
[----:B------:R-:W-:Y:S02]  /*fdf0*/  @P6 SHF.L.U32 R3, R2, 0x1, RZ ;  /* 0x0000000102036819 */ /* 0x000fe400000006ff */
[----:B------:R-:W-:Y:S02]  /*fe00*/  @P6 LEA R10, P5, R0, c[0x0][0x1c8], 0x1 ;  /* 0x00007200000a6a11 */ /* 0x000fe400078a08ff */
[----:B------:R-:W-:Y:S02]  /*fe10*/  @P6 SHF.L.U64.HI R16, R2, 0x1, R6 ;  /* 0x0000000102106819 */ /* 0x000fe40000010206 */
[----:B------:R-:W-:Y:S01]  /*fe20*/  @P6 LEA.HI.X R11, R0, c[0x0][0x1cc], R5, 0x1, P5 ;  /* 0x00007300000b6a11 */ /* 0x000fe200028f0c05 */
[----:B------:R-:W-:Y:S02]  /*fe30*/  FMUL.FTZ R0, R48, c[0x0][0x320] ;  /* 0x0000c80030007a20 */ /* 0x000fe40000410000 */
[----:B-----5:R-:W-:Y:S02]  /*fe40*/  IMAD.IADD R5, R227, 0x1, R228 ;  /* 0x00000001e3057824 */ /* 0x020fe400078e02e4 */
[----:B------:R5:W2:Y:S01]  /*fe50*/  MUFU.TANH R34, R0 ;  /* 0x0000000000227308 */ /* 0x000aa20000002400 */
[C---:B-1----:R-:W-:Y:S04]  /*fe60*/  @P6 LEA R8, P4, R4.reuse, c[0x0][0x1c8], 0x1 ;  /* 0x0000720004086a11 */ /* 0x042fe800078808ff */
[----:B------:R-:W-:Y:S01]  /*fe70*/  @P6 LEA.HI.X R9, R4, c[0x0][0x1cc], R7, 0x1, P4 ;  /* 0x0000730004096a11 */ /* 0x000fe200020f0c07 */
[----:B------:R-:W-:Y:S01]  /*fe80*/  FMUL.FTZ R4, R49, c[0x0][0x320] ;  /* 0x0000c80031047a20 */ /* 0x000fe20000410000 */
[C---:B------:R-:W-:Y:S02]  /*fe90*/  @P6 IADD3 R6, P4, R3.reuse, c[0x0][0x1c8], RZ ;  /* 0x0000720003066a10 */ /* 0x040fe40007f9e0ff */
[----:B------:R-:W-:Y:S01]  /*fea0*/  @P6 IADD3 R3, P5, R3, 0x80, RZ ;  /* 0x0000008003036810 */ /* 0x000fe20007fbe0ff */
[----:B------:R-:W1:Y:S01]  /*feb0*/  MUFU.TANH R33, R4 ;  /* 0x0000000400217308 */ /* 0x000e620000002400 */
[----:B------:R-:W-:Y:S02]  /*fec0*/  @P6 IADD3.X R7, R16, c[0x0][0x1cc], RZ, P4, !PT ;  /* 0x0000730010076a10 */ /* 0x000fe400027fe4ff */
[----:B------:R-:W-:Y:S03]  /*fed0*/  @P6 IADD3 R2, P4, R3, c[0x0][0x1c8], RZ ;  /* 0x0000720003026a10 */ /* 0x000fe60007f9e0ff */
[----:B------:R-:W-:Y:S01]  /*fee0*/  @!PT LDS RZ, [RZ] ;  /* 0x00000000fffff984 */ /* 0x000fe20000000800 */
[----:B------:R-:W-:Y:S01]  /*fef0*/  @!PT LDS RZ, [RZ] ;  /* 0x00000000fffff984 */ /* 0x000fe20000000800 */
[----:B------:R-:W-:Y:S01]  /*ff00*/  @!PT LDS RZ, [RZ] ;  /* 0x00000000fffff984 */ /* 0x000fe20000000800 */
[----:B------:R1:W-:Y:S01]  /*ff10*/  @P6 LDGSTS.E.BYPASS.LTC128B.128 [R218+0x8100], [R6.64], !P0 ;  /* 0x0810000006da6fae */ /* 0x0003e2000c101d48 */
[----:B------:R-:W-:Y:S01]  /*ff20*/  @P6 IADD3.X R3, RZ, c[0x0][0x1cc], R16, P4, P5 ;  /* 0x00007300ff036a10 */ /* 0x000fe200027ea410 */
[----:B-----5:R-:W-:Y:S06]  /*ff30*/  @P2 IMAD.HI.U32 R0, R5, c[0x0][0x2c8], RZ ;  /* 0x0000b20005002a27 */ /* 0x020fec00078e00ff */
[----:B------:R5:W-:Y:S01]  /*ff40*/  @P6 LDGSTS.E.BYPASS.LTC128B.128 [R218+0xb100], [R2.64], !P3 ;  /* 0x0b10000002da6fae */ /* 0x000be2000d901d48 */
[----:B------:R-:W-:Y:S01]  /*ff50*/  @P2 SHF.R.U32.HI R5, RZ, c[0x0][0x2cc], R0 ;  /* 0x0000b300ff052a19 */ /* 0x000fe20000011600 */
[----:B------:R-:W-:Y:S04]  /*ff60*/  FMUL.FTZ R0, R50, c[0x0][0x320] ;  /* 0x0000c80032007a20 */ /* 0x000fe80000410000 */
[----:B------:R1:W1:Y:S02]  /*ff70*/  MUFU.TANH R39, R0 ;  /* 0x0000000000277308 */ /* 0x0002640000002400 */
[----:B------:R2:W-:Y:S08]  /*ff80*/  @P6 LDGSTS.E.BYPASS.LTC128B.128 [R218+0x9100], [R14.64], !P0 ;  /* 0x091000000eda6fae */ /* 0x0005f0000c101d48 */
[----:B------:R2:W-:Y:S08]  /*ff90*/  @P6 LDGSTS.E.BYPASS.LTC128B.128 [R218+0xc100], [R12.64], !P3 ;  /* 0x0c1000000cda6fae */ /* 0x0005f0000d901d48 */
[----:B------:R2:W-:Y:S01]  /*ffa0*/  @P6 LDGSTS.E.BYPASS.LTC128B.128 [R218+0xa100], [R10.64], !P0 ;  /* 0x0a1000000ada6fae */ /* 0x0005e2000c101d48 */
[----:B-----5:R-:W-:Y:S04]  /*ffb0*/  FMUL.FTZ R2, R51, c[0x0][0x320] ;  /* 0x0000c80033027a20 */ /* 0x020fe80000410000 */
[----:B------:R5:W2:Y:S03]  /*ffc0*/  MUFU.TANH R37, R2 ;  /* 0x0000000200257308 */ /* 0x000aa60000002400 */
[----:B------:R2:W-:Y:S01]  /*ffd0*/  @P6 LDGSTS.E.BYPASS.LTC128B.128 [R218+0xd100], [R8.64], !P3 ;  /* 0x0d10000008da6fae */ /* 0x0005e2000d901d48 */
[----:B-1----:R-:W-:Y:S07]  /*ffe0*/  IMAD R0, R216, -0x60, RZ ;  /* 0xffffffa0d8007824 */ /* 0x002fee00078e02ff */
[----:B------:R-:W1:Y:S08]  /*fff0*/  SHFL.IDX PT, R4, R5, RZ, 0x1c1f ;  /* 0x001c1fff05047589 */ /* 0x000e7000000e0000 */
[----:B------:R-:W0:Y:S01]  /*10000*/  LDGDEPBAR ;  /* 0x00000000000079af */ /* 0x000e220000000000 */
[----:B-----5:R-:W-:Y:S04]  /*10010*/  IADD3 R2, -R224, 0x1, R0 ;  /* 0x00000001e0027810 */ /* 0x020fe80007ffe100 */
[----:B--2---:R-:W-:Y:S04]  /*10020*/  IADD3 R2, -R45, R2, R46 ;  /* 0x000000022d027210 */ /* 0x004fe80007ffe12e */
[C---:B------:R-:W-:Y:S02]  /*10030*/  IADD3 R7, R2.reuse, c[0x0][0x328], RZ ;  /* 0x0000ca0002077a10 */ /* 0x040fe40007ffe0ff */
[----:B------:R-:W-:Y:S02]  /*10040*/  IADD3 R6, R2, UR4, RZ ;  /* 0x0000000402067c10 */ /* 0x000fe4000fffe0ff */
[----:B-1----:R-:W-:Y:S02]  /*10050*/  IADD3 R3, R7, R4, RZ ;  /* 0x0000000407037210 */ /* 0x002fe40007ffe0ff */
[----:B------:R-:W-:Y:S01]  /*10060*/  IADD3 R2, R4, R6, RZ ;  /* 0x0000000604027210 */ /* 0x000fe20007ffe0ff */
[----:B------:R-:W-:-:S05]  /*10070*/  @!P1 BRA `(.L_x_578) ;  /* 0x0000018000009947 */ /* 0x000fca0003800000 */
[----:B---34-:R-:W-:Y:S01]  /*10080*/  IADD3 R4, -R45, R46, R4 ;  /* 0x0000002e2d047210 */ /* 0x018fe20007ffe104 */
        /* <DEDUP_REMOVED lines=12> */
.L_x_580:
[----:B------:R-:W-:Y:S04]  /*10150*/  MOV R8, c[0x0][0x32c] ;  /* 0x0000cb0000087a02 */ /* 0x000fe80000000f00 */
[----:B------:R-:W-:Y:S11]  /*10160*/  ISETP.NE.AND P0, PT, R8, 0x1, PT ;  /* 0x000000010800780c */ /* 0x000ff60003f05270 */
[----:B------:R-:W-:Y:S02]  /*10170*/  @!UPT UIADD3 URZ, URZ, URZ, URZ ;  /* 0x0000003f3f3ff290 */ /* 0x000fe4000fffe03f */
[----:B------:R-:W-:Y:S05]  /*10180*/  @P0 IMAD.HI.U32 R8, R4, c[0x0][0x330], RZ ;  /* 0x0000cc0004080a27 */ /* 0x000fea00078e00ff */
[----:B------:R-:W-:Y:S02]  /*10190*/  @P0 SHF.R.U32.HI R4, RZ, c[0x0][0x334], R8 ;  /* 0x0000cd00ff040a19 */ /* 0x000fe40000011608 */
.L_x_581:
[----:B------:R-:W-:Y:S05]  /*101a0*/  BSYNC B0 ;  /* 0x0000000000007941 */ /* 0x000fea0003800000 */
.L_x_579:
[----:B------:R-:W-:Y:S04]  /*101b0*/  IMAD.IADD R8, R0, 0x1, -R224 ;  /* 0x0000000100087824 */ /* 0x000fe800078e0ae0 */
[----:B------:R-:W-:Y:S05]  /*101c0*/  IMAD R4, R4, c[0x0][0x32c], R8 ;  /* 0x0000cb0004047a24 */ /* 0x000fea00078e0208 */
[----:B------:R-:W-:Y:S02]  /*101d0*/  IADD3 R8, R4, c[0x0][0x32c], RZ ;  /* 0x0000cb0004087a10 */ /* 0x000fe40007ffe0ff */
[----:B------:R-:W-:Y:S02]  /*101e0*/  IMNMX R2, R2, R4, !PT ;  /* 0x0000000402027217 */ /* 0x000fe40007800200 */
[----:B------:R-:W-:Y:S02]  /*101f0*/  IMNMX R3, R3, R8, PT ;  /* 0x0000000803037217 */ /* 0x000fe40003800200 */
.L_x_578:
[C---:B---34-:R-:W-:Y:S01]  /*10200*/  ISETP.GE.AND P0, PT, R0.reuse, 0x2, PT ;  /* 0x000000020000780c */ /* 0x058fe20003f06270 */
        /* <DEDUP_REMOVED lines=133> */
.L_x_584:
[----:B------:R-:W-:Y:S04]  /*10a60*/  MOV R5, c[0x0][0x32c] ;  /* 0x0000cb0000057a02 */ /* 0x000fe80000000f00 */
[----:B------:R-:W-:Y:S11]  /*10a70*/  ISETP.NE.AND P0, PT, R5, 0x1, PT ;  /* 0x000000010500780c */ /* 0x000ff60003f05270 */
[----:B------:R-:W-:Y:S02]  /*10a80*/  @!UPT UIADD3 URZ, URZ, URZ, URZ ;  /* 0x0000003f3f3ff290 */ /* 0x000fe4000fffe03f */
[----:B------:R-:W-:Y:S05]  /*10a90*/  @P0 IMAD.HI.U32 R5, R4, c[0x0][0x330], RZ ;  /* 0x0000cc0004050a27 */ /* 0x000fea00078e00ff */
[----:B------:R-:W-:Y:S02]  /*10aa0*/  @P0 SHF.R.U32.HI R4, RZ, c[0x0][0x334], R5 ;  /* 0x0000cd00ff040a19 */ /* 0x000fe40000011605 */
.L_x_585:
[----:B------:R-:W-:Y:S05]  /*10ab0*/  BSYNC B0 ;  /* 0x0000000000007941 */ /* 0x000fea0003800000 */
.L_x_583:
[----:B------:R-:W-:Y:S04]  /*10ac0*/  IMAD.IADD R0, R0, 0x1, -R224 ;  /* 0x0000000100007824 */ /* 0x000fe800078e0ae0 */
[----:B------:R-:W-:Y:S05]  /*10ad0*/  IMAD R0, R4, c[0x0][0x32c], R0 ;  /* 0x0000cb0004007a24 */ /* 0x000fea00078e0200 */
[----:B------:R-:W-:Y:S02]  /*10ae0*/  IADD3 R4, R0, c[0x0][0x32c], RZ ;  /* 0x0000cb0000047a10 */ /* 0x000fe40007ffe0ff */
[----:B------:R-:W-:Y:S02]  /*10af0*/  IMNMX R2, R2, R0, !PT ;  /* 0x0000000002027217 */ /* 0x000fe40007800200 */
[----:B------:R-:W-:Y:S02]  /*10b00*/  IMNMX R3, R3, R4, PT ;  /* 0x0000000403037217 */ /* 0x000fe40003800200 */
.L_x_582:
        /* <DEDUP_REMOVED lines=82> */
[C---:B------:R-:W-:Y:S02]  /*11030*/  ISETP.GT.AND P0, PT, R2.reuse, 0x29, !P0 ;  /* 0x000000290200780c */ /* 0x040fe40004704270 */
        /* <DEDUP_REMOVED lines=10> */
[----:B------:R-:W-:Y:S02]  /*110e0*/  ISETP.GT.AND P4, PT, R2, 0x59, !P4 ;  /* 0x000000590200780c */ /* 0x000fe40006784270 */
        /* <DEDUP_REMOVED lines=358> */
[----:B------:R-:W-:Y:S02]  /*12750*/  FFMA.FTZ R132, R217, c[0x0][0x2d0], -R132 ;  /* 0x0000b400d9847a23 */ /* 0x000fe40000010884 */
[C---:B------:R-:W-:Y:S01]  /*12760*/  HMMA.16816.F32 R32, R72.reuse, R90, R32 ;  /* 0x0000005a4820723c */ /* 0x040fe20000001820 */
[----:B------:R1:W-:Y:S01]  /*12770*/  MUFU.EX2 R135, R70 ;  /* 0x0000004600877308 */ /* 0x0003e20000000800 */
[----:B------:R-:W3:Y:S06]  /*12780*/  LDSM.16.MT88.4 R88, [R192+0x2800] ;  /* 0x00280000c058783b */ /* 0x000eec0000004200 */
        /* <DEDUP_REMOVED lines=83> */
[----:B------:R-:W-:Y:S01]  /*12cc0*/  FADD.FTZ R2, R70, R0 ;  /* 0x0000000046027221 */ /* 0x000fe20000010000 */
[----:B------:R-:W-:Y:S01]  /*12cd0*/  IADD3 R0, R216, -0x1, RZ ;  /* 0xffffffffd8007810 */ /* 0x000fe20007ffe0ff */
[----:B------:R-:W-:Y:S02]  /*12ce0*/  FADD.FTZ R4, R134, R4 ;  /* 0x0000000486047221 */ /* 0x000fe40000010000 */
[----:B------:R-:W-:Y:S02]  /*12cf0*/  FADD.FTZ R2, R69, R2 ;  /* 0x0000000245027221 */ /* 0x000fe40000010000 */
[----:B------:R-:W-:Y:S01]  /*12d00*/  IMAD.MOV.U32 R216, RZ, RZ, R0 ;  /* 0x000000ffffd87224 */ /* 0x000fe200078e0000 */
[----:B------:R1:W-:Y:S01]  /*12d10*/  STL [R1+0x8], R4 ;  /* 0x0000080401007387 */ /* 0x0003e20000100800 */
[----:B------:R-:W-:Y:S02]  /*12d20*/  IMAD.MOV.U32 R69, RZ, RZ, R68 ;  /* 0x000000ffff457224 */ /* 0x000fe400078e0044 */
[--C-:B------:R-:W-:Y:S01]  /*12d30*/  IMAD.MOV.U32 R70, RZ, RZ, R3.reuse ;  /* 0x000000ffff467224 */ /* 0x100fe200078e0003 */
[----:B------:R2:W-:Y:S01]  /*12d40*/  STL [R1+0xc], R2 ;  /* 0x00000c0201007387 */ /* 0x0005e20000100800 */
[----:B-1----:R-:W-:Y:S01]  /*12d50*/  IMAD.MOV.U32 R4, RZ, RZ, R3 ;  /* 0x000000ffff047224 */ /* 0x002fe200078e0003 */
[----:B------:R-:W-:-:S05]  /*12d60*/  @P0 BRA `(.L_x_586) ;  /* 0xffffbbb000000947 */ /* 0x000fca000383ffff */
.L_x_577:
[----:B------:R-:W-:Y:S02]  /*12d70*/  MOV R8, 0x1f ;  /* 0x0000001f00087802 */ /* 0x000fe40000000f00 */
[----:B------:R-:W-:Y:S01]  /*12d80*/  MOV R7, 0xffffffff ;  /* 0xffffffff00077802 */ /* 0x000fe20000000f00 */
[----:B------:R-:W-:Y:S05]  /*12d90*/  BRA.DIV ~URZ, `(.L_x_587) ;  /* 0x000046f27f007947 */ /* 0x000fea000b800000 */
[----:B--2---:R-:W2:Y:S04]  /*12da0*/  LDL R2, [R1+0x8] ;  /* 0x0000080001027983 */ /* 0x004ea80000100800 */
[----:B--2---:R2:W3:Y:S02]  /*12db0*/  SHFL.BFLY PT, R0, R2, 0x2, 0x1f ;  /* 0x0c401f0002007f89 */ /* 0x0044e400000e0000 */
.L_x_654:
[----:B--2---:R-:W2:Y:S02]  /*12dc0*/  LDL.LU R2, [R1+0x8] ;  /* 0x0000080001027983 */ /* 0x004ea40000300800 */
[----:B--23--:R-:W-:Y:S01]  /*12dd0*/  FADD.FTZ R0, R0, R2 ;  /* 0x0000000200007221 */ /* 0x00cfe20000010000 */
[----:B------:R-:W-:Y:S05]  /*12de0*/  BRA.DIV ~URZ, `(.L_x_588) ;  /* 0x000047027f007947 */ /* 0x000fea000b800000 */
[----:B------:R-:W2:Y:S04]  /*12df0*/  LDL.LU R7, [R1+0xc] ;  /* 0x00000c0001077983 */ /* 0x000ea80000300800 */
[----:B-1----:R-:W1:Y:S02]  /*12e00*/  SHFL.BFLY PT, R3, R0, 0x1, 0x1f ;  /* 0x0c201f0000037f89 */ /* 0x002e6400000e0000 */
[----:B-1----:R-:W-:-:S02]  /*12e10*/  FADD.FTZ R0, R0, R3 ;  /* 0x0000000300007221 */ /* 0x002fc40000010000 */
[----:B--2---:R-:W1:Y:S02]  /*12e20*/  SHFL.BFLY PT, R2, R7, 0x2, 0x1f ;  /* 0x0c401f0007027f89 */ /* 0x004e6400000e0000 */
[----:B-1----:R-:W-:-:S05]  /*12e30*/  FADD.FTZ R5, R2, R7 ;  /* 0x0000000702057221 */ /* 0x002fca0000010000 */
[----:B------:R1:W2:Y:S02]  /*12e40*/  SHFL.BFLY PT, R6, R5, 0x1, 0x1f ;  /* 0x0c201f0005067f89 */ /* 0x0002a400000e0000 */
.L_x_655:
[----:B------:R-:W-:Y:S01]  /*12e50*/  FSETP.NE.FTZ.AND P1, PT, R0, RZ, PT ;  /* 0x000000ff0000720b */ /* 0x000fe20003f35000 */
[----:B--2---:R-:W-:Y:S01]  /*12e60*/  FADD.FTZ R3, R6, R5 ;  /* 0x0000000506037221 */ /* 0x004fe20000010000 */
[----:B------:R-:W-:Y:S02]  /*12e70*/  MOV R2, RZ ;  /* 0x000000ff00027202 */ /* 0x000fe40000000f00 */
[----:B------:R-:W-:Y:S02]  /*12e80*/  MOV R21, 0xff800000 ;  /* 0xff80000000157802 */ /* 0x000fe40000000f00 */
[----:B------:R-:W-:Y:S02]  /*12e90*/  FSETP.NE.FTZ.AND P0, PT, R3, RZ, PT ;  /* 0x000000ff0300720b */ /* 0x000fe40003f15000 */
[----:B------:R-:W-:-:S05]  /*12ea0*/  MOV R20, 0xff800000 ;  /* 0xff80000000147802 */ /* 0x000fca0000000f00 */
[----:B------:R-:W2:Y:S01]  /*12eb0*/  @P1 MUFU.LG2 R7, R0 ;  /* 0x0000000000071308 */ /* 0x000ea20000000c00 */
[----:B-1----:R-:W-:-:S05]  /*12ec0*/  @P1 MOV R5, 0x3f317218 ;  /* 0x3f31721800051802 */ /* 0x002fca0000000f00 */
[----:B------:R-:W-:Y:S02]  /*12ed0*/  @P1 FMUL.FTZ R5, R5, c[0x0][0x2d0] ;  /* 0x0000b40005051a20 */ /* 0x000fe40000410000 */
[----:B------:R1:W3:Y:S01]  /*12ee0*/  @P1 MUFU.RCP R2, R0 ;  /* 0x0000000000021308 */ /* 0x0002e20000001000 */
[----:B--2---:R-:W-:-:S04]  /*12ef0*/  @P1 FMUL.FTZ R7, R7, 0.69314718246459960938 ;  /* 0x3f31721807071820 */ /* 0x004fc80000410000 */
[----:B------:R-:W-:Y:S01]  /*12f00*/  @P1 FFMA.FTZ R21, R5, R68, R7 ;  /* 0x0000004405151223 */ /* 0x000fe20000010007 */
[----:B------:R-:W-:Y:S02]  /*12f10*/  MOV R5, 0x1 ;  /* 0x0000000100057802 */ /* 0x000fe40000000f00 */
[----:B-1----:R-:W-:Y:S01]  /*12f20*/  MOV R0, RZ ;  /* 0x000000ff00007202 */ /* 0x002fe20000000f00 */
        /* <DEDUP_REMOVED lines=71> */
.L_x_546:
[----:B------:R3:W5:Y:S04]  /*133a0*/  LDL R6, [R1+0x30] ;  /* 0x0000300001067983 */ /* 0x0007680000100800 */
[----:B------:R-:W4:Y:S01]  /*133b0*/  S2R R2, SR_TID.X ;  /* 0x0000000000027919 */ /* 0x000f220000002100 */
[----:B------:R-:W-:Y:S01]  /*133c0*/  BSSY B0, `(.L_x_589) ;  /* 0x0000011000007945 */ /* 0x000fe20003800000 */
[----:B----4-:R-:W-:-:S13]  /*133d0*/  LOP3.LUT P0, RZ, R2, 0xff, RZ, 0xc0, !PT ;  /* 0x000000ff02ff7812 */ /* 0x010fda000780c0ff */
[----:B------:R-:W-:Y:S05]  /*133e0*/  @P0 BRA `(.L_x_590) ;  /* 0x000000e000000947 */ /* 0x000fea0003800000 */
[----:B---3--:R-:W3:Y:S01]  /*133f0*/  S2R R4, SR_LANEID ;  /* 0x0000000000047919 */ /* 0x008ee20000000000 */
[----:B------:R-:W-:Y:S01]  /*13400*/  VOTEU.ANY UR4, UPT, PT ;  /* 0x0000000000047886 */ /* 0x000fe200038e0100 */
[----:B--2---:R-:W-:Y:S01]  /*13410*/  IMAD.MOV.U32 R5, RZ, RZ, c[0x0][0x564] ;  /* 0x00015900ff057624 */ /* 0x004fe200078e00ff */
[----:B------:R-:W3:Y:S08]  /*13420*/  FLO.U32 R3, UR4 ;  /* 0x0000000400037d00 */ /* 0x000ef000080e0000 */
[----:B------:R-:W2:Y:S01]  /*13430*/  POPC R2, UR4 ;  /* 0x0000000400027d09 */ /* 0x000ea20008000000 */
[----:B---3--:R-:W-:Y:S01]  /*13440*/  ISETP.EQ.U32.AND P0, PT, R3, R4, PT ;  /* 0x000000040300720c */ /* 0x008fe20003f02070 */
[----:B------:R-:W-:-:S12]  /*13450*/  IMAD.MOV.U32 R4, RZ, RZ, c[0x0][0x560] ;  /* 0x00015800ff047624 */ /* 0x000fd800078e00ff */
[----:B--2---:R2:W3:Y:S04]  /*13460*/  @P0 ATOMG.E.ADD.STRONG.GPU PT, R2, [R4.64], R2 ;  /* 0x00000002040209a8 */ /* 0x0044e800081ee1c8 */
[----:B--2---:R-:W2:Y:S04]  /*13470*/  S2R R4, SR_LTMASK ;  /* 0x0000000000047919 */ /* 0x004ea80000003900 */
[----:B---3--:R2:W3:Y:S02]  /*13480*/  SHFL.IDX PT, R3, R2, R3, 0x1f ;  /* 0x00001f0302037589 */ /* 0x0084e400000e0000 */
[----:B--2---:R-:W-:-:S06]  /*13490*/  LOP3.LUT R2, R4, UR4, RZ, 0xc0, !PT ;  /* 0x0000000404027c12 */ /* 0x004fcc000f8ec0ff */
[----:B------:R-:W3:Y:S02]  /*134a0*/  POPC R2, R2 ;  /* 0x0000000200027309 */ /* 0x000ee40000000000 */
[----:B---3-5:R-:W-:-:S05]  /*134b0*/  IADD3 R6, R3, c[0x0][0xc], R2 ;  /* 0x0000030003067a10 */ /* 0x028fca0007ffe002 */
[----:B------:R2:W-:Y:S02]  /*134c0*/  STL [R1+0x30], R6 ;  /* 0x0000300601007387 */ /* 0x0005e40000100800 */
.L_x_590:
[----:B---3--:R-:W-:Y:S05]  /*134d0*/  BSYNC B0 ;  /* 0x0000000000007941 */ /* 0x008fea0003800000 */
.L_x_589:
[----:B------:R-:W3:Y:S01]  /*134e0*/  LDL.64 R2, [R1] ;  /* 0x0000000001027983 */ /* 0x000ee20000100a00 */
[----:B------:R-:W-:Y:S01]  /*134f0*/  PRMT R0, R0, 0x9910, RZ ;  /* 0x0000991000007816 */ /* 0x000fe200000000ff */
[----:B------:R-:W-:Y:S01]  /*13500*/  BSSY B1, `(.L_x_591) ;  /* 0x00002ab000017945 */ /* 0x000fe20003800000 */
[----:B-----5:R-:W-:Y:S02]  /*13510*/  IMAD.MOV.U32 R62, RZ, RZ, R6 ;  /* 0x000000ffff3e7224 */ /* 0x020fe400078e0006 */
[----:B------:R-:W-:Y:S02]  /*13520*/  ISETP.NE.AND P0, PT, R0, RZ, PT ;  /* 0x000000ff0000720c */ /* 0x000fe40003f05270 */
[----:B---3--:R-:W-:Y:S02]  /*13530*/  IADD3 R0, R2, 0x40, RZ ;  /* 0x0000004002007810 */ /* 0x008fe40007ffe0ff */
[----:B------:R-:W-:Y:S02]  /*13540*/  SHF.R.S32.HI R28, RZ, 0x1f, R2 ;  /* 0x0000001fff1c7819 */ /* 0x000fe40000011402 */
[----:B------:R-:W-:-:S07]  /*13550*/  SHF.R.S32.HI R29, RZ, 0x1f, R0 ;  /* 0x0000001fff1d7819 */ /* 0x000fce0000011400 */
[----:B------:R-:W-:Y:S05]  /*13560*/  @!P0 BRA `(.L_x_592) ;  /* 0x00001e7000008947 */ /* 0x000fea0003800000 */
[----:B------:R-:W3:Y:S04]  /*13570*/  LDL R10, [R1+0x40] ;  /* 0x00004000010a7983 */ /* 0x000ee80000100800 */
[----:B--2---:R-:W2:Y:S04]  /*13580*/  LDL R6, [R1+0x44] ;  /* 0x0000440001067983 */ /* 0x004ea80000100800 */
        /* <DEDUP_REMOVED lines=11> */
[----:B------:R-:W-:Y:S01]  /*13640*/  F2FP.PACK_AB R5, R91, R90 ;  /* 0x0000005a5b05723e */ /* 0x000fe200000000ff */
[----:B---3--:R3:W-:Y:S04]  /*13650*/  STS [R10], R2 ;  /* 0x000000020a007388 */ /* 0x0087e80000000800 */
[----:B------:R1:W-:Y:S04]  /*13660*/  STS [R10+0x400], R3 ;  /* 0x000400030a007388 */ /* 0x0003e80000000800 */
[----:B--2---:R2:W-:Y:S01]  /*13670*/  STS [R6], R4 ;  /* 0x0000000406007388 */ /* 0x0045e20000000800 */
[----:B---3--:R-:W-:-:S02]  /*13680*/  F2FP.PACK_AB R2, R65, R64 ;  /* 0x000000404102723e */ /* 0x008fc400000000ff */
[----:B-1----:R-:W-:-:S03]  /*13690*/  F2FP.PACK_AB R3, R27, R26 ;  /* 0x0000001a1b03723e */ /* 0x002fc600000000ff */
[----:B------:R1:W-:Y:S01]  /*136a0*/  STS [R6+0x400], R2 ;  /* 0x0004000206007388 */ /* 0x0003e20000000800 */
[----:B--2---:R-:W-:-:S03]  /*136b0*/  F2FP.PACK_AB R4, R61, R60 ;  /* 0x0000003c3d04723e */ /* 0x004fc600000000ff */
        /* <DEDUP_REMOVED lines=19> */
[----:B------:R3:W-:Y:S04]  /*137f0*/  STS [R12], R5 ;  /* 0x000000050c007388 */ /* 0x0007e80000000800 */
[----:B------:R4:W-:Y:S01]  /*13800*/  STS [R12+0x400], R3 ;  /* 0x000400030c007388 */ /* 0x0009e20000000800 */
[----:B-1----:R-:W-:Y:S02]  /*13810*/  F2FP.PACK_AB R2, R93, R92 ;  /* 0x0000005c5d02723e */ /* 0x002fe400000000ff */
[----:B--2---:R-:W-:-:S03]  /*13820*/  F2FP.PACK_AB R4, R81, R80 ;  /* 0x000000505104723e */ /* 0x004fc600000000ff */
[----:B------:R-:W-:Y:S01]  /*13830*/  STS [R10+0x4000], R2 ;  /* 0x004000020a007388 */ /* 0x000fe20000000800 */
[----:B---3--:R-:W-:Y:S02]  /*13840*/  F2FP.PACK_AB R5, R53, R52 ;  /* 0x000000343505723e */ /* 0x008fe400000000ff */
[----:B----4-:R-:W-:-:S03]  /*13850*/  F2FP.PACK_AB R3, R99, R98 ;  /* 0x000000626303723e */ /* 0x010fc600000000ff */
[----:B------:R1:W-:Y:S04]  /*13860*/  STS [R10+0x4400], R5 ;  /* 0x004400050a007388 */ /* 0x0003e80000000800 */
[----:B-1----:R-:W2:Y:S01]  /*13870*/  LDL R10, [R1+0x3c] ;  /* 0x00003c00010a7983 */ /* 0x002ea20000100800 */
[----:B------:R-:W-:Y:S02]  /*13880*/  F2FP.PACK_AB R2, R85, R84 ;  /* 0x000000545502723e */ /* 0x000fe400000000ff */
[----:B------:R-:W-:Y:S01]  /*13890*/  F2FP.PACK_AB R5, R95, R94 ;  /* 0x0000005e5f05723e */ /* 0x000fe200000000ff */
[----:B------:R1:W-:Y:S04]  /*138a0*/  STS [R6+0x4000], R4 ;  /* 0x0040000406007388 */ /* 0x0003e80000000800 */
[----:B------:R3:W-:Y:S04]  /*138b0*/  STS [R6+0x4400], R3 ;  /* 0x0044000306007388 */ /* 0x0007e80000000800 */
[----:B------:R4:W-:Y:S04]  /*138c0*/  STS [R11+0x4000], R2 ;  /* 0x004000020b007388 */ /* 0x0009e80000000800 */
[----:B------:R4:W-:Y:S01]  /*138d0*/  STS [R11+0x4400], R5 ;  /* 0x004400050b007388 */ /* 0x0009e20000000800 */
[----:B-1----:R-:W-:-:S02]  /*138e0*/  F2FP.PACK_AB R4, R87, R86 ;  /* 0x000000565704723e */ /* 0x002fc400000000ff */
[----:B---3--:R-:W-:Y:S02]  /*138f0*/  F2FP.PACK_AB R6, R89, R88 ;  /* 0x000000585906723e */ /* 0x008fe400000000ff */
[----:B------:R-:W-:Y:S02]  /*13900*/  F2FP.PACK_AB R3, R101, R100 ;  /* 0x000000646503723e */ /* 0x000fe400000000ff */
[----:B----4-:R-:W-:Y:S01]  /*13910*/  F2FP.PACK_AB R2, R79, R78 ;  /* 0x0000004e4f02723e */ /* 0x010fe200000000ff */
[----:B------:R1:W-:Y:S01]  /*13920*/  STS [R13+0x4000], R6 ;  /* 0x004000060d007388 */ /* 0x0003e20000000800 */
[----:B------:R-:W-:-:S03]  /*13930*/  F2FP.PACK_AB R5, R97, R96 ;  /* 0x000000606105723e */ /* 0x000fc600000000ff */
[----:B------:R3:W-:Y:S04]  /*13940*/  STS [R13+0x4400], R4 ;  /* 0x004400040d007388 */ /* 0x0007e80000000800 */
[----:B------:R4:W-:Y:S04]  /*13950*/  STS [R9+0x4000], R3 ;  /* 0x0040000309007388 */ /* 0x0009e80000000800 */
[----:B------:R4:W-:Y:S04]  /*13960*/  STS [R9+0x4400], R2 ;  /* 0x0044000209007388 */ /* 0x0009e80000000800 */
[----:B------:R-:W-:Y:S01]  /*13970*/  STS [R8+0x4000], R5 ;  /* 0x0040000508007388 */ /* 0x000fe20000000800 */
[----:B------:R-:W-:-:S02]  /*13980*/  ISETP.NE.U32.AND P2, PT, RZ, c[0x0][0x508], PT ;  /* 0x00014200ff007a0c */ /* 0x000fc40003f45070 */
[----:B------:R-:W-:Y:S01]  /*13990*/  ISETP.NE.U32.AND P1, PT, RZ, c[0x0][0x500], PT ;  /* 0x00014000ff007a0c */ /* 0x000fe20003f25070 */
[----:B------:R-:W2:Y:S01]  /*139a0*/  LDL.LU R11, [R1+0x2c] ;  /* 0x00002c00010b7983 */ /* 0x000ea20000300800 */
[----:B------:R-:W-:Y:S01]  /*139b0*/  ISETP.NE.AND.EX P2, PT, RZ, c[0x0][0x50c], PT, P2 ;  /* 0x00014300ff007a0c */ /* 0x000fe20003f45320 */
[----:B------:R-:W-:Y:S01]  /*139c0*/  IMAD.MOV.U32 R14, RZ, RZ, c[0x0][0x388] ;  /* 0x0000e200ff0e7624 */ /* 0x000fe200078e00ff */
[----:B------:R-:W-:Y:S01]  /*139d0*/  ISETP.NE.AND.EX P1, PT, RZ, c[0x0][0x504], PT, P1 ;  /* 0x00014100ff007a0c */ /* 0x000fe20003f25310 */
[----:B-1----:R-:W-:Y:S01]  /*139e0*/  IMAD.MOV.U32 R6, RZ, RZ, 0x4 ;  /* 0x00000004ff067424 */ /* 0x002fe200078e00ff */
[----:B---3--:R-:W-:Y:S02]  /*139f0*/  F2FP.PACK_AB R4, R59, R58 ;  /* 0x0000003a3b04723e */ /* 0x008fe400000000ff */
[----:B----4-:R-:W-:-:S03]  /*13a00*/  F2FP.PACK_AB R3, R57, R56 ;  /* 0x000000383903723e */ /* 0x010fc600000000ff */
[----:B------:R1:W-:Y:S01]  /*13a10*/  STS [R8+0x4400], R4 ;  /* 0x0044000408007388 */ /* 0x0003e20000000800 */
[----:B------:R-:W-:-:S03]  /*13a20*/  F2FP.PACK_AB R2, R55, R54 ;  /* 0x000000363702723e */ /* 0x000fc600000000ff */
[----:B------:R3:W-:Y:S04]  /*13a30*/  STS [R7+0x4000], R3 ;  /* 0x0040000307007388 */ /* 0x0007e80000000800 */
[----:B------:R4:W-:Y:S01]  /*13a40*/  STS [R7+0x4400], R2 ;  /* 0x0044000207007388 */ /* 0x0009e20000000800 */
[----:B-1----:R-:W-:Y:S01]  /*13a50*/  F2FP.PACK_AB R4, R47, R46 ;  /* 0x0000002e2f04723e */ /* 0x002fe200000000ff */
[----:B---3--:R-:W-:-:S04]  /*13a60*/  IMAD.MOV.U32 R3, RZ, RZ, RZ ;  /* 0x000000ffff037224 */ /* 0x008fc800078e00ff */
[----:B------:R-:W-:Y:S01]  /*13a70*/  STS [R12+0x4000], R4 ;  /* 0x004000040c007388 */ /* 0x000fe20000000800 */
[----:B----4-:R-:W-:-:S05]  /*13a80*/  F2FP.PACK_AB R2, R49, R48 ;  /* 0x000000303102723e */ /* 0x010fca00000000ff */
[----:B------:R1:W-:Y:S01]  /*13a90*/  STS [R12+0x4400], R2 ;  /* 0x004400020c007388 */ /* 0x0003e20000000800 */
[----:B--2---:R-:W-:-:S03]  /*13aa0*/  @P2 IMAD.WIDE R8, R10, R6, c[0x0][0x508] ;  /* 0x000142000a082625 */ /* 0x004fc600078e0206 */
[----:B------:R-:W-:Y:S01]  /*13ab0*/  BAR.SYNC.DEFER_BLOCKING 0x1, 0x100 ;  /* 0x0044000000007b1d */ /* 0x000fe20000010000 */
[----:B------:R-:W-:-:S05]  /*13ac0*/  IMAD.WIDE R6, R10, R6, c[0x0][0x500] ;  /* 0x000140000a067625 */ /* 0x000fca00078e0206 */
[----:B------:R2:W5:Y:S04]  /*13ad0*/  @P2 LDG.E R14, [R8.64] ;  /* 0x00000008080e2981 */ /* 0x000568000c1e1900 */
[----:B------:R2:W5:Y:S01]  /*13ae0*/  @P1 LDG.E R3, [R6.64] ;  /* 0x0000000806031981 */ /* 0x000562000c1e1900 */
[----:B------:R-:W-:-:S04]  /*13af0*/  ISETP.NE.AND P0, PT, R11, RZ, PT ;  /* 0x000000ff0b00720c */ /* 0x000fc80003f05270 */
[----:B-1----:R-:W-:Y:S01]  /*13b00*/  SEL R2, R11, c[0x0][0x3d4], P0 ;  /* 0x0000f5000b027a07 */ /* 0x002fe20000000000 */
[----:B------:R-:W-:Y:S05]  /*13b10*/  @P2 BRA `(.L_x_593) ;  /* 0x0000004000002947 */ /* 0x000fea0003800000 */
[----:B--2---:R-:W-:Y:S05]  /*13b20*/  @!P1 BRA `(.L_x_593) ;  /* 0x0000003000009947 */ /* 0x004fea0003800000 */
[----:B-----5:R1:W2:Y:S04]  /*13b30*/  LDG.E R14, [R6.64] ;  /* 0x00000008060e7981 */ /* 0x0202a8000c1e1900 */
[----:B-1----:R-:W2:Y:S02]  /*13b40*/  LDG.E R6, [R6.64+0x4] ;  /* 0x0000040806067981 */ /* 0x002ea4000c1e1900 */
[----:B--2---:R-:W-:Y:S02]  /*13b50*/  IADD3 R14, -R14, R6, RZ ;  /* 0x000000060e0e7210 */ /* 0x004fe40007ffe1ff */
.L_x_593:
[----:B--2---:R-:W2:Y:S04]  /*13b60*/  LDL R4, [R1+0x24] ;  /* 0x0000240001047983 */ /* 0x004ea80000100800 */
        /* <DEDUP_REMOVED lines=11> */
[----:B------:R-:W-:Y:S01]  /*13c20*/  IMAD.MOV.U32 R2, RZ, RZ, c[0x0][0x4e8] ;  /* 0x00013a00ff027624 */ /* 0x000fe200078e00ff */
[----:B------:R-:W-:-:S04]  /*13c30*/  ISETP.NE.U32.AND P0, PT, RZ, c[0x0][0x500], PT ;  /* 0x00014000ff007a0c */ /* 0x000fc80003f05070 */
[----:B------:R-:W-:Y:S02]  /*13c40*/  ISETP.NE.AND P2, PT, R2, 0x1, PT ;  /* 0x000000010200780c */ /* 0x000fe40003f45270 */
[----:B------:R-:W-:Y:S02]  /*13c50*/  ISETP.NE.AND.EX P0, PT, RZ, c[0x0][0x504], PT, P0 ;  /* 0x00014100ff007a0c */ /* 0x000fe40003f05300 */
[----:B------:R-:W-:Y:S02]  /*13c60*/  SHF.R.S32.HI R5, RZ, 0x1f, R10 ;  /* 0x0000001fff057819 */ /* 0x000fe4000001140a */
[----:B------:R-:W-:Y:S02]  /*13c70*/  SEL R2, R10, RZ, !P0 ;  /* 0x000000ff0a027207 */ /* 0x000fe40004000000 */
[----:B------:R-:W-:Y:S01]  /*13c80*/  SEL R6, R5, RZ, !P0 ;  /* 0x000000ff05067207 */ /* 0x000fe20004000000 */
[----:B------:R-:W1:Y:S02]  /*13c90*/  S2R R32, SR_TID.X ;  /* 0x0000000000207919 */ /* 0x000e640000002100 */
[----:B-1----:R-:W-:-:S04]  /*13ca0*/  IMAD R5, R9, R2, RZ ;  /* 0x0000000209057224 */ /* 0x002fc800078e02ff */
[C---:B------:R-:W-:Y:S02]  /*13cb0*/  IMAD R11, R8.reuse, R6, R5 ;  /* 0x00000006080b7224 */ /* 0x040fe400078e0205 */
[----:B------:R-:W-:Y:S01]  /*13cc0*/  IMAD.WIDE.U32 R6, R8, R2, RZ ;  /* 0x0000000208067225 */ /* 0x000fe200078e00ff */
[----:B------:R-:W-:-:S04]  /*13cd0*/  SHF.R.S32.HI R23, RZ, 0x1f, R32 ;  /* 0x0000001fff177819 */ /* 0x000fc80000011420 */
[----:B------:R-:W-:-:S04]  /*13ce0*/  LEA.HI R23, R23, R32, RZ, 0x5 ;  /* 0x0000002017177211 */ /* 0x000fc800078f28ff */
[----:B------:R-:W-:-:S05]  /*13cf0*/  LOP3.LUT R23, R23, 0xffffffe0, RZ, 0xc0, !PT ;  /* 0xffffffe017177812 */ /* 0x000fca00078ec0ff */
[----:B------:R-:W-:Y:S02]  /*13d00*/  IMAD.IADD R23, R32, 0x1, -R23 ;  /* 0x0000000120177824 */ /* 0x000fe400078e0a17 */
[----:B--2---:R-:W-:-:S04]  /*13d10*/  IMAD.IADD R4, R4, 0x1, R30 ;  /* 0x0000000104047824 */ /* 0x004fc800078e021e */
[----:B------:R-:W-:-:S04]  /*13d20*/  @P2 IMAD.HI.U32 R10, R4, c[0x0][0x4ec], RZ ;  /* 0x00013b00040a2a27 */ /* 0x000fc800078e00ff */
[----:B------:R-:W-:Y:S01]  /*13d30*/  IMAD.MOV.U32 R5, RZ, RZ, R4 ;  /* 0x000000ffff057224 */ /* 0x000fe200078e0004 */
[----:B------:R-:W-:Y:S01]  /*13d40*/  @P2 SHF.R.U32.HI R5, RZ, c[0x0][0x4f0], R10 ;  /* 0x00013c00ff052a19 */ /* 0x000fe2000001160a */
[----:B---3--:R-:W-:Y:S01]  /*13d50*/  IMAD.WIDE.U32 R8, R12, R22, RZ ;  /* 0x000000160c087225 */ /* 0x008fe200078e00ff */
[----:B----4-:R-:W-:-:S03]  /*13d60*/  SEL R10, R15, RZ, P3 ;  /* 0x000000ff0f0a7207 */ /* 0x010fc60001800000 */
[----:B------:R-:W-:Y:S01]  /*13d70*/  IMAD R12, R13, R22, RZ ;  /* 0x000000160d0c7224 */ /* 0x000fe200078e02ff */
[----:B-----5:R-:W-:Y:S01]  /*13d80*/  IADD3 R15, P1, P0, R6, R8, R3 ;  /* 0x00000008060f7210 */ /* 0x020fe2000783e003 */
[----:B------:R-:W-:Y:S01]  /*13d90*/  IMAD.IADD R13, R7, 0x1, R11 ;  /* 0x00000001070d7824 */ /* 0x000fe200078e020b */
[----:B------:R-:W-:Y:S01]  /*13da0*/  SHF.R.S32.HI R8, RZ, 0x1f, R3 ;  /* 0x0000001fff087819 */ /* 0x000fe20000011403 */
[----:B------:R-:W-:Y:S02]  /*13db0*/  IMAD.IADD R9, R9, 0x1, R12 ;  /* 0x0000000109097824 */ /* 0x000fe400078e020c */
[-C--:B------:R-:W-:Y:S02]  /*13dc0*/  IMAD R7, R19, R10.reuse, RZ ;  /* 0x0000000a13077224 */ /* 0x080fe400078e02ff */
[----:B------:R-:W-:Y:S02]  /*13dd0*/  IMAD.MOV R6, RZ, RZ, -R5 ;  /* 0x000000ffff067224 */ /* 0x000fe400078e0a05 */
[----:B------:R-:W-:Y:S01]  /*13de0*/  IMAD.WIDE.U32 R10, R18, R10, RZ ;  /* 0x0000000a120a7225 */ /* 0x000fe200078e00ff */
[----:B------:R-:W-:-:S03]  /*13df0*/  IADD3.X R13, R13, R9, R8, P1, P0 ;  /* 0x000000090d0d7210 */ /* 0x000fc60000fe0408 */
[----:B------:R-:W-:Y:S01]  /*13e00*/  IMAD R6, R6, c[0x0][0x4e8], R4 ;  /* 0x00013a0006067a24 */ /* 0x000fe200078e0204 */
[----:B------:R-:W-:Y:S01]  /*13e10*/  IADD3 R10, P1, P0, R5, R15, R10 ;  /* 0x0000000f050a7210 */ /* 0x000fe2000783e00a */
[----:B------:R-:W-:Y:S01]  /*13e20*/  IMAD.IADD R11, R11, 0x1, R7 ;  /* 0x000000010b0b7824 */ /* 0x000fe200078e0207 */
[----:B------:R-:W-:Y:S01]  /*13e30*/  SHF.R.S32.HI R7, RZ, 0x1f, R5 ;  /* 0x0000001fff077819 */ /* 0x000fe20000011405 */
[----:B------:R-:W-:Y:S01]  /*13e40*/  IMAD R5, R17, R6, RZ ;  /* 0x0000000611057224 */ /* 0x000fe200078e02ff */
[----:B------:R-:W-:Y:S01]  /*13e50*/  SHF.R.S32.HI R9, RZ, 0x1f, R6 ;  /* 0x0000001fff097819 */ /* 0x000fe20000011406 */
[----:B------:R-:W-:Y:S01]  /*13e60*/  IMAD.MOV.U32 R12, RZ, RZ, c[0x0][0x4a8] ;  /* 0x00012a00ff0c7624 */ /* 0x000fe200078e00ff */
[----:B------:R-:W-:-:S03]  /*13e70*/  IADD3.X R11, R7, R13, R11, P1, P0 ;  /* 0x0000000d070b7210 */ /* 0x000fc60000fe040b */
[C---:B------:R-:W-:Y:S02]  /*13e80*/  IMAD R5, R16.reuse, R9, R5 ;  /* 0x0000000910057224 */ /* 0x040fe400078e0205 */
[----:B------:R-:W-:Y:S01]  /*13e90*/  IMAD.WIDE.U32 R6, R16, R6, R10 ;  /* 0x0000000610067225 */ /* 0x000fe200078e000a */
[----:B------:R-:W-:-:S03]  /*13ea0*/  SEL R10, R12, c[0x0][0x450], P3 ;  /* 0x000114000c0a7a07 */ /* 0x000fc60001800000 */
[----:B------:R-:W-:Y:S01]  /*13eb0*/  IMAD.MOV.U32 R9, RZ, RZ, c[0x0][0x4ac] ;  /* 0x00012b00ff097624 */ /* 0x000fe200078e00ff */
[----:B------:R-:W-:Y:S01]  /*13ec0*/  LEA R10, P0, R6, R10, 0x2 ;  /* 0x0000000a060a7211 */ /* 0x000fe200078010ff */
[----:B------:R-:W-:-:S03]  /*13ed0*/  IMAD.IADD R5, R7, 0x1, R5 ;  /* 0x0000000107057824 */ /* 0x000fc600078e0205 */
[----:B------:R-:W-:-:S04]  /*13ee0*/  SEL R9, R9, c[0x0][0x454], P3 ;  /* 0x0001150009097a07 */ /* 0x000fc80001800000 */
[----:B------:R-:W-:Y:S01]  /*13ef0*/  LEA.HI.X R6, R6, R9, R5, 0x2, P0 ;  /* 0x0000000906067211 */ /* 0x000fe200000f1405 */
[----:B------:R-:W-:Y:S01]  /*13f00*/  SHFL.IDX PT, R12, R10, RZ, 0x1c1f ;  /* 0x001c1fff0a0c7589 */ /* 0x000fe200000e0000 */
[----:B------:R-:W-:-:S03]  /*13f10*/  IMAD.IADD R5, R31, 0x1, R30 ;  /* 0x000000011f057824 */ /* 0x000fc600078e021e */
[----:B------:R-:W1:Y:S04]  /*13f20*/  SHFL.IDX PT, R13, R6, RZ, 0x1c1f ;  /* 0x001c1fff060d7589 */ /* 0x000e6800000e0000 */
[----:B------:R-:W-:Y:S04]  /*13f30*/  SHFL.IDX PT, R10, R10, 0x1, 0x1c1f ;  /* 0x003c1f000a0a7f89 */ /* 0x000fe800000e0000 */
[----:B------:R2:W3:Y:S01]  /*13f40*/  SHFL.IDX PT, R11, R6, 0x1, 0x1c1f ;  /* 0x003c1f00060b7f89 */ /* 0x0004e200000e0000 */
[----:B------:R-:W-:Y:S02]  /*13f50*/  LOP3.LUT P0, RZ, R23, 0x3, RZ, 0xc0, !PT ;  /* 0x0000000317ff7812 */ /* 0x000fe4000780c0ff */
[----:B------:R-:W-:Y:S01]  /*13f60*/  IADD3 R7, R5, 0x8, RZ ;  /* 0x0000000805077810 */ /* 0x000fe20007ffe0ff */
[----:B--2---:R-:W-:-:S05]  /*13f70*/  IMAD R6, R14, c[0x0][0x4e8], RZ ;  /* 0x00013a000e067a24 */ /* 0x004fca00078e02ff */
[-C--:B------:R-:W-:Y:S02]  /*13f80*/  ISETP.GE.OR P1, PT, R5, R6.reuse, P0 ;  /* 0x000000060500720c */ /* 0x080fe40000726670 */
[----:B------:R-:W-:-:S11]  /*13f90*/  ISETP.GE.OR P0, PT, R7, R6, P0 ;  /* 0x000000060700720c */ /* 0x000fd60000706670 */
[----:B-1----:R1:W-:Y:S01]  /*13fa0*/  @!P1 ST.E [R12.64], R21 ;  /* 0x000000150c009985 */ /* 0x0023e2000c101908 */
[----:B------:R-:W-:-:S03]  /*13fb0*/  ISETP.GE.AND P1, PT, R5, R6, PT ;  /* 0x000000060500720c */ /* 0x000fc60003f26270 */
[----:B---3--:R1:W-:Y:S01]  /*13fc0*/  @!P0 ST.E [R10.64], R20 ;  /* 0x000000140a008985 */ /* 0x0083e2000c101908 */
[----:B------:R-:W-:Y:S01]  /*13fd0*/  ISETP.GE.AND P0, PT, R7, R6, PT ;  /* 0x000000060700720c */ /* 0x000fe20003f06270 */
[----:B------:R-:W-:Y:S05]  /*13fe0*/  @P3 BRA `(.L_x_594) ;  /* 0x0000070000003947 */ /* 0x000fea0003800000 */
[----:B------:R-:W2:Y:S01]  /*13ff0*/  LDL R23, [R1+0x60] ;  /* 0x0000600001177983 */ /* 0x000ea20000100800 */
[----:B------:R-:W-:Y:S02]  /*14000*/  IMAD R8, R8, c[0x0][0x3a0], RZ ;  /* 0x0000e80008087a24 */ /* 0x000fe400078e02ff */
[C---:B------:R-:W-:Y:S01]  /*14010*/  IMAD.WIDE.U32 R4, R3.reuse, c[0x0][0x3a0], RZ ;  /* 0x0000e80003047a25 */ /* 0x040fe200078e00ff */
[----:B------:R3:W4:Y:S03]  /*14020*/  LDS.128 R16, [R218+0x80] ;  /* 0x00008000da107984 */ /* 0x0007260000000c00 */
[----:B------:R-:W-:Y:S01]  /*14030*/  IMAD R3, R3, c[0x0][0x3a4], R8 ;  /* 0x0000e90003037a24 */ /* 0x000fe200078e0208 */
[----:B------:R-:W-:Y:S01]  /*14040*/  SHF.R.S32.HI R8, RZ, 0x1f, R2 ;  /* 0x0000001fff087819 */ /* 0x000fe20000011402 */
[----:B------:R3:W1:Y:S03]  /*14050*/  LDS.128 R24, [R218+0x1080] ;  /* 0x00108000da187984 */ /* 0x0006660000000c00 */
[----:B------:R-:W-:Y:S01]  /*14060*/  IADD3 R5, R5, R3, RZ ;  /* 0x0000000305057210 */ /* 0x000fe20007ffe0ff */
[----:B------:R3:W1:Y:S01]  /*14070*/  LDS.128 R36, [R218+0x2080] ;  /* 0x00208000da247984 */ /* 0x0006620000000c00 */
[----:B------:R-:W-:-:S03]  /*14080*/  IMAD R8, R8, c[0x0][0x3f0], RZ ;  /* 0x0000fc0008087a24 */ /* 0x000fc600078e02ff */
[C---:B------:R-:W-:Y:S01]  /*14090*/  IMAD.WIDE.U32 R4, R22.reuse, c[0x0][0x3e8], R4 ;  /* 0x0000fa0016047a25 */ /* 0x040fe200078e0004 */
[----:B------:R3:W1:Y:S03]  /*140a0*/  LDS.128 R40, [R218+0x3080] ;  /* 0x00308000da287984 */ /* 0x0006660000000c00 */
[----:B------:R-:W-:Y:S01]  /*140b0*/  IMAD R5, R22, c[0x0][0x3ec], R5 ;  /* 0x0000fb0016057a24 */ /* 0x000fe200078e0205 */
[----:B-1----:R3:W1:Y:S03]  /*140c0*/  LDS.128 R12, [R218+0x4080] ;  /* 0x00408000da0c7984 */ /* 0x0026660000000c00 */
[----:B------:R-:W-:Y:S01]  /*140d0*/  IMAD.WIDE.U32 R4, R2, c[0x0][0x3f0], R4 ;  /* 0x0000fc0002047a25 */ /* 0x000fe200078e0004 */
[----:B------:R3:W1:Y:S04]  /*140e0*/  LDS.128 R32, [R218+0x6080] ;  /* 0x00608000da207984 */ /* 0x0006680000000c00 */
[----:B------:R3:W1:Y:S04]  /*140f0*/  LDS.128 R44, [R218+0x7080] ;  /* 0x00708000da2c7984 */ /* 0x0006680000000c00 */
[----:B------:R-:W5:Y:S02]  /*14100*/  S2R R10, SR_TID.X ;  /* 0x00000000000a7919 */ /* 0x000f640000002100 */
[----:B-----5:R-:W-:-:S04]  /*14110*/  SHF.R.S32.HI R11, RZ, 0x1f, R10 ;  /* 0x0000001fff0b7819 */ /* 0x020fc8000001140a */
[----:B------:R-:W-:-:S04]  /*14120*/  LEA.HI R11, R11, R10, RZ, 0x3 ;  /* 0x0000000a0b0b7211 */ /* 0x000fc800078f18ff */
[----:B------:R-:W-:Y:S02]  /*14130*/  SHF.R.S32.HI R11, RZ, 0x3, R11 ;  /* 0x00000003ff0b7819 */ /* 0x000fe4000001140b */
[----:B--2---:R-:W-:Y:S02]  /*14140*/  IADD3 R7, R23, R30, RZ ;  /* 0x0000001e17077210 */ /* 0x004fe40007ffe0ff */
[----:B------:R3:W2:Y:S02]  /*14150*/  LDS.128 R20, [R218+0x5080] ;  /* 0x00508000da147984 */ /* 0x0006a40000000c00 */
[----:B------:R-:W-:Y:S01]  /*14160*/  MOV R3, R7 ;  /* 0x0000000700037202 */ /* 0x000fe20000000f00 */
[----:B------:R-:W-:-:S05]  /*14170*/  @P2 IMAD.HI.U32 R9, R7, c[0x0][0x4ec], RZ ;  /* 0x00013b0007092a27 */ /* 0x000fca00078e00ff */
[----:B------:R-:W-:Y:S01]  /*14180*/  @P2 SHF.R.U32.HI R3, RZ, c[0x0][0x4f0], R9 ;  /* 0x00013c00ff032a19 */ /* 0x000fe20000011609 */
[----:B------:R-:W-:-:S03]  /*14190*/  IMAD R9, R2, c[0x0][0x3f4], R8 ;  /* 0x0000fd0002097a24 */ /* 0x000fc600078e0208 */
[----:B------:R-:W-:Y:S02]  /*141a0*/  SHF.R.S32.HI R8, RZ, 0x1f, R3 ;  /* 0x0000001fff087819 */ /* 0x000fe40000011403 */
[----:B------:R-:W-:Y:S02]  /*141b0*/  IADD3 R2, -R3, RZ, RZ ;  /* 0x000000ff03027210 */ /* 0x000fe40007ffe1ff */
[----:B------:R-:W-:Y:S01]  /*141c0*/  IADD3 R5, R5, R9, RZ ;  /* 0x0000000905057210 */ /* 0x000fe20007ffe0ff */
[----:B------:R-:W-:Y:S02]  /*141d0*/  IMAD R8, R8, c[0x0][0x3e0], RZ ;  /* 0x0000f80008087a24 */ /* 0x000fe400078e02ff */
        /* <DEDUP_REMOVED lines=8> */
[----:B------:R-:W-:Y:S02]  /*14260*/  LEA R10, P0, R2, c[0x0][0x380], 0x1 ;  /* 0x0000e000020a7a11 */ /* 0x000fe400078008ff */
[----:B------:R-:W-:Y:S02]  /*14270*/  IADD3 R4, R11, R30, RZ ;  /* 0x0000001e0b047210 */ /* 0x000fe40007ffe0ff */
[----:B------:R-:W-:-:S04]  /*14280*/  IADD3 R3, R3, R7, RZ ;  /* 0x0000000703037210 */ /* 0x000fc80007ffe0ff */
[----:B------:R-:W-:Y:S01]  /*14290*/  LEA.HI.X R7, R2, c[0x0][0x384], R3, 0x1, P0 ;  /* 0x0000e10002077a11 */ /* 0x000fe200000f0c03 */
[----:B------:R-:W-:Y:S05]  /*142a0*/  BRA.DIV ~URZ, `(.L_x_595) ;  /* 0x000033427f007947 */ /* 0x000fea000b800000 */
[----:B-1234-:R1:W2:Y:S02]  /*142b0*/  SHFL.IDX PT, R11, R7, RZ, 0x181f ;  /* 0x00181fff070b7589 */ /* 0x01e2a400000e0000 */
.L_x_656:
[----:B------:R-:W-:Y:S05]  /*142c0*/  BRA.DIV ~URZ, `(.L_x_596) ;  /* 0x000033927f007947 */ /* 0x000fea000b800000 */
[----:B------:R3:W4:Y:S02]  /*142d0*/  SHFL.IDX PT, R2, R10, RZ, 0x181f ;  /* 0x00181fff0a027589 */ /* 0x00072400000e0000 */
.L_x_657:
[----:B------:R-:W-:Y:S01]  /*142e0*/  ISETP.GE.AND P0, PT, R4, R6, PT ;  /* 0x000000060400720c */ /* 0x000fe20003f06270 */
[----:B------:R-:W-:-:S12]  /*142f0*/  BSSY B0, `(.L_x_597) ;  /* 0x000000b000007945 */ /* 0x000fd80003800000 */
[----:B------:R-:W-:Y:S05]  /*14300*/  @P0 BRA `(.L_x_598) ;  /* 0x0000009000000947 */ /* 0x000fea0003800000 */
[----:B------:R-:W5:Y:S01]  /*14310*/  LDL.64 R30, [R1] ;  /* 0x00000000011e7983 */ /* 0x000f620000100a00 */
[----:B------:R-:W-:Y:S02]  /*14320*/  ISETP.GE.AND P2, PT, R0, c[0x0][0x3c8], PT ;  /* 0x0000f20000007a0c */ /* 0x000fe40003f46270 */
[----:B-----5:R-:W-:-:S13]  /*14330*/  ISETP.GE.AND P3, PT, R30, c[0x0][0x3c8], PT ;  /* 0x0000f2001e007a0c */ /* 0x020fda0003f66270 */
[-C--:B----4-:R-:W-:Y:S02]  /*14340*/  @!P3 LEA R8, P1, R30, R2.reuse, 0x1 ;  /* 0x000000021e08b211 */ /* 0x090fe400078208ff */
[----:B------:R-:W-:Y:S02]  /*14350*/  @!P2 LEA R2, P0, R0, R2, 0x1 ;  /* 0x000000020002a211 */ /* 0x000fe400078008ff */
[-C--:B--2---:R-:W-:Y:S02]  /*14360*/  @!P3 LEA.HI.X R9, R30, R11.reuse, R28, 0x1, P1 ;  /* 0x0000000b1e09b211 */ /* 0x084fe400008f0c1c */
[----:B------:R-:W-:-:S03]  /*14370*/  @!P2 LEA.HI.X R3, R0, R11, R29, 0x1, P0 ;  /* 0x0000000b0003a211 */ /* 0x000fc600000f0c1d */
[----:B------:R2:W-:Y:S04]  /*14380*/  @!P3 ST.E.128 [R8.64], R16 ;  /* 0x000000100800b985 */ /* 0x0005e8000c101d08 */
[----:B------:R2:W-:Y:S02]  /*14390*/  @!P2 ST.E.128 [R2.64], R12 ;  /* 0x0000000c0200a985 */ /* 0x0005e4000c101d08 */
.L_x_598:
[----:B------:R-:W-:Y:S05]  /*143a0*/  BSYNC B0 ;  /* 0x0000000000007941 */ /* 0x000fea0003800000 */
.L_x_597:
[----:B------:R-:W-:Y:S05]  /*143b0*/  BRA.DIV ~URZ, `(.L_x_599) ;  /* 0x000033127f007947 */ /* 0x000fea000b800000 */
[----:B--2---:R2:W1:Y:S04]  /*143c0*/  SHFL.IDX PT, R11, R7, 0x1, 0x181f ;  /* 0x00381f00070b7f89 */ /* 0x00446800000e0000 */
[----:B----4-:R2:W4:Y:S02]  /*143d0*/  SHFL.IDX PT, R2, R10, 0x1, 0x181f ;  /* 0x00381f000a027f89 */ /* 0x01052400000e0000 */
.L_x_658:
[----:B------:R-:W-:Y:S01]  /*143e0*/  IADD3 R3, R4, 0x20, RZ ;  /* 0x0000002004037810 */ /* 0x000fe20007ffe0ff */
[----:B------:R-:W-:Y:S03]  /*143f0*/  BSSY B0, `(.L_x_600) ;  /* 0x000000c000007945 */ /* 0x000fe60003800000 */
[----:B------:R-:W-:-:S13]  /*14400*/  ISETP.GE.AND P0, PT, R3, R6, PT ;  /* 0x000000060300720c */ /* 0x000fda0003f06270 */
[----:B------:R-:W-:Y:S05]  /*14410*/  @P0 BRA `(.L_x_601) ;  /* 0x0000009000000947 */ /* 0x000fea0003800000 */
[----:B------:R-:W5:Y:S01]  /*14420*/  LDL.64 R12, [R1] ;  /* 0x00000000010c7983 */ /* 0x000f620000100a00 */
[----:B------:R-:W-:Y:S02]  /*14430*/  ISETP.GE.AND P0, PT, R0, c[0x0][0x3c8], PT ;  /* 0x0000f20000007a0c */ /* 0x000fe40003f06270 */
[----:B-----5:R-:W-:-:S13]  /*14440*/  ISETP.GE.AND P1, PT, R12, c[0x0][0x3c8], PT ;  /* 0x0000f2000c007a0c */ /* 0x020fda0003f26270 */
[-C--:B----4-:R-:W-:Y:S02]  /*14450*/  @!P1 LEA R8, P3, R12, R2.reuse, 0x1 ;  /* 0x000000020c089211 */ /* 0x090fe400078608ff */
[----:B------:R-:W-:Y:S02]  /*14460*/  @!P0 LEA R2, P2, R0, R2, 0x1 ;  /* 0x0000000200028211 */ /* 0x000fe400078408ff */
[-C--:B-1----:R-:W-:Y:S02]  /*14470*/  @!P1 LEA.HI.X R9, R12, R11.reuse, R28, 0x1, P3 ;  /* 0x0000000b0c099211 */ /* 0x082fe400018f0c1c */
[----:B------:R-:W-:-:S03]  /*14480*/  @!P0 LEA.HI.X R3, R0, R11, R29, 0x1, P2 ;  /* 0x0000000b00038211 */ /* 0x000fc600010f0c1d */
[----:B------:R1:W-:Y:S04]  /*14490*/  @!P1 ST.E.128 [R8.64], R24 ;  /* 0x0000001808009985 */ /* 0x0003e8000c101d08 */
[----:B------:R1:W-:Y:S02]  /*144a0*/  @!P0 ST.E.128 [R2.64], R20 ;  /* 0x0000001402008985 */ /* 0x0003e4000c101d08 */
.L_x_601:
[----:B------:R-:W-:Y:S05]  /*144b0*/  BSYNC B0 ;  /* 0x0000000000007941 */ /* 0x000fea0003800000 */
.L_x_600:
[----:B------:R-:W-:Y:S05]  /*144c0*/  BRA.DIV ~URZ, `(.L_x_602) ;  /* 0x000032d27f007947 */ /* 0x000fea000b800000 */
[----:B-1----:R1:W2:Y:S02]  /*144d0*/  SHFL.IDX PT, R11, R7, 0x2, 0x181f ;  /* 0x00581f00070b7f89 */ /* 0x0022a400000e0000 */
.L_x_659:
[----:B------:R-:W-:Y:S05]  /*144e0*/  BRA.DIV ~URZ, `(.L_x_603) ;  /* 0x000033227f007947 */ /* 0x000fea000b800000 */
[----:B----4-:R4:W1:Y:S02]  /*144f0*/  SHFL.IDX PT, R2, R10, 0x2, 0x181f ;  /* 0x00581f000a027f89 */ /* 0x01086400000e0000 */
.L_x_660:
[----:B------:R-:W-:Y:S01]  /*14500*/  IADD3 R3, R4, 0x40, RZ ;  /* 0x0000004004037810 */ /* 0x000fe20007ffe0ff */
[----:B------:R-:W-:Y:S03]  /*14510*/  BSSY B0, `(.L_x_604) ;  /* 0x000000c000007945 */ /* 0x000fe60003800000 */
[----:B------:R-:W-:-:S13]  /*14520*/  ISETP.GE.AND P0, PT, R3, R6, PT ;  /* 0x000000060300720c */ /* 0x000fda0003f06270 */
[----:B------:R-:W-:Y:S05]  /*14530*/  @P0 BRA `(.L_x_605) ;  /* 0x0000009000000947 */ /* 0x000fea0003800000 */
[----:B------:R-:W5:Y:S01]  /*14540*/  LDL.64 R12, [R1] ;  /* 0x00000000010c7983 */ /* 0x000f620000100a00 */
[----:B------:R-:W-:Y:S02]  /*14550*/  ISETP.GE.AND P0, PT, R0, c[0x0][0x3c8], PT ;  /* 0x0000f20000007a0c */ /* 0x000fe40003f06270 */
[----:B-----5:R-:W-:-:S13]  /*14560*/  ISETP.GE.AND P1, PT, R12, c[0x0][0x3c8], PT ;  /* 0x0000f2000c007a0c */ /* 0x020fda0003f26270 */
[-C--:B-1----:R-:W-:Y:S02]  /*14570*/  @!P1 LEA R8, P3, R12, R2.reuse, 0x1 ;  /* 0x000000020c089211 */ /* 0x082fe400078608ff */
[----:B------:R-:W-:Y:S02]  /*14580*/  @!P0 LEA R2, P2, R0, R2, 0x1 ;  /* 0x0000000200028211 */ /* 0x000fe400078408ff */
[-C--:B--2---:R-:W-:Y:S02]  /*14590*/  @!P1 LEA.HI.X R9, R12, R11.reuse, R28, 0x1, P3 ;  /* 0x0000000b0c099211 */ /* 0x084fe400018f0c1c */
[----:B------:R-:W-:-:S03]  /*145a0*/  @!P0 LEA.HI.X R3, R0, R11, R29, 0x1, P2 ;  /* 0x0000000b00038211 */ /* 0x000fc600010f0c1d */
[----:B------:R1:W-:Y:S04]  /*145b0*/  @!P1 ST.E.128 [R8.64], R36 ;  /* 0x0000002408009985 */ /* 0x0003e8000c101d08 */
[----:B------:R1:W-:Y:S02]  /*145c0*/  @!P0 ST.E.128 [R2.64], R32 ;  /* 0x0000002002008985 */ /* 0x0003e4000c101d08 */
.L_x_605:
[----:B------:R-:W-:Y:S05]  /*145d0*/  BSYNC B0 ;  /* 0x0000000000007941 */ /* 0x000fea0003800000 */
.L_x_604:
[----:B------:R-:W-:Y:S05]  /*145e0*/  BRA.DIV ~URZ, `(.L_x_606) ;  /* 0x000032927f007947 */ /* 0x000fea000b800000 */
[----:B-12---:R-:W1:Y:S04]  /*145f0*/  SHFL.IDX PT, R7, R7, 0x3, 0x181f ;  /* 0x00781f0007077f89 */ /* 0x006e6800000e0000 */
[----:B------:R2:W3:Y:S02]  /*14600*/  SHFL.IDX PT, R5, R10, 0x3, 0x181f ;  /* 0x00781f000a057f89 */ /* 0x0004e400000e0000 */
.L_x_661:
[----:B------:R-:W-:-:S04]  /*14610*/  IADD3 R2, R4, 0x60, RZ ;  /* 0x0000006004027810 */ /* 0x000fc80007ffe0ff */
[----:B------:R-:W-:-:S13]  /*14620*/  ISETP.GE.AND P0, PT, R2, R6, PT ;  /* 0x000000060200720c */ /* 0x000fda0003f06270 */
[----:B------:R-:W-:Y:S05]  /*14630*/  @P0 BRA `(.L_x_607) ;  /* 0x0000197000000947 */ /* 0x000fea0003800000 */
[----:B------:R-:W5:Y:S02]  /*14640*/  LDL.64 R8, [R1] ;  /* 0x0000000001087983 */ /* 0x000f640000100a00 */
[----:B-----5:R-:W-:-:S13]  /*14650*/  ISETP.GE.AND P0, PT, R8, c[0x0][0x3c8], PT ;  /* 0x0000f20008007a0c */ /* 0x020fda0003f06270 */
[----:B---3--:R-:W-:-:S04]  /*14660*/  @!P0 LEA R2, P1, R8, R5, 0x1 ;  /* 0x0000000508028211 */ /* 0x008fc800078208ff */
[----:B-1----:R-:W-:-:S05]  /*14670*/  @!P0 LEA.HI.X R3, R8, R7, R28, 0x1, P1 ;  /* 0x0000000708038211 */ /* 0x002fca00008f0c1c */
[----:B------:R1:W-:Y:S01]  /*14680*/  @!P0 ST.E.128 [R2.64], R40 ;  /* 0x0000002802008985 */ /* 0x0003e2000c101d08 */
[----:B------:R-:W-:-:S13]  /*14690*/  ISETP.GE.AND P0, PT, R0, c[0x0][0x3c8], PT ;  /* 0x0000f20000007a0c */ /* 0x000fda0003f06270 */
[----:B------:R-:W-:Y:S05]  /*146a0*/  @P0 BRA `(.L_x_607) ;  /* 0x0000190000000947 */ /* 0x000fea0003800000 */
[----:B-1----:R-:W-:-:S04]  /*146b0*/  LEA R2, P0, R0, R5, 0x1 ;  /* 0x0000000500027211 */ /* 0x002fc800078008ff */
[----:B------:R-:W-:-:S05]  /*146c0*/  LEA.HI.X R3, R0, R7, R29, 0x1, P0 ;  /* 0x0000000700037211 */ /* 0x000fca00000f0c1d */
[----:B------:R1:W-:Y:S01]  /*146d0*/  ST.E.128 [R2.64], R44 ;  /* 0x0000002c02007985 */ /* 0x0003e2000c101d08 */
[----:B------:R-:W-:Y:S05]  /*146e0*/  BRA `(.L_x_607) ;  /* 0x000018c000007947 */ /* 0x000fea0003800000 */
.L_x_594:
[----:B------:R-:W2:Y:S04]  /*146f0*/  LDL.LU R5, [R1+0x28] ;  /* 0x0000280001057983 */ /* 0x000ea80000300800 */
[----:B------:R-:W3:Y:S01]  /*14700*/  LDL.LU R9, [R1+0x34] ;  /* 0x0000340001097983 */ /* 0x000ee20000300800 */
[----:B------:R-:W-:Y:S01]  /*14710*/  IMAD R8, R8, c[0x0][0x408], RZ ;  /* 0x0001020008087a24 */ /* 0x000fe200078e02ff */
[----:B------:R-:W-:Y:S01]  /*14720*/  SHF.R.S32.HI R0, RZ, 0x1f, R2 ;  /* 0x0000001fff007819 */ /* 0x000fe20000011402 */
[----:B------:R-:W-:-:S04]  /*14730*/  IMAD.WIDE.U32 R6, R3, c[0x0][0x408], RZ ;  /* 0x0001020003067a25 */ /* 0x000fc800078e00ff */
[----:B------:R-:W-:Y:S02]  /*14740*/  IMAD R3, R3, c[0x0][0x40c], R8 ;  /* 0x0001030003037a24 */ /* 0x000fe400078e0208 */
[----:B------:R-:W-:Y:S02]  /*14750*/  IMAD R0, R0, c[0x0][0x440], RZ ;  /* 0x0001100000007a24 */ /* 0x000fe400078e02ff */
[----:B------:R-:W-:Y:S01]  /*14760*/  @P2 IMAD.HI.U32 R8, R4, c[0x0][0x4ec], RZ ;  /* 0x00013b0004082a27 */ /* 0x000fe200078e00ff */
[----:B------:R-:W-:-:S05]  /*14770*/  IADD3 R7, R7, R3, RZ ;  /* 0x0000000307077210 */ /* 0x000fca0007ffe0ff */
        /* <DEDUP_REMOVED lines=24> */
[----:B------:R2:W3:Y:S02]  /*14900*/  SHFL.IDX PT, R4, R28, RZ, 0x1c1f ;  /* 0x001c1fff1c047589 */ /* 0x0004e400000e0000 */
.L_x_662:
[----:B------:R-:W-:Y:S05]  /*14910*/  BRA.DIV ~URZ, `(.L_x_609) ;  /* 0x000030927f007947 */ /* 0x000fea000b800000 */
[----:B------:R4:W1:Y:S02]  /*14920*/  SHFL.IDX PT, R0, R29, RZ, 0x1c1f ;  /* 0x001c1fff1d007589 */ /* 0x00086400000e0000 */
.L_x_663:
[----:B------:R-:W5:Y:S01]  /*14930*/  LDL R5, [R1+0x14] ;  /* 0x0000140001057983 */ /* 0x000f620000100800 */
[----:B------:R-:W-:Y:S01]  /*14940*/  BSSY B0, `(.L_x_610) ;  /* 0x0000061000007945 */ /* 0x000fe20003800000 */
[C---:B-1---5:R-:W-:Y:S02]  /*14950*/  IADD3 R21, R5.reuse, 0x20, RZ ;  /* 0x0000002005157810 */ /* 0x062fe40007ffe0ff */
        /* <DEDUP_REMOVED lines=35> */
[----:B------:R-:W-:Y:S02]  /*14b90*/  @!P4 IMAD.MOV.U32 R22, RZ, RZ, R0 ;  /* 0x000000ffff16c224 */ /* 0x000fe400078e0000 */
[----:B---3--:R-:W-:Y:S01]  /*14ba0*/  @!P4 IMAD.MOV.U32 R23, RZ, RZ, R4 ;  /* 0x000000ffff17c224 */ /* 0x008fe200078e0004 */
[----:B------:R-:W-:-:S03]  /*14bb0*/  @!P2 LEA R2, P3, R8, R0, 0x2 ;  /* 0x000000000802a211 */ /* 0x000fc600078610ff */
[----:B------:R-:W-:Y:S01]  /*14bc0*/  @!P4 IMAD.WIDE R22, R5, 0x4, R22 ;  /* 0x000000040516c825 */ /* 0x000fe200078e0216 */
[----:B------:R-:W-:-:S04]  /*14bd0*/  @!P2 LEA.HI.X R3, R8, R4, R30, 0x2, P3 ;  /* 0x000000040803a211 */ /* 0x000fc800018f141e */
[----:B------:R1:W-:Y:S04]  /*14be0*/  @!P4 ST.E.64 [R22.64], R120 ;  /* 0x000000781600c985 */ /* 0x0003e8000c101b08 */
[----:B------:R3:W-:Y:S01]  /*14bf0*/  @!P2 ST.E.64 [R2.64], R24 ;  /* 0x000000180200a985 */ /* 0x0007e2000c101b08 */
[----:B------:R-:W-:Y:S02]  /*14c00*/  ISETP.GE.AND P2, PT, R20, c[0x0][0x3c8], PT ;  /* 0x0000f20014007a0c */ /* 0x000fe40003f46270 */
[CC--:B-1----:R-:W-:Y:S02]  /*14c10*/  @!P5 LEA R22, P4, R7.reuse, R0.reuse, 0x2 ;  /* 0x000000000716d211 */ /* 0x0c2fe400078810ff */
[----:B---3--:R-:W-:Y:S02]  /*14c20*/  @!P1 LEA R2, P3, R6, R0, 0x2 ;  /* 0x0000000006029211 */ /* 0x008fe400078610ff */
[----:B------:R-:W-:-:S02]  /*14c30*/  @!P5 LEA.HI.X R23, R7, R4, R31, 0x2, P4 ;  /* 0x000000040717d211 */ /* 0x000fc400020f141f */
[----:B------:R-:W-:-:S03]  /*14c40*/  @!P1 LEA.HI.X R3, R6, R4, R32, 0x2, P3 ;  /* 0x0000000406039211 */ /* 0x000fc600018f1420 */
[----:B------:R1:W-:Y:S01]  /*14c50*/  @!P5 ST.E.64 [R22.64], R26 ;  /* 0x0000001a1600d985 */ /* 0x0003e2000c101b08 */
[----:B------:R-:W-:-:S03]  /*14c60*/  ISETP.GE.AND P5, PT, R19, c[0x0][0x3c8], PT ;  /* 0x0000f20013007a0c */ /* 0x000fc60003fa6270 */
[----:B------:R3:W-:Y:S01]  /*14c70*/  @!P1 ST.E.64 [R2.64], R50 ;  /* 0x0000003202009985 */ /* 0x0007e2000c101b08 */
[----:B------:R-:W-:Y:S02]  /*14c80*/  ISETP.GE.AND P1, PT, R18, c[0x0][0x3c8], PT ;  /* 0x0000f20012007a0c */ /* 0x000fe40003f26270 */
[CC--:B-1----:R-:W-:Y:S02]  /*14c90*/  @!P6 LEA R22, P4, R21.reuse, R0.reuse, 0x2 ;  /* 0x000000001516e211 */ /* 0x0c2fe400078810ff */
[C---:B---3--:R-:W-:Y:S02]  /*14ca0*/  @!P2 LEA R2, P3, R20.reuse, R0, 0x2 ;  /* 0x000000001402a211 */ /* 0x048fe400078610ff */
[-C--:B------:R-:W-:Y:S02]  /*14cb0*/  @!P6 LEA.HI.X R23, R21, R4.reuse, R34, 0x2, P4 ;  /* 0x000000041517e211 */ /* 0x080fe400020f1422 */
[----:B------:R-:W-:Y:S02]  /*14cc0*/  @!P2 LEA.HI.X R3, R20, R4, R33, 0x2, P3 ;  /* 0x000000041403a211 */ /* 0x000fe400018f1421 */
[----:B------:R-:W-:Y:S01]  /*14cd0*/  ISETP.GE.AND P4, PT, R16, c[0x0][0x3c8], PT ;  /* 0x0000f20010007a0c */ /* 0x000fe20003f86270 */
[----:B------:R1:W-:Y:S01]  /*14ce0*/  @!P6 ST.E.64 [R22.64], R68 ;  /* 0x000000441600e985 */ /* 0x0003e2000c101b08 */
[----:B------:R-:W-:-:S03]  /*14cf0*/  ISETP.GE.AND P6, PT, R17, c[0x0][0x3c8], PT ;  /* 0x0000f20011007a0c */ /* 0x000fc60003fc6270 */
[----:B------:R3:W-:Y:S01]  /*14d00*/  @!P2 ST.E.64 [R2.64], R70 ;  /* 0x000000460200a985 */ /* 0x0007e2000c101b08 */
[CC--:B-1----:R-:W-:Y:S02]  /*14d10*/  @!P5 LEA R22, P3, R19.reuse, R0.reuse, 0x2 ;  /* 0x000000001316d211 */ /* 0x0c2fe400078610ff */
[C---:B---3--:R-:W-:Y:S02]  /*14d20*/  @!P1 LEA R2, P2, R18.reuse, R0, 0x2 ;  /* 0x0000000012029211 */ /* 0x048fe400078410ff */
        /* <DEDUP_REMOVED lines=10> */
[CC--:B-1----:R-:W-:Y:S02]  /*14dd0*/  @!P3 LEA R22, P2, R15.reuse, R0.reuse, 0x2 ;  /* 0x000000000f16b211 */ /* 0x0c2fe400078410ff */
[C---:B---3--:R-:W-:Y:S02]  /*14de0*/  @!P4 LEA R2, P5, R16.reuse, R0, 0x2 ;  /* 0x000000001002c211 */ /* 0x048fe400078a10ff */
[-C--:B------:R-:W-:Y:S02]  /*14df0*/  @!P3 LEA.HI.X R23, R15, R4.reuse, R40, 0x2, P2 ;  /* 0x000000040f17b211 */ /* 0x080fe400010f1428 */
[----:B------:R-:W-:Y:S02]  /*14e00*/  @!P4 LEA.HI.X R3, R16, R4, R38, 0x2, P5 ;  /* 0x000000041003c211 */ /* 0x000fe400028f1426 */
[----:B------:R-:W-:-:S03]  /*14e10*/  ISETP.GE.AND P5, PT, R12, c[0x0][0x3c8], PT ;  /* 0x0000f2000c007a0c */ /* 0x000fc60003fa6270 */
[----:B------:R1:W-:Y:S01]  /*14e20*/  @!P4 ST.E.64 [R2.64], R80 ;  /* 0x000000500200c985 */ /* 0x0003e2000c101b08 */
[----:B------:R-:W-:-:S03]  /*14e30*/  ISETP.GE.AND P4, PT, R11, c[0x0][0x3c8], PT ;  /* 0x0000f2000b007a0c */ /* 0x000fc60003f86270 */
[----:B------:R3:W-:Y:S01]  /*14e40*/  @!P3 ST.E.64 [R22.64], R84 ;  /* 0x000000541600b985 */ /* 0x0007e2000c101b08 */
[----:B------:R-:W-:Y:S02]  /*14e50*/  ISETP.GE.AND P3, PT, R10, c[0x0][0x3c8], PT ;  /* 0x0000f2000a007a0c */ /* 0x000fe40003f66270 */
[----:B-1----:R-:W-:-:S04]  /*14e60*/  @!P1 LEA R2, P2, R14, R0, 0x2 ;  /* 0x000000000e029211 */ /* 0x002fc800078410ff */
[----:B------:R-:W-:Y:S02]  /*14e70*/  @!P1 LEA.HI.X R3, R14, R4, R39, 0x2, P2 ;  /* 0x000000040e039211 */ /* 0x000fe400010f1427 */
[----:B------:R-:W-:-:S03]  /*14e80*/  @!P6 LEA R26, P2, R13, R0, 0x2 ;  /* 0x000000000d1ae211 */ /* 0x000fc600078410ff */
[----:B------:R1:W-:Y:S01]  /*14e90*/  @!P1 ST.E.64 [R2.64], R88 ;  /* 0x0000005802009985 */ /* 0x0003e2000c101b08 */
[C---:B------:R-:W-:Y:S02]  /*14ea0*/  @!P5 LEA R24, P1, R12.reuse, R0, 0x2 ;  /* 0x000000000c18d211 */ /* 0x040fe400078210ff */
[----:B------:R-:W-:Y:S02]  /*14eb0*/  @!P6 LEA.HI.X R27, R13, R4, R41, 0x2, P2 ;  /* 0x000000040d1be211 */ /* 0x000fe400010f1429 */
[C---:B---3--:R-:W-:Y:S02]  /*14ec0*/  @!P4 LEA R22, P2, R11.reuse, R0, 0x2 ;  /* 0x000000000b16c211 */ /* 0x048fe400078410ff */
[-C--:B------:R-:W-:Y:S01]  /*14ed0*/  @!P5 LEA.HI.X R25, R12, R4.reuse, R42, 0x2, P1 ;  /* 0x000000040c19d211 */ /* 0x080fe200008f142a */
[----:B------:R3:W-:Y:S01]  /*14ee0*/  @!P6 ST.E.64 [R26.64], R100 ;  /* 0x000000641a00e985 */ /* 0x0007e2000c101b08 */
[----:B------:R-:W-:-:S03]  /*14ef0*/  @!P4 LEA.HI.X R23, R11, R4, R43, 0x2, P2 ;  /* 0x000000040b17c211 */ /* 0x000fc600010f142b */
[----:B------:R3:W-:Y:S04]  /*14f00*/  @!P5 ST.E.64 [R24.64], R96 ;  /* 0x000000601800d985 */ /* 0x0007e8000c101b08 */
[----:B------:R3:W-:Y:S01]  /*14f10*/  @!P4 ST.E.64 [R22.64], R56 ;  /* 0x000000381600c985 */ /* 0x0007e2000c101b08 */
[----:B-1----:R-:W-:-:S04]  /*14f20*/  @!P3 LEA R2, P1, R10, R0, 0x2 ;  /* 0x000000000a02b211 */ /* 0x002fc800078210ff */
[----:B------:R-:W-:-:S05]  /*14f30*/  @!P3 LEA.HI.X R3, R10, R4, R44, 0x2, P1 ;  /* 0x000000040a03b211 */ /* 0x000fca00008f142c */
[----:B------:R3:W-:Y:S04]  /*14f40*/  @!P3 ST.E.64 [R2.64], R46 ;  /* 0x0000002e0200b985 */ /* 0x0007e8000c101b08 */
.L_x_611:
[----:B------:R-:W-:Y:S05]  /*14f50*/  BSYNC B0 ;  /* 0x0000000000007941 */ /* 0x000fea0003800000 */
.L_x_610:
[----:B------:R-:W-:Y:S05]  /*14f60*/  BRA.DIV ~URZ, `(.L_x_612) ;  /* 0x00002ab27f007947 */ /* 0x000fea000b800000 */
[----:B---3--:R1:W3:Y:S04]  /*14f70*/  SHFL.IDX PT, R4, R28, 0x1, 0x1c1f ;  /* 0x003c1f001c047f89 */ /* 0x0082e800000e0000 */
[----:B------:R1:W2:Y:S02]  /*14f80*/  SHFL.IDX PT, R0, R29, 0x1, 0x1c1f ;  /* 0x003c1f001d007f89 */ /* 0x0002a400000e0000 */
.L_x_664:
[----:B------:R-:W-:Y:S05]  /*14f90*/  @P0 BRA `(.L_x_607) ;  /* 0x0000101000000947 */ /* 0x000fea0003800000 */
[----:B------:R-:W5:Y:S01]  /*14fa0*/  LDL R5, [R1+0x14] ;  /* 0x0000140001057983 */ /* 0x000f620000100800 */
[----:B------:R-:W-:Y:S02]  /*14fb0*/  ISETP.GE.AND P1, PT, R8, c[0x0][0x3c8], PT ;  /* 0x0000f20008007a0c */ /* 0x000fe40003f26270 */
[----:B------:R-:W-:Y:S02]  /*14fc0*/  ISETP.GE.AND P0, PT, R7, c[0x0][0x3c8], PT ;  /* 0x0000f20007007a0c */ /* 0x000fe40003f06270 */
[----:B------:R-:W-:Y:S02]  /*14fd0*/  ISETP.GE.AND P5, PT, R6, c[0x0][0x3c8], PT ;  /* 0x0000f20006007a0c */ /* 0x000fe40003fa6270 */
[----:B------:R-:W-:-:S07]  /*14fe0*/  ISETP.GE.AND P4, PT, R21, c[0x0][0x3c8], PT ;  /* 0x0000f20015007a0c */ /* 0x000fce0003f86270 */
[CC--:B--2---:R-:W-:Y:S02]  /*14ff0*/  @!P1 LEA R22, P3, R8.reuse, R0.reuse, 0x2 ;  /* 0x0000000008169211 */ /* 0x0c4fe400078610ff */
[C---:B------:R-:W-:Y:S02]  /*15000*/  @!P0 LEA R2, P6, R7.reuse, R0, 0x2 ;  /* 0x0000000007028211 */ /* 0x040fe400078c10ff */
[-C--:B---3--:R-:W-:Y:S02]  /*15010*/  @!P1 LEA.HI.X R23, R8, R4.reuse, R30, 0x2, P3 ;  /* 0x0000000408179211 */ /* 0x088fe400018f141e */
[----:B------:R-:W-:Y:S02]  /*15020*/  ISETP.GE.AND P3, PT, R20, c[0x0][0x3c8], PT ;  /* 0x0000f20014007a0c */ /* 0x000fe40003f66270 */
[----:B------:R-:W-:Y:S02]  /*15030*/  @!P0 LEA.HI.X R3, R7, R4, R31, 0x2, P6 ;  /* 0x0000000407038211 */ /* 0x000fe400030f141f */
        /* <DEDUP_REMOVED lines=10> */
[----:B------:R5:W-:Y:S04]  /*150e0*/  @!P0 ST.E.64 [R2.64], R60 ;  /* 0x0000003c02008985 */ /* 0x000be8000c101b08 */
[----:B------:R-:W-:Y:S01]  /*150f0*/  @!P5 ST.E.64 [R26.64], R112 ;  /* 0x000000701a00d985 */ /* 0x000fe2000c101b08 */
[----:B------:R-:W-:Y:S02]  /*15100*/  ISETP.GE.AND P5, PT, R16, c[0x0][0x3c8], PT ;  /* 0x0000f20010007a0c */ /* 0x000fe40003fa6270 */
[CC--:B--2---:R-:W-:Y:S02]  /*15110*/  @!P4 LEA R24, P0, R21.reuse, R0.reuse, 0x2 ;  /* 0x000000001518c211 */ /* 0x0c4fe400078010ff */
[----:B---3--:R-:W-:Y:S02]  /*15120*/  @!P3 LEA R22, P6, R20, R0, 0x2 ;  /* 0x000000001416b211 */ /* 0x008fe400078c10ff */
[----:B------:R-:W-:-:S02]  /*15130*/  @!P4 LEA.HI.X R25, R21, R4, R34, 0x2, P0 ;  /* 0x000000041519c211 */ /* 0x000fc400000f1422 */
[----:B------:R-:W-:Y:S02]  /*15140*/  ISETP.GE.AND P0, PT, R17, c[0x0][0x3c8], PT ;  /* 0x0000f20011007a0c */ /* 0x000fe40003f06270 */
[----:B------:R-:W-:Y:S01]  /*15150*/  @!P3 LEA.HI.X R23, R20, R4, R33, 0x2, P6 ;  /* 0x000000041417b211 */ /* 0x000fe200030f1421 */
[----:B------:R-:W-:Y:S01]  /*15160*/  @!P4 ST.E.64 [R24.64], R108 ;  /* 0x0000006c1800c985 */ /* 0x000fe2000c101b08 */
[----:B------:R-:W-:Y:S02]  /*15170*/  @!P2 LEA R8, P6, R19, R0, 0x2 ;  /* 0x000000001308a211 */ /* 0x000fe400078c10ff */
[----:B------:R-:W-:Y:S01]  /*15180*/  ISETP.GE.AND P4, PT, R15, c[0x0][0x3c8], PT ;  /* 0x0000f2000f007a0c */ /* 0x000fe20003f86270 */
[----:B------:R-:W-:Y:S01]  /*15190*/  @!P3 ST.E.64 [R22.64], R90 ;  /* 0x0000005a1600b985 */ /* 0x000fe2000c101b08 */
[----:B------:R-:W-:Y:S02]  /*151a0*/  @!P2 LEA.HI.X R9, R19, R4, R35, 0x2, P6 ;  /* 0x000000041309a211 */ /* 0x000fe400030f1423 */
[----:B------:R-:W-:-:S02]  /*151b0*/  @!P1 LEA R6, P6, R18, R0, 0x2 ;  /* 0x0000000012069211 */ /* 0x000fc400078c10ff */
[----:B------:R-:W-:Y:S01]  /*151c0*/  ISETP.GE.AND P3, PT, R14, c[0x0][0x3c8], PT ;  /* 0x0000f2000e007a0c */ /* 0x000fe20003f66270 */
[----:B------:R2:W-:Y:S01]  /*151d0*/  @!P2 ST.E.64 [R8.64], R82 ;  /* 0x000000520800a985 */ /* 0x0005e2000c101b08 */
[----:B------:R-:W-:Y:S02]  /*151e0*/  @!P1 LEA.HI.X R7, R18, R4, R36, 0x2, P6 ;  /* 0x0000000412079211 */ /* 0x000fe400030f1424 */
[----:B-----5:R-:W-:Y:S02]  /*151f0*/  @!P0 LEA R2, P6, R17, R0, 0x2 ;  /* 0x0000000011028211 */ /* 0x020fe400078c10ff */
[----:B------:R-:W-:Y:S01]  /*15200*/  ISETP.GE.AND P2, PT, R13, c[0x0][0x3c8], PT ;  /* 0x0000f2000d007a0c */ /* 0x000fe20003f46270 */
[----:B------:R3:W-:Y:S01]  /*15210*/  @!P1 ST.E.64 [R6.64], R74 ;  /* 0x0000004a06009985 */ /* 0x0007e2000c101b08 */
[----:B------:R-:W-:Y:S02]  /*15220*/  @!P0 LEA.HI.X R3, R17, R4, R37, 0x2, P6 ;  /* 0x0000000411038211 */ /* 0x000fe400030f1425 */
[----:B------:R-:W-:-:S02]  /*15230*/  @!P5 LEA R20, P6, R16, R0, 0x2 ;  /* 0x000000001014d211 */ /* 0x000fc400078c10ff */
[----:B------:R-:W-:Y:S01]  /*15240*/  ISETP.GE.AND P1, PT, R12, c[0x0][0x3c8], PT ;  /* 0x0000f2000c007a0c */ /* 0x000fe20003f26270 */
[----:B------:R5:W-:Y:S01]  /*15250*/  @!P0 ST.E.64 [R2.64], R52 ;  /* 0x0000003402008985 */ /* 0x000be2000c101b08 */
[C---:B------:R-:W-:Y:S02]  /*15260*/  @!P4 LEA R18, P0, R15.reuse, R0, 0x2 ;  /* 0x000000000f12c211 */ /* 0x040fe400078010ff */
[----:B------:R-:W-:Y:S02]  /*15270*/  @!P5 LEA.HI.X R21, R16, R4, R38, 0x2, P6 ;  /* 0x000000041015d211 */ /* 0x000fe400030f1426 */
[----:B------:R-:W-:Y:S02]  /*15280*/  @!P3 LEA R16, P6, R14, R0, 0x2 ;  /* 0x000000000e10b211 */ /* 0x000fe400078c10ff */
[----:B------:R-:W-:Y:S01]  /*15290*/  @!P4 LEA.HI.X R19, R15, R4, R40, 0x2, P0 ;  /* 0x000000040f13c211 */ /* 0x000fe200000f1428 */
[----:B------:R1:W-:Y:S01]  /*152a0*/  @!P5 ST.E.64 [R20.64], R98 ;  /* 0x000000621400d985 */ /* 0x0003e2000c101b08 */
[----:B------:R-:W-:-:S02]  /*152b0*/  ISETP.GE.AND P0, PT, R11, c[0x0][0x3c8], PT ;  /* 0x0000f2000b007a0c */ /* 0x000fc40003f06270 */
[----:B------:R-:W-:Y:S01]  /*152c0*/  @!P3 LEA.HI.X R17, R14, R4, R39, 0x2, P6 ;  /* 0x000000040e11b211 */ /* 0x000fe200030f1427 */
[----:B------:R1:W-:Y:S04]  /*152d0*/  @!P4 ST.E.64 [R18.64], R94 ;  /* 0x0000005e1200c985 */ /* 0x0003e8000c101b08 */
[----:B------:R1:W-:Y:S01]  /*152e0*/  @!P3 ST.E.64 [R16.64], R86 ;  /* 0x000000561000b985 */ /* 0x0003e2000c101b08 */
[----:B--2---:R-:W-:-:S04]  /*152f0*/  @!P2 LEA R8, P6, R13, R0, 0x2 ;  /* 0x000000000d08a211 */ /* 0x004fc800078c10ff */
[----:B------:R-:W-:Y:S02]  /*15300*/  @!P2 LEA.HI.X R9, R13, R4, R41, 0x2, P6 ;  /* 0x000000040d09a211 */ /* 0x000fe400030f1429 */
[----:B---3--:R-:W-:-:S03]  /*15310*/  @!P1 LEA R6, P6, R12, R0, 0x2 ;  /* 0x000000000c069211 */ /* 0x008fc600078c10ff */
[----:B------:R1:W-:Y:S01]  /*15320*/  @!P2 ST.E.64 [R8.64], R78 ;  /* 0x0000004e0800a985 */ /* 0x0003e2000c101b08 */
[----:B------:R-:W-:Y:S02]  /*15330*/  @!P1 LEA.HI.X R7, R12, R4, R42, 0x2, P6 ;  /* 0x000000040c079211 */ /* 0x000fe400030f142a */
[----:B-----5:R-:W-:-:S03]  /*15340*/  @!P0 LEA R2, P6, R11, R0, 0x2 ;  /* 0x000000000b028211 */ /* 0x020fc600078c10ff */
[----:B------:R1:W-:Y:S01]  /*15350*/  @!P1 ST.E.64 [R6.64], R58 ;  /* 0x0000003a06009985 */ /* 0x0003e2000c101b08 */
[----:B------:R-:W-:-:S05]  /*15360*/  @!P0 LEA.HI.X R3, R11, R4, R43, 0x2, P6 ;  /* 0x000000040b038211 */ /* 0x000fca00030f142b */
[----:B------:R1:W-:Y:S01]  /*15370*/  @!P0 ST.E.64 [R2.64], R54 ;  /* 0x0000003602008985 */ /* 0x0003e2000c101b08 */
[----:B------:R-:W-:-:S13]  /*15380*/  ISETP.GE.AND P0, PT, R10, c[0x0][0x3c8], PT ;  /* 0x0000f2000a007a0c */ /* 0x000fda0003f06270 */
[----:B------:R-:W-:Y:S05]  /*15390*/  @P0 BRA `(.L_x_607) ;  /* 0x00000c1000000947 */ /* 0x000fea0003800000 */
[----:B-1----:R-:W-:-:S04]  /*153a0*/  LEA R2, P0, R10, R0, 0x2 ;  /* 0x000000000a027211 */ /* 0x002fc800078010ff */
[----:B------:R-:W-:-:S05]  /*153b0*/  LEA.HI.X R3, R10, R4, R44, 0x2, P0 ;  /* 0x000000040a037211 */ /* 0x000fca00000f142c */
[----:B------:R1:W-:Y:S01]  /*153c0*/  ST.E.64 [R2.64], R48 ;  /* 0x0000003002007985 */ /* 0x0003e2000c101b08 */
[----:B------:R-:W-:Y:S05]  /*153d0*/  BRA `(.L_x_607) ;  /* 0x00000bd000007947 */ /* 0x000fea0003800000 */
.L_x_592:
[----:B------:R-:W3:Y:S04]  /*153e0*/  LDL.LU R3, [R1+0x2c] ;  /* 0x00002c0001037983 */ /* 0x000ee80000300800 */
[----:B------:R-:W4:Y:S01]  /*153f0*/  LDL R8, [R1+0x3c] ;  /* 0x00003c0001087983 */ /* 0x000f220000100800 */
[----:B------:R-:W-:Y:S01]  /*15400*/  ISETP.NE.U32.AND P0, PT, RZ, c[0x0][0x508], PT ;  /* 0x00014200ff007a0c */ /* 0x000fe20003f05070 */
[----:B--2---:R-:W-:Y:S01]  /*15410*/  IMAD.MOV.U32 R6, RZ, RZ, 0x4 ;  /* 0x00000004ff067424 */ /* 0x004fe200078e00ff */
[----:B------:R-:W-:Y:S01]  /*15420*/  ISETP.NE.U32.AND P1, PT, RZ, c[0x0][0x500], PT ;  /* 0x00014000ff007a0c */ /* 0x000fe20003f25070 */
[----:B------:R-:W-:Y:S01]  /*15430*/  IMAD.MOV.U32 R19, RZ, RZ, c[0x0][0x388] ;  /* 0x0000e200ff137624 */ /* 0x000fe200078e00ff */
[----:B------:R-:W-:Y:S01]  /*15440*/  ISETP.NE.AND.EX P0, PT, RZ, c[0x0][0x50c], PT, P0 ;  /* 0x00014300ff007a0c */ /* 0x000fe20003f05300 */
[----:B------:R-:W-:Y:S01]  /*15450*/  IMAD.MOV.U32 R2, RZ, RZ, RZ ;  /* 0x000000ffff027224 */ /* 0x000fe200078e00ff */
[----:B------:R-:W-:Y:S01]  /*15460*/  ISETP.NE.AND.EX P1, PT, RZ, c[0x0][0x504], PT, P1 ;  /* 0x00014100ff007a0c */ /* 0x000fe20003f25310 */
[----:B----4-:R-:W-:-:S10]  /*15470*/  IMAD.WIDE R4, R8, R6, c[0x0][0x500] ;  /* 0x0001400008047625 */ /* 0x010fd400078e0206 */
[----:B------:R-:W-:Y:S02]  /*15480*/  @P0 IMAD.WIDE R6, R8, R6, c[0x0][0x508] ;  /* 0x0001420008060625 */ /* 0x000fe400078e0206 */
[----:B------:R2:W5:Y:S04]  /*15490*/  @P1 LDG.E R2, [R4.64] ;  /* 0x0000000804021981 */ /* 0x000568000c1e1900 */
[----:B------:R2:W5:Y:S01]  /*154a0*/  @P0 LDG.E R19, [R6.64] ;  /* 0x0000000806130981 */ /* 0x000562000c1e1900 */
[----:B---3--:R-:W-:-:S04]  /*154b0*/  ISETP.NE.AND P2, PT, R3, RZ, PT ;  /* 0x000000ff0300720c */ /* 0x008fc80003f45270 */
[----:B------:R-:W-:Y:S01]  /*154c0*/  SEL R18, R3, c[0x0][0x3d4], P2 ;  /* 0x0000f50003127a07 */ /* 0x000fe20001000000 */
[----:B------:R-:W-:Y:S05]  /*154d0*/  @P0 BRA `(.L_x_613) ;  /* 0x0000004000000947 */ /* 0x000fea0003800000 */
[----:B------:R-:W-:Y:S05]  /*154e0*/  @!P1 BRA `(.L_x_613) ;  /* 0x0000003000009947 */ /* 0x000fea0003800000 */
[----:B------:R3:W4:Y:S04]  /*154f0*/  LDG.E R3, [R4.64] ;  /* 0x0000000804037981 */ /* 0x000728000c1e1900 */
[----:B--23--:R-:W4:Y:S02]  /*15500*/  LDG.E R4, [R4.64+0x4] ;  /* 0x0000040804047981 */ /* 0x00cf24000c1e1900 */
[----:B----45:R-:W-:Y:S02]  /*15510*/  IADD3 R19, -R3, R4, RZ ;  /* 0x0000000403137210 */ /* 0x030fe40007ffe1ff */
.L_x_613:
[----:B--2---:R-:W2:Y:S01]  /*15520*/  S2R R5, SR_TID.X ;  /* 0x0000000000057919 */ /* 0x004ea20000002100 */
[----:B------:R-:W-:Y:S01]  /*15530*/  SHF.R.S32.HI R3, RZ, 0x1f, R8 ;  /* 0x0000001fff037819 */ /* 0x000fe20000011408 */
[----:B------:R-:W-:Y:S01]  /*15540*/  BSSY B0, `(.L_x_614) ;  /* 0x0000038000007945 */ /* 0x000fe20003800000 */
[----:B-----5:R-:W-:-:S02]  /*15550*/  SHF.R.S32.HI R15, RZ, 0x1f, R2 ;  /* 0x0000001fff0f7819 */ /* 0x020fc40000011402 */
[----:B------:R-:W-:Y:S02]  /*15560*/  SEL R8, R8, RZ, !P1 ;  /* 0x000000ff08087207 */ /* 0x000fe40004800000 */
[----:B------:R-:W-:Y:S02]  /*15570*/  SEL R21, R3, RZ, !P1 ;  /* 0x000000ff03157207 */ /* 0x000fe40004800000 */
[----:B--2---:R-:W-:-:S13]  /*15580*/  ISETP.GT.AND P0, PT, R5, 0x7f, PT ;  /* 0x0000007f0500780c */ /* 0x004fda0003f04270 */
[----:B------:R-:W-:Y:S05]  /*15590*/  @P0 BRA `(.L_x_615) ;  /* 0x0000032000000947 */ /* 0x000fea0003800000 */
[----:B------:R-:W2:Y:S01]  /*155a0*/  LDL R4, [R1+0x20] ;  /* 0x0000200001047983 */ /* 0x000ea20000100800 */
[----:B------:R-:W-:Y:S01]  /*155b0*/  IMAD R3, R19, c[0x0][0x4e8], RZ ;  /* 0x00013a0013037a24 */ /* 0x000fe200078e02ff */
[----:B--2---:R-:W-:-:S04]  /*155c0*/  IADD3 R14, R4, R5, RZ ;  /* 0x00000005040e7210 */ /* 0x004fc80007ffe0ff */
[----:B------:R-:W-:-:S13]  /*155d0*/  ISETP.GE.AND P0, PT, R14, R3, PT ;  /* 0x000000030e00720c */ /* 0x000fda0003f06270 */
[----:B------:R-:W-:Y:S05]  /*155e0*/  @P0 BRA `(.L_x_615) ;  /* 0x000002d000000947 */ /* 0x000fea0003800000 */
[----:B------:R-:W2:Y:S04]  /*155f0*/  LDL R4, [R1+0x28] ;  /* 0x0000280001047983 */ /* 0x000ea80000100800 */
[----:B------:R-:W3:Y:S01]  /*15600*/  LDL.LU R22, [R1+0x34] ;  /* 0x0000340001167983 */ /* 0x000ee20000300800 */
[----:B------:R-:W-:Y:S01]  /*15610*/  IMAD.MOV.U32 R3, RZ, RZ, 0x368 ;  /* 0x00000368ff037424 */ /* 0x000fe200078e00ff */
[----:B------:R-:W-:-:S04]  /*15620*/  ISETP.GT.AND P2, PT, R18, 0x1, PT ;  /* 0x000000011200780c */ /* 0x000fc80003f44270 */
[----:B------:R-:W-:-:S04]  /*15630*/  SEL R3, R3, 0x328, P2 ;  /* 0x0000032803037807 */ /* 0x000fc80001000000 */
[----:B------:R4:W5:Y:S08]  /*15640*/  LDC.64 R10, c[0x0][R3+0x170] ;  /* 0x00005c00030a7b82 */ /* 0x0009700000000a00 */
[----:B------:R4:W2:Y:S08]  /*15650*/  LDC.64 R6, c[0x0][R3+0x168] ;  /* 0x00005a0003067b82 */ /* 0x0008b00000000a00 */
[----:B------:R4:W1:Y:S08]  /*15660*/  LDC.64 R16, c[0x0][R3+0x178] ;  /* 0x00005e0003107b82 */ /* 0x0008700000000a00 */
[----:B------:R4:W1:Y:S02]  /*15670*/  LDC.64 R12, c[0x0][R3+0x160] ;  /* 0x00005800030c7b82 */ /* 0x0008640000000a00 */
[----:B----4-:R-:W-:-:S02]  /*15680*/  IMAD.MOV.U32 R3, RZ, RZ, c[0x0][0x4e8] ;  /* 0x00013a00ff037624 */ /* 0x010fc400078e00ff */
[----:B-----5:R-:W-:-:S03]  /*15690*/  IMAD R9, R11, R8, RZ ;  /* 0x000000080b097224 */ /* 0x020fc600078e02ff */
[----:B------:R-:W-:Y:S02]  /*156a0*/  ISETP.NE.AND P0, PT, R3, 0x1, PT ;  /* 0x000000010300780c */ /* 0x000fe40003f05270 */
[----:B------:R-:W-:-:S11]  /*156b0*/  MOV R3, R14 ;  /* 0x0000000e00037202 */ /* 0x000fd60000000f00 */
        /* <DEDUP_REMOVED lines=11> */
[-C--:B-1----:R-:W-:Y:S02]  /*15770*/  IMAD R10, R17, R9.reuse, RZ ;  /* 0x00000009110a7224 */ /* 0x082fe400078e02ff */
[----:B------:R-:W-:Y:S01]  /*15780*/  IMAD.WIDE.U32 R6, R16, R9, RZ ;  /* 0x0000000910067225 */ /* 0x000fe200078e00ff */
[----:B------:R-:W-:Y:S02]  /*15790*/  IADD3.X R11, R5, R11, R15, P1, P0 ;  /* 0x0000000b050b7210 */ /* 0x000fe40000fe040f */
[----:B------:R-:W-:Y:S01]  /*157a0*/  SHF.R.S32.HI R5, RZ, 0x1f, R3 ;  /* 0x0000001fff057819 */ /* 0x000fe20000011403 */
[----:B------:R-:W-:Y:S01]  /*157b0*/  IMAD R4, R4, c[0x0][0x4e8], R14 ;  /* 0x00013a0004047a24 */ /* 0x000fe200078e020e */
[----:B------:R-:W-:Y:S01]  /*157c0*/  IADD3 R7, R7, R10, RZ ;  /* 0x0000000a07077210 */ /* 0x000fe20007ffe0ff */
[----:B------:R-:W-:Y:S01]  /*157d0*/  IMAD.MOV.U32 R10, RZ, RZ, c[0x0][0x4a8] ;  /* 0x00012a00ff0a7624 */ /* 0x000fe200078e00ff */
[----:B------:R-:W-:Y:S01]  /*157e0*/  IADD3 R6, P1, P0, R3, R20, R6 ;  /* 0x0000001403067210 */ /* 0x000fe2000783e006 */
[----:B------:R-:W-:Y:S01]  /*157f0*/  IMAD R3, R13, R4, RZ ;  /* 0x000000040d037224 */ /* 0x000fe200078e02ff */
[----:B------:R-:W-:-:S02]  /*15800*/  SHF.R.S32.HI R9, RZ, 0x1f, R4 ;  /* 0x0000001fff097819 */ /* 0x000fc40000011404 */
        /* <DEDUP_REMOVED lines=11> */
.L_x_615:
[----:B------:R-:W-:Y:S05]  /*158c0*/  BSYNC B0 ;  /* 0x0000000000007941 */ /* 0x000fea0003800000 */
.L_x_614:
[----:B------:R-:W-:-:S13]  /*158d0*/  ISETP.GT.AND P0, PT, R18, 0x1, PT ;  /* 0x000000011200780c */ /* 0x000fda0003f04270 */
[----:B------:R-:W-:Y:S05]  /*158e0*/  @P0 BRA `(.L_x_607) ;  /* 0x000006c000000947 */ /* 0x000fea0003800000 */
[----:B------:R-:W2:Y:S04]  /*158f0*/  LDL.LU R4, [R1+0x28] ;  /* 0x0000280001047983 */ /* 0x000ea80000300800 */
[----:B-1----:R-:W3:Y:S04]  /*15900*/  LDL.LU R3, [R1+0x20] ;  /* 0x0000200001037983 */ /* 0x002ee80000300800 */
[----:B------:R-:W4:Y:S04]  /*15910*/  LDL R6, [R1+0x60] ;  /* 0x0000600001067983 */ /* 0x000f280000100800 */
[----:B------:R-:W1:Y:S02]  /*15920*/  S2R R10, SR_TID.X ;  /* 0x00000000000a7919 */ /* 0x000e640000002100 */
[----:B-1----:R-:W-:-:S04]  /*15930*/  SHF.R.S32.HI R11, RZ, 0x1f, R10 ;  /* 0x0000001fff0b7819 */ /* 0x002fc8000001140a */
[----:B------:R-:W-:-:S04]  /*15940*/  LEA.HI R11, R11, R10, RZ, 0x3 ;  /* 0x0000000a0b0b7211 */ /* 0x000fc800078f18ff */
[----:B------:R-:W-:Y:S02]  /*15950*/  SHF.R.S32.HI R11, RZ, 0x3, R11 ;  /* 0x00000003ff0b7819 */ /* 0x000fe4000001140b */
[----:B--2---:R-:W-:Y:S02]  /*15960*/  MOV R9, R4 ;  /* 0x0000000400097202 */ /* 0x004fe40000000f00 */
[----:B------:R-:W-:Y:S02]  /*15970*/  MOV R4, c[0x0][0x4e8] ;  /* 0x00013a0000047a02 */ /* 0x000fe40000000f00 */
[----:B---3--:R-:W-:Y:S01]  /*15980*/  MOV R12, R3 ;  /* 0x00000003000c7202 */ /* 0x008fe20000000f00 */
[----:B------:R-:W-:Y:S01]  /*15990*/  IMAD R3, R15, c[0x0][0x3a0], RZ ;  /* 0x0000e8000f037a24 */ /* 0x000fe200078e02ff */
[----:B------:R-:W-:Y:S01]  /*159a0*/  ISETP.NE.AND P0, PT, R4, 0x1, PT ;  /* 0x000000010400780c */ /* 0x000fe20003f05270 */
[----:B------:R-:W-:-:S04]  /*159b0*/  IMAD.WIDE.U32 R4, R2, c[0x0][0x3a0], RZ ;  /* 0x0000e80002047a25 */ /* 0x000fc800078e00ff */
[----:B------:R-:W-:Y:S01]  /*159c0*/  IMAD R2, R2, c[0x0][0x3a4], R3 ;  /* 0x0000e90002027a24 */ /* 0x000fe200078e0203 */
[----:B----4-:R-:W-:Y:S01]  /*159d0*/  IADD3 R3, R6, R12, RZ ;  /* 0x0000000c06037210 */ /* 0x010fe20007ffe0ff */
[----:B------:R-:W-:Y:S02]  /*159e0*/  IMAD R6, R21, c[0x0][0x3f0], RZ ;  /* 0x0000fc0015067a24 */ /* 0x000fe400078e02ff */
[----:B------:R-:W-:Y:S01]  /*159f0*/  IMAD.IADD R5, R5, 0x1, R2 ;  /* 0x0000000105057824 */ /* 0x000fe200078e0202 */
[----:B------:R-:W-:-:S03]  /*15a00*/  MOV R2, R3 ;  /* 0x0000000300027202 */ /* 0x000fc60000000f00 */
[----:B------:R-:W-:-:S04]  /*15a10*/  @P0 IMAD.HI.U32 R7, R3, c[0x0][0x4ec], RZ ;  /* 0x00013b0003070a27 */ /* 0x000fc800078e00ff */
[----:B------:R-:W-:Y:S01]  /*15a20*/  IMAD.WIDE.U32 R4, R9, c[0x0][0x3e8], R4 ;  /* 0x0000fa0009047a25 */ /* 0x000fe200078e0004 */
[----:B------:R-:W-:-:S03]  /*15a30*/  @P0 SHF.R.U32.HI R2, RZ, c[0x0][0x4f0], R7 ;  /* 0x00013c00ff020a19 */ /* 0x000fc60000011607 */
[----:B------:R-:W-:Y:S01]  /*15a40*/  IMAD R5, R9, c[0x0][0x3ec], R5 ;  /* 0x0000fb0009057a24 */ /* 0x000fe200078e0205 */
[----:B------:R-:W-:Y:S01]  /*15a50*/  SHF.R.S32.HI R7, RZ, 0x1f, R2 ;  /* 0x0000001fff077819 */ /* 0x000fe20000011402 */
[----:B------:R-:W-:Y:S01]  /*15a60*/  IMAD R9, R8, c[0x0][0x3f4], R6 ;  /* 0x0000fd0008097a24 */ /* 0x000fe200078e0206 */
[----:B------:R-:W-:Y:S01]  /*15a70*/  IADD3 R6, -R2, RZ, RZ ;  /* 0x000000ff02067210 */ /* 0x000fe20007ffe1ff */
[----:B------:R-:W-:Y:S01]  /*15a80*/  IMAD.WIDE.U32 R4, R8, c[0x0][0x3f0], R4 ;  /* 0x0000fc0008047a25 */ /* 0x000fe200078e0004 */
[----:B------:R-:W-:-:S03]  /*15a90*/  IADD3 R8, R11, R12, RZ ;  /* 0x0000000c0b087210 */ /* 0x000fc60007ffe0ff */
        /* <DEDUP_REMOVED lines=15> */
.L_x_665:
[----:B------:R-:W-:Y:S05]  /*15b90*/  BRA.DIV ~URZ, `(.L_x_617) ;  /* 0x00001fc27f007947 */ /* 0x000fea000b800000 */
[----:B------:R3:W4:Y:S02]  /*15ba0*/  SHFL.IDX PT, R2, R10, RZ, 0x181f ;  /* 0x00181fff0a027589 */ /* 0x00072400000e0000 */
.L_x_666:
[----:B------:R-:W-:Y:S01]  /*15bb0*/  IMAD R7, R19, c[0x0][0x4e8], RZ ;  /* 0x00013a0013077a24 */ /* 0x000fe200078e02ff */
[----:B------:R-:W-:Y:S04]  /*15bc0*/  BSSY B0, `(.L_x_618) ;  /* 0x000000c000007945 */ /* 0x000fe80003800000 */
[----:B------:R-:W-:-:S13]  /*15bd0*/  ISETP.GE.AND P0, PT, R8, R7, PT ;  /* 0x000000070800720c */ /* 0x000fda0003f06270 */
        /* <DEDUP_REMOVED lines=8> */
[----:B------:R2:W-:Y:S04]  /*15c60*/  @!P1 ST.E.128 [R4.64], RZ ;  /* 0x000000ff04009985 */ /* 0x0005e8000c101d08 */
[----:B------:R2:W-:Y:S02]  /*15c70*/  @!P0 ST.E.128 [R2.64], RZ ;  /* 0x000000ff02008985 */ /* 0x0005e4000c101d08 */
.L_x_619:
[----:B------:R-:W-:Y:S05]  /*15c80*/  BSYNC B0 ;  /* 0x0000000000007941 */ /* 0x000fea0003800000 */
.L_x_618:
[----:B------:R-:W-:Y:S05]  /*15c90*/  BRA.DIV ~URZ, `(.L_x_620) ;  /* 0x00001f327f007947 */ /* 0x000fea000b800000 */
[----:B--2---:R2:W1:Y:S04]  /*15ca0*/  SHFL.IDX PT, R11, R6, 0x1, 0x181f ;  /* 0x00381f00060b7f89 */ /* 0x00446800000e0000 */
[----:B----4-:R2:W4:Y:S02]  /*15cb0*/  SHFL.IDX PT, R2, R10, 0x1, 0x181f ;  /* 0x00381f000a027f89 */ /* 0x01052400000e0000 */
.L_x_667:
        /* <DEDUP_REMOVED lines=11> */
[----:B------:R1:W-:Y:S04]  /*15d70*/  @!P1 ST.E.128 [R4.64], RZ ;  /* 0x000000ff04009985 */ /* 0x0003e8000c101d08 */
[----:B------:R1:W-:Y:S02]  /*15d80*/  @!P0 ST.E.128 [R2.64], RZ ;  /* 0x000000ff02008985 */ /* 0x0003e4000c101d08 */
.L_x_622:
[----:B------:R-:W-:Y:S05]  /*15d90*/  BSYNC B0 ;  /* 0x0000000000007941 */ /* 0x000fea0003800000 */
.L_x_621:
[----:B------:R-:W-:Y:S05]  /*15da0*/  BRA.DIV ~URZ, `(.L_x_623) ;  /* 0x00001ef27f007947 */ /* 0x000fea000b800000 */
[----:B-1----:R1:W2:Y:S02]  /*15db0*/  SHFL.IDX PT, R11, R6, 0x2, 0x181f ;  /* 0x00581f00060b7f89 */ /* 0x0022a400000e0000 */
.L_x_668:
[----:B------:R-:W-:Y:S05]  /*15dc0*/  BRA.DIV ~URZ, `(.L_x_624) ;  /* 0x00001f427f007947 */ /* 0x000fea000b800000 */
[----:B----4-:R4:W1:Y:S02]  /*15dd0*/  SHFL.IDX PT, R2, R10, 0x2, 0x181f ;  /* 0x00581f000a027f89 */ /* 0x01086400000e0000 */
.L_x_669:
        /* <DEDUP_REMOVED lines=11> */
[----:B------:R1:W-:Y:S04]  /*15e90*/  @!P1 ST.E.128 [R4.64], RZ ;  /* 0x000000ff04009985 */ /* 0x0003e8000c101d08 */
[----:B------:R1:W-:Y:S02]  /*15ea0*/  @!P0 ST.E.128 [R2.64], RZ ;  /* 0x000000ff02008985 */ /* 0x0003e4000c101d08 */
.L_x_626:
[----:B------:R-:W-:Y:S05]  /*15eb0*/  BSYNC B0 ;  /* 0x0000000000007941 */ /* 0x000fea0003800000 */
.L_x_625:
[----:B------:R-:W-:Y:S05]  /*15ec0*/  BRA.DIV ~URZ, `(.L_x_627) ;  /* 0x00001eb27f007947 */ /* 0x000fea000b800000 */
[----:B-12---:R-:W1:Y:S04]  /*15ed0*/  SHFL.IDX PT, R6, R6, 0x3, 0x181f ;  /* 0x00781f0006067f89 */ /* 0x006e6800000e0000 */
[----:B------:R2:W3:Y:S02]  /*15ee0*/  SHFL.IDX PT, R2, R10, 0x3, 0x181f ;  /* 0x00781f000a027f89 */ /* 0x0004e400000e0000 */
.L_x_670:
[----:B------:R-:W-:-:S04]  /*15ef0*/  IADD3 R8, R8, 0x60, RZ ;  /* 0x0000006008087810 */ /* 0x000fc80007ffe0ff */
[----:B------:R-:W-:-:S13]  /*15f00*/  ISETP.GE.AND P0, PT, R8, R7, PT ;  /* 0x000000070800720c */ /* 0x000fda0003f06270 */
[----:B------:R-:W-:Y:S05]  /*15f10*/  @P0 BRA `(.L_x_607) ;  /* 0x0000009000000947 */ /* 0x000fea0003800000 */
[----:B--234-:R-:W2:Y:S01]  /*15f20*/  LDL.64 R10, [R1] ;  /* 0x00000000010a7983 */ /* 0x01cea20000100a00 */
[----:B------:R-:W-:Y:S02]  /*15f30*/  ISETP.GE.AND P0, PT, R0, c[0x0][0x3c8], PT ;  /* 0x0000f20000007a0c */ /* 0x000fe40003f06270 */
[----:B--2---:R-:W-:-:S13]  /*15f40*/  ISETP.GE.AND P1, PT, R10, c[0x0][0x3c8], PT ;  /* 0x0000f2000a007a0c */ /* 0x004fda0003f26270 */
[-C--:B------:R-:W-:Y:S02]  /*15f50*/  @!P1 LEA R4, P3, R10, R2.reuse, 0x1 ;  /* 0x000000020a049211 */ /* 0x080fe400078608ff */
[----:B------:R-:W-:Y:S02]  /*15f60*/  @!P0 LEA R2, P2, R0, R2, 0x1 ;  /* 0x0000000200028211 */ /* 0x000fe400078408ff */
[-C--:B-1----:R-:W-:Y:S02]  /*15f70*/  @!P1 LEA.HI.X R5, R10, R6.reuse, R28, 0x1, P3 ;  /* 0x000000060a059211 */ /* 0x082fe400018f0c1c */
[----:B------:R-:W-:-:S03]  /*15f80*/  @!P0 LEA.HI.X R3, R0, R6, R29, 0x1, P2 ;  /* 0x0000000600038211 */ /* 0x000fc600010f0c1d */
[----:B------:R1:W-:Y:S04]  /*15f90*/  @!P1 ST.E.128 [R4.64], RZ ;  /* 0x000000ff04009985 */ /* 0x0003e8000c101d08 */
[----:B------:R1:W-:Y:S02]  /*15fa0*/  @!P0 ST.E.128 [R2.64], RZ ;  /* 0x000000ff02008985 */ /* 0x0003e4000c101d08 */
.L_x_607:
[----:B------:R-:W-:Y:S05]  /*15fb0*/  BSYNC B1 ;  /* 0x0000000000017941 */ /* 0x000fea0003800000 */
.L_x_591:
[----:B--2---:R-:W2:Y:S02]  /*15fc0*/  LDL R0, [R1+0x64] ;  /* 0x0000640001007983 */ /* 0x004ea40000100800 */
[----:B--2---:R-:W-:-:S13]  /*15fd0*/  ISETP.NE.AND P0, PT, R0, RZ, PT ;  /* 0x000000ff0000720c */ /* 0x004fda0003f05270 */
[----:B------:R-:W-:Y:S01]  /*15fe0*/  @P0 WARPSYNC 0xffffffff ;  /* 0xffffffff00000948 */ /* 0x000fe20003800000 */
[----:B------:R-:W-:Y:S06]  /*15ff0*/  @P0 BAR.SYNC.DEFER_BLOCKING 0x5, 0x100 ;  /* 0x0144000000000b1d */ /* 0x000fec0000010000 */
[----:B-1-3--:R-:W1:Y:S04]  /*16000*/  @P0 LDS.128 R4, [0xe100] ;  /* 0x00e10000ff040984 */ /* 0x00ae680000000c00 */
[----:B-1----:R1:W-:Y:S04]  /*16010*/  @P0 STL.64 [R1+0x30], R4 ;  /* 0x0000300401000387 */ /* 0x0023e80000100a00 */
[----:B------:R1:W-:Y:S04]  /*16020*/  @P0 STL.64 [R1+0x38], R6 ;  /* 0x0000380601000387 */ /* 0x0003e80000100a00 */
[----:B------:R-:W-:Y:S06]  /*16030*/  @P0 BAR.ARV 0x4, 0x100 ;  /* 0x0104000000000b1d */ /* 0x000fec0000002000 */
[----:B------:R-:W-:Y:S05]  /*16040*/  @P0 BRA `(.L_x_628) ;  /* 0x0000104000000947 */ /* 0x000fea0003800000 */
[----:B------:R-:W2:Y:S01]  /*16050*/  S2R R0, SR_TID.X ;  /* 0x0000000000007919 */ /* 0x000ea20000002100 */
[----:B-1----:R-:W-:Y:S01]  /*16060*/  IMAD.MOV.U32 R7, RZ, RZ, RZ ;  /* 0x000000ffff077224 */ /* 0x002fe200078e00ff */
[----:B--2---:R-:W-:-:S04]  /*16070*/  LOP3.LUT R14, R0, 0x1f, RZ, 0xc0, !PT ;  /* 0x0000001f000e7812 */ /* 0x004fc800078ec0ff */
[----:B------:R-:W-:Y:S01]  /*16080*/  ISETP.NE.AND P5, PT, R14, 0x1f, PT ;  /* 0x0000001f0e00780c */ /* 0x000fe20003fa5270 */
[----:B------:R-:W-:Y:S10]  /*16090*/  BRA.DIV ~URZ, `(.L_x_629) ;  /* 0x00001db27f007947 */ /* 0x000ff4000b800000 */
[----:B----4-:R1:W2:Y:S02]  /*160a0*/  SHFL.IDX PT, R10, R62, RZ, 0x1f ;  /* 0x00001fff3e0a7589 */ /* 0x0102a400000e0000 */
.L_x_671:
[----:B------:R-:W-:Y:S05]  /*160b0*/  BRA.DIV ~URZ, `(.L_x_630) ;  /* 0x00001e027f007947 */ /* 0x000fea000b800000 */
[----:B------:R3:W4:Y:S02]  /*160c0*/  SHFL.IDX PT, R8, R62, 0x1, 0x1f ;  /* 0x00201f003e087f89 */ /* 0x00072400000e0000 */
.L_x_672:
        /* <DEDUP_REMOVED lines=19> */
.L_x_673:
        /* <DEDUP_REMOVED lines=16> */
.L_x_674:
[----:B---3--:R-:W-:Y:S01]  /*16300*/  IMAD R0, R0, c[0x0][0x538], RZ ;  /* 0x00014e0000007a24 */ /* 0x008fe200078e02ff */
[----:B------:R-:W-:Y:S04]  /*16310*/  BSSY B1, `(.L_x_633) ;  /* 0x00000ce000017945 */ /* 0x000fe80003800000 */
[----:B----4-:R-:W-:-:S04]  /*16320*/  IADD3 R8, R0, R8, RZ ;  /* 0x0000000800087210 */ /* 0x010fc80007ffe0ff */
[----:B--2---:R-:W-:-:S13]  /*16330*/  ISETP.GT.AND P6, PT, R8, R10, PT ;  /* 0x0000000a0800720c */ /* 0x004fda0003fc4270 */
[----:B------:R-:W-:Y:S05]  /*16340*/  @P6 BRA `(.L_x_634) ;  /* 0x0000025000006947 */ /* 0x000fea0003800000 */
.L_x_638:
        /* <DEDUP_REMOVED lines=17> */
.L_x_675:
        /* <DEDUP_REMOVED lines=16> */
.L_x_676:
[----:B--2---:R-:W-:-:S05]  /*16560*/  IMAD R0, R0, c[0x0][0x538], RZ ;  /* 0x00014e0000007a24 */ /* 0x004fca00078e02ff */
[----:B------:R-:W-:-:S04]  /*16570*/  IADD3 R8, R0, R8, RZ ;  /* 0x0000000800087210 */ /* 0x000fc80007ffe0ff */
[----:B------:R-:W-:-:S13]  /*16580*/  ISETP.GT.AND P6, PT, R8, R10, PT ;  /* 0x0000000a0800720c */ /* 0x000fda0003fc4270 */
[----:B-1----:R-:W-:Y:S05]  /*16590*/  @!P6 BRA `(.L_x_638) ;  /* 0xfffffdb00000e947 */ /* 0x002fea000383ffff */
.L_x_634:
[----:B------:R-:W-:-:S05]  /*165a0*/  IADD3 R8, -R0, R8, RZ ;  /* 0x0000000800087210 */ /* 0x000fca0007ffe1ff */
[----:B------:R-:W-:-:S05]  /*165b0*/  IMAD R0, R4, c[0x0][0x538], R8 ;  /* 0x00014e0004007a24 */ /* 0x000fca00078e0208 */
[----:B------:R-:W-:Y:S01]  /*165c0*/  ISETP.GT.AND P0, PT, R0, R10, PT ;  /* 0x0000000a0000720c */ /* 0x000fe20003f04270 */
[----:B------:R-:W-:-:S12]  /*165d0*/  BRA.DIV ~URZ, `(.L_x_639) ;  /* 0x00001d427f007947 */ /* 0x000fd8000b800000 */
[----:B------:R-:W-:-:S03]  /*165e0*/  VOTE.ANY R12, PT, !P0 ;  /* 0x00000000000c7806 */ /* 0x000fc600040e0100 */
.L_x_677:
[----:B------:R-:W2:Y:S01]  /*165f0*/  LDL.LU R2, [R1+0x3c] ;  /* 0x00003c0001027983 */ /* 0x000ea20000300800 */
[----:B------:R-:W2:Y:S02]  /*16600*/  POPC R0, R12 ;  /* 0x0000000c00007309 */ /* 0x000ea40000000000 */
[----:B--2---:R-:W-:-:S05]  /*16610*/  IADD3 R2, R0, R2, RZ ;  /* 0x0000000200027210 */ /* 0x004fca0007ffe0ff */
[----:B------:R2:W-:Y:S01]  /*16620*/  STL [R1+0x3c], R2 ;  /* 0x00003c0201007387 */ /* 0x0005e20000100800 */
[----:B------:R-:W-:Y:S05]  /*16630*/  BRA.DIV ~URZ, `(.L_x_640) ;  /* 0x00001d327f007947 */ /* 0x000fea000b800000 */
[----:B------:R3:W4:Y:S04]  /*16640*/  SHFL.IDX PT, R11, R6, R0, 0x1f ;  /* 0x00001f00060b7589 */ /* 0x00072800000e0000 */
[----:B------:R3:W1:Y:S02]  /*16650*/  SHFL.IDX PT, R7, R7, R0, 0x1f ;  /* 0x00001f0007077589 */ /* 0x00066400000e0000 */
.L_x_678:
[----:B------:R-:W-:Y:S01]  /*16660*/  ISETP.NE.AND P0, PT, R12, RZ, PT ;  /* 0x000000ff0c00720c */ /* 0x000fe20003f05270 */
[----:B------:R-:W-:-:S12]  /*16670*/  BSSY B0, `(.L_x_641) ;  /* 0x0000005000007945 */ /* 0x000fd80003800000 */
[----:B------:R-:W-:Y:S05]  /*16680*/  @!P0 BRA `(.L_x_642) ;  /* 0x0000003000008947 */ /* 0x000fea0003800000 */
[----:B---3--:R-:W-:Y:S01]  /*16690*/  IADD3 R0, R0, -0x1, RZ ;  /* 0xffffffff00007810 */ /* 0x008fe20007ffe0ff */
[----:B------:R-:W-:Y:S05]  /*166a0*/  BRA.DIV ~URZ, `(.L_x_643) ;  /* 0x00001d927f007947 */ /* 0x000fea000b800000 */
[----:B------:R3:W2:Y:S02]  /*166b0*/  SHFL.IDX PT, R13, R4, R0, 0x1f ;  /* 0x00001f00040d7589 */ /* 0x0006a400000e0000 */
.L_x_642:
[----:B------:R-:W-:Y:S05]  /*166c0*/  BSYNC B0 ;  /* 0x0000000000007941 */ /* 0x000fea0003800000 */
.L_x_641:
[----:B--23--:R-:W-:Y:S01]  /*166d0*/  IMAD R0, R13, c[0x0][0x538], R8 ;  /* 0x00014e000d007a24 */ /* 0x00cfe200078e0208 */
[----:B-1----:R-:W-:Y:S01]  /*166e0*/  ISETP.NE.AND P0, PT, R7, 0x1, PT ;  /* 0x000000010700780c */ /* 0x002fe20003f05270 */
[----:B------:R-:W-:Y:S03]  /*166f0*/  BSSY B0, `(.L_x_644) ;  /* 0x0000086000007945 */ /* 0x000fe60003800000 */
[----:B------:R1:W-:Y:S01]  /*16700*/  STL [R1+0x30], R0 ;  /* 0x0000300001007387 */ /* 0x0003e20000100800 */
[----:B------:R-:W-:-:S08]  /*16710*/  IADD3 R8, -R0, R10, RZ ;  /* 0x0000000a00087210 */ /* 0x000fd00007ffe1ff */
[----:B------:R-:W-:Y:S05]  /*16720*/  @!P0 BRA `(.L_x_645) ;  /* 0x000003e000008947 */ /* 0x000fea0003800000 */
[-C--:B----4-:R-:W-:Y:S02]  /*16730*/  IABS R2, R11.reuse ;  /* 0x0000000b00027213 */ /* 0x090fe40000000000 */
[----:B------:R-:W-:Y:S02]  /*16740*/  IABS R9, R11 ;  /* 0x0000000b00097213 */ /* 0x000fe40000000000 */
[----:B-1----:R-:W1:Y:S08]  /*16750*/  I2F.RP R0, R2 ;  /* 0x0000000200007306 */ /* 0x002e700000209400 */
[----:B-1----:R-:W1:Y:S02]  /*16760*/  MUFU.RCP R0, R0 ;  /* 0x0000000000007308 */ /* 0x002e640000001000 */
[----:B-1----:R-:W-:-:S06]  /*16770*/  IADD3 R0, R0, 0xffffffe, RZ ;  /* 0x0ffffffe00007810 */ /* 0x002fcc0007ffe0ff */
[----:B------:R-:W1:Y:S02]  /*16780*/  F2I.FTZ.U32.TRUNC.NTZ R5, R0 ;  /* 0x0000000000057305 */ /* 0x000e64000021f000 */
[----:B-1----:R-:W-:Y:S01]  /*16790*/  IMAD.MOV R3, RZ, RZ, -R5 ;  /* 0x000000ffff037224 */ /* 0x002fe200078e0a05 */
[----:B------:R-:W-:-:S03]  /*167a0*/  IABS R0, R7 ;  /* 0x0000000700007213 */ /* 0x000fc60000000000 */
[----:B------:R-:W-:Y:S01]  /*167b0*/  IMAD.MOV.U32 R4, RZ, RZ, R3 ;  /* 0x000000ffff047224 */ /* 0x000fe200078e0003 */
[----:B------:R-:W-:Y:S01]  /*167c0*/  IABS R3, R8 ;  /* 0x0000000800037213 */ /* 0x000fe20000000000 */
[----:B------:R-:W-:Y:S02]  /*167d0*/  IMAD.MOV.U32 R6, RZ, RZ, R0 ;  /* 0x000000ffff067224 */ /* 0x000fe400078e0000 */
[----:B------:R-:W-:Y:S02]  /*167e0*/  IMAD R0, R4, R2, RZ ;  /* 0x0000000204007224 */ /* 0x000fe400078e02ff */
[----:B------:R-:W-:Y:S01]  /*167f0*/  IMAD.MOV.U32 R4, RZ, RZ, RZ ;  /* 0x000000ffff047224 */ /* 0x000fe200078e00ff */
[----:B------:R-:W1:Y:S03]  /*16800*/  I2F.RP R10, R6 ;  /* 0x00000006000a7306 */ /* 0x000e660000209400 */
[----:B------:R-:W-:-:S04]  /*16810*/  IMAD.HI.U32 R5, R5, R0, R4 ;  /* 0x0000000005057227 */ /* 0x000fc800078e0004 */
[----:B------:R-:W-:-:S05]  /*16820*/  IMAD.MOV R0, RZ, RZ, -R9 ;  /* 0x000000ffff007224 */ /* 0x000fca00078e0a09 */
[----:B------:R-:W-:Y:S01]  /*16830*/  MOV R4, R0 ;  /* 0x0000000000047202 */ /* 0x000fe20000000f00 */
[----:B------:R-:W-:-:S04]  /*16840*/  IMAD.HI.U32 R0, R5, R3, RZ ;  /* 0x0000000305007227 */ /* 0x000fc800078e00ff */
[----:B------:R-:W-:Y:S02]  /*16850*/  IMAD R3, R0, R4, R3 ;  /* 0x0000000400037224 */ /* 0x000fe400078e0203 */
[----:B-1----:R-:W1:Y:S03]  /*16860*/  MUFU.RCP R4, R10 ;  /* 0x0000000a00047308 */ /* 0x002e660000001000 */
[----:B------:R-:W-:-:S13]  /*16870*/  ISETP.GT.U32.AND P1, PT, R2, R3, PT ;  /* 0x000000030200720c */ /* 0x000fda0003f24070 */
[----:B------:R-:W-:Y:S01]  /*16880*/  @!P1 IMAD.IADD R3, R3, 0x1, -R2 ;  /* 0x0000000103039824 */ /* 0x000fe200078e0a02 */
[----:B-1----:R-:W-:Y:S02]  /*16890*/  IADD3 R4, R4, 0xffffffe, RZ ;  /* 0x0ffffffe04047810 */ /* 0x002fe40007ffe0ff */
[----:B------:R-:W-:Y:S02]  /*168a0*/  @!P1 IADD3 R0, R0, 0x1, RZ ;  /* 0x0000000100009810 */ /* 0x000fe40007ffe0ff */
[----:B------:R-:W-:Y:S02]  /*168b0*/  ISETP.GE.U32.AND P2, PT, R3, R2, PT ;  /* 0x000000020300720c */ /* 0x000fe40003f46070 */
[----:B------:R-:W1:Y:S01]  /*168c0*/  F2I.FTZ.U32.TRUNC.NTZ R3, R4 ;  /* 0x0000000400037305 */ /* 0x000e62000021f000 */
[----:B------:R-:W-:Y:S02]  /*168d0*/  LOP3.LUT R2, R8, R11, RZ, 0x3c, !PT ;  /* 0x0000000b08027212 */ /* 0x000fe400078e3cff */
[----:B------:R-:W-:-:S02]  /*168e0*/  ISETP.NE.AND P1, PT, R11, RZ, PT ;  /* 0x000000ff0b00720c */ /* 0x000fc40003f25270 */
[----:B------:R-:W-:-:S06]  /*168f0*/  ISETP.GE.AND P0, PT, R2, RZ, PT ;  /* 0x000000ff0200720c */ /* 0x000fcc0003f06270 */
[----:B------:R-:W-:Y:S01]  /*16900*/  @P2 IADD3 R0, R0, 0x1, RZ ;  /* 0x0000000100002810 */ /* 0x000fe20007ffe0ff */
[----:B-1----:R-:W-:-:S06]  /*16910*/  IMAD.MOV R2, RZ, RZ, -R3 ;  /* 0x000000ffff027224 */ /* 0x002fcc00078e0a03 */
[----:B------:R-:W-:Y:S01]  /*16920*/  @!P0 IMAD.MOV R0, RZ, RZ, -R0 ;  /* 0x000000ffff008224 */ /* 0x000fe200078e0a00 */
[----:B------:R-:W-:Y:S02]  /*16930*/  @!P1 LOP3.LUT R0, RZ, R11, RZ, 0x33, !PT ;  /* 0x0000000bff009212 */ /* 0x000fe400078e33ff */
[----:B------:R-:W-:Y:S02]  /*16940*/  MOV R4, R2 ;  /* 0x0000000200047202 */ /* 0x000fe40000000f00 */
[----:B------:R-:W-:Y:S02]  /*16950*/  IABS R2, R7 ;  /* 0x0000000700027213 */ /* 0x000fe40000000000 */
[----:B------:R-:W-:Y:S01]  /*16960*/  IABS R9, R0 ;  /* 0x0000000000097213 */ /* 0x000fe20000000000 */
[----:B------:R-:W-:Y:S02]  /*16970*/  IMAD R4, R4, R6, RZ ;  /* 0x0000000604047224 */ /* 0x000fe400078e02ff */
[----:B------:R-:W-:-:S02]  /*16980*/  IMAD.MOV R5, RZ, RZ, -R2 ;  /* 0x000000ffff057224 */ /* 0x000fc400078e0a02 */
[----:B------:R-:W-:-:S04]  /*16990*/  IMAD.MOV.U32 R2, RZ, RZ, RZ ;  /* 0x000000ffff027224 */ /* 0x000fc800078e00ff */
[----:B------:R-:W-:Y:S01]  /*169a0*/  IMAD.HI.U32 R2, R3, R4, R2 ;  /* 0x0000000403027227 */ /* 0x000fe200078e0002 */
[----:B------:R-:W-:-:S03]  /*169b0*/  MOV R4, R5 ;  /* 0x0000000500047202 */ /* 0x000fc60000000f00 */
[----:B------:R-:W-:-:S04]  /*169c0*/  IMAD.MOV.U32 R3, RZ, RZ, R9 ;  /* 0x000000ffff037224 */ /* 0x000fc800078e0009 */
[----:B------:R-:W-:-:S04]  /*169d0*/  IMAD.HI.U32 R2, R2, R3, RZ ;  /* 0x0000000302027227 */ /* 0x000fc800078e00ff */
[----:B------:R-:W-:Y:S01]  /*169e0*/  IMAD R3, R2, R4, R3 ;  /* 0x0000000402037224 */ /* 0x000fe200078e0203 */
[----:B------:R-:W-:-:S04]  /*169f0*/  IADD3 R4, -R0, RZ, RZ ;  /* 0x000000ff00047210 */ /* 0x000fc80007ffe1ff */
        /* <DEDUP_REMOVED lines=9> */
[----:B------:R-:W-:-:S05]  /*16a90*/  @!P1 LOP3.LUT R2, RZ, R7, RZ, 0x33, !PT ;  /* 0x00000007ff029212 */ /* 0x000fca00078e33ff */
[----:B------:R-:W-:-:S04]  /*16aa0*/  IMAD.MOV R3, RZ, RZ, -R2 ;  /* 0x000000ffff037224 */ /* 0x000fc800078e0a02 */
[C---:B------:R-:W-:Y:S02]  /*16ab0*/  IMAD R3, R7.reuse, R3, R0 ;  /* 0x0000000307037224 */ /* 0x040fe400078e0200 */
[----:B------:R-:W-:Y:S02]  /*16ac0*/  IMAD R0, R7, 0x1000000, R2 ;  /* 0x0100000007007824 */ /* 0x000fe400078e0202 */
[----:B------:R-:W-:Y:S02]  /*16ad0*/  IMAD R2, R11, R4, R8 ;  /* 0x000000040b027224 */ /* 0x000fe400078e0208 */
[----:B------:R-:W-:-:S05]  /*16ae0*/  IMAD R0, R3, 0x10000, R0 ;  /* 0x0001000003007824 */ /* 0x000fca00078e0200 */
[----:B------:R1:W-:Y:S01]  /*16af0*/  STL [R1+0x38], R0 ;  /* 0x0000380001007387 */ /* 0x0003e20000100800 */
[----:B------:R-:W-:Y:S05]  /*16b00*/  BRA `(.L_x_646) ;  /* 0x0000044000007947 */ /* 0x000fea0003800000 */
.L_x_645:
[----:B-1----:R-:W2:Y:S01]  /*16b10*/  LDL R0, [R1+0x3c] ;  /* 0x00003c0001007983 */ /* 0x002ea20000100800 */
[----:B------:R-:W-:-:S04]  /*16b20*/  IMAD.MOV.U32 R2, RZ, RZ, 0x4 ;  /* 0x00000004ff027424 */ /* 0x000fc800078e00ff */
[----:B--2---:R-:W-:-:S05]  /*16b30*/  IMAD.WIDE R2, R0, R2, c[0x0][0x590] ;  /* 0x0001640000027625 */ /* 0x004fca00078e0202 */
[----:B------:R-:W2:Y:S02]  /*16b40*/  LDG.E R4, [R2.64] ;  /* 0x0000000802047981 */ /* 0x000ea4000c1e1900 */
[----:B--2-4-:R-:W-:-:S05]  /*16b50*/  IMAD R7, R4, R11, RZ ;  /* 0x0000000b04077224 */ /* 0x014fca00078e02ff */
[-C--:B------:R-:W-:Y:S02]  /*16b60*/  IABS R0, R7.reuse ;  /* 0x0000000700007213 */ /* 0x080fe40000000000 */
        /* <DEDUP_REMOVED lines=27> */
[----:B------:R-:W-:Y:S02]  /*16d20*/  IMAD R9, R4, R2, RZ ;  /* 0x0000000204097224 */ /* 0x000fe400078e02ff */
[----:B------:R-:W-:-:S03]  /*16d30*/  IMAD.MOV R2, RZ, RZ, -R2 ;  /* 0x000000ffff027224 */ /* 0x000fc600078e0a02 */
[----:B------:R-:W-:Y:S01]  /*16d40*/  IADD3 R0, -R9, c[0x0][0x538], RZ ;  /* 0x00014e0009007a10 */ /* 0x000fe20007ffe1ff */
[----:B------:R-:W-:-:S03]  /*16d50*/  IMAD R6, R7, R2, R8 ;  /* 0x0000000207067224 */ /* 0x000fc600078e0208 */
[----:B------:R-:W-:Y:S02]  /*16d60*/  IMNMX R0, R4, R0, PT ;  /* 0x0000000004007217 */ /* 0x000fe40003800200 */
[----:B------:R-:W-:Y:S02]  /*16d70*/  IABS R2, R6 ;  /* 0x0000000600027213 */ /* 0x000fe40000000000 */
[-C--:B------:R-:W-:Y:S02]  /*16d80*/  IABS R3, R0.reuse ;  /* 0x0000000000037213 */ /* 0x080fe40000000000 */
[----:B------:R-:W-:Y:S02]  /*16d90*/  IABS R10, R0 ;  /* 0x00000000000a7213 */ /* 0x000fe40000000000 */
[----:B------:R-:W1:Y:S01]  /*16da0*/  I2F.RP R4, R3 ;  /* 0x0000000300047306 */ /* 0x000e620000209400 */
[----:B------:R-:W-:Y:S02]  /*16db0*/  MOV R7, R2 ;  /* 0x0000000200077202 */ /* 0x000fe40000000f00 */
[----:B------:R-:W-:-:S05]  /*16dc0*/  IMAD.MOV R2, RZ, RZ, -R10 ;  /* 0x000000ffff027224 */ /* 0x000fca00078e0a0a */
[----:B-1----:R-:W1:Y:S02]  /*16dd0*/  MUFU.RCP R4, R4 ;  /* 0x0000000400047308 */ /* 0x002e640000001000 */
[----:B-1----:R-:W-:-:S06]  /*16de0*/  IADD3 R4, R4, 0xffffffe, RZ ;  /* 0x0ffffffe04047810 */ /* 0x002fcc0007ffe0ff */
[----:B------:R-:W1:Y:S02]  /*16df0*/  F2I.FTZ.U32.TRUNC.NTZ R5, R4 ;  /* 0x0000000400057305 */ /* 0x000e64000021f000 */
[----:B-1----:R-:W-:-:S04]  /*16e00*/  IMAD.MOV R4, RZ, RZ, -R5 ;  /* 0x000000ffff047224 */ /* 0x002fc800078e0a05 */
[----:B------:R-:W-:Y:S02]  /*16e10*/  IMAD R8, R4, R3, RZ ;  /* 0x0000000304087224 */ /* 0x000fe400078e02ff */
[----:B------:R-:W-:-:S04]  /*16e20*/  IMAD.MOV.U32 R4, RZ, RZ, RZ ;  /* 0x000000ffff047224 */ /* 0x000fc800078e00ff */
[----:B------:R-:W-:-:S04]  /*16e30*/  IMAD.HI.U32 R5, R5, R8, R4 ;  /* 0x0000000805057227 */ /* 0x000fc800078e0004 */
[----:B------:R-:W-:Y:S02]  /*16e40*/  IMAD.MOV.U32 R4, RZ, RZ, R2 ;  /* 0x000000ffff047224 */ /* 0x000fe400078e0002 */
[----:B------:R-:W-:-:S04]  /*16e50*/  IMAD.HI.U32 R2, R5, R7, RZ ;  /* 0x0000000705027227 */ /* 0x000fc800078e00ff */
[----:B------:R-:W-:-:S05]  /*16e60*/  IMAD R4, R2, R4, R7 ;  /* 0x0000000402047224 */ /* 0x000fca00078e0207 */
[----:B------:R-:W-:-:S13]  /*16e70*/  ISETP.GT.U32.AND P1, PT, R3, R4, PT ;  /* 0x000000040300720c */ /* 0x000fda0003f24070 */
[-C--:B------:R-:W-:Y:S02]  /*16e80*/  @!P1 IADD3 R4, R4, -R3.reuse, RZ ;  /* 0x8000000304049210 */ /* 0x080fe40007ffe0ff */
[----:B------:R-:W-:Y:S02]  /*16e90*/  @!P1 IADD3 R2, R2, 0x1, RZ ;  /* 0x0000000102029810 */ /* 0x000fe40007ffe0ff */
[----:B------:R-:W-:Y:S02]  /*16ea0*/  ISETP.GE.U32.AND P2, PT, R4, R3, PT ;  /* 0x000000030400720c */ /* 0x000fe40003f46070 */
[----:B------:R-:W-:Y:S02]  /*16eb0*/  LOP3.LUT R3, R6, R0, RZ, 0x3c, !PT ;  /* 0x0000000006037212 */ /* 0x000fe400078e3cff */
[----:B------:R-:W-:Y:S02]  /*16ec0*/  ISETP.NE.AND P1, PT, R0, RZ, PT ;  /* 0x000000ff0000720c */ /* 0x000fe40003f25270 */
[----:B------:R-:W-:Y:S01]  /*16ed0*/  ISETP.GE.AND P0, PT, R3, RZ, PT ;  /* 0x000000ff0300720c */ /* 0x000fe20003f06270 */
[----:B------:R-:W-:Y:S01]  /*16ee0*/  IMAD.MOV R3, RZ, RZ, -R0 ;  /* 0x000000ffff037224 */ /* 0x000fe200078e0a00 */
[----:B------:R-:W-:-:S05]  /*16ef0*/  IADD3 R6, R9, 0x1000000, R6 ;  /* 0x0100000009067810 */ /* 0x000fca0007ffe006 */
[----:B------:R-:W-:-:S06]  /*16f00*/  @P2 IADD3 R2, R2, 0x1, RZ ;  /* 0x0000000102022810 */ /* 0x000fcc0007ffe0ff */
[----:B------:R-:W-:Y:S01]  /*16f10*/  @!P0 IMAD.MOV R2, RZ, RZ, -R2 ;  /* 0x000000ffff028224 */ /* 0x000fe200078e0a02 */
[----:B------:R-:W-:-:S05]  /*16f20*/  @!P1 LOP3.LUT R2, RZ, R0, RZ, 0x33, !PT ;  /* 0x00000000ff029212 */ /* 0x000fca00078e33ff */
[----:B------:R-:W-:-:S05]  /*16f30*/  IMAD R0, R2, R3, R6 ;  /* 0x0000000302007224 */ /* 0x000fca00078e0206 */
[----:B------:R1:W-:Y:S02]  /*16f40*/  STL [R1+0x38], R0 ;  /* 0x0000380001007387 */ /* 0x0003e40000100800 */
.L_x_646:
[----:B------:R-:W-:Y:S05]  /*16f50*/  BSYNC B0 ;  /* 0x0000000000007941 */ /* 0x000fea0003800000 */
.L_x_644:
[----:B------:R-:W-:-:S04]  /*16f60*/  LOP3.LUT R2, RZ, R2, RZ, 0x33, !PT ;  /* 0x00000002ff027212 */ /* 0x000fc800078e33ff */
[----:B-1----:R-:W-:-:S05]  /*16f70*/  IADD3 R0, R2, R11, RZ ;  /* 0x0000000b02007210 */ /* 0x002fca0007ffe0ff */
[----:B------:R1:W-:Y:S01]  /*16f80*/  STL [R1+0x34], R0 ;  /* 0x0000340001007387 */ /* 0x0003e20000100800 */
[----:B------:R-:W-:Y:S05]  /*16f90*/  BRA `(.L_x_647) ;  /* 0x0000005000007947 */ /* 0x000fea0003800000 */
.L_x_635:
[----:B------:R-:W-:Y:S01]  /*16fa0*/  MOV R0, c[0x0][0x53c] ;  /* 0x00014f0000007a02 */ /* 0x000fe20000000f00 */
[----:B------:R2:W-:Y:S04]  /*16fb0*/  STL [R1+0x30], R10 ;  /* 0x0000300a01007387 */ /* 0x0005e80000100800 */
[----:B------:R2:W-:Y:S04]  /*16fc0*/  STL [R1+0x34], RZ ;  /* 0x000034ff01007387 */ /* 0x0005e80000100800 */
[----:B------:R2:W-:Y:S04]  /*16fd0*/  STL [R1+0x38], RZ ;  /* 0x000038ff01007387 */ /* 0x0005e80000100800 */
[----:B------:R2:W-:Y:S02]  /*16fe0*/  STL [R1+0x3c], R0 ;  /* 0x00003c0001007387 */ /* 0x0005e40000100800 */
.L_x_647:
[----:B------:R-:W-:Y:S05]  /*16ff0*/  BSYNC B1 ;  /* 0x0000000000017941 */ /* 0x000fea0003800000 */
.L_x_633:
        /* <DEDUP_REMOVED lines=9> */
.L_x_628:
[----:B--2---:R-:W2:Y:S02]  /*17090*/  LDL R0, [R1+0x3c] ;  /* 0x00003c0001007983 */ /* 0x004ea40000100800 */
[----:B--2---:R-:W-:-:S13]  /*170a0*/  ISETP.GE.AND P0, PT, R0, c[0x0][0x53c], PT ;  /* 0x00014f0000007a0c */ /* 0x004fda0003f06270 */
[----:B-1--4-:R-:W-:Y:S01]  /*170b0*/  @P0 CALL.REL.NOINC `(.L_x_648) ;  /* 0x0000001000000944 */ /* 0x012fe20003c00000 */
[----:B------:R-:W-:Y:S05]  /*170c0*/  BRA `(.L_x_649) ;  /* 0xfffea8e000007947 */ /* 0x000fea000383ffff */
.L_x_648:
[----:B------:R-:W-:Y:S05]  /*170d0*/  EXIT ;  /* 0x000000000000794d */ /* 0x000fea0003800000 */
.L_x_521:
[----:B------:R-:W-:Y:S01]  /*170e0*/  IMAD.MOV.U32 R0, RZ, RZ, R5 ;  /* 0x000000ffff007224 */ /* 0x000fe200078e0005 */
[----:B------:R-:W-:Y:S02]  /*170f0*/  MOV R2, 0x1 ;  /* 0x0000000100027802 */ /* 0x000fe40000000f00 */
[----:B------:R-:W-:Y:S02]  /*17100*/  MOV R3, 0x17120 ;  /* 0x0001712000037802 */ /* 0x000fe40000000f00 */
[----:B------:R-:W-:Y:S05]  /*17110*/  CALL.REL.NOINC `($__internal_12_$__cuda_sm70_shflsync_up_p) ;  /* 0x0000143000007944 */ /* 0x000fea0003c00000 */
[----:B------:R-:W-:Y:S01]  /*17120*/  MOV R0, R4 ;  /* 0x0000000400007202 */ /* 0x000fe20000000f00 */
[----:B------:R-:W-:Y:S05]  /*17130*/  BRA `(.L_x_650) ;  /* 0xfffe934000007947 */ /* 0x000fea000383ffff */
.L_x_522:
[----:B------:R-:W-:Y:S01]  /*17140*/  IMAD.MOV.U32 R0, RZ, RZ, R5 ;  /* 0x000000ffff007224 */ /* 0x000fe200078e0005 */
[----:B------:R-:W-:Y:S02]  /*17150*/  MOV R2, 0x2 ;  /* 0x0000000200027802 */ /* 0x000fe40000000f00 */
[----:B------:R-:W-:Y:S02]  /*17160*/  MOV R3, 0x17180 ;  /* 0x0001718000037802 */ /* 0x000fe40000000f00 */
[----:B------:R-:W-:Y:S05]  /*17170*/  CALL.REL.NOINC `($__internal_12_$__cuda_sm70_shflsync_up_p) ;  /* 0x000013d000007944 */ /* 0x000fea0003c00000 */
[----:B------:R-:W-:Y:S01]  /*17180*/  SEL R0, R4, RZ, P4 ;  /* 0x000000ff04007207 */ /* 0x000fe20002000000 */
[----:B------:R-:W-:Y:S01]  /*17190*/  IMAD.MOV.U32 R2, RZ, RZ, 0x4 ;  /* 0x00000004ff027424 */ /* 0x000fe200078e00ff */
[----:B------:R-:W-:-:S03]  /*171a0*/  MOV R3, 0x171d0 ;  /* 0x000171d000037802 */ /* 0x000fc60000000f00 */
[----:B------:R-:W-:Y:S02]  /*171b0*/  IMAD.IADD R0, R5, 0x1, R0 ;  /* 0x0000000105007824 */ /* 0x000fe400078e0200 */
        /* <DEDUP_REMOVED lines=13> */
[----:B------:R-:W-:Y:S02]  /*17290*/  MOV R3, 0x1f ;  /* 0x0000001f00037802 */ /* 0x000fe40000000f00 */
[----:B------:R-:W-:Y:S01]  /*172a0*/  MOV R2, 0x172e0 ;  /* 0x000172e000027802 */ /* 0x000fe20000000f00 */
[----:B------:R-:W-:-:S04]  /*172b0*/  IMAD.IADD R4, R0, 0x1, R4 ;  /* 0x0000000100047824 */ /* 0x000fc800078e0204 */
[----:B------:R-:W-:Y:S02]  /*172c0*/  IMAD.MOV.U32 R9, RZ, RZ, R4 ;  /* 0x000000ffff097224 */ /* 0x000fe400078e0004 */
[----:B------:R-:W-:Y:S05]  /*172d0*/  CALL.REL.NOINC `($__internal_11_$__cuda_sm70_shflsync_idx_p) ;  /* 0x0000122000007944 */ /* 0x000fea0003c00000 */
[----:B------:R-:W-:Y:S01]  /*172e0*/  MOV R0, R5 ;  /* 0x0000000500007202 */ /* 0x000fe20000000f00 */
[----:B------:R-:W-:Y:S05]  /*172f0*/  BRA `(.L_x_651) ;  /* 0xfffe928000007947 */ /* 0x000fea000383ffff */
.L_x_524:
[----:B------:R-:W-:Y:S02]  /*17300*/  SEL R0, RZ, 0x1, P0 ;  /* 0x00000001ff007807 */ /* 0x000fe40000000000 */
[----:B------:R-:W-:Y:S02]  /*17310*/  MOV R2, 0x17330 ;  /* 0x0001733000027802 */ /* 0x000fe40000000f00 */
[----:B------:R-:W-:Y:S05]  /*17320*/  CALL.REL.NOINC `($__internal_13_$__cuda_sm70_votesync_ballot) ;  /* 0x0000129000007944 */ /* 0x000fea0003c00000 */
[----:B------:R-:W-:Y:S01]  /*17330*/  MOV R7, R0 ;  /* 0x0000000000077202 */ /* 0x000fe20000000f00 */
[----:B------:R-:W-:Y:S05]  /*17340*/  BRA `(.L_x_652) ;  /* 0xfffe92c000007947 */ /* 0x000fea000383ffff */
.L_x_525:
[----:B------:R-:W-:Y:S01]  /*17350*/  IMAD.MOV.U32 R9, RZ, RZ, R10 ;  /* 0x000000ffff097224 */ /* 0x000fe200078e000a */
[----:B------:R-:W-:Y:S01]  /*17360*/  MOV R5, R0 ;  /* 0x0000000000057202 */ /* 0x000fe20000000f00 */
[----:B------:R-:W-:Y:S01]  /*17370*/  IMAD.MOV.U32 R3, RZ, RZ, 0x1f ;  /* 0x0000001fff037424 */ /* 0x000fe200078e00ff */
[----:B-1----:R-:W-:Y:S02]  /*17380*/  MOV R2, 0x173a0 ;  /* 0x000173a000027802 */ /* 0x002fe40000000f00 */
[----:B------:R-:W-:Y:S05]  /*17390*/  CALL.REL.NOINC `($__internal_11_$__cuda_sm70_shflsync_idx_p) ;  /* 0x0000116000007944 */ /* 0x000fea0003c00000 */
[----:B------:R-:W-:Y:S01]  /*173a0*/  IMAD.MOV.U32 R12, RZ, RZ, R5 ;  /* 0x000000ffff0c7224 */ /* 0x000fe200078e0005 */
[----:B------:R-:W-:Y:S01]  /*173b0*/  MOV R9, R8 ;  /* 0x0000000800097202 */ /* 0x000fe20000000f00 */
[----:B------:R-:W-:Y:S01]  /*173c0*/  IMAD.MOV.U32 R6, RZ, RZ, RZ ;  /* 0x000000ffff067224 */ /* 0x000fe200078e00ff */
[----:B------:R-:W-:Y:S01]  /*173d0*/  MOV R5, R0 ;  /* 0x0000000000057202 */ /* 0x000fe20000000f00 */
[----:B------:R-:W-:Y:S01]  /*173e0*/  IMAD.MOV.U32 R3, RZ, RZ, 0x1f ;  /* 0x0000001fff037424 */ /* 0x000fe200078e00ff */
[----:B------:R-:W-:-:S02]  /*173f0*/  MOV R2, 0x17410 ;  /* 0x0001741000027802 */ /* 0x000fc40000000f00 */
[----:B------:R-:W-:Y:S05]  /*17400*/  CALL.REL.NOINC `($__internal_11_$__cuda_sm70_shflsync_idx_p) ;  /* 0x000010f000007944 */ /* 0x000fea0003c00000 */
[----:B------:R-:W-:Y:S01]  /*17410*/  MOV R10, R5 ;  /* 0x00000005000a7202 */ /* 0x000fe20000000f00 */
[----:B------:R-:W-:Y:S05]  /*17420*/  BRA `(.L_x_653) ;  /* 0xfffe925000007947 */ /* 0x000fea000383ffff */
.L_x_528:
[----:B------:R-:W-:Y:S01]  /*17430*/  IMAD.MOV.U32 R9, RZ, RZ, R4 ;  /* 0x000000ffff097224 */ /* 0x000fe200078e0004 */
[----:B------:R-:W-:-:S02]  /*17440*/  MOV R3, 0x1f ;  /* 0x0000001f00037802 */ /* 0x000fc40000000f00 */
[----:B-1----:R-:W-:Y:S02]  /*17450*/  MOV R2, 0x17470 ;  /* 0x0001747000027802 */ /* 0x002fe40000000f00 */
[----:B--234-:R-:W-:Y:S05]  /*17460*/  CALL.REL.NOINC `($__internal_11_$__cuda_sm70_shflsync_idx_p) ;  /* 0x0000109000007944 */ /* 0x01cfea0003c00000 */
[----:B------:R-:W-:Y:S01]  /*17470*/  MOV R6, R5 ;  /* 0x0000000500067202 */ /* 0x000fe20000000f00 */
[----:B------:R-:W-:Y:S05]  /*17480*/  BRA `(.L_x_527) ;  /* 0xfffe925000007947 */ /* 0x000fea000383ffff */
.L_x_587:
[----:B--2---:R2:W5:Y:S01]  /*17490*/  LDL R2, [R1+0x8] ;  /* 0x0000080001027983 */ /* 0x0045620000100800 */
[----:B------:R-:W-:Y:S02]  /*174a0*/  MOV R6, 0x2 ;  /* 0x0000000200067802 */ /* 0x000fe40000000f00 */
[----:B-1----:R-:W-:Y:S02]  /*174b0*/  MOV R3, 0x174d0 ;  /* 0x000174d000037802 */ /* 0x002fe40000000f00 */
[----:B--2--5:R-:W-:Y:S05]  /*174c0*/  CALL.REL.NOINC `($__internal_10_$__cuda_sm70_shflsync_bfly_p) ;  /* 0x00000fe000007944 */ /* 0x024fea0003c00000 */
[----:B------:R-:W-:Y:S01]  /*174d0*/  MOV R0, R6 ;  /* 0x0000000600007202 */ /* 0x000fe20000000f00 */
[----:B------:R-:W-:Y:S05]  /*174e0*/  BRA `(.L_x_654) ;  /* 0xffffb8d000007947 */ /* 0x000fea000383ffff */
.L_x_588:
[----:B------:R-:W-:Y:S01]  /*174f0*/  IMAD.MOV.U32 R2, RZ, RZ, R0 ;  /* 0x000000ffff027224 */ /* 0x000fe200078e0000 */
[----:B------:R-:W-:Y:S02]  /*17500*/  MOV R6, 0x1 ;  /* 0x0000000100067802 */ /* 0x000fe40000000f00 */
[----:B-1----:R-:W-:Y:S02]  /*17510*/  MOV R3, 0x17530 ;  /* 0x0001753000037802 */ /* 0x002fe40000000f00 */
[----:B------:R-:W-:Y:S05]  /*17520*/  CALL.REL.NOINC `($__internal_10_$__cuda_sm70_shflsync_bfly_p) ;  /* 0x00000f8000007944 */ /* 0x000fea0003c00000 */
[----:B------:R1:W5:Y:S01]  /*17530*/  LDL R2, [R1+0xc] ;  /* 0x00000c0001027983 */ /* 0x0003620000100800 */
[----:B------:R-:W-:Y:S01]  /*17540*/  FADD.FTZ R0, R0, R6 ;  /* 0x0000000600007221 */ /* 0x000fe20000010000 */
[----:B------:R-:W-:-:S02]  /*17550*/  MOV R6, 0x2 ;  /* 0x0000000200067802 */ /* 0x000fc40000000f00 */
[----:B------:R-:W-:Y:S02]  /*17560*/  MOV R3, 0x17580 ;  /* 0x0001758000037802 */ /* 0x000fe40000000f00 */
[----:B-1---5:R-:W-:Y:S05]  /*17570*/  CALL.REL.NOINC `($__internal_10_$__cuda_sm70_shflsync_bfly_p) ;  /* 0x00000f3000007944 */ /* 0x022fea0003c00000 */
[----:B------:R-:W2:Y:S01]  /*17580*/  LDL.LU R2, [R1+0xc] ;  /* 0x00000c0001027983 */ /* 0x000ea20000300800 */
[----:B------:R-:W-:Y:S01]  /*17590*/  MOV R3, 0x175e0 ;  /* 0x000175e000037802 */ /* 0x000fe20000000f00 */
[----:B--2---:R-:W-:Y:S01]  /*175a0*/  FADD.FTZ R5, R2, R6 ;  /* 0x0000000602057221 */ /* 0x004fe20000010000 */
[----:B------:R-:W-:-:S04]  /*175b0*/  MOV R6, 0x1 ;  /* 0x0000000100067802 */ /* 0x000fc80000000f00 */
[----:B------:R-:W-:Y:S02]  /*175c0*/  MOV R2, R5 ;  /* 0x0000000500027202 */ /* 0x000fe40000000f00 */
[----:B------:R-:W-:Y:S05]  /*175d0*/  CALL.REL.NOINC `($__internal_10_$__cuda_sm70_shflsync_bfly_p) ;  /* 0x00000ed000007944 */ /* 0x000fea0003c00000 */
[----:B------:R-:W-:Y:S05]  /*175e0*/  BRA `(.L_x_655) ;  /* 0xffffb86000007947 */ /* 0x000fea000383ffff */
.L_x_595:
[----:B-1234-:R-:W-:Y:S01]  /*175f0*/  IMAD.MOV.U32 R9, RZ, RZ, R7 ;  /* 0x000000ffff097224 */ /* 0x01efe200078e0007 */
[----:B------:R-:W-:Y:S01]  /*17600*/  MOV R5, RZ ;  /* 0x000000ff00057202 */ /* 0x000fe20000000f00 */
[----:B------:R-:W-:Y:S01]  /*17610*/  IMAD.MOV.U32 R3, RZ, RZ, 0x181f ;  /* 0x0000181fff037424 */ /* 0x000fe200078e00ff */
[----:B------:R-:W-:Y:S02]  /*17620*/  MOV R2, 0x17640 ;  /* 0x0001764000027802 */ /* 0x000fe40000000f00 */
[----:B------:R-:W-:Y:S05]  /*17630*/  CALL.REL.NOINC `($__internal_11_$__cuda_sm70_shflsync_idx_p) ;  /* 0x00000ec000007944 */ /* 0x000fea0003c00000 */
[----:B------:R-:W-:Y:S01]  /*17640*/  MOV R11, R5 ;  /* 0x00000005000b7202 */ /* 0x000fe20000000f00 */
[----:B------:R-:W-:Y:S05]  /*17650*/  BRA `(.L_x_656) ;  /* 0xffffcc6000007947 */ /* 0x000fea000383ffff */
.L_x_596:
[----:B------:R-:W-:Y:S01]  /*17660*/  IMAD.MOV.U32 R9, RZ, RZ, R10 ;  /* 0x000000ffff097224 */ /* 0x000fe200078e000a */
[----:B------:R-:W-:Y:S01]  /*17670*/  MOV R5, RZ ;  /* 0x000000ff00057202 */ /* 0x000fe20000000f00 */
[----:B------:R-:W-:Y:S01]  /*17680*/  IMAD.MOV.U32 R3, RZ, RZ, 0x181f ;  /* 0x0000181fff037424 */ /* 0x000fe200078e00ff */
[----:B------:R-:W-:Y:S02]  /*17690*/  MOV R2, 0x176b0 ;  /* 0x000176b000027802 */ /* 0x000fe40000000f00 */
[----:B-12---:R-:W-:Y:S05]  /*176a0*/  CALL.REL.NOINC `($__internal_11_$__cuda_sm70_shflsync_idx_p) ;  /* 0x00000e5000007944 */ /* 0x006fea0003c00000 */
[----:B------:R-:W-:Y:S01]  /*176b0*/  MOV R2, R5 ;  /* 0x0000000500027202 */ /* 0x000fe20000000f00 */
[----:B------:R-:W-:Y:S05]  /*176c0*/  BRA `(.L_x_657) ;  /* 0xffffcc1000007947 */ /* 0x000fea000383ffff */
.L_x_599:
[----:B--2---:R-:W-:Y:S01]  /*176d0*/  IMAD.MOV.U32 R9, RZ, RZ, R7 ;  /* 0x000000ffff097224 */ /* 0x004fe200078e0007 */
[----:B------:R-:W-:Y:S01]  /*176e0*/  MOV R5, 0x1 ;  /* 0x0000000100057802 */ /* 0x000fe20000000f00 */
[----:B------:R-:W-:Y:S01]  /*176f0*/  IMAD.MOV.U32 R3, RZ, RZ, 0x181f ;  /* 0x0000181fff037424 */ /* 0x000fe200078e00ff */
[----:B----4-:R-:W-:-:S02]  /*17700*/  MOV R2, 0x17720 ;  /* 0x0001772000027802 */ /* 0x010fc40000000f00 */
[----:B-1-3--:R-:W-:Y:S05]  /*17710*/  CALL.REL.NOINC `($__internal_11_$__cuda_sm70_shflsync_idx_p) ;  /* 0x00000de000007944 */ /* 0x00afea0003c00000 */
[----:B------:R-:W-:Y:S01]  /*17720*/  IMAD.MOV.U32 R11, RZ, RZ, R5 ;  /* 0x000000ffff0b7224 */ /* 0x000fe200078e0005 */
[----:B------:R-:W-:Y:S01]  /*17730*/  MOV R5, 0x1 ;  /* 0x0000000100057802 */ /* 0x000fe20000000f00 */
[----:B------:R-:W-:Y:S01]  /*17740*/  IMAD.MOV.U32 R9, RZ, RZ, R10 ;  /* 0x000000ffff097224 */ /* 0x000fe200078e000a */
[----:B------:R-:W-:-:S02]  /*17750*/  MOV R3, 0x181f ;  /* 0x0000181f00037802 */ /* 0x000fc40000000f00 */
[----:B------:R-:W-:Y:S02]  /*17760*/  MOV R2, 0x17780 ;  /* 0x0001778000027802 */ /* 0x000fe40000000f00 */
[----:B------:R-:W-:Y:S05]  /*17770*/  CALL.REL.NOINC `($__internal_11_$__cuda_sm70_shflsync_idx_p) ;  /* 0x00000d8000007944 */ /* 0x000fea0003c00000 */
[----:B------:R-:W-:Y:S01]  /*17780*/  MOV R2, R5 ;  /* 0x0000000500027202 */ /* 0x000fe20000000f00 */
[----:B------:R-:W-:Y:S05]  /*17790*/  BRA `(.L_x_658) ;  /* 0xffffcc4000007947 */ /* 0x000fea000383ffff */
.L_x_602:
[----:B-1----:R-:W-:Y:S01]  /*177a0*/  IMAD.MOV.U32 R9, RZ, RZ, R7 ;  /* 0x000000ffff097224 */ /* 0x002fe200078e0007 */
[----:B------:R-:W-:Y:S01]  /*177b0*/  MOV R5, 0x2 ;  /* 0x0000000200057802 */ /* 0x000fe20000000f00 */
[----:B------:R-:W-:Y:S01]  /*177c0*/  IMAD.MOV.U32 R3, RZ, RZ, 0x181f ;  /* 0x0000181fff037424 */ /* 0x000fe200078e00ff */
[----:B----4-:R-:W-:Y:S02]  /*177d0*/  MOV R2, 0x177f0 ;  /* 0x000177f000027802 */ /* 0x010fe40000000f00 */
[----:B--23--:R-:W-:Y:S05]  /*177e0*/  CALL.REL.NOINC `($__internal_11_$__cuda_sm70_shflsync_idx_p) ;  /* 0x00000d1000007944 */ /* 0x00cfea0003c00000 */
[----:B------:R-:W-:Y:S01]  /*177f0*/  MOV R11, R5 ;  /* 0x00000005000b7202 */ /* 0x000fe20000000f00 */
[----:B------:R-:W-:Y:S05]  /*17800*/  BRA `(.L_x_659) ;  /* 0xffffccd000007947 */ /* 0x000fea000383ffff */
.L_x_603:
[----:B------:R-:W-:Y:S01]  /*17810*/  IMAD.MOV.U32 R9, RZ, RZ, R10 ;  /* 0x000000ffff097224 */ /* 0x000fe200078e000a */
[----:B------:R-:W-:Y:S01]  /*17820*/  MOV R5, 0x2 ;  /* 0x0000000200057802 */ /* 0x000fe20000000f00 */
[----:B------:R-:W-:Y:S01]  /*17830*/  IMAD.MOV.U32 R3, RZ, RZ, 0x181f ;  /* 0x0000181fff037424 */ /* 0x000fe200078e00ff */
[----:B----4-:R-:W-:Y:S02]  /*17840*/  MOV R2, 0x17860 ;  /* 0x0001786000027802 */ /* 0x010fe40000000f00 */
[----:B-123--:R-:W-:Y:S05]  /*17850*/  CALL.REL.NOINC `($__internal_11_$__cuda_sm70_shflsync_idx_p) ;  /* 0x00000ca000007944 */ /* 0x00efea0003c00000 */
[----:B------:R-:W-:Y:S01]  /*17860*/  MOV R2, R5 ;  /* 0x0000000500027202 */ /* 0x000fe20000000f00 */
[----:B------:R-:W-:Y:S05]  /*17870*/  BRA `(.L_x_660) ;  /* 0xffffcc8000007947 */ /* 0x000fea000383ffff */
.L_x_606:
[----:B-1----:R-:W-:Y:S01]  /*17880*/  IMAD.MOV.U32 R9, RZ, RZ, R7 ;  /* 0x000000ffff097224 */ /* 0x002fe200078e0007 */
[----:B------:R-:W-:Y:S01]  /*17890*/  MOV R5, 0x3 ;  /* 0x0000000300057802 */ /* 0x000fe20000000f00 */
[----:B------:R-:W-:Y:S01]  /*178a0*/  IMAD.MOV.U32 R3, RZ, RZ, 0x181f ;  /* 0x0000181fff037424 */ /* 0x000fe200078e00ff */
[----:B------:R-:W-:-:S02]  /*178b0*/  MOV R2, 0x178d0 ;  /* 0x000178d000027802 */ /* 0x000fc40000000f00 */
[----:B--234-:R-:W-:Y:S05]  /*178c0*/  CALL.REL.NOINC `($__internal_11_$__cuda_sm70_shflsync_idx_p) ;  /* 0x00000c3000007944 */ /* 0x01cfea0003c00000 */
[----:B------:R-:W-:Y:S01]  /*178d0*/  IMAD.MOV.U32 R7, RZ, RZ, R5 ;  /* 0x000000ffff077224 */ /* 0x000fe200078e0005 */
[----:B------:R-:W-:Y:S01]  /*178e0*/  MOV R5, 0x3 ;  /* 0x0000000300057802 */ /* 0x000fe20000000f00 */
[----:B------:R-:W-:Y:S01]  /*178f0*/  IMAD.MOV.U32 R9, RZ, RZ, R10 ;  /* 0x000000ffff097224 */ /* 0x000fe200078e000a */
[----:B------:R-:W-:-:S02]  /*17900*/  MOV R3, 0x181f ;  /* 0x0000181f00037802 */ /* 0x000fc40000000f00 */
[----:B------:R-:W-:Y:S02]  /*17910*/  MOV R2, 0x17930 ;  /* 0x0001793000027802 */ /* 0x000fe40000000f00 */
[----:B------:R-:W-:Y:S05]  /*17920*/  CALL.REL.NOINC `($__internal_11_$__cuda_sm70_shflsync_idx_p) ;  /* 0x00000bd000007944 */ /* 0x000fea0003c00000 */
[----:B------:R-:W-:Y:S05]  /*17930*/  BRA `(.L_x_661) ;  /* 0xffffccd000007947 */ /* 0x000fea000383ffff */
.L_x_608:
[----:B------:R-:W-:Y:S01]  /*17940*/  IMAD.MOV.U32 R9, RZ, RZ, R28 ;  /* 0x000000ffff097224 */ /* 0x000fe200078e001c */
[----:B------:R-:W-:Y:S01]  /*17950*/  MOV R5, RZ ;  /* 0x000000ff00057202 */ /* 0x000fe20000000f00 */
[----:B------:R-:W-:Y:S01]  /*17960*/  IMAD.MOV.U32 R3, RZ, RZ, 0x1c1f ;  /* 0x00001c1fff037424 */ /* 0x000fe200078e00ff */
[----:B------:R-:W-:Y:S02]  /*17970*/  MOV R2, 0x17990 ;  /* 0x0001799000027802 */ /* 0x000fe40000000f00 */
[----:B-1----:R-:W-:Y:S05]  /*17980*/  CALL.REL.NOINC `($__internal_11_$__cuda_sm70_shflsync_idx_p) ;  /* 0x00000b7000007944 */ /* 0x002fea0003c00000 */
[----:B------:R-:W-:Y:S01]  /*17990*/  MOV R4, R5 ;  /* 0x0000000500047202 */ /* 0x000fe20000000f00 */
[----:B------:R-:W-:Y:S05]  /*179a0*/  BRA `(.L_x_662) ;  /* 0xffffcf6000007947 */ /* 0x000fea000383ffff */
.L_x_609:
[----:B------:R-:W-:Y:S01]  /*179b0*/  IMAD.MOV.U32 R9, RZ, RZ, R29 ;  /* 0x000000ffff097224 */ /* 0x000fe200078e001d */
[----:B------:R-:W-:Y:S01]  /*179c0*/  MOV R5, RZ ;  /* 0x000000ff00057202 */ /* 0x000fe20000000f00 */
[----:B------:R-:W-:Y:S01]  /*179d0*/  IMAD.MOV.U32 R3, RZ, RZ, 0x1c1f ;  /* 0x00001c1fff037424 */ /* 0x000fe200078e00ff */
[----:B------:R-:W-:Y:S02]  /*179e0*/  MOV R2, 0x17a00 ;  /* 0x00017a0000027802 */ /* 0x000fe40000000f00 */
[----:B-123--:R-:W-:Y:S05]  /*179f0*/  CALL.REL.NOINC `($__internal_11_$__cuda_sm70_shflsync_idx_p) ;  /* 0x00000b0000007944 */ /* 0x00efea0003c00000 */
[----:B------:R-:W-:Y:S01]  /*17a00*/  MOV R0, R5 ;  /* 0x0000000500007202 */ /* 0x000fe20000000f00 */
[----:B------:R-:W-:Y:S05]  /*17a10*/  BRA `(.L_x_663) ;  /* 0xffffcf1000007947 */ /* 0x000fea000383ffff */
.L_x_612:
[----:B------:R-:W-:Y:S01]  /*17a20*/  IMAD.MOV.U32 R9, RZ, RZ, R28 ;  /* 0x000000ffff097224 */ /* 0x000fe200078e001c */
[----:B------:R-:W-:Y:S01]  /*17a30*/  MOV R5, 0x1 ;  /* 0x0000000100057802 */ /* 0x000fe20000000f00 */
[----:B---3--:R-:W-:Y:S01]  /*17a40*/  IMAD.MOV.U32 R3, RZ, RZ, 0x1c1f ;  /* 0x00001c1fff037424 */ /* 0x008fe200078e00ff */
[----:B------:R-:W-:-:S02]  /*17a50*/  MOV R2, 0x17a70 ;  /* 0x00017a7000027802 */ /* 0x000fc40000000f00 */
[----:B--2-4-:R-:W-:Y:S05]  /*17a60*/  CALL.REL.NOINC `($__internal_11_$__cuda_sm70_shflsync_idx_p) ;  /* 0x00000a9000007944 */ /* 0x014fea0003c00000 */
        /* <DEDUP_REMOVED lines=8> */
.L_x_616:
[----:B------:R-:W-:Y:S01]  /*17af0*/  IMAD.MOV.U32 R9, RZ, RZ, R6 ;  /* 0x000000ffff097224 */ /* 0x000fe200078e0006 */
[----:B------:R-:W-:Y:S01]  /*17b00*/  MOV R5, RZ ;  /* 0x000000ff00057202 */ /* 0x000fe20000000f00 */
[----:B------:R-:W-:Y:S01]  /*17b10*/  IMAD.MOV.U32 R3, RZ, RZ, 0x181f ;  /* 0x0000181fff037424 */ /* 0x000fe200078e00ff */
[----:B------:R-:W-:Y:S02]  /*17b20*/  MOV R2, 0x17b40 ;  /* 0x00017b4000027802 */ /* 0x000fe40000000f00 */
[----:B------:R-:W-:Y:S05]  /*17b30*/  CALL.REL.NOINC `($__internal_11_$__cuda_sm70_shflsync_idx_p) ;  /* 0x000009c000007944 */ /* 0x000fea0003c00000 */
[----:B------:R-:W-:Y:S01]  /*17b40*/  MOV R11, R5 ;  /* 0x00000005000b7202 */ /* 0x000fe20000000f00 */
[----:B------:R-:W-:Y:S05]  /*17b50*/  BRA `(.L_x_665) ;  /* 0xffffe03000007947 */ /* 0x000fea000383ffff */
.L_x_617:
[----:B------:R-:W-:Y:S01]  /*17b60*/  IMAD.MOV.U32 R9, RZ, RZ, R10 ;  /* 0x000000ffff097224 */ /* 0x000fe200078e000a */
[----:B------:R-:W-:Y:S01]  /*17b70*/  MOV R5, RZ ;  /* 0x000000ff00057202 */ /* 0x000fe20000000f00 */
[----:B------:R-:W-:Y:S01]  /*17b80*/  IMAD.MOV.U32 R3, RZ, RZ, 0x181f ;  /* 0x0000181fff037424 */ /* 0x000fe200078e00ff */
[----:B------:R-:W-:Y:S02]  /*17b90*/  MOV R2, 0x17bb0 ;  /* 0x00017bb000027802 */ /* 0x000fe40000000f00 */
[----:B-12---:R-:W-:Y:S05]  /*17ba0*/  CALL.REL.NOINC `($__internal_11_$__cuda_sm70_shflsync_idx_p) ;  /* 0x0000095000007944 */ /* 0x006fea0003c00000 */
[----:B------:R-:W-:Y:S01]  /*17bb0*/  MOV R2, R5 ;  /* 0x0000000500027202 */ /* 0x000fe20000000f00 */
[----:B------:R-:W-:Y:S05]  /*17bc0*/  BRA `(.L_x_666) ;  /* 0xffffdfe000007947 */ /* 0x000fea000383ffff */
.L_x_620:
[----:B------:R-:W-:Y:S01]  /*17bd0*/  IMAD.MOV.U32 R9, RZ, RZ, R6 ;  /* 0x000000ffff097224 */ /* 0x000fe200078e0006 */
[----:B--2---:R-:W-:Y:S01]  /*17be0*/  MOV R5, 0x1 ;  /* 0x0000000100057802 */ /* 0x004fe20000000f00 */
        /* <DEDUP_REMOVED lines=11> */
.L_x_623:
[----:B------:R-:W-:Y:S01]  /*17ca0*/  IMAD.MOV.U32 R9, RZ, RZ, R6 ;  /* 0x000000ffff097224 */ /* 0x000fe200078e0006 */
[----:B-1----:R-:W-:Y:S01]  /*17cb0*/  MOV R5, 0x2 ;  /* 0x0000000200057802 */ /* 0x002fe20000000f00 */
[----:B------:R-:W-:Y:S01]  /*17cc0*/  IMAD.MOV.U32 R3, RZ, RZ, 0x181f ;  /* 0x0000181fff037424 */ /* 0x000fe200078e00ff */
[----:B----4-:R-:W-:Y:S02]  /*17cd0*/  MOV R2, 0x17cf0 ;  /* 0x00017cf000027802 */ /* 0x010fe40000000f00 */
[----:B--23--:R-:W-:Y:S05]  /*17ce0*/  CALL.REL.NOINC `($__internal_11_$__cuda_sm70_shflsync_idx_p) ;  /* 0x0000081000007944 */ /* 0x00cfea0003c00000 */
[----:B------:R-:W-:Y:S01]  /*17cf0*/  MOV R11, R5 ;  /* 0x00000005000b7202 */ /* 0x000fe20000000f00 */
[----:B------:R-:W-:Y:S05]  /*17d00*/  BRA `(.L_x_668) ;  /* 0xffffe0b000007947 */ /* 0x000fea000383ffff */
.L_x_624:
[----:B------:R-:W-:Y:S01]  /*17d10*/  IMAD.MOV.U32 R9, RZ, RZ, R10 ;  /* 0x000000ffff097224 */ /* 0x000fe200078e000a */
[----:B------:R-:W-:Y:S01]  /*17d20*/  MOV R5, 0x2 ;  /* 0x0000000200057802 */ /* 0x000fe20000000f00 */
[----:B------:R-:W-:Y:S01]  /*17d30*/  IMAD.MOV.U32 R3, RZ, RZ, 0x181f ;  /* 0x0000181fff037424 */ /* 0x000fe200078e00ff */
[----:B----4-:R-:W-:Y:S02]  /*17d40*/  MOV R2, 0x17d60 ;  /* 0x00017d6000027802 */ /* 0x010fe40000000f00 */
[----:B-123--:R-:W-:Y:S05]  /*17d50*/  CALL.REL.NOINC `($__internal_11_$__cuda_sm70_shflsync_idx_p) ;  /* 0x000007a000007944 */ /* 0x00efea0003c00000 */
[----:B------:R-:W-:Y:S01]  /*17d60*/  MOV R2, R5 ;  /* 0x0000000500027202 */ /* 0x000fe20000000f00 */
[----:B------:R-:W-:Y:S05]  /*17d70*/  BRA `(.L_x_669) ;  /* 0xffffe06000007947 */ /* 0x000fea000383ffff */
.L_x_627:
[----:B------:R-:W-:Y:S01]  /*17d80*/  IMAD.MOV.U32 R9, RZ, RZ, R6 ;  /* 0x000000ffff097224 */ /* 0x000fe200078e0006 */
[----:B-1----:R-:W-:Y:S01]  /*17d90*/  MOV R5, 0x3 ;  /* 0x0000000300057802 */ /* 0x002fe20000000f00 */
        /* <DEDUP_REMOVED lines=11> */
.L_x_629:
[----:B------:R-:W-:Y:S01]  /*17e50*/  IMAD.MOV.U32 R9, RZ, RZ, R62 ;  /* 0x000000ffff097224 */ /* 0x000fe200078e003e */
[----:B------:R-:W-:Y:S01]  /*17e60*/  MOV R5, RZ ;  /* 0x000000ff00057202 */ /* 0x000fe20000000f00 */
[----:B------:R-:W-:Y:S01]  /*17e70*/  IMAD.MOV.U32 R3, RZ, RZ, 0x1f ;  /* 0x0000001fff037424 */ /* 0x000fe200078e00ff */
[----:B------:R-:W-:Y:S02]  /*17e80*/  MOV R2, 0x17ea0 ;  /* 0x00017ea000027802 */ /* 0x000fe40000000f00 */
[----:B----4-:R-:W-:Y:S05]  /*17e90*/  CALL.REL.NOINC `($__internal_11_$__cuda_sm70_shflsync_idx_p) ;  /* 0x0000066000007944 */ /* 0x010fea0003c00000 */
[----:B------:R-:W-:Y:S01]  /*17ea0*/  MOV R10, R5 ;  /* 0x00000005000a7202 */ /* 0x000fe20000000f00 */
[----:B------:R-:W-:Y:S05]  /*17eb0*/  BRA `(.L_x_671) ;  /* 0xffffe1f000007947 */ /* 0x000fea000383ffff */
.L_x_630:
[----:B------:R-:W-:Y:S01]  /*17ec0*/  IMAD.MOV.U32 R9, RZ, RZ, R62 ;  /* 0x000000ffff097224 */ /* 0x000fe200078e003e */
[----:B------:R-:W-:Y:S01]  /*17ed0*/  MOV R5, 0x1 ;  /* 0x0000000100057802 */ /* 0x000fe20000000f00 */
[----:B------:R-:W-:Y:S01]  /*17ee0*/  IMAD.MOV.U32 R3, RZ, RZ, 0x1f ;  /* 0x0000001fff037424 */ /* 0x000fe200078e00ff */
[----:B------:R-:W-:Y:S02]  /*17ef0*/  MOV R2, 0x17f10 ;  /* 0x00017f1000027802 */ /* 0x000fe40000000f00 */
[----:B-12---:R-:W-:Y:S05]  /*17f00*/  CALL.REL.NOINC `($__internal_11_$__cuda_sm70_shflsync_idx_p) ;  /* 0x000005f000007944 */ /* 0x006fea0003c00000 */
[----:B------:R-:W-:Y:S01]  /*17f10*/  MOV R8, R5 ;  /* 0x0000000500087202 */ /* 0x000fe20000000f00 */
[----:B------:R-:W-:Y:S05]  /*17f20*/  BRA `(.L_x_672) ;  /* 0xffffe1a000007947 */ /* 0x000fea000383ffff */
.L_x_631:
[----:B------:R-:W-:Y:S02]  /*17f30*/  MOV R2, 0x1 ;  /* 0x0000000100027802 */ /* 0x000fe40000000f00 */
[----:B------:R-:W-:-:S02]  /*17f40*/  MOV R3, 0x17f60 ;  /* 0x00017f6000037802 */ /* 0x000fc40000000f00 */
[----:B-1234-:R-:W-:Y:S05]  /*17f50*/  CALL.REL.NOINC `($__internal_12_$__cuda_sm70_shflsync_up_p) ;  /* 0x000005f000007944 */ /* 0x01efea0003c00000 */
[----:B------:R-:W-:Y:S05]  /*17f60*/  BRA `(.L_x_673) ;  /* 0xffffe29000007947 */ /* 0x000fea000383ffff */
.L_x_632:
[----:B------:R-:W-:Y:S02]  /*17f70*/  MOV R2, 0x2 ;  /* 0x0000000200027802 */ /* 0x000fe40000000f00 */
[----:B------:R-:W-:-:S02]  /*17f80*/  MOV R3, 0x17fa0 ;  /* 0x00017fa000037802 */ /* 0x000fc40000000f00 */
[----:B--2-4-:R-:W-:Y:S05]  /*17f90*/  CALL.REL.NOINC `($__internal_12_$__cuda_sm70_shflsync_up_p) ;  /* 0x000005b000007944 */ /* 0x014fea0003c00000 */
[----:B------:R-:W-:Y:S01]  /*17fa0*/  SEL R3, R4, RZ, P1 ;  /* 0x000000ff04037207 */ /* 0x000fe20000800000 */
[----:B------:R-:W-:-:S04]  /*17fb0*/  IMAD.MOV.U32 R2, RZ, RZ, 0x4 ;  /* 0x00000004ff027424 */ /* 0x000fc800078e00ff */
[----:B------:R-:W-:Y:S01]  /*17fc0*/  IMAD.IADD R0, R0, 0x1, R3 ;  /* 0x0000000100007824 */ /* 0x000fe200078e0203 */
        /* <DEDUP_REMOVED lines=21> */
.L_x_636:
[----:B------:R-:W-:Y:S02]  /*18120*/  MOV R2, 0x1 ;  /* 0x0000000100027802 */ /* 0x000fe40000000f00 */
[----:B------:R-:W-:Y:S02]  /*18130*/  MOV R3, 0x18150 ;  /* 0x0001815000037802 */ /* 0x000fe40000000f00 */
[----:B------:R-:W-:Y:S05]  /*18140*/  CALL.REL.NOINC `($__internal_12_$__cuda_sm70_shflsync_up_p) ;  /* 0x0000040000007944 */ /* 0x000fea0003c00000 */
[----:B------:R-:W-:Y:S01]  /*18150*/  MOV R2, R4 ;  /* 0x0000000400027202 */ /* 0x000fe20000000f00 */
[----:B------:R-:W-:Y:S05]  /*18160*/  BRA `(.L_x_675) ;  /* 0xffffe2f000007947 */ /* 0x000fea000383ffff */
.L_x_637:
        /* <DEDUP_REMOVED lines=27> */
.L_x_639:
[----:B------:R-:W-:Y:S02]  /*18320*/  SEL R0, RZ, 0x1, P0 ;  /* 0x00000001ff007807 */ /* 0x000fe40000000000 */
[----:B------:R-:W-:Y:S02]  /*18330*/  MOV R2, 0x18350 ;  /* 0x0001835000027802 */ /* 0x000fe40000000f00 */
[----:B-1----:R-:W-:Y:S05]  /*18340*/  CALL.REL.NOINC `($__internal_13_$__cuda_sm70_votesync_ballot) ;  /* 0x0000027000007944 */ /* 0x002fea0003c00000 */
[----:B------:R-:W-:Y:S01]  /*18350*/  MOV R12, R0 ;  /* 0x00000000000c7202 */ /* 0x000fe20000000f00 */
[----:B------:R-:W-:Y:S05]  /*18360*/  BRA `(.L_x_677) ;  /* 0xffffe28000007947 */ /* 0x000fea000383ffff */
.L_x_640:
[----:B------:R-:W-:Y:S01]  /*18370*/  IMAD.MOV.U32 R9, RZ, RZ, R6 ;  /* 0x000000ffff097224 */ /* 0x000fe200078e0006 */
[----:B------:R-:W-:Y:S01]  /*18380*/  MOV R5, R0 ;  /* 0x0000000000057202 */ /* 0x000fe20000000f00 */
[----:B------:R-:W-:Y:S01]  /*18390*/  IMAD.MOV.U32 R3, RZ, RZ, 0x1f ;  /* 0x0000001fff037424 */ /* 0x000fe200078e00ff */
[----:B--2---:R-:W-:Y:S02]  /*183a0*/  MOV R2, 0x183c0 ;  /* 0x000183c000027802 */ /* 0x004fe40000000f00 */
[----:B-1----:R-:W-:Y:S05]  /*183b0*/  CALL.REL.NOINC `($__internal_11_$__cuda_sm70_shflsync_idx_p) ;  /* 0x0000014000007944 */ /* 0x002fea0003c00000 */
[----:B------:R-:W-:Y:S01]  /*183c0*/  IMAD.MOV.U32 R11, RZ, RZ, R5 ;  /* 0x000000ffff0b7224 */ /* 0x000fe200078e0005 */
[----:B------:R-:W-:Y:S01]  /*183d0*/  MOV R5, R0 ;  /* 0x0000000000057202 */ /* 0x000fe20000000f00 */
[----:B------:R-:W-:Y:S01]  /*183e0*/  IMAD.MOV.U32 R9, RZ, RZ, R7 ;  /* 0x000000ffff097224 */ /* 0x000fe200078e0007 */
[----:B------:R-:W-:-:S02]  /*183f0*/  MOV R3, 0x1f ;  /* 0x0000001f00037802 */ /* 0x000fc40000000f00 */
[----:B------:R-:W-:Y:S02]  /*18400*/  MOV R2, 0x18420 ;  /* 0x0001842000027802 */ /* 0x000fe40000000f00 */
[----:B------:R-:W-:Y:S05]  /*18410*/  CALL.REL.NOINC `($__internal_11_$__cuda_sm70_shflsync_idx_p) ;  /* 0x000000e000007944 */ /* 0x000fea0003c00000 */
[----:B------:R-:W-:Y:S01]  /*18420*/  MOV R7, R5 ;  /* 0x0000000500077202 */ /* 0x000fe20000000f00 */
[----:B------:R-:W-:Y:S05]  /*18430*/  BRA `(.L_x_678) ;  /* 0xffffe22000007947 */ /* 0x000fea000383ffff */
.L_x_643:
[----:B------:R-:W-:Y:S01]  /*18440*/  IMAD.MOV.U32 R9, RZ, RZ, R4 ;  /* 0x000000ffff097224 */ /* 0x000fe200078e0004 */
[----:B------:R-:W-:Y:S01]  /*18450*/  MOV R5, R0 ;  /* 0x0000000000057202 */ /* 0x000fe20000000f00 */
[----:B------:R-:W-:Y:S01]  /*18460*/  IMAD.MOV.U32 R3, RZ, RZ, 0x1f ;  /* 0x0000001fff037424 */ /* 0x000fe200078e00ff */
[----:B--2---:R-:W-:Y:S02]  /*18470*/  MOV R2, 0x18490 ;  /* 0x0001849000027802 */ /* 0x004fe40000000f00 */
[----:B-1--4-:R-:W-:Y:S05]  /*18480*/  CALL.REL.NOINC `($__internal_11_$__cuda_sm70_shflsync_idx_p) ;  /* 0x0000007000007944 */ /* 0x012fea0003c00000 */
[----:B------:R-:W-:Y:S01]  /*18490*/  MOV R13, R5 ;  /* 0x00000005000d7202 */ /* 0x000fe20000000f00 */
[----:B------:R-:W-:Y:S05]  /*184a0*/  BRA `(.L_x_642) ;  /* 0xffffe21000007947 */ /* 0x000fea000383ffff */
        .weak           $__internal_10_$__cuda_sm70_shflsync_bfly_p
        .type           $__internal_10_$__cuda_sm70_shflsync_bfly_p,@function
        .size           $__internal_10_$__cuda_sm70_shflsync_bfly_p,($__internal_11_$__cuda_sm70_shflsync_idx_p - $__internal_10_$__cuda_sm70_shflsync_bfly_p)
$__internal_10_$__cuda_sm70_shflsync_bfly_p:
[----:B------:R-:W-:Y:S04]  /*184b0*/  WARPSYNC R7 ;  /* 0x0000000700007348 */ /* 0x000fe80003800000 */
[----:B------:R1:W2:Y:S02]  /*184c0*/  SHFL.BFLY PT, R6, R2, R6, R8 ;  /* 0x0c00000602067389 */ /* 0x0002a400000e0008 */
[----:B-1----:R-:W-:-:S02]  /*184d0*/  MOV R2, R3 ;  /* 0x0000000300027202 */ /* 0x002fc40000000f00 */
[----:B------:R-:W-:-:S04]  /*184e0*/  MOV R3, 0x0 ;  /* 0x0000000000037802 */ /* 0x000fc80000000f00 */
[----:B--2---:R-:W-:Y:S05]  /*184f0*/  RET.REL.NODEC R2 `(_ZN7cutlass13device_kernelIN5flash19enable_sm80_to_sm89INS1_16FlashAttnFwdSm80INS1_25CollectiveMainloopFwdSm80ILi8ELi1ELb1EN4cute5tupleIJNS5_1CILi128EEENS7_ILi96EEES8_EEELi128ENS_6half_tEfNS_4arch4Sm80ELb0ELb1ELb1ELb1ELb0ELb0ELb1ELb1EEENS1_21CollectiveEpilogueFwdINS6_IJS8_S8_S9_EEENS6_IJNS7_ILi1EEESH_SH_EEESB_SD_Li256ELb1ELb1ELb1ELb0EEENS1_36VarlenDynamicPersistentTileSchedulerILi128ELi96ELi256ELi256ELb1ELb1ELb0ELb1ELb0ELb1EEEEEEEEEvNT_6ParamsE) ;  /* 0xfffe7b0002007950 */ /* 0x004fea0003c3ffff */
        .weak           $__internal_11_$__cuda_sm70_shflsync_idx_p
        .type           $__internal_11_$__cuda_sm70_shflsync_idx_p,@function
        .size           $__internal_11_$__cuda_sm70_shflsync_idx_p,($__internal_12_$__cuda_sm70_shflsync_up_p - $__internal_11_$__cuda_sm70_shflsync_idx_p)
$__internal_11_$__cuda_sm70_shflsync_idx_p:
[----:B------:R-:W-:-:S04]  /*18500*/  MOV R63, 0xffffffff ;  /* 0xffffffff003f7802 */ /* 0x000fc80000000f00 */
[----:B------:R-:W-:Y:S04]  /*18510*/  WARPSYNC R63 ;  /* 0x0000003f00007348 */ /* 0x000fe80003800000 */
[----:B------:R1:W2:Y:S02]  /*18520*/  SHFL.IDX PT, R5, R9, R5, R3 ;  /* 0x0000000509057389 */ /* 0x0002a400000e0003 */
[----:B-1----:R-:W-:-:S04]  /*18530*/  MOV R3, 0x0 ;  /* 0x0000000000037802 */ /* 0x002fc80000000f00 */
[----:B--2---:R-:W-:Y:S05]  /*18540*/  RET.REL.NODEC R2 `(_ZN7cutlass13device_kernelIN5flash19enable_sm80_to_sm89INS1_16FlashAttnFwdSm80INS1_25CollectiveMainloopFwdSm80ILi8ELi1ELb1EN4cute5tupleIJNS5_1CILi128EEENS7_ILi96EEES8_EEELi128ENS_6half_tEfNS_4arch4Sm80ELb0ELb1ELb1ELb1ELb0ELb0ELb1ELb1EEENS1_21CollectiveEpilogueFwdINS6_IJS8_S8_S9_EEENS6_IJNS7_ILi1EEESH_SH_EEESB_SD_Li256ELb1ELb1ELb1ELb0EEENS1_36VarlenDynamicPersistentTileSchedulerILi128ELi96ELi256ELi256ELb1ELb1ELb0ELb1ELb0ELb1EEEEEEEEEvNT_6ParamsE) ;  /* 0xfffe7ab002007950 */ /* 0x004fea0003c3ffff */
        .weak           $__internal_12_$__cuda_sm70_shflsync_up_p
        .type           $__internal_12_$__cuda_sm70_shflsync_up_p,@function
        .size           $__internal_12_$__cuda_sm70_shflsync_up_p,($__internal_13_$__cuda_sm70_votesync_ballot - $__internal_12_$__cuda_sm70_shflsync_up_p)
$__internal_12_$__cuda_sm70_shflsync_up_p:
[----:B------:R-:W-:Y:S02]  /*18550*/  IMAD.MOV.U32 R4, RZ, RZ, RZ ;  /* 0x000000ffff047224 */ /* 0x000fe400078e00ff */
[----:B------:R-:W-:-:S04]  /*18560*/  IMAD.MOV.U32 R9, RZ, RZ, -0x1 ;  /* 0xffffffffff097424 */ /* 0x000fc800078e00ff */
[----:B------:R-:W-:Y:S04]  /*18570*/  WARPSYNC R9 ;  /* 0x0000000900007348 */ /* 0x000fe80003800000 */
[----:B------:R1:W2:Y:S02]  /*18580*/  SHFL.UP PT, R4, R0, R2, R4 ;  /* 0x0400000200047389 */ /* 0x0002a400000e0004 */
[----:B-1----:R-:W-:Y:S02]  /*18590*/  MOV R2, R3 ;  /* 0x0000000300027202 */ /* 0x002fe40000000f00 */
[----:B------:R-:W-:-:S04]  /*185a0*/  MOV R3, 0x0 ;  /* 0x0000000000037802 */ /* 0x000fc80000000f00 */
[----:B--2---:R-:W-:Y:S05]  /*185b0*/  RET.REL.NODEC R2 `(_ZN7cutlass13device_kernelIN5flash19enable_sm80_to_sm89INS1_16FlashAttnFwdSm80INS1_25CollectiveMainloopFwdSm80ILi8ELi1ELb1EN4cute5tupleIJNS5_1CILi128EEENS7_ILi96EEES8_EEELi128ENS_6half_tEfNS_4arch4Sm80ELb0ELb1ELb1ELb1ELb0ELb0ELb1ELb1EEENS1_21CollectiveEpilogueFwdINS6_IJS8_S8_S9_EEENS6_IJNS7_ILi1EEESH_SH_EEESB_SD_Li256ELb1ELb1ELb1ELb0EEENS1_36VarlenDynamicPersistentTileSchedulerILi128ELi96ELi256ELi256ELb1ELb1ELb0ELb1ELb0ELb1EEEEEEEEEvNT_6ParamsE) ;  /* 0xfffe7a4002007950 */ /* 0x004fea0003c3ffff */
        .weak           $__internal_13_$__cuda_sm70_votesync_ballot
        .type           $__internal_13_$__cuda_sm70_votesync_ballot,@function
        .size           $__internal_13_$__cuda_sm70_votesync_ballot,(.L_x_1353 - $__internal_13_$__cuda_sm70_votesync_ballot)
$__internal_13_$__cuda_sm70_votesync_ballot:
[----:B------:R-:W-:Y:S01]  /*185c0*/  ISETP.NE.U32.AND P0, PT, R0, 0x1, PT ;  /* 0x000000010000780c */ /* 0x000fe20003f05070 */
[----:B------:R-:W-:-:S04]  /*185d0*/  IMAD.MOV.U32 R3, RZ, RZ, -0x1 ;  /* 0xffffffffff037424 */ /* 0x000fc800078e00ff */
[----:B------:R-:W-:Y:S08]  /*185e0*/  WARPSYNC R3 ;  /* 0x0000000300007348 */ /* 0x000ff00003800000 */
[----:B------:R-:W-:-:S04]  /*185f0*/  VOTE.ANY R0, PT, !P0 ;  /* 0x0000000000007806 */ /* 0x000fc800040e0100 */
[----:B------:R-:W-:Y:S01]  /*18600*/  LOP3.LUT R0, R0, R3, RZ, 0xc0, !PT ;  /* 0x0000000300007212 */ /* 0x000fe200078ec0ff */
[----:B------:R-:W-:-:S04]  /*18610*/  IMAD.MOV.U32 R3, RZ, RZ, 0x0 ;  /* 0x00000000ff037424 */ /* 0x000fc800078e00ff */
[----:B------:R-:W-:Y:S05]  /*18620*/  RET.REL.NODEC R2 `(_ZN7cutlass13device_kernelIN5flash19enable_sm80_to_sm89INS1_16FlashAttnFwdSm80INS1_25CollectiveMainloopFwdSm80ILi8ELi1ELb1EN4cute5tupleIJNS5_1CILi128EEENS7_ILi96EEES8_EEELi128ENS_6half_tEfNS_4arch4Sm80ELb0ELb1ELb1ELb1ELb0ELb0ELb1ELb1EEENS1_21CollectiveEpilogueFwdINS6_IJS8_S8_S9_EEENS6_IJNS7_ILi1EEESH_SH_EEESB_SD_Li256ELb1ELb1ELb1ELb0EEENS1_36VarlenDynamicPersistentTileSchedulerILi128ELi96ELi256ELi256ELb1ELb1ELb0ELb1ELb0ELb1EEEEEEEEEvNT_6ParamsE) ;  /* 0xfffe79d002007950 */ /* 0x000fea0003c3ffff */
.L_x_679:
        /* <DEDUP_REMOVED lines=13> */
.L_x_1353:


//--------------------- .text._ZN7cutlass13device_kernelIN5flash19enable_sm80_to_sm89INS1_16FlashAttnFwdSm80INS1_25CollectiveMainloopFwdSm80ILi8ELi1ELb1EN4cute5tupleIJNS5_1CILi128EEENS7_ILi96EEES8_EEELi128ENS_6half_tEfNS_4arch4Sm80ELb0ELb1ELb1ELb1ELb0ELb1ELb1ELb1EEENS1_21CollectiveEpilogueFwdINS6_IJS8_S8_S9_EEENS6_IJNS7_ILi1EEESH_SH_EEESB_SD_Li256ELb1ELb1ELb1ELb0EEENS1_36VarlenDynamicPersistentTileSchedulerILi128ELi96ELi256ELi256ELb1ELb1ELb0ELb1ELb0ELb1EEEEEEEEEvNT_6ParamsE --------------------------
	.section	.text._ZN7cutlass13device_kernelIN5flash19enable_sm80_to_sm89INS1_16FlashAttnFwdSm80INS1_25CollectiveMainloopFwdSm80ILi8ELi1ELb1EN4cute5tupleIJNS5_1CILi128EEENS7_ILi96EEES8_EEELi128ENS_6half_tEfNS_4arch4Sm80ELb0ELb1ELb1ELb1ELb0ELb1ELb1ELb1EEENS1_21CollectiveEpilogueFwdINS6_IJS8_S8_S9_EEENS6_IJNS7_ILi1EEESH_SH_EEESB_SD_Li256ELb1ELb1ELb1ELb0EEENS1_36VarlenDynamicPersistentTileSchedulerILi128ELi96ELi256ELi256ELb1ELb1ELb0ELb1ELb0ELb1EEEEEEEEEvNT_6ParamsE,"ax",@progbits
	.sectioninfo	@"SHI_REGISTERS=255"
	.align	128
.text._ZN7cutlass13device_kernelIN5flash19enable_sm80_to_sm89INS1_16FlashAttnFwdSm80INS1_25CollectiveMainloopFwdSm80ILi8ELi1ELb1EN4cute5tupleIJNS5_1CILi128EEENS7_ILi96EEES8_EEELi128ENS_6half_tEfNS_4arch4Sm80ELb0ELb1ELb1ELb1ELb0ELb1ELb1ELb1EEENS1_21CollectiveEpilogueFwdINS6_IJS8_S8_S9_EEENS6_IJNS7_ILi1EEESH_SH_EEESB_SD_Li256ELb1ELb1ELb1ELb0EEENS1_36VarlenDynamicPersistentTileSchedulerILi128ELi96ELi256ELi256ELb1ELb1ELb0ELb1ELb0ELb1EEEEEEEEEvNT_6ParamsE:
        .type           _ZN7cutlass13device_kernelIN5flash19enable_sm80_to_sm89INS1_16FlashAttnFwdSm80INS1_25CollectiveMainloopFwdSm80ILi8ELi1ELb1EN4cute5tupleIJNS5_1CILi128EEENS7_ILi96EEES8_EEELi128ENS_6half_tEfNS_4arch4Sm80ELb0ELb1ELb1ELb1ELb0ELb1ELb1ELb1EEENS1_21CollectiveEpilogueFwdINS6_IJS8_S8_S9_EEENS6_IJNS7_ILi1EEESH_SH_EEESB_SD_Li256ELb1ELb1ELb1ELb0EEENS1_36VarlenDynamicPersistentTileSchedulerILi128ELi96ELi256ELi256ELb1ELb1ELb0ELb1ELb0ELb1EEEEEEEEEvNT_6ParamsE,@function
        .size           _ZN7cutlass13device_kernelIN5flash19enable_sm80_to_sm89INS1_16FlashAttnFwdSm80INS1_25CollectiveMainloopFwdSm80ILi8ELi1ELb1EN4cute5tupleIJNS5_1CILi128EEENS7_ILi96EEES8_EEELi128ENS_6half_tEfNS_4arch4Sm80ELb0ELb1ELb1ELb1ELb0ELb1ELb1ELb1EEENS1_21CollectiveEpilogueFwdINS6_IJS8_S8_S9_EEENS6_IJNS7_ILi1EEESH_SH_EEESB_SD_Li256ELb1ELb1ELb1ELb0EEENS1_36VarlenDynamicPersistentTileSchedulerILi128ELi96ELi256ELi256ELb1ELb1ELb0ELb1ELb0ELb1EEEEEEEEEvNT_6ParamsE,(.L_x_1358 - _ZN7cutlass13device_kernelIN5flash19enable_sm80_to_sm89INS1_16FlashAttnFwdSm80INS1_25CollectiveMainloopFwdSm80ILi8ELi1ELb1EN4cute5tupleIJNS5_1CILi128EEENS7_ILi96EEES8_EEELi128ENS_6half_tEfNS_4arch4Sm80ELb0ELb1ELb1ELb1ELb0ELb1ELb1ELb1EEENS1_21CollectiveEpilogueFwdINS6_IJS8_S8_S9_EEENS6_IJNS7_ILi1EEESH_SH_EEESB_SD_Li256ELb1ELb1ELb1ELb0EEENS1_36VarlenDynamicPersistentTileSchedulerILi128ELi96ELi256ELi256ELb1ELb1ELb0ELb1ELb0ELb1EEEEEEEEEvNT_6ParamsE)
        .other          _ZN7cutlass13device_kernelIN5flash19enable_sm80_to_sm89INS1_16FlashAttnFwdSm80INS1_25CollectiveMainloopFwdSm80ILi8ELi1ELb1EN4cute5tupleIJNS5_1CILi128EEENS7_ILi96EEES8_EEELi128ENS_6half_tEfNS_4arch4Sm80ELb0ELb1ELb1ELb1ELb0ELb1ELb1ELb1EEENS1_21CollectiveEpilogueFwdINS6_IJS8_S8_S9_EEENS6_IJNS7_ILi1EEESH_SH_EEESB_SD_Li256ELb1ELb1ELb1ELb0EEENS1_36VarlenDynamicPersistentTileSchedulerILi128ELi96ELi256ELi256ELb1ELb1ELb0ELb1ELb0ELb1EEEEEEEEEvNT_6ParamsE,@"STO_CUDA_ENTRY STV_DEFAULT"
_ZN7cutlass13device_kernelIN5flash19enable_sm80_to_sm89INS1_16FlashAttnFwdSm80INS1_25CollectiveMainloopFwdSm80ILi8ELi1ELb1EN4cute5tupleIJNS5_1CILi128EEENS7_ILi96EEES8_EEELi128ENS_6half_tEfNS_4arch4Sm80ELb0ELb1ELb1ELb1ELb0ELb1ELb1ELb1EEENS1_21CollectiveEpilogueFwdINS6_IJS8_S8_S9_EEENS6_IJNS7_ILi1EEESH_SH_EEESB_SD_Li256ELb1ELb1ELb1ELb0EEENS1_36VarlenDynamicPersistentTileSchedulerILi128ELi96ELi256ELi256ELb1ELb1ELb0ELb1ELb0ELb1EEEEEEEEEvNT_6ParamsE:
        /* <DEDUP_REMOVED lines=15> */
[----:B------:R-:W-:-:S03]  /*00f0*/  CS2R R8, SRZ ;  /* 0x0000000000087805 */ /* 0x000fc6000001ff00 */
        /* <DEDUP_REMOVED lines=10> */
[C---:B------:R-:W-:Y:S01]  /*01a0*/  ISETP.GE.U32.AND P4, PT, R14.reuse, 0x2, PT ;  /* 0x000000020e00780c */ /* 0x040fe20003f86070 */
[----:B------:R-:W-:Y:S01]  /*01b0*/  IMAD.MOV.U32 R7, RZ, RZ, RZ ;  /* 0x000000ffff077224 */ /* 0x000fe200078e00ff */
        /* <DEDUP_REMOVED lines=26> */
.L_x_685:
[----:B------:R-:W-:-:S04]  /*0360*/  IADD3 R0, R7, 0x1f, RZ ;  /* 0x0000001f07007810 */ /* 0x000fc80007ffe0ff */
[----:B------:R-:W-:-:S13]  /*0370*/  ISETP.GE.AND P0, PT, R0, c[0x0][0x53c], PT ;  /* 0x00014f0000007a0c */ /* 0x000fda0003f06270 */
[----:B------:R-:W-:Y:S05]  /*0380*/  @P0 BRA `(.L_x_682) ;  /* 0x00000c4000000947 */ /* 0x000fea0003800000 */
[----:B------:R-:W-:Y:S01]  /*0390*/  MOV R7, R0 ;  /* 0x0000000000077202 */ /* 0x000fe20000000f00 */
[----:B------:R-:W-:-:S03]  /*03a0*/  CS2R R8, SRZ ;  /* 0x0000000000087805 */ /* 0x000fc6000001ff00 */
[----:B------:R-:W-:-:S04]  /*03b0*/  IADD3 R0, R14, R7, RZ ;  /* 0x000000070e007210 */ /* 0x000fc80007ffe0ff */
[----:B------:R-:W-:-:S13]  /*03c0*/  ISETP.GE.OR P0, PT, R0, c[0x0][0x53c], !P6 ;  /* 0x00014f0000007a0c */ /* 0x000fda0007706670 */
[----:B------:R-:W-:Y:S02]  /*03d0*/  @!P0 MOV R2, 0x4 ;  /* 0x0000000400028802 */ /* 0x000fe40000000f00 */
[----:B------:R-:W-:-:S03]  /*03e0*/  @!P0 MOV R3, 0x4 ;  /* 0x0000000400038802 */ /* 0x000fc60000000f00 */
[----:B------:R-:W-:-:S04]  /*03f0*/  @!P0 IMAD.WIDE R4, R0, R2, c[0x0][0x580] ;  /* 0x0001600000048625 */ /* 0x000fc800078e0202 */
[----:B------:R-:W-:Y:S01]  /*0400*/  @!P0 IMAD.WIDE R2, R0, R3, c[0x0][0x578] ;  /* 0x00015e0000028625 */ /* 0x000fe200078e0203 */
[----:B------:R-:W2:Y:S04]  /*0410*/  @!P0 LDG.E R9, [R4.64] ;  /* 0x0000000804098981 */ /* 0x000ea8000c1e1900 */
[----:B------:R-:W2:Y:S02]  /*0420*/  @!P0 LDG.E R8, [R2.64] ;  /* 0x0000000802088981 */ /* 0x000ea4000c1e1900 */
[----:B--2---:R-:W-:Y:S01]  /*0430*/  IMAD R5, R9, R8, RZ ;  /* 0x0000000809057224 */ /* 0x004fe200078e02ff */
[----:B------:R-:W-:Y:S05]  /*0440*/  BRA.DIV ~URZ, `(.L_x_683) ;  /* 0x000211a27f007947 */ /* 0x000fea000b800000 */
[----:B------:R1:W2:Y:S02]  /*0450*/  SHFL.UP PT, R0, R5, 0x1, RZ ;  /* 0x0420000005007989 */ /* 0x0002a400000e00ff */
.L_x_894:
        /* <DEDUP_REMOVED lines=16> */
.L_x_895:
[----:B--2---:R-:W-:-:S05]  /*0560*/  IMAD R0, R0, c[0x0][0x538], RZ ;  /* 0x00014e0000007a24 */ /* 0x004fca00078e02ff */
[----:B------:R-:W-:-:S04]  /*0570*/  IADD3 R6, R0, R6, RZ ;  /* 0x0000000600067210 */ /* 0x000fc80007ffe0ff */
[----:B------:R-:W-:-:S13]  /*0580*/  ISETP.GT.AND P0, PT, R6, UR4, PT ;  /* 0x0000000406007c0c */ /* 0x000fda000bf04270 */
[----:B-1----:R-:W-:Y:S05]  /*0590*/  @!P0 BRA `(.L_x_685) ;  /* 0xfffffdc000008947 */ /* 0x002fea000383ffff */
.L_x_681:
[----:B------:R-:W-:-:S05]  /*05a0*/  IADD3 R11, -R0, R6, RZ ;  /* 0x00000006000b7210 */ /* 0x000fca0007ffe1ff */
[----:B------:R-:W-:-:S05]  /*05b0*/  IMAD R0, R4, c[0x0][0x538], R11 ;  /* 0x00014e0004007a24 */ /* 0x000fca00078e020b */
[----:B------:R-:W-:Y:S01]  /*05c0*/  ISETP.GT.AND P0, PT, R0, UR4, PT ;  /* 0x0000000400007c0c */ /* 0x000fe2000bf04270 */
[----:B------:R-:W-:-:S12]  /*05d0*/  BRA.DIV ~URZ, `(.L_x_686) ;  /* 0x000212227f007947 */ /* 0x000fd8000b800000 */
[----:B------:R-:W-:-:S04]  /*05e0*/  VOTE.ANY R10, PT, !P0 ;  /* 0x00000000000a7806 */ /* 0x000fc800040e0100 */
.L_x_896:
[----:B------:R-:W1:Y:S02]  /*05f0*/  POPC R6, R10 ;  /* 0x0000000a00067309 */ /* 0x000e640000000000 */
[----:B-1----:R-:W-:-:S05]  /*0600*/  IADD3 R0, R6, R7, RZ ;  /* 0x0000000706007210 */ /* 0x002fca0007ffe0ff */
[----:B------:R1:W-:Y:S01]  /*0610*/  STL [R1+0x2c], R0 ;  /* 0x00002c0001007387 */ /* 0x0003e20000100800 */
[----:B------:R-:W-:Y:S05]  /*0620*/  BRA.DIV ~URZ, `(.L_x_687) ;  /* 0x000212227f007947 */ /* 0x000fea000b800000 */
[----:B------:R2:W3:Y:S01]  /*0630*/  SHFL.IDX PT, R12, R9, R6, 0x1f ;  /* 0x00001f06090c7589 */ /* 0x0004e200000e0000 */
[----:B------:R-:W-:-:S03]  /*0640*/  MOV R7, RZ ;  /* 0x000000ff00077202 */ /* 0x000fc60000000f00 */
[----:B------:R2:W4:Y:S04]  /*0650*/  SHFL.IDX PT, R9, R8, R6, 0x1f ;  /* 0x00001f0608097589 */ /* 0x00052800000e0000 */
.L_x_897:
[----:B------:R-:W-:Y:S01]  /*0660*/  ISETP.NE.AND P0, PT, R10, RZ, PT ;  /* 0x000000ff0a00720c */ /* 0x000fe20003f05270 */
[----:B------:R-:W-:-:S12]  /*0670*/  BSSY B0, `(.L_x_688) ;  /* 0x0000005000007945 */ /* 0x000fd80003800000 */
[----:B------:R-:W-:Y:S05]  /*0680*/  @!P0 BRA `(.L_x_689) ;  /* 0x0000003000008947 */ /* 0x000fea0003800000 */
[----:B------:R-:W-:Y:S01]  /*0690*/  IADD3 R3, R6, -0x1, RZ ;  /* 0xffffffff06037810 */ /* 0x000fe20007ffe0ff */
[----:B------:R-:W-:Y:S05]  /*06a0*/  BRA.DIV ~URZ, `(.L_x_690) ;  /* 0x000212827f007947 */ /* 0x000fea000b800000 */
[----:B------:R1:W2:Y:S02]  /*06b0*/  SHFL.IDX PT, R7, R4, R3, 0x1f ;  /* 0x00001f0304077589 */ /* 0x0002a400000e0000 */
.L_x_689:
[----:B------:R-:W-:Y:S05]  /*06c0*/  BSYNC B0 ;  /* 0x0000000000007941 */ /* 0x000fea0003800000 */
.L_x_688:
[----:B-12---:R-:W-:Y:S01]  /*06d0*/  IMAD R0, R7, c[0x0][0x538], R11 ;  /* 0x00014e0007007a24 */ /* 0x006fe200078e020b */
[----:B----4-:R-:W-:Y:S01]  /*06e0*/  ISETP.NE.AND P0, PT, R9, 0x1, PT ;  /* 0x000000010900780c */ /* 0x010fe20003f05270 */
[----:B------:R-:W-:Y:S03]  /*06f0*/  BSSY B0, `(.L_x_691) ;  /* 0x0000089000007945 */ /* 0x000fe60003800000 */
[----:B------:R1:W-:Y:S01]  /*0700*/  STL [R1+0x20], R0 ;  /* 0x0000200001007387 */ /* 0x0003e20000100800 */
[----:B------:R-:W-:-:S08]  /*0710*/  IADD3 R11, -R0, UR4, RZ ;  /* 0x00000004000b7c10 */ /* 0x000fd0000fffe1ff */
[----:B------:R-:W-:Y:S05]  /*0720*/  @!P0 BRA `(.L_x_692) ;  /* 0x000003f000008947 */ /* 0x000fea0003800000 */
[-C--:B-1-3--:R-:W-:Y:S02]  /*0730*/  IABS R0, R12.reuse ;  /* 0x0000000c00007213 */ /* 0x08afe40000000000 */
[----:B------:R-:W-:-:S03]  /*0740*/  IABS R6, R12 ;  /* 0x0000000c00067213 */ /* 0x000fc60000000000 */
[----:B------:R-:W-:Y:S01]  /*0750*/  IMAD.MOV.U32 R5, RZ, RZ, R0 ;  /* 0x000000ffff057224 */ /* 0x000fe200078e0000 */
        /* <DEDUP_REMOVED lines=60> */
.L_x_692:
[----:B------:R-:W2:Y:S01]  /*0b20*/  LDL R3, [R1+0x2c] ;  /* 0x00002c0001037983 */ /* 0x000ea20000100800 */
[----:B------:R-:W-:-:S04]  /*0b30*/  IMAD.MOV.U32 R2, RZ, RZ, 0x4 ;  /* 0x00000004ff027424 */ /* 0x000fc800078e00ff */
[----:B--2---:R-:W-:-:S05]  /*0b40*/  IMAD.WIDE R2, R3, R2, c[0x0][0x590] ;  /* 0x0001640003027625 */ /* 0x004fca00078e0202 */
[----:B------:R-:W2:Y:S02]  /*0b50*/  LDG.E R7, [R2.64] ;  /* 0x0000000802077981 */ /* 0x000ea4000c1e1900 */
[----:B--23--:R-:W-:-:S05]  /*0b60*/  IMAD R9, R7, R12, RZ ;  /* 0x0000000c07097224 */ /* 0x00cfca00078e02ff */
[-C--:B-1----:R-:W-:Y:S02]  /*0b70*/  IABS R0, R9.reuse ;  /* 0x0000000900007213 */ /* 0x082fe40000000000 */
        /* <DEDUP_REMOVED lines=64> */
.L_x_693:
[----:B------:R-:W-:Y:S05]  /*0f80*/  BSYNC B0 ;  /* 0x0000000000007941 */ /* 0x000fea0003800000 */
.L_x_691:
[----:B------:R-:W-:-:S04]  /*0f90*/  LOP3.LUT R0, RZ, R0, RZ, 0x33, !PT ;  /* 0x00000000ff007212 */ /* 0x000fc800078e33ff */
[----:B------:R-:W-:-:S05]  /*0fa0*/  IADD3 R0, R0, R12, RZ ;  /* 0x0000000c00007210 */ /* 0x000fca0007ffe0ff */
[----:B------:R2:W-:Y:S01]  /*0fb0*/  STL [R1+0x24], R0 ;  /* 0x0000240001007387 */ /* 0x0005e20000100800 */
[----:B------:R-:W-:Y:S05]  /*0fc0*/  BRA `(.L_x_694) ;  /* 0x0000006000007947 */ /* 0x000fea0003800000 */
.L_x_682:
[----:B------:R-:W-:Y:S01]  /*0fd0*/  MOV R0, UR4 ;  /* 0x0000000400007c02 */ /* 0x000fe20008000f00 */
[----:B------:R-:W-:Y:S04]  /*0fe0*/  STL [R1+0x24], RZ ;  /* 0x000024ff01007387 */ /* 0x000fe80000100800 */
[----:B------:R-:W-:Y:S04]  /*0ff0*/  STL [R1+0x28], RZ ;  /* 0x000028ff01007387 */ /* 0x000fe80000100800 */
[----:B------:R1:W-:Y:S02]  /*1000*/  STL [R1+0x20], R0 ;  /* 0x0000200001007387 */ /* 0x0003e40000100800 */
[----:B-1----:R-:W-:-:S05]  /*1010*/  MOV R0, c[0x0][0x53c] ;  /* 0x00014f0000007a02 */ /* 0x002fca0000000f00 */
[----:B------:R1:W-:Y:S02]  /*1020*/  STL [R1+0x2c], R0 ;  /* 0x00002c0001007387 */ /* 0x0003e40000100800 */
.L_x_694:
        /* <DEDUP_REMOVED lines=8> */
.L_x_680:
[----:B-12---:R-:W2:Y:S02]  /*10b0*/  LDL R0, [R1+0x2c] ;  /* 0x00002c0001007983 */ /* 0x006ea40000100800 */
[----:B--2---:R-:W-:-:S13]  /*10c0*/  ISETP.GE.AND P0, PT, R0, c[0x0][0x53c], PT ;  /* 0x00014f0000007a0c */ /* 0x004fda0003f06270 */
[----:B------:R-:W-:Y:S05]  /*10d0*/  @P0 EXIT ;  /* 0x000000000000094d */ /* 0x000fea0003800000 */
[----:B------:R-:W-:-:S04]  /*10e0*/  SHF.R.S32.HI R2, RZ, 0x1f, R13 ;  /* 0x0000001fff027819 */ /* 0x000fc8000001140d */
[CC--:B------:R-:W-:Y:S02]  /*10f0*/  LEA.HI R0, R2.reuse, R13.reuse, RZ, 0x2 ;  /* 0x0000000d02007211 */ /* 0x0c0fe400078f10ff */
[CC--:B---3--:R-:W-:Y:S02]  /*1100*/  LEA.HI R4, R2.reuse, R13.reuse, RZ, 0x4 ;  /* 0x0000000d02047211 */ /* 0x0c8fe400078f20ff */
[CC--:B------:R-:W-:Y:S02]  /*1110*/  LEA.HI R15, R2.reuse, R13.reuse, RZ, 0x3 ;  /* 0x0000000d020f7211 */ /* 0x0c0fe400078f18ff */
[CC--:B------:R-:W-:Y:S02]  /*1120*/  LEA.HI R16, R2.reuse, R13.reuse, RZ, 0x6 ;  /* 0x0000000d02107211 */ /* 0x0c0fe400078f30ff */
[----:B------:R-:W-:Y:S02]  /*1130*/  LEA.HI R12, R2, R13, RZ, 0x5 ;  /* 0x0000000d020c7211 */ /* 0x000fe400078f28ff */
[----:B------:R-:W-:-:S02]  /*1140*/  SHF.R.S32.HI R6, RZ, 0x2, R0 ;  /* 0x00000002ff067819 */ /* 0x000fc40000011400 */
[----:B------:R-:W-:Y:S02]  /*1150*/  SHF.R.S32.HI R3, RZ, 0x1f, R0 ;  /* 0x0000001fff037819 */ /* 0x000fe40000011400 */
[----:B------:R-:W-:Y:S02]  /*1160*/  LOP3.LUT R2, R0, 0xfffffffc, RZ, 0xc0, !PT ;  /* 0xfffffffc00027812 */ /* 0x000fe400078ec0ff */
[----:B------:R-:W-:Y:S02]  /*1170*/  LOP3.LUT R0, R4, 0xfffffff0, RZ, 0xc0, !PT ;  /* 0xfffffff004007812 */ /* 0x000fe400078ec0ff */
[----:B------:R-:W-:Y:S01]  /*1180*/  SHF.R.S32.HI R5, RZ, 0x4, R4 ;  /* 0x00000004ff057819 */ /* 0x000fe20000011404 */
[C---:B------:R-:W-:Y:S01]  /*1190*/  IMAD.IADD R11, R13.reuse, 0x1, -R2 ;  /* 0x000000010d0b7824 */ /* 0x040fe200078e0a02 */
[----:B------:R-:W-:Y:S01]  /*11a0*/  SHF.R.S32.HI R9, RZ, 0x3, R15 ;  /* 0x00000003ff097819 */ /* 0x000fe2000001140f */
[----:B------:R-:W-:Y:S01]  /*11b0*/  IMAD.IADD R7, R13, 0x1, -R0 ;  /* 0x000000010d077824 */ /* 0x000fe200078e0a00 */
[----:B------:R-:W-:-:S02]  /*11c0*/  LOP3.LUT R8, R15, 0xfffffff8, RZ, 0xc0, !PT ;  /* 0xfffffff80f087812 */ /* 0x000fc400078ec0ff */
[----:B------:R-:W-:Y:S01]  /*11d0*/  LEA.HI R0, R3, R6, RZ, 0x3 ;  /* 0x0000000603007211 */ /* 0x000fe200078f18ff */
[----:B------:R-:W-:Y:S01]  /*11e0*/  IMAD.SHL.U32 R2, R9, 0x40, RZ ;  /* 0x0000004009027824 */ /* 0x000fe200078e00ff */
[----:B------:R-:W-:Y:S01]  /*11f0*/  LEA.HI R4, R4, R5, RZ, 0x1 ;  /* 0x0000000504047211 */ /* 0x000fe200078f08ff */
[----:B------:R-:W-:Y:S01]  /*1200*/  IMAD.IADD R8, R13, 0x1, -R8 ;  /* 0x000000010d087824 */ /* 0x000fe200078e0a08 */
[----:B------:R-:W-:Y:S02]  /*1210*/  LOP3.LUT R0, R0, 0xfffffff8, RZ, 0xc0, !PT ;  /* 0xfffffff800007812 */ /* 0x000fe400078ec0ff */
[----:B------:R-:W-:Y:S01]  /*1220*/  LOP3.LUT R3, R4, 0xfffffffe, RZ, 0xc0, !PT ;  /* 0xfffffffe04037812 */ /* 0x000fe200078ec0ff */
[----:B------:R-:W-:Y:S01]  /*1230*/  IMAD.SHL.U32 R72, R8, 0x8, RZ ;  /* 0x0000000808487824 */ /* 0x000fe200078e00ff */
[----:B------:R-:W-:Y:S01]  /*1240*/  LOP3.LUT R10, R12, 0xffffffe0, RZ, 0xc0, !PT ;  /* 0xffffffe00c0a7812 */ /* 0x000fe200078ec0ff */
[----:B------:R-:W-:Y:S01]  /*1250*/  IMAD.IADD R9, R6, 0x1, -R0 ;  /* 0x0000000106097824 */ /* 0x000fe200078e0a00 */
[----:B------:R-:W-:Y:S01]  /*1260*/  LOP3.LUT R0, R2, 0x1c0, RZ, 0xc0, !PT ;  /* 0x000001c002007812 */ /* 0x000fe200078ec0ff */
[----:B------:R-:W-:Y:S01]  /*1270*/  IMAD.IADD R14, R5, 0x1, -R3 ;  /* 0x00000001050e7824 */ /* 0x000fe200078e0a03 */
[----:B------:R-:W-:Y:S01]  /*1280*/  SHF.R.S32.HI R3, RZ, 0x1f, R7 ;  /* 0x0000001fff037819 */ /* 0x000fe20000011407 */
[----:B------:R-:W-:Y:S01]  /*1290*/  IMAD.IADD R10, R13, 0x1, -R10 ;  /* 0x000000010d0a7824 */ /* 0x000fe200078e0a0a */
[----:B------:R-:W-:-:S02]  /*12a0*/  SHF.R.U32.HI R5, RZ, 0x3, R0 ;  /* 0x00000003ff057819 */ /* 0x000fc40000011600 */
[----:B------:R-:W-:Y:S01]  /*12b0*/  LOP3.LUT R2, R0, 0x38, R72, 0xf8, !PT ;  /* 0x0000003800027812 */ /* 0x000fe200078ef848 */
[----:B------:R-:W-:Y:S01]  /*12c0*/  IMAD.SHL.U32 R0, R8, 0x40, RZ ;  /* 0x0000004008007824 */ /* 0x000fe200078e00ff */
[----:B------:R-:W-:Y:S02]  /*12d0*/  LEA.HI R13, R3, R7, RZ, 0x3 ;  /* 0x00000007030d7211 */ /* 0x000fe400078f18ff */
[--C-:B------:R-:W-:Y:S02]  /*12e0*/  SHF.R.S32.HI R6, RZ, 0x5, R12.reuse ;  /* 0x00000005ff067819 */ /* 0x100fe4000001140c */
[----:B------:R-:W-:Y:S02]  /*12f0*/  SHF.R.S32.HI R3, RZ, 0x1f, R12 ;  /* 0x0000001fff037819 */ /* 0x000fe4000001140c */
[----:B------:R-:W-:Y:S02]  /*1300*/  LOP3.LUT R4, R13, 0xfffffff8, RZ, 0xc0, !PT ;  /* 0xfffffff80d047812 */ /* 0x000fe400078ec0ff */
[----:B------:R-:W-:-:S02]  /*1310*/  LOP3.LUT R0, R0, 0x1c0, RZ, 0xc0, !PT ;  /* 0x000001c000007812 */ /* 0x000fc400078ec0ff */
[----:B------:R-:W-:Y:S01]  /*1320*/  LOP3.LUT R8, R2, R5, RZ, 0x3c, !PT ;  /* 0x0000000502087212 */ /* 0x000fe200078e3cff */
[----:B------:R-:W-:Y:S01]  /*1330*/  IMAD.IADD R7, R7, 0x1, -R4 ;  /* 0x0000000107077824 */ /* 0x000fe200078e0a04 */
[----:B------:R-:W-:Y:S01]  /*1340*/  SHF.R.S32.HI R12, RZ, 0x1f, R10 ;  /* 0x0000001fff0c7819 */ /* 0x000fe2000001140a */
[----:B------:R-:W-:Y:S01]  /*1350*/  IMAD.SHL.U32 R4, R16, 0x8, RZ ;  /* 0x0000000810047824 */ /* 0x000fe200078e00ff */
[----:B------:R-:W-:Y:S02]  /*1360*/  LEA.HI R2, R3, R6, RZ, 0x3 ;  /* 0x0000000603027211 */ /* 0x000fe400078f18ff */
[----:B------:R-:W-:Y:S02]  /*1370*/  LOP3.LUT R5, R0, 0x8, R15, 0xf8, !PT ;  /* 0x0000000800057812 */ /* 0x000fe400078ef80f */
[----:B------:R-:W-:Y:S02]  /*1380*/  SHF.R.U32.HI R3, RZ, 0x3, R0 ;  /* 0x00000003ff037819 */ /* 0x000fe40000011600 */
[----:B------:R-:W-:-:S02]  /*1390*/  LEA.HI R0, R12, R10, RZ, 0x2 ;  /* 0x0000000a0c007211 */ /* 0x000fc400078f10ff */
[----:B------:R-:W-:Y:S02]  /*13a0*/  LOP3.LUT R2, R2, 0xffffff8, RZ, 0xc0, !PT ;  /* 0x0ffffff802027812 */ /* 0x000fe400078ec0ff */
[----:B------:R-:W-:Y:S02]  /*13b0*/  LOP3.LUT R15, R5, R3, RZ, 0x3c, !PT ;  /* 0x00000003050f7212 */ /* 0x000fe400078e3cff */
[----:B------:R-:W-:Y:S02]  /*13c0*/  SHF.R.S32.HI R3, RZ, 0x2, R0 ;  /* 0x00000002ff037819 */ /* 0x000fe40000011400 */
[----:B------:R-:W-:Y:S01]  /*13d0*/  LOP3.LUT R5, R4, 0xfffffe00, RZ, 0xc0, !PT ;  /* 0xfffffe0004057812 */ /* 0x000fe200078ec0ff */
[----:B------:R-:W-:Y:S01]  /*13e0*/  IMAD.IADD R4, R6, 0x1, -R2 ;  /* 0x0000000106047824 */ /* 0x000fe200078e0a02 */
[----:B------:R-:W-:Y:S02]  /*13f0*/  LOP3.LUT R0, R0, 0x7ffffffc, RZ, 0xc0, !PT ;  /* 0x7ffffffc00007812 */ /* 0x000fe400078ec0ff */
[----:B------:R-:W-:Y:S01]  /*1400*/  LEA.HI R2, R11, R11, RZ, 0x1 ;  /* 0x0000000b0b027211 */ /* 0x000fe200078f08ff */
[----:B------:R-:W-:Y:S01]  /*1410*/  IMAD R12, R4, 0x10, R3 ;  /* 0x00000010040c7824 */ /* 0x000fe200078e0203 */
[----:B------:R-:W-:Y:S01]  /*1420*/  LOP3.LUT R16, R8, R5, RZ, 0xfc, !PT ;  /* 0x0000000508107212 */ /* 0x000fe200078efcff */
[----:B------:R-:W-:Y:S01]  /*1430*/  IMAD.IADD R10, R10, 0x1, -R0 ;  /* 0x000000010a0a7824 */ /* 0x000fe200078e0a00 */
[----:B------:R-:W-:Y:S01]  /*1440*/  LOP3.LUT R0, R2, 0x1ffffffe, RZ, 0xc0, !PT ;  /* 0x1ffffffe02007812 */ /* 0x000fe200078ec0ff */
[C---:B------:R-:W-:Y:S01]  /*1450*/  IMAD.SHL.U32 R2, R9.reuse, 0x40, RZ ;  /* 0x0000004009027824 */ /* 0x040fe200078e00ff */
[C---:B------:R-:W-:Y:S01]  /*1460*/  LOP3.LUT R3, R9.reuse, 0x1, RZ, 0xc0, !PT ;  /* 0x0000000109037812 */ /* 0x040fe200078ec0ff */
[----:B------:R-:W-:Y:S01]  /*1470*/  IMAD.SHL.U32 R8, R6, 0x400, RZ ;  /* 0x0000040006087824 */ /* 0x000fe200078e00ff */
[----:B------:R-:W-:Y:S01]  /*1480*/  R2P PR, R9, 0x6 ;  /* 0x0000000609007804 */ /* 0x000fe20000000000 */
[C---:B------:R-:W-:Y:S01]  /*1490*/  IMAD.IADD R6, R11.reuse, 0x1, -R0 ;  /* 0x000000010b067824 */ /* 0x040fe200078e0a00 */
[----:B------:R-:W-:Y:S01]  /*14a0*/  LOP3.LUT R0, R2, 0x1c0, RZ, 0xc0, !PT ;  /* 0x000001c002007812 */ /* 0x000fe200078ec0ff */
[----:B------:R-:W-:Y:S01]  /*14b0*/  IMAD R4, R11, 0x2, R8 ;  /* 0x000000020b047824 */ /* 0x000fe200078e0208 */
[----:B------:R-:W-:Y:S01]  /*14c0*/  ISETP.NE.U32.AND P0, PT, R3, 0x1, PT ;  /* 0x000000010300780c */ /* 0x000fe20003f05070 */
[C---:B------:R-:W-:Y:S01]  /*14d0*/  IMAD.SHL.U32 R3, R7.reuse, 0x40, RZ ;  /* 0x0000004007037824 */ /* 0x040fe200078e00ff */
[----:B------:R-:W-:Y:S01]  /*14e0*/  LEA.HI R2, R0, R0, RZ, 0x1d ;  /* 0x0000000000027211 */ /* 0x000fe200078fe8ff */
[----:B------:R-:W-:Y:S01]  /*14f0*/  IMAD.SHL.U32 R5, R14, 0x8, RZ ;  /* 0x000000080e057824 */ /* 0x000fe200078e00ff */
[----:B------:R-:W-:Y:S01]  /*1500*/  LOP3.LUT P4, RZ, R7, 0x2, RZ, 0xc0, !PT ;  /* 0x0000000207ff7812 */ /* 0x000fe2000788c0ff */
[----:B------:R-:W-:Y:S01]  /*1510*/  IMAD R6, R6, 0x8, R12 ;  /* 0x0000000806067824 */ /* 0x000fe200078e020c */
[----:B------:R-:W-:Y:S01]  /*1520*/  LOP3.LUT R0, R3, 0x1c0, RZ, 0xc0, !PT ;  /* 0x000001c003007812 */ /* 0x000fe200078ec0ff */
[----:B------:R-:W-:Y:S01]  /*1530*/  IMAD.IADD R3, R4, 0x1, R2 ;  /* 0x0000000104037824 */ /* 0x000fe200078e0202 */
[----:B------:R-:W-:Y:S01]  /*1540*/  LOP3.LUT P3, RZ, R7, 0x4, RZ, 0xc0, !PT ;  /* 0x0000000407ff7812 */ /* 0x000fe2000786c0ff */
[----:B------:R-:W-:Y:S01]  /*1550*/  IMAD.MOV.U32 R7, RZ, RZ, 0x40 ;  /* 0x00000040ff077424 */ /* 0x000fe200078e00ff */
[----:B------:R-:W-:Y:S01]  /*1560*/  LOP3.LUT R5, R0, 0x8, R5, 0xf8, !PT ;  /* 0x0000000800057812 */ /* 0x000fe200078ef805 */
[----:B------:R-:W-:Y:S01]  /*1570*/  IMAD.SHL.U32 R4, R3, 0x2, RZ ;  /* 0x0000000203047824 */ /* 0x000fe200078e00ff */
[----:B------:R-:W-:Y:S01]  /*1580*/  SHF.R.U32.HI R0, RZ, 0x3, R0 ;  /* 0x00000003ff007819 */ /* 0x000fe20000011600 */
[----:B------:R-:W-:Y:S01]  /*1590*/  IMAD.MOV.U32 R9, RZ, RZ, 0x20 ;  /* 0x00000020ff097424 */ /* 0x000fe200078e00ff */
[----:B------:R1:W-:Y:S01]  /*15a0*/  STL [R1+0x1c], R6 ;  /* 0x00001c0601007387 */ /* 0x0003e20000100800 */
[----:B------:R-:W-:Y:S01]  /*15b0*/  IMAD R2, R14, 0x200, R15 ;  /* 0x000002000e027824 */ /* 0x000fe200078e020f */
[----:B------:R-:W-:Y:S01]  /*15c0*/  LOP3.LUT R0, R5, R0, RZ, 0x3c, !PT ;  /* 0x0000000005007212 */ /* 0x000fe200078e3cff */
[----:B------:R-:W-:Y:S01]  /*15d0*/  IMAD.SHL.U32 R3, R13, 0x40, RZ ;  /* 0x000000400d037824 */ /* 0x000fe200078e00ff */
[----:B------:R-:W-:Y:S01]  /*15e0*/  IADD3 R5, R4, 0x80, RZ ;  /* 0x0000008004057810 */ /* 0x000fe20007ffe0ff */
[----:B------:R-:W-:Y:S01]  /*15f0*/  IMAD.SHL.U32 R12, R16, 0x2, RZ ;  /* 0x00000002100c7824 */ /* 0x000fe200078e00ff */
[----:B------:R-:W-:-:S02]  /*1600*/  IADD3 R11, R4, 0x70, RZ ;  /* 0x00000070040b7810 */ /* 0x000fc40007ffe0ff */
[----:B------:R-:W-:Y:S02]  /*1610*/  @P0 IADD3 R11, R5, 0x10, RZ ;  /* 0x00000010050b0810 */ /* 0x000fe40007ffe0ff */
[----:B------:R-:W-:Y:S02]  /*1620*/  SEL R5, R9, 0xffffffe0, !P1 ;  /* 0xffffffe009057807 */ /* 0x000fe40004800000 */
[----:B------:R-:W-:Y:S01]  /*1630*/  LOP3.LUT R0, R0, 0xfffffe00, R3, 0xf8, !PT ;  /* 0xfffffe0000007812 */ /* 0x000fe200078ef803 */
[----:B------:R-:W-:Y:S01]  /*1640*/  IMAD.SHL.U32 R3, R10, 0x2, RZ ;  /* 0x000000020a037824 */ /* 0x000fe200078e00ff */
[----:B------:R-:W-:Y:S01]  /*1650*/  LEA R201, R2, 0x8100, 0x1 ;  /* 0x0000810002c97811 */ /* 0x000fe200078e08ff */
[----:B------:R-:W-:Y:S01]  /*1660*/  STL [R1+0x38], R11 ;  /* 0x0000380b01007387 */ /* 0x000fe20000100800 */
[C---:B------:R-:W-:Y:S02]  /*1670*/  SEL R2, R7.reuse, 0xffffffc0, !P3 ;  /* 0xffffffc007027807 */ /* 0x040fe40005800000 */
[----:B------:R-:W-:Y:S01]  /*1680*/  LEA R202, R0, 0x100, 0x1 ;  /* 0x0000010000ca7811 */ /* 0x000fe200078e08ff */
[----:B------:R2:W-:Y:S04]  /*1690*/  STL [R1], R12 ;  /* 0x0000000c01007387 */ /* 0x0005e80000100800 */
[----:B------:R3:W-:Y:S01]  /*16a0*/  STL [R1+0x4], R3 ;  /* 0x0000040301007387 */ /* 0x0007e20000100800 */
[----:B------:R-:W-:Y:S01]  /*16b0*/  IMAD.IADD R205, R2, 0x1, R202 ;  /* 0x0000000102cd7824 */ /* 0x000fe200078e02ca */
[----:B-1----:R-:W-:-:S05]  /*16c0*/  SEL R6, R7, 0xffffffc0, !P2 ;  /* 0xffffffc007067807 */ /* 0x002fca0005000000 */
[----:B------:R-:W-:-:S05]  /*16d0*/  IMAD.IADD R7, R4, 0x1, R6 ;  /* 0x0000000104077824 */ /* 0x000fca00078e0206 */
[----:B------:R1:W-:Y:S01]  /*16e0*/  STL [R1+0x50], R7 ;  /* 0x0000500701007387 */ /* 0x0003e20000100800 */
[----:B--2---:R-:W-:Y:S02]  /*16f0*/  IMAD.IADD R12, R4, 0x1, R5 ;  /* 0x00000001040c7824 */ /* 0x004fe400078e0205 */
[----:B------:R-:W-:Y:S02]  /*1700*/  IMAD.IADD R4, R0, 0x1, R8 ;  /* 0x0000000100047824 */ /* 0x000fe400078e0208 */
[--C-:B------:R-:W-:Y:S01]  /*1710*/  IMAD.IADD R0, R5, 0x1, R11.reuse ;  /* 0x0000000105007824 */ /* 0x100fe200078e020b */
[----:B------:R-:W-:Y:S01]  /*1720*/  STL [R1+0x40], R12 ;  /* 0x0000400c01007387 */ /* 0x000fe20000100800 */
[----:B------:R-:W-:Y:S01]  /*1730*/  IMAD.IADD R5, R6, 0x1, R11 ;  /* 0x0000000106057824 */ /* 0x000fe200078e020b */
[----:B---3--:R-:W-:Y:S02]  /*1740*/  SEL R3, R9, 0xffffffe0, !P4 ;  /* 0xffffffe009037807 */ /* 0x008fe40006000000 */
[----:B------:R-:W-:-:S03]  /*1750*/  LEA R218, R4, 0x100, 0x1 ;  /* 0x0000010004da7811 */ /* 0x000fc600078e08ff */
[----:B------:R-:W-:Y:S02]  /*1760*/  IMAD.IADD R203, R3, 0x1, R202 ;  /* 0x0000000103cb7824 */ /* 0x000fe400078e02ca */
[----:B-1----:R-:W-:Y:S02]  /*1770*/  IMAD.IADD R7, R6, 0x1, R12 ;  /* 0x0000000106077824 */ /* 0x002fe400078e020c */
[----:B------:R-:W-:-:S03]  /*1780*/  IMAD.IADD R204, R2, 0x1, R203 ;  /* 0x0000000102cc7824 */ /* 0x000fc600078e02cb */
[----:B------:R-:W-:Y:S04]  /*1790*/  STL [R1+0x4c], R7 ;  /* 0x00004c0701007387 */ /* 0x000fe80000100800 */
[----:B------:R-:W-:Y:S04]  /*17a0*/  STL [R1+0x48], R5 ;  /* 0x0000480501007387 */ /* 0x000fe80000100800 */
[----:B------:R1:W-:Y:S02]  /*17b0*/  STL [R1+0x3c], R0 ;  /* 0x00003c0001007387 */ /* 0x0003e40000100800 */
[----:B-1----:R-:W-:-:S05]  /*17c0*/  IMAD.IADD R0, R0, 0x1, R6 ;  /* 0x0000000100007824 */ /* 0x002fca00078e0206 */
[----:B------:R1:W-:Y:S02]  /*17d0*/  STL [R1+0x44], R0 ;  /* 0x0000440001007387 */ /* 0x0003e40000100800 */
.L_x_893:
[----:B------:R-:W2:Y:S01]  /*17e0*/  LDL R24, [R1+0x2c] ;  /* 0x00002c0001187983 */ /* 0x000ea20000100800 */
[----:B------:R-:W-:Y:S02]  /*17f0*/  ISETP.NE.U32.AND P0, PT, RZ, c[0x0][0x370], PT ;  /* 0x0000dc00ff007a0c */ /* 0x000fe40003f05070 */
[----:B------:R-:W-:Y:S01]  /*1800*/  ISETP.NE.U32.AND P1, PT, RZ, c[0x0][0x360], PT ;  /* 0x0000d800ff007a0c */ /* 0x000fe20003f25070 */
[----:B------:R-:W3:Y:S01]  /*1810*/  LDL R14, [R1+0x28] ;  /* 0x00002800010e7983 */ /* 0x000ee20000100800 */
[----:B------:R-:W-:Y:S02]  /*1820*/  ISETP.NE.AND.EX P2, PT, RZ, c[0x0][0x374], PT, P0 ;  /* 0x0000dd00ff007a0c */ /* 0x000fe40003f45300 */
[----:B------:R-:W-:Y:S01]  /*1830*/  ISETP.NE.AND.EX P0, PT, RZ, c[0x0][0x364], PT, P1 ;  /* 0x0000d900ff007a0c */ /* 0x000fe20003f05310 */
[----:B------:R-:W-:Y:S01]  /*1840*/  IMAD.MOV.U32 R16, RZ, RZ, 0x4 ;  /* 0x00000004ff107424 */ /* 0x000fe200078e00ff */
[----:B------:R-:W-:Y:S02]  /*1850*/  ISETP.NE.U32.AND P1, PT, RZ, c[0x0][0x348], PT ;  /* 0x0000d200ff007a0c */ /* 0x000fe40003f25070 */
[----:B------:R-:W-:-:S02]  /*1860*/  ISETP.NE.U32.AND P4, PT, RZ, c[0x0][0x350], PT ;  /* 0x0000d400ff007a0c */ /* 0x000fc40003f85070 */
[----:B------:R-:W-:Y:S02]  /*1870*/  ISETP.NE.U32.AND P3, PT, RZ, c[0x0][0x358], PT ;  /* 0x0000d600ff007a0c */ /* 0x000fe40003f65070 */
[----:B------:R-:W-:Y:S02]  /*1880*/  ISETP.NE.AND.EX P1, PT, RZ, c[0x0][0x34c], PT, P1 ;  /* 0x0000d300ff007a0c */ /* 0x000fe40003f25310 */
[----:B------:R-:W-:Y:S02]  /*1890*/  ISETP.NE.AND.EX P4, PT, RZ, c[0x0][0x354], PT, P4 ;  /* 0x0000d500ff007a0c */ /* 0x000fe40003f85340 */
[----:B------:R-:W-:Y:S01]  /*18a0*/  ISETP.NE.AND.EX P3, PT, RZ, c[0x0][0x35c], PT, P3 ;  /* 0x0000d700ff007a0c */ /* 0x000fe20003f65330 */
[----:B------:R-:W-:Y:S01]  /*18b0*/  IMAD.MOV.U32 R154, RZ, RZ, RZ ;  /* 0x000000ffff9a7224 */ /* 0x000fe200078e00ff */
[----:B------:R-:W-:Y:S01]  /*18c0*/  CS2R R152, SRZ ;  /* 0x0000000000987805 */ /* 0x000fe2000001ff00 */
[----:B------:R-:W-:Y:S02]  /*18d0*/  IMAD.MOV.U32 R13, RZ, RZ, RZ ;  /* 0x000000ffff0d7224 */ /* 0x000fe400078e00ff */
[----:B--2---:R-:W-:-:S05]  /*18e0*/  @P0 IMAD.WIDE R8, R24, R16, c[0x0][0x360] ;  /* 0x0000d80018080625 */ /* 0x004fca00078e0210 */
[----:B-1----:R-:W2:Y:S01]  /*18f0*/  @P0 LDG.E R0, [R8.64] ;  /* 0x0000000808000981 */ /* 0x002ea2000c1e1900 */
[----:B------:R-:W-:-:S04]  /*1900*/  @P2 IMAD.WIDE R10, R24, R16, c[0x0][0x370] ;  /* 0x0000dc00180a2625 */ /* 0x000fc800078e0210 */
[CC--:B------:R-:W-:Y:S01]  /*1910*/  IMAD.WIDE R6, R24.reuse, R16.reuse, c[0x0][0x348] ;  /* 0x0000d20018067625 */ /* 0x0c0fe200078e0210 */
[----:B------:R1:W5:Y:S03]  /*1920*/  @P2 LDG.E R154, [R10.64] ;  /* 0x000000080a9a2981 */ /* 0x000366000c1e1900 */
[CC--:B------:R-:W-:Y:S01]  /*1930*/  IMAD.WIDE R4, R24.reuse, R16.reuse, c[0x0][0x350] ;  /* 0x0000d40018047625 */ /* 0x0c0fe200078e0210 */
[----:B------:R1:W5:Y:S03]  /*1940*/  @P1 LDG.E R152, [R6.64] ;  /* 0x0000000806981981 */ /* 0x000366000c1e1900 */
[----:B------:R-:W-:Y:S01]  /*1950*/  IMAD.WIDE R2, R24, R16, c[0x0][0x358] ;  /* 0x0000d60018027625 */ /* 0x000fe200078e0210 */
[----:B------:R1:W5:Y:S04]  /*1960*/  @P4 LDG.E R153, [R4.64] ;  /* 0x0000000804994981 */ /* 0x000368000c1e1900 */
[----:B------:R1:W5:Y:S01]  /*1970*/  @P3 LDG.E R13, [R2.64] ;  /* 0x00000008020d3981 */ /* 0x000362000c1e1900 */
[----:B---3--:R-:W-:-:S05]  /*1980*/  LOP3.LUT R23, R14, 0xffff, RZ, 0xc0, !PT ;  /* 0x0000ffff0e177812 */ /* 0x008fca00078ec0ff */
[----:B------:R1:W-:Y:S01]  /*1990*/  STL [R1+0x30], R23 ;  /* 0x0000301701007387 */ /* 0x0003e20000100800 */
[----:B------:R-:W-:Y:S03]  /*19a0*/  YIELD ;  /* 0x0000000000007946 */ /* 0x000fe60003800000 */
[----:B--2---:R1:W-:Y:S01]  /*19b0*/  @P0 STL [R1+0x8], R0 ;  /* 0x0000080001000387 */ /* 0x0043e20000100800 */
[----:B------:R-:W-:Y:S05]  /*19c0*/  @P0 BRA `(.L_x_695) ;  /* 0x0000007000000947 */ /* 0x000fea0003800000 */
[----:B-1----:R-:W-:-:S05]  /*19d0*/  MOV R0, c[0x0][0x168] ;  /* 0x00005a0000007a02 */ /* 0x002fca0000000f00 */
[----:B------:R1:W-:Y:S01]  /*19e0*/  STL [R1+0x8], R0 ;  /* 0x0000080001007387 */ /* 0x0003e20000100800 */
[----:B------:R-:W-:Y:S05]  /*19f0*/  @!P1 BRA `(.L_x_695) ;  /* 0x0000004000009947 */ /* 0x000fea0003800000 */
[----:B------:R-:W2:Y:S04]  /*1a00*/  LDG.E R8, [R6.64] ;  /* 0x0000000806087981 */ /* 0x000ea8000c1e1900 */
[----:B-1----:R-:W2:Y:S02]  /*1a10*/  LDG.E R0, [R6.64+0x4] ;  /* 0x0000040806007981 */ /* 0x002ea4000c1e1900 */
[----:B--2---:R-:W-:-:S05]  /*1a20*/  IADD3 R0, -R8, R0, RZ ;  /* 0x0000000008007210 */ /* 0x004fca0007ffe1ff */
[----:B------:R1:W-:Y:S02]  /*1a30*/  STL [R1+0x8], R0 ;  /* 0x0000080001007387 */ /* 0x0003e40000100800 */
.L_x_695:
[----:B------:R-:W-:-:S04]  /*1a40*/  ISETP.NE.U32.AND P0, PT, RZ, c[0x0][0x368], PT ;  /* 0x0000da00ff007a0c */ /* 0x000fc80003f05070 */
[----:B------:R-:W-:-:S13]  /*1a50*/  ISETP.NE.AND.EX P0, PT, RZ, c[0x0][0x36c], PT, P0 ;  /* 0x0000db00ff007a0c */ /* 0x000fda0003f05300 */
[----:B------:R-:W-:Y:S05]  /*1a60*/  @!P0 BRA `(.L_x_696) ;  /* 0x0000003000008947 */ /* 0x000fea0003800000 */
[----:B-1----:R-:W-:-:S05]  /*1a70*/  IMAD.WIDE R4, R24, R16, c[0x0][0x368] ;  /* 0x0000da0018047625 */ /* 0x002fca00078e0210 */
[----:B------:R1:W5:Y:S01]  /*1a80*/  LDG.E R12, [R4.64] ;  /* 0x00000008040c7981 */ /* 0x000362000c1e1900 */
[----:B------:R-:W-:Y:S05]  /*1a90*/  BRA `(.L_x_697) ;  /* 0x0000005000007947 */ /* 0x000fea0003800000 */
.L_x_696:
[----:B------:R-:W-:Y:S01]  /*1aa0*/  MOV R12, c[0x0][0x1d0] ;  /* 0x00007400000c7a02 */ /* 0x000fe20000000f00 */
[----:B------:R-:W-:Y:S05]  /*1ab0*/  @!P4 BRA `(.L_x_697) ;  /* 0x000000300000c947 */ /* 0x000fea0003800000 */
[----:B-1----:R-:W2:Y:S04]  /*1ac0*/  LDG.E R6, [R4.64] ;  /* 0x0000000804067981 */ /* 0x002ea8000c1e1900 */
[----:B------:R-:W2:Y:S02]  /*1ad0*/  LDG.E R0, [R4.64+0x4] ;  /* 0x0000040804007981 */ /* 0x000ea4000c1e1900 */
[----:B--2---:R-:W-:Y:S02]  /*1ae0*/  IADD3 R12, -R6, R0, RZ ;  /* 0x00000000060c7210 */ /* 0x004fe40007ffe1ff */
.L_x_697:
[----:B-1----:R-:W2:Y:S04]  /*1af0*/  LDL R0, [R1+0x8] ;  /* 0x0000080001007983 */ /* 0x002ea80000100800 */
[----:B------:R-:W3:Y:S04]  /*1b00*/  LDL.LU R6, [R1+0x24] ;  /* 0x0000240001067983 */ /* 0x000ee80000300800 */
[----:B------:R-:W4:Y:S04]  /*1b10*/  LDL.LU R10, [R1+0x18] ;  /* 0x00001800010a7983 */ /* 0x000f280000300800 */
[----:B------:R1:W4:Y:S04]  /*1b20*/  @P3 LDG.E R5, [R2.64] ;  /* 0x0000000802053981 */ /* 0x000328000c1e1900 */
[----:B------:R1:W4:Y:S01]  /*1b30*/  @P3 LDG.E R4, [R2.64+0x4] ;  /* 0x0000040802043981 */ /* 0x000322000c1e1900 */
[----:B------:R-:W-:Y:S01]  /*1b40*/  IMAD.MOV.U32 R7, RZ, RZ, c[0x0][0x2c4] ;  /* 0x0000b100ff077624 */ /* 0x000fe200078e00ff */
[----:B------:R-:W-:-:S04]  /*1b50*/  ISETP.NE.U32.AND P0, PT, RZ, c[0x0][0x378], PT ;  /* 0x0000de00ff007a0c */ /* 0x000fc80003f05070 */
[----:B------:R-:W-:Y:S02]  /*1b60*/  ISETP.NE.AND P2, PT, R7, 0x1, PT ;  /* 0x000000010700780c */ /* 0x000fe40003f45270 */
[----:B------:R-:W-:Y:S01]  /*1b70*/  ISETP.NE.AND.EX P0, PT, RZ, c[0x0][0x37c], PT, P0 ;  /* 0x0000df00ff007a0c */ /* 0x000fe20003f05300 */
[----:B-----5:R-:W-:Y:S02]  /*1b80*/  IMAD.IADD R11, R12, 0x1, -R154 ;  /* 0x000000010c0b7824 */ /* 0x020fe400078e0a9a */
[----:B------:R-:W-:-:S10]  /*1b90*/  IMAD.MOV.U32 R133, RZ, RZ, R12 ;  /* 0x000000ffff857224 */ /* 0x000fd400078e000c */
[----:B-1----:R-:W-:-:S05]  /*1ba0*/  @P0 IMAD.WIDE R2, R24, R16, c[0x0][0x378] ;  /* 0x0000de0018020625 */ /* 0x002fca00078e0210 */
[----:B------:R1:W5:Y:S01]  /*1bb0*/  @P0 LDG.E R133, [R2.64] ;  /* 0x0000000802850981 */ /* 0x000362000c1e1900 */
[----:B--2---:R-:W-:Y:S02]  /*1bc0*/  IMAD.MOV.U32 R8, RZ, RZ, R0 ;  /* 0x000000ffff087224 */ /* 0x004fe400078e0000 */
[----:B---3--:R-:W-:Y:S02]  /*1bd0*/  IMAD.SHL.U32 R9, R6, 0x80, RZ ;  /* 0x0000008006097824 */ /* 0x008fe400078e00ff */
[----:B------:R-:W-:Y:S01]  /*1be0*/  IMAD.MOV.U32 R6, RZ, RZ, c[0x0][0x32c] ;  /* 0x0000cb00ff067624 */ /* 0x000fe200078e00ff */
[----:B----4-:R-:W-:-:S04]  /*1bf0*/  LOP3.LUT R10, R10, 0xfff7ffff, RZ, 0xc0, !PT ;  /* 0xfff7ffff0a0a7812 */ /* 0x010fc800078ec0ff */
[----:B------:R-:W-:Y:S02]  /*1c00*/  ISETP.GE.AND P1, PT, R6, 0x1, PT ;  /* 0x000000010600780c */ /* 0x000fe40003f26270 */
[----:B------:R-:W-:Y:S01]  /*1c10*/  @P2 LOP3.LUT R10, R10, 0x80000, RZ, 0xfc, !PT ;  /* 0x000800000a0a2812 */ /* 0x000fe200078efcff */
[----:B------:R-:W-:Y:S02]  /*1c20*/  IMAD.MOV.U32 R0, RZ, RZ, c[0x0][0x228] ;  /* 0x00008a00ff007624 */ /* 0x000fe400078e00ff */
[----:B------:R-:W-:Y:S01]  /*1c30*/  @P3 IMAD.IADD R0, R4, 0x1, -R5 ;  /* 0x0000000104003824 */ /* 0x000fe200078e0a05 */
[----:B------:R-:W-:-:S03]  /*1c40*/  LOP3.LUT R10, R10, 0xffefffff, RZ, 0xc0, !PT ;  /* 0xffefffff0a0a7812 */ /* 0x000fc600078ec0ff */
[----:B------:R-:W-:Y:S01]  /*1c50*/  IMAD.IADD R7, R11, 0x1, R0 ;  /* 0x000000010b077824 */ /* 0x000fe200078e0200 */
[----:B------:R2:W-:Y:S03]  /*1c60*/  STL [R1+0x14], R9 ;  /* 0x0000140901007387 */ /* 0x0005e60000100800 */
[----:B------:R-:W-:Y:S01]  /*1c70*/  @P1 LOP3.LUT R10, R10, 0x100000, RZ, 0xfc, !PT ;  /* 0x001000000a0a1812 */ /* 0x000fe200078efcff */
[----:B------:R2:W-:Y:S01]  /*1c80*/  STL [R1+0xc], R7 ;  /* 0x00000c0701007387 */ /* 0x0005e20000100800 */
[----:B-1----:R-:W-:-:S03]  /*1c90*/  IADD3 R2, R9, 0x7f, RZ ;  /* 0x0000007f09027810 */ /* 0x002fc60007ffe0ff */
[----:B------:R2:W-:Y:S02]  /*1ca0*/  STL [R1+0x18], R10 ;  /* 0x0000180a01007387 */ /* 0x0005e40000100800 */
[----:B------:R-:W-:Y:S01]  /*1cb0*/  @P2 IMAD.HI.U32 R4, R2, c[0x0][0x2c8], RZ ;  /* 0x0000b20002042a27 */ /* 0x000fe200078e00ff */
[----:B------:R-:W-:-:S04]  /*1cc0*/  IADD3 R3, R7, 0x5f, RZ ;  /* 0x0000005f07037810 */ /* 0x000fc80007ffe0ff */
[----:B------:R-:W-:Y:S01]  /*1cd0*/  @P2 SHF.R.U32.HI R2, RZ, c[0x0][0x2cc], R4 ;  /* 0x0000b300ff022a19 */ /* 0x000fe20000011604 */
[----:B------:R-:W-:Y:S01]  /*1ce0*/  IMAD.HI R3, R3, 0x2aaaaaab, RZ ;  /* 0x2aaaaaab03037827 */ /* 0x000fe200078e02ff */
[----:B------:R-:W-:-:S04]  /*1cf0*/  IADD3 R4, R7, 0x1, -R8 ;  /* 0x0000000107047810 */ /* 0x000fc80007ffe808 */
[----:B------:R-:W-:Y:S01]  /*1d00*/  SHF.R.U32.HI R5, RZ, 0x1f, R3 ;  /* 0x0000001fff057819 */ /* 0x000fe20000011603 */
[----:B------:R-:W-:-:S03]  /*1d10*/  IMAD.IADD R2, R4, 0x1, R2 ;  /* 0x0000000104027824 */ /* 0x000fc600078e0202 */
[----:B------:R-:W-:Y:S02]  /*1d20*/  LEA.HI.SX32 R164, R3, R5, 0x1c ;  /* 0x0000000503a47211 */ /* 0x000fe400078fe2ff */
        /* <DEDUP_REMOVED lines=12> */
.L_x_700:
[----:B------:R-:W-:-:S13]  /*1df0*/  ISETP.NE.AND P0, PT, R6, 0x1, PT ;  /* 0x000000010600780c */ /* 0x000fda0003f05270 */
[----:B------:R-:W-:-:S05]  /*1e00*/  @P0 IMAD.HI.U32 R2, R3, c[0x0][0x330], RZ ;  /* 0x0000cc0003020a27 */ /* 0x000fca00078e00ff */
[----:B------:R-:W-:Y:S02]  /*1e10*/  @P0 SHF.R.U32.HI R3, RZ, c[0x0][0x334], R2 ;  /* 0x0000cd00ff030a19 */ /* 0x000fe40000011602 */
.L_x_701:
[----:B------:R-:W-:Y:S05]  /*1e20*/  BSYNC B0 ;  /* 0x0000000000007941 */ /* 0x000fea0003800000 */
.L_x_699:
[----:B------:R-:W-:-:S05]  /*1e30*/  IMAD R3, R3, R6, c[0x0][0x32c] ;  /* 0x0000cb0003037624 */ /* 0x000fca00078e0206 */
[----:B------:R-:W-:-:S04]  /*1e40*/  IMNMX R4, R4, R3, PT ;  /* 0x0000000304047217 */ /* 0x000fc80003800200 */
.L_x_698:
[----:B------:R-:W-:Y:S01]  /*1e50*/  IADD3 R4, R4, 0x5f, RZ ;  /* 0x0000005f04047810 */ /* 0x000fe20007ffe0ff */
[----:B------:R-:W-:-:S04]  /*1e60*/  @P2 IMAD.HI.U32 R3, R9, c[0x0][0x2c8], RZ ;  /* 0x0000b20009032a27 */ /* 0x000fc800078e00ff */
[----:B------:R-:W-:-:S04]  /*1e70*/  IMAD.HI R4, R4, 0x2aaaaaab, RZ ;  /* 0x2aaaaaab04047827 */ /* 0x000fc800078e02ff */
[----:B------:R-:W-:Y:S01]  /*1e80*/  IMAD.MOV.U32 R2, RZ, RZ, R9 ;  /* 0x000000ffff027224 */ /* 0x000fe200078e0009 */
[----:B------:R-:W-:Y:S01]  /*1e90*/  @P2 SHF.R.U32.HI R2, RZ, c[0x0][0x2cc], R3 ;  /* 0x0000b300ff022a19 */ /* 0x000fe20000011603 */
[----:B------:R-:W-:Y:S01]  /*1ea0*/  IMAD.IADD R163, R7, 0x1, -R8 ;  /* 0x0000000107a37824 */ /* 0x000fe200078e0a08 */
[----:B------:R-:W-:-:S03]  /*1eb0*/  SHF.R.U32.HI R3, RZ, 0x1f, R4 ;  /* 0x0000001fff037819 */ /* 0x000fc60000011604 */
[----:B------:R-:W-:Y:S01]  /*1ec0*/  IMAD.IADD R2, R163, 0x1, R2 ;  /* 0x00000001a3027824 */ /* 0x000fe200078e0202 */
[----:B------:R-:W-:-:S04]  /*1ed0*/  LEA.HI.SX32 R4, R4, R3, 0x1c ;  /* 0x0000000304047211 */ /* 0x000fc800078fe2ff */
[----:B------:R-:W-:Y:S02]  /*1ee0*/  IADD3 R3, R2, -c[0x0][0x324], RZ ;  /* 0x8000c90002037a10 */ /* 0x000fe40007ffe0ff */
[----:B--2---:R-:W-:Y:S01]  /*1ef0*/  IMNMX R10, R164, R4, PT ;  /* 0x00000004a40a7217 */ /* 0x004fe20003800200 */
        /* <DEDUP_REMOVED lines=10> */
.L_x_704:
[----:B------:R-:W-:-:S13]  /*1fa0*/  ISETP.NE.AND P0, PT, R6, 0x1, PT ;  /* 0x000000010600780c */ /* 0x000fda0003f05270 */
[----:B------:R-:W-:-:S05]  /*1fb0*/  @P0 IMAD.HI.U32 R4, R2, c[0x0][0x330], RZ ;  /* 0x0000cc0002040a27 */ /* 0x000fca00078e00ff */
[----:B------:R-:W-:Y:S02]  /*1fc0*/  @P0 SHF.R.U32.HI R2, RZ, c[0x0][0x334], R4 ;  /* 0x0000cd00ff020a19 */ /* 0x000fe40000011604 */
.L_x_705:
[----:B------:R-:W-:Y:S05]  /*1fd0*/  BSYNC B0 ;  /* 0x0000000000007941 */ /* 0x000fea0003800000 */
.L_x_703:
[----:B------:R-:W-:-:S05]  /*1fe0*/  IMAD R2, R2, c[0x0][0x32c], RZ ;  /* 0x0000cb0002027a24 */ /* 0x000fca00078e02ff */
[----:B------:R-:W-:-:S04]  /*1ff0*/  IMNMX R3, R3, R2, !PT ;  /* 0x0000000203037217 */ /* 0x000fc80007800200 */
.L_x_702:
[C---:B------:R-:W-:Y:S01]  /*2000*/  LOP3.LUT R4, R14.reuse, 0xff000000, RZ, 0xc0, !PT ;  /* 0xff0000000e047812 */ /* 0x040fe200078ec0ff */
[----:B------:R-:W-:Y:S01]  /*2010*/  IMAD.HI R3, R3, 0x2aaaaaab, RZ ;  /* 0x2aaaaaab03037827 */ /* 0x000fe200078e02ff */
[----:B------:R-:W-:Y:S01]  /*2020*/  LOP3.LUT R5, R14, 0xff0000, RZ, 0xc0, !PT ;  /* 0x00ff00000e057812 */ /* 0x000fe200078ec0ff */
[----:B------:R-:W-:Y:S01]  /*2030*/  BSSY B0, `(.L_x_706) ;  /* 0x000002d000007945 */ /* 0x000fe20003800000 */
[----:B------:R-:W-:Y:S02]  /*2040*/  SHF.R.U32.HI R4, RZ, 0x8, R4 ;  /* 0x00000008ff047819 */ /* 0x000fe40000011604 */
[----:B------:R-:W-:Y:S02]  /*2050*/  SHF.R.U32.HI R2, RZ, 0x1f, R3 ;  /* 0x0000001fff027819 */ /* 0x000fe40000011603 */
[----:B------:R-:W-:Y:S02]  /*2060*/  LEA.HI R4, R5, R4, RZ, 0x10 ;  /* 0x0000000405047211 */ /* 0x000fe400078f80ff */
[----:B------:R-:W-:Y:S01]  /*2070*/  LEA.HI.SX32 R3, R3, R2, 0x1c ;  /* 0x0000000203037211 */ /* 0x000fe200078fe2ff */
[----:B------:R-:W-:Y:S01]  /*2080*/  IMAD.MOV.U32 R2, RZ, RZ, RZ ;  /* 0x000000ffff027224 */ /* 0x000fe200078e00ff */
[----:B------:R-:W-:-:S02]  /*2090*/  SHF.R.U32.HI R6, RZ, 0x10, R4 ;  /* 0x00000010ff067819 */ /* 0x000fc40000011604 */
[----:B------:R-:W-:Y:S02]  /*20a0*/  LOP3.LUT R14, R4, 0xff, RZ, 0xc0, !PT ;  /* 0x000000ff040e7812 */ /* 0x000fe400078ec0ff */
[----:B------:R-:W-:Y:S01]  /*20b0*/  IMNMX R5, RZ, R3, !PT ;  /* 0x00000003ff057217 */ /* 0x000fe20007800200 */
[----:B------:R1:W-:Y:S01]  /*20c0*/  STL [R1+0x28], R6 ;  /* 0x0000280601007387 */ /* 0x0003e20000100800 */
[----:B------:R-:W-:Y:S02]  /*20d0*/  ISETP.NE.AND P1, PT, R6, RZ, PT ;  /* 0x000000ff0600720c */ /* 0x000fe40003f25270 */
[----:B------:R-:W-:Y:S01]  /*20e0*/  ISETP.GT.AND P0, PT, R10, R5, PT ;  /* 0x000000050a00720c */ /* 0x000fe20003f04270 */
[----:B------:R1:W-:Y:S01]  /*20f0*/  STL [R1+0x34], R14 ;  /* 0x0000340e01007387 */ /* 0x0003e20000100800 */
[----:B------:R-:W-:-:S11]  /*2100*/  SEL R132, R6, c[0x0][0x338], P1 ;  /* 0x0000ce0006847a07 */ /* 0x000fd60000800000 */
[----:B------:R-:W-:Y:S05]  /*2110*/  @!P0 BRA `(.L_x_707) ;  /* 0x000001e000008947 */ /* 0x000fea0003800000 */
[----:B------:R-:W-:Y:S02]  /*2120*/  IABS R2, R132 ;  /* 0x0000008400027213 */ /* 0x000fe40000000000 */
[----:B-1----:R-:W-:-:S03]  /*2130*/  IADD3 R6, R132, -0x1, R10 ;  /* 0xffffffff84067810 */ /* 0x002fc60007ffe00a */
[----:B------:R-:W-:Y:S02]  /*2140*/  IMAD.MOV.U32 R4, RZ, RZ, R2 ;  /* 0x000000ffff047224 */ /* 0x000fe400078e0002 */
[----:B------:R-:W-:Y:S02]  /*2150*/  IMAD.IADD R6, R6, 0x1, -R5 ;  /* 0x0000000106067824 */ /* 0x000fe400078e0a05 */
[----:B------:R-:W1:Y:S03]  /*2160*/  I2F.RP R2, R4 ;  /* 0x0000000400027306 */ /* 0x000e660000209400 */
[----:B------:R-:W-:-:S05]  /*2170*/  IABS R9, R6 ;  /* 0x0000000600097213 */ /* 0x000fca0000000000 */
[----:B-1----:R-:W1:Y:S02]  /*2180*/  MUFU.RCP R2, R2 ;  /* 0x0000000200027308 */ /* 0x002e640000001000 */
[----:B-1----:R-:W-:-:S06]  /*2190*/  IADD3 R2, R2, 0xffffffe, RZ ;  /* 0x0ffffffe02027810 */ /* 0x002fcc0007ffe0ff */
[----:B------:R-:W1:Y:S02]  /*21a0*/  F2I.FTZ.U32.TRUNC.NTZ R3, R2 ;  /* 0x0000000200037305 */ /* 0x000e64000021f000 */
[----:B-1----:R-:W-:-:S04]  /*21b0*/  IMAD.MOV R2, RZ, RZ, -R3 ;  /* 0x000000ffff027224 */ /* 0x002fc800078e0a03 */
[----:B------:R-:W-:Y:S01]  /*21c0*/  IMAD.MOV.U32 R7, RZ, RZ, R2 ;  /* 0x000000ffff077224 */ /* 0x000fe200078e0002 */
[----:B------:R-:W-:-:S03]  /*21d0*/  IABS R2, R132 ;  /* 0x0000008400027213 */ /* 0x000fc60000000000 */
[----:B------:R-:W-:Y:S02]  /*21e0*/  IMAD R7, R7, R4, RZ ;  /* 0x0000000407077224 */ /* 0x000fe400078e02ff */
[----:B------:R-:W-:Y:S01]  /*21f0*/  IMAD.MOV R8, RZ, RZ, -R2 ;  /* 0x000000ffff087224 */ /* 0x000fe200078e0a02 */
[----:B------:R-:W-:-:S05]  /*2200*/  MOV R2, RZ ;  /* 0x000000ff00027202 */ /* 0x000fca0000000f00 */
        /* <DEDUP_REMOVED lines=11> */
[----:B------:R-:W-:-:S07]  /*22c0*/  ISETP.GE.AND P1, PT, R3, RZ, PT ;  /* 0x000000ff0300720c */ /* 0x000fce0003f26270 */
[----:B------:R-:W-:-:S06]  /*22d0*/  @P2 IADD3 R2, R2, 0x1, RZ ;  /* 0x0000000102022810 */ /* 0x000fcc0007ffe0ff */
[----:B------:R-:W-:Y:S01]  /*22e0*/  @!P1 IMAD.MOV R2, RZ, RZ, -R2 ;  /* 0x000000ffff029224 */ /* 0x000fe200078e0a02 */
[----:B------:R-:W-:Y:S02]  /*22f0*/  @!P0 LOP3.LUT R2, RZ, R132, RZ, 0x33, !PT ;  /* 0x00000084ff028212 */ /* 0x000fe400078e33ff */
.L_x_707:
[----:B------:R-:W-:Y:S05]  /*2300*/  BSYNC B0 ;  /* 0x0000000000007941 */ /* 0x000fea0003800000 */
.L_x_706:
[----:B------:R-:W-:Y:S01]  /*2310*/  IMAD R3, R14, R2, R5 ;  /* 0x000000020e037224 */ /* 0x000fe200078e0205 */
[----:B------:R-:W2:Y:S01]  /*2320*/  S2R R185, SR_TID.X ;  /* 0x0000000000b97919 */ /* 0x000ea20000002100 */
[----:B------:R-:W-:Y:S02]  /*2330*/  SHF.R.S32.HI R73, RZ, 0x1f, R72 ;  /* 0x0000001fff497819 */ /* 0x000fe40000011448 */
[C---:B------:R-:W-:Y:S01]  /*2340*/  IMAD.IADD R2, R3.reuse, 0x1, R2 ;  /* 0x0000000103027824 */ /* 0x040fe200078e0202 */
[----:B------:R-:W-:Y:S01]  /*2350*/  IADD3 R86, R72, 0x40, RZ ;  /* 0x0000004048567810 */ /* 0x000fe20007ffe0ff */
[----:B------:R-:W-:-:S03]  /*2360*/  IMAD R3, R3, 0x60, -R11 ;  /* 0x0000006003037824 */ /* 0x000fc600078e0a0b */
[----:B------:R-:W-:Y:S02]  /*2370*/  IMNMX R2, R10, R2, PT ;  /* 0x000000020a027217 */ /* 0x000fe40003800200 */
[----:B------:R-:W-:-:S03]  /*2380*/  IMNMX R3, RZ, R3, !PT ;  /* 0x00000003ff037217 */ /* 0x000fc60007800200 */
[----:B------:R-:W-:Y:S02]  /*2390*/  IMAD R2, R2, 0x60, -R11 ;  /* 0x0000006002027824 */ /* 0x000fe400078e0a0b */
[----:B------:R-:W-:-:S03]  /*23a0*/  IMAD.WIDE.U32 R4, R3, -0x55555555, RZ ;  /* 0xaaaaaaab03047825 */ /* 0x000fc600078e00ff */
[----:B------:R-:W-:Y:S02]  /*23b0*/  IMNMX R2, R2, R0, PT ;  /* 0x0000000002027217 */ /* 0x000fe40003800200 */
[----:B------:R-:W-:Y:S02]  /*23c0*/  SHF.R.U32.HI R129, RZ, 0x6, R5 ;  /* 0x00000006ff817819 */ /* 0x000fe40000011605 */
[----:B------:R-:W-:Y:S02]  /*23d0*/  ISETP.GT.AND P0, PT, R2, R3, PT ;  /* 0x000000030200720c */ /* 0x000fe40003f04270 */
[----:B--2---:R-:W-:Y:S01]  /*23e0*/  SHF.R.S32.HI R186, RZ, 0x1f, R185 ;  /* 0x0000001fffba7819 */ /* 0x004fe200000114b9 */
[----:B------:R-:W-:-:S03]  /*23f0*/  IMAD.MOV.U32 R4, RZ, RZ, R129 ;  /* 0x000000ffff047224 */ /* 0x000fc600078e0081 */
[CC--:B-1----:R-:W-:Y:S02]  /*2400*/  LEA.HI R6, R186.reuse, R185.reuse, RZ, 0x6 ;  /* 0x000000b9ba067211 */ /* 0x0c2fe400078f30ff */
[----:B------:R-:W-:-:S04]  /*2410*/  LEA.HI R5, R186, R185, RZ, 0x3 ;  /* 0x000000b9ba057211 */ /* 0x000fc800078f18ff */
[----:B------:R-:W-:Y:S02]  /*2420*/  SHF.R.S32.HI R84, RZ, 0x3, R5 ;  /* 0x00000003ff547819 */ /* 0x000fe40000011405 */
[----:B------:R-:W-:Y:S02]  /*2430*/  @P0 IADD3 R2, R2, 0x5f, RZ ;  /* 0x0000005f02020810 */ /* 0x000fe40007ffe0ff */
[C---:B------:R-:W-:Y:S02]  /*2440*/  IADD3 R135, R84.reuse, 0x40, RZ ;  /* 0x0000004054877810 */ /* 0x040fe40007ffe0ff */
[----:B------:R-:W-:Y:S01]  /*2450*/  IADD3 R134, R84, 0x20, RZ ;  /* 0x0000002054867810 */ /* 0x000fe20007ffe0ff */
[----:B------:R-:W-:Y:S01]  /*2460*/  @P0 IMAD.HI R2, R2, 0x2aaaaaab, RZ ;  /* 0x2aaaaaab02020827 */ /* 0x000fe200078e02ff */
[----:B------:R-:W-:-:S04]  /*2470*/  SHF.R.S32.HI R178, RZ, 0x1f, R84 ;  /* 0x0000001fffb27819 */ /* 0x000fc80000011454 */
[----:B------:R-:W-:-:S04]  /*2480*/  @P0 SHF.R.U32.HI R3, RZ, 0x1f, R2 ;  /* 0x0000001fff030819 */ /* 0x000fc80000011602 */
[----:B------:R-:W-:Y:S01]  /*2490*/  @P0 LEA.HI.SX32 R4, R2, R3, 0x1c ;  /* 0x0000000302040211 */ /* 0x000fe200078fe2ff */
[----:B------:R-:W-:Y:S01]  /*24a0*/  IMAD.SHL.U32 R2, R6, 0x8, RZ ;  /* 0x0000000806027824 */ /* 0x000fe200078e00ff */
[----:B------:R-:W-:Y:S02]  /*24b0*/  LOP3.LUT R3, R5, 0xfffffff8, RZ, 0xc0, !PT ;  /* 0xfffffff805037812 */ /* 0x000fe400078ec0ff */
[----:B------:R-:W-:Y:S02]  /*24c0*/  ISETP.GT.AND P0, PT, R4, R129, PT ;  /* 0x000000810400720c */ /* 0x000fe40003f04270 */
[----:B------:R-:W-:Y:S01]  /*24d0*/  LOP3.LUT R155, R2, 0xfffffe00, RZ, 0xc0, !PT ;  /* 0xfffffe00029b7812 */ /* 0x000fe200078ec0ff */
[----:B------:R-:W-:Y:S01]  /*24e0*/  IMAD.SHL.U32 R2, R84, 0x40, RZ ;  /* 0x0000004054027824 */ /* 0x000fe200078e00ff */
[----:B------:R-:W-:Y:S01]  /*24f0*/  SHF.R.S32.HI R5, RZ, 0x1f, R134 ;  /* 0x0000001fff057819 */ /* 0x000fe20000011486 */
[----:B------:R-:W-:Y:S01]  /*2500*/  IMAD.IADD R144, R185, 0x1, -R3 ;  /* 0x00000001b9907824 */ /* 0x000fe200078e0a03 */
[----:B------:R-:W-:Y:S01]  /*2510*/  SHF.R.S32.HI R6, RZ, 0x1f, R135 ;  /* 0x0000001fff067819 */ /* 0x000fe20000011487 */
[----:B------:R-:W-:Y:S01]  /*2520*/  IMAD.SHL.U32 R3, R134, 0x40, RZ ;  /* 0x0000004086037824 */ /* 0x000fe200078e00ff */
[----:B------:R-:W-:Y:S01]  /*2530*/  LOP3.LUT R145, R2, 0x1c0, RZ, 0xc0, !PT ;  /* 0x000001c002917812 */ /* 0x000fe200078ec0ff */
[----:B------:R-:W-:Y:S01]  /*2540*/  IMAD.SHL.U32 R2, R135, 0x40, RZ ;  /* 0x0000004087027824 */ /* 0x000fe200078e00ff */
[----:B------:R-:W-:Y:S01]  /*2550*/  LEA.HI R5, R5, R134, RZ, 0x3 ;  /* 0x0000008605057211 */ /* 0x000fe200078f18ff */
[----:B------:R-:W-:Y:S01]  /*2560*/  IMAD.SHL.U32 R28, R144, 0x4, RZ ;  /* 0x00000004901c7824 */ /* 0x000fe200078e00ff */
[----:B------:R-:W-:-:S02]  /*2570*/  SHF.R.U32.HI R179, RZ, 0x3, R145 ;  /* 0x00000003ffb37819 */ /* 0x000fc40000011691 */
[----:B------:R-:W-:Y:S01]  /*2580*/  LOP3.LUT R149, R2, 0x1c0, RZ, 0xc0, !PT ;  /* 0x000001c002957812 */ /* 0x000fe200078ec0ff */
[----:B------:R-:W-:Y:S01]  /*2590*/  IMAD.SHL.U32 R5, R5, 0x40, RZ ;  /* 0x0000004005057824 */ /* 0x000fe200078e00ff */
[----:B------:R-:W-:Y:S02]  /*25a0*/  LOP3.LUT R2, R145, 0x38, R72, 0xf8, !PT ;  /* 0x0000003891027812 */ /* 0x000fe400078ef848 */
[----:B------:R-:W-:Y:S02]  /*25b0*/  LEA.HI R6, R6, R135, RZ, 0x3 ;  /* 0x0000008706067211 */ /* 0x000fe400078f18ff */
[----:B------:R-:W-:Y:S02]  /*25c0*/  LOP3.LUT R2, R2, R179, RZ, 0x3c, !PT ;  /* 0x000000b302027212 */ /* 0x000fe400078e3cff */
[----:B------:R-:W-:Y:S01]  /*25d0*/  LOP3.LUT R146, R3, 0x1c0, RZ, 0xc0, !PT ;  /* 0x000001c003927812 */ /* 0x000fe200078ec0ff */
[----:B------:R-:W-:Y:S01]  /*25e0*/  IMAD.SHL.U32 R3, R6, 0x40, RZ ;  /* 0x0000004006037824 */ /* 0x000fe200078e00ff */
[----:B------:R-:W-:Y:S01]  /*25f0*/  SHF.R.S32.HI R29, RZ, 0x1f, R28 ;  /* 0x0000001fff1d7819 */ /* 0x000fe2000001141c */
[----:B------:R-:W-:Y:S01]  /*2600*/  IMAD.IADD R2, R155, 0x1, R2 ;  /* 0x000000019b027824 */ /* 0x000fe200078e0202 */
[----:B------:R-:W-:-:S02]  /*2610*/  IADD3 R30, R28, 0x20, RZ ;  /* 0x000000201c1e7810 */ /* 0x000fc40007ffe0ff */
[----:B------:R-:W-:Y:S01]  /*2620*/  SHF.R.U32.HI R182, RZ, 0x3, R146 ;  /* 0x00000003ffb67819 */ /* 0x000fe20000011692 */
[----:B------:R-:W-:Y:S01]  /*2630*/  IMAD.SHL.U32 R219, R2, 0x2, RZ ;  /* 0x0000000202db7824 */ /* 0x000fe200078e00ff */
[----:B------:R-:W-:Y:S02]  /*2640*/  SHF.R.U32.HI R183, RZ, 0x3, R149 ;  /* 0x00000003ffb77819 */ /* 0x000fe40000011695 */
[----:B------:R-:W-:Y:S02]  /*2650*/  LOP3.LUT R156, R5, 0xfffffe00, RZ, 0xc0, !PT ;  /* 0xfffffe00059c7812 */ /* 0x000fe400078ec0ff */
[----:B------:R-:W-:Y:S01]  /*2660*/  LOP3.LUT R157, R3, 0xfffffe00, RZ, 0xc0, !PT ;  /* 0xfffffe00039d7812 */ /* 0x000fe200078ec0ff */
[----:B------:R-:W-:Y:S05]  /*2670*/  @!P0 BRA `(.L_x_708) ;  /* 0x000052c000008947 */ /* 0x000fea0003800000 */
[----:B------:R-:W2:Y:S01]  /*2680*/  LDL R25, [R1] ;  /* 0x0000000001197983 */ /* 0x000ea20000100800 */
[----:B------:R-:W-:Y:S01]  /*2690*/  IADD3 R124, P0, R84, R13, RZ ;  /* 0x0000000d547c7210 */ /* 0x000fe20007f1e0ff */
[----:B------:R-:W-:Y:S01]  /*26a0*/  IMAD.MOV.U32 R138, RZ, RZ, 0x60 ;  /* 0x00000060ff8a7424 */ /* 0x000fe200078e00ff */
[----:B------:R-:W-:Y:S01]  /*26b0*/  SHF.R.S32.HI R18, RZ, 0x1f, R24 ;  /* 0x0000001fff127819 */ /* 0x000fe20000011418 */
[----:B------:R-:W-:Y:S01]  /*26c0*/  IMAD.MOV.U32 R8, RZ, RZ, c[0x0][0x238] ;  /* 0x00008e00ff087624 */ /* 0x000fe200078e00ff */
[----:B------:R-:W-:Y:S01]  /*26d0*/  LEA.HI.X.SX32 R130, R13, R178, 0x1, P0 ;  /* 0x000000b20d827211 */ /* 0x000fe200000f0eff */
[----:B------:R-:W-:Y:S01]  /*26e0*/  IMAD.WIDE.U32 R2, R124, c[0x0][0x238], R72 ;  /* 0x00008e007c027a25 */ /* 0x000fe200078e0048 */
[----:B------:R-:W-:-:S02]  /*26f0*/  SEL R21, R18, RZ, !P3 ;  /* 0x000000ff12157207 */ /* 0x000fc40005800000 */
[----:B------:R-:W-:Y:S01]  /*2700*/  IADD3 R34, R4, -0x1, RZ ;  /* 0xffffffff04227810 */ /* 0x000fe20007ffe0ff */
[----:B------:R-:W-:Y:S01]  /*2710*/  IMAD R5, R130, c[0x0][0x238], RZ ;  /* 0x00008e0082057a24 */ /* 0x000fe200078e02ff */
[----:B------:R-:W-:Y:S01]  /*2720*/  IADD3 R111, -R84, R0, RZ ;  /* 0x00000000546f7210 */ /* 0x000fe20007ffe1ff */
[----:B------:R-:W-:Y:S01]  /*2730*/  IMAD R4, R21, c[0x0][0x248], RZ ;  /* 0x0000920015047a24 */ /* 0x000fe200078e02ff */
[----:B------:R-:W-:Y:S01]  /*2740*/  SEL R20, R24, RZ, !P3 ;  /* 0x000000ff18147207 */ /* 0x000fe20005800000 */
[----:B------:R-:W-:Y:S01]  /*2750*/  IMAD R5, R124, c[0x0][0x23c], R5 ;  /* 0x00008f007c057a24 */ /* 0x000fe200078e0205 */
[----:B------:R-:W-:Y:S01]  /*2760*/  ISETP.GE.AND P2, PT, R72, c[0x0][0x1d4], PT ;  /* 0x0000750048007a0c */ /* 0x000fe20003f46270 */
[----:B------:R-:W-:Y:S01]  /*2770*/  IMAD R165, R138, c[0x0][0x23c], RZ ;  /* 0x00008f008aa57a24 */ /* 0x000fe200078e02ff */
[----:B------:R-:W-:Y:S01]  /*2780*/  ISETP.GE.AND P6, PT, R86, c[0x0][0x1d4], PT ;  /* 0x0000750056007a0c */ /* 0x000fe20003fc6270 */
[----:B------:R-:W-:Y:S01]  /*2790*/  IMAD.WIDE.U32 R142, R138, c[0x0][0x238], RZ ;  /* 0x00008e008a8e7a25 */ /* 0x000fe200078e00ff */
[----:B------:R-:W-:-:S02]  /*27a0*/  IADD3 R3, R3, R5, RZ ;  /* 0x0000000503037210 */ /* 0x000fc40007ffe0ff */
[----:B------:R-:W-:Y:S01]  /*27b0*/  MOV R162, 0x5 ;  /* 0x0000000500a27802 */ /* 0x000fe20000000f00 */
[----:B------:R-:W-:Y:S01]  /*27c0*/  IMAD R6, R34, -0x60, R111 ;  /* 0xffffffa022067824 */ /* 0x000fe200078e026f */
[----:B------:R-:W-:Y:S01]  /*27d0*/  IADD3 R19, R12, R153, RZ ;  /* 0x000000990c137210 */ /* 0x000fe20007ffe0ff */
[C---:B------:R-:W-:Y:S01]  /*27e0*/  IMAD.WIDE.U32 R2, R23.reuse, c[0x0][0x240], R2 ;  /* 0x0000900017027a25 */ /* 0x040fe200078e0002 */
[----:B------:R-:W-:Y:S02]  /*27f0*/  SHF.L.U64.HI R166, R8, R162, c[0x0][0x23c] ;  /* 0x00008f0008a67619 */ /* 0x000fe400000102a2 */
[----:B------:R-:W-:Y:S01]  /*2800*/  ISETP.GE.AND P0, PT, R6, 0x1, PT ;  /* 0x000000010600780c */ /* 0x000fe20003f06270 */
[----:B------:R-:W-:Y:S02]  /*2810*/  IMAD R3, R23, c[0x0][0x244], R3 ;  /* 0x0000910017037a24 */ /* 0x000fe400078e0203 */
[----:B------:R-:W-:Y:S01]  /*2820*/  IMAD.WIDE.U32 R10, R84, c[0x0][0x290], R28 ;  /* 0x0000a400540a7a25 */ /* 0x000fe200078e001c */
[----:B------:R-:W-:-:S02]  /*2830*/  MOV R148, c[0x0][0x290] ;  /* 0x0000a40000947a02 */ /* 0x000fc40000000f00 */
[----:B------:R-:W-:Y:S01]  /*2840*/  MOV R184, c[0x0][0x27c] ;  /* 0x00009f0000b87a02 */ /* 0x000fe20000000f00 */
[C---:B------:R-:W-:Y:S01]  /*2850*/  IMAD R4, R20.reuse, c[0x0][0x24c], R4 ;  /* 0x0000930014047a24 */ /* 0x040fe200078e0204 */
[----:B------:R-:W-:Y:S01]  /*2860*/  P2R R131, PR, RZ, 0x4 ;  /* 0x00000004ff837803 */ /* 0x000fe20000000000 */
[----:B------:R-:W-:Y:S01]  /*2870*/  IMAD.WIDE.U32 R114, R20, c[0x0][0x248], R2 ;  /* 0x0000920014727a25 */ /* 0x000fe200078e0002 */
[----:B------:R-:W-:-:S03]  /*2880*/  SHF.R.S32.HI R3, RZ, 0x1f, R34 ;  /* 0x0000001fff037819 */ /* 0x000fc60000011422 */
[----:B------:R-:W-:Y:S01]  /*2890*/  IMAD.IADD R165, R143, 0x1, R165 ;  /* 0x000000018fa57824 */ /* 0x000fe200078e02a5 */
[----:B------:R-:W-:Y:S01]  /*28a0*/  IADD3 R113, R115, R4, RZ ;  /* 0x0000000473717210 */ /* 0x000fe20007ffe0ff */
[----:B------:R-:W-:Y:S02]  /*28b0*/  IMAD.MOV.U32 R112, RZ, RZ, R114 ;  /* 0x000000ffff707224 */ /* 0x000fe400078e0072 */
[----:B------:R-:W-:Y:S02]  /*28c0*/  IMAD R2, R165, R34, RZ ;  /* 0x00000022a5027224 */ /* 0x000fe400078e02ff */
[----:B------:R-:W-:-:S04]  /*28d0*/  IMAD.WIDE.U32 R4, R34, R142, R112 ;  /* 0x0000008e22047225 */ /* 0x000fc800078e0070 */
[----:B------:R-:W-:Y:S02]  /*28e0*/  IMAD R2, R3, R142, R2 ;  /* 0x0000008e03027224 */ /* 0x000fe400078e0202 */
[----:B------:R-:W-:-:S03]  /*28f0*/  IMAD.SHL.U32 R171, R8, 0x20, RZ ;  /* 0x0000002008ab7824 */ /* 0x000fc600078e00ff */
[----:B------:R-:W-:Y:S02]  /*2900*/  IADD3 R5, R5, R2, RZ ;  /* 0x0000000205057210 */ /* 0x000fe40007ffe0ff */
[----:B------:R-:W-:-:S04]  /*2910*/  @P0 LEA R2, P1, R4, c[0x0][0x220], 0x1 ;  /* 0x0000880004020a11 */ /* 0x000fc800078208ff */
[----:B------:R-:W-:Y:S02]  /*2920*/  @P0 LEA.HI.X R3, R4, c[0x0][0x224], R5, 0x1, P1 ;  /* 0x0000890004030a11 */ /* 0x000fe400008f0c05 */
[----:B------:R-:W-:-:S03]  /*2930*/  ISETP.GE.AND P1, PT, R6, 0x21, PT ;  /* 0x000000210600780c */ /* 0x000fc60003f26270 */
[----:B------:R-:W-:Y:S01]  /*2940*/  @!PT LDS RZ, [RZ] ;  /* 0x00000000fffff984 */ /* 0x000fe20000000800 */
[----:B------:R-:W-:Y:S01]  /*2950*/  @!PT LDS RZ, [RZ] ;  /* 0x00000000fffff984 */ /* 0x000fe20000000800 */
[----:B------:R-:W-:Y:S01]  /*2960*/  @!PT LDS RZ, [RZ] ;  /* 0x00000000fffff984 */ /* 0x000fe20000000800 */
[----:B------:R1:W-:Y:S04]  /*2970*/  @P0 LDGSTS.E.BYPASS.LTC128B.128 [R219+0x8100], [R2.64], !P2 ;  /* 0x0810000002db0fae */ /* 0x0003e8000d101d48 */
[----:B------:R1:W-:Y:S06]  /*2980*/  @P0 LDGSTS.E.BYPASS.LTC128B.128 [R219+0xb100], [R2.64+0x80], !P6 ;  /* 0x0b10008002db0fae */ /* 0x0003ec000f101d48 */
[----:B-1----:R-:W-:-:S04]  /*2990*/  @P1 IADD3 R3, P0, R171, R4, RZ ;  /* 0x00000004ab031210 */ /* 0x002fc80007f1e0ff */
[----:B------:R-:W-:Y:S02]  /*29a0*/  @P1 IADD3.X R7, R5, R166, RZ, P0, !PT ;  /* 0x000000a605071210 */ /* 0x000fe400007fe4ff */
[----:B------:R-:W-:-:S04]  /*29b0*/  @P1 LEA R2, P0, R3, c[0x0][0x220], 0x1 ;  /* 0x0000880003021a11 */ /* 0x000fc800078008ff */
[----:B------:R-:W-:Y:S02]  /*29c0*/  @P1 LEA.HI.X R3, R3, c[0x0][0x224], R7, 0x1, P0 ;  /* 0x0000890003031a11 */ /* 0x000fe400000f0c07 */
[----:B------:R-:W-:-:S13]  /*29d0*/  ISETP.GT.AND P0, PT, R6, 0x40, PT ;  /* 0x000000400600780c */ /* 0x000fda0003f04270 */
[----:B------:R-:W-:Y:S01]  /*29e0*/  @P0 IMAD.MOV.U32 R6, RZ, RZ, c[0x0][0x23c] ;  /* 0x00008f00ff060624 */ /* 0x000fe200078e00ff */
[----:B--2---:R1:W-:Y:S04]  /*29f0*/  @P1 LDGSTS.E.BYPASS.LTC128B.128 [R25+0x9100], [R2.64], !P2 ;  /* 0x0910000002191fae */ /* 0x0043e8000d101d48 */
[----:B------:R1:W-:Y:S02]  /*2a00*/  @P1 LDGSTS.E.BYPASS.LTC128B.128 [R25+0xc100], [R2.64+0x80], !P6 ;  /* 0x0c10008002191fae */ /* 0x0003e4000f101d48 */
[----:B-1----:R-:W-:-:S04]  /*2a10*/  @P0 LEA R2, P1, R8, R4, 0x6 ;  /* 0x0000000408020211 */ /* 0x002fc800078230ff */
[----:B------:R-:W-:Y:S02]  /*2a20*/  @P0 LEA.HI.X R3, R8, R5, R6, 0x6, P1 ;  /* 0x0000000508030211 */ /* 0x000fe400008f3406 */
[----:B------:R-:W-:-:S04]  /*2a30*/  @P0 LEA R14, P1, R2, c[0x0][0x220], 0x1 ;  /* 0x00008800020e0a11 */ /* 0x000fc800078208ff */
[----:B------:R-:W-:Y:S02]  /*2a40*/  @P0 LEA.HI.X R15, R2, c[0x0][0x224], R3, 0x1, P1 ;  /* 0x00008900020f0a11 */ /* 0x000fe400008f0c03 */
[----:B------:R-:W-:Y:S02]  /*2a50*/  ISETP.NE.U32.AND P1, PT, RZ, c[0x0][0x340], PT ;  /* 0x0000d000ff007a0c */ /* 0x000fe40003f25070 */
[----:B------:R-:W-:Y:S01]  /*2a60*/  SHF.R.S32.HI R22, RZ, 0x1f, R19 ;  /* 0x0000001fff167819 */ /* 0x000fe20000011413 */
[C---:B------:R-:W-:Y:S01]  /*2a70*/  IMAD R6, R178.reuse, c[0x0][0x280], RZ ;  /* 0x0000a000b2067a24 */ /* 0x040fe200078e02ff */
[----:B------:R-:W-:Y:S01]  /*2a80*/  ISETP.NE.AND.EX P1, PT, RZ, c[0x0][0x344], PT, P1 ;  /* 0x0000d100ff007a0c */ /* 0x000fe20003f25310 */
[----:B------:R-:W-:Y:S01]  /*2a90*/  IMAD R7, R178, c[0x0][0x290], RZ ;  /* 0x0000a400b2077a24 */ /* 0x000fe200078e02ff */
[----:B------:R1:W-:Y:S01]  /*2aa0*/  @P0 LDGSTS.E.BYPASS.LTC128B.128 [R25+0xa100], [R14.64], !P2 ;  /* 0x0a1000000e190fae */ /* 0x0003e2000d101d48 */
[----:B------:R-:W-:Y:S02]  /*2ab0*/  IMAD R4, R22, c[0x0][0x1e0], RZ ;  /* 0x0000780016047a24 */ /* 0x000fe400078e02ff */
[----:B------:R-:W-:Y:S01]  /*2ac0*/  IMAD R12, R84, c[0x0][0x284], R6 ;  /* 0x0000a100540c7a24 */ /* 0x000fe200078e0206 */
[----:B------:R1:W-:Y:S07]  /*2ad0*/  @P0 LDGSTS.E.BYPASS.LTC128B.128 [R25+0xd100], [R14.64+0x80], !P6 ;  /* 0x0d1000800e190fae */ /* 0x0003ee000f101d48 */
[----:B------:R-:W-:Y:S01]  /*2ae0*/  @P1 IMAD.WIDE R2, R24, R16, c[0x0][0x340] ;  /* 0x0000d00018021625 */ /* 0x000fe200078e0210 */
[----:B------:R-:W0:Y:S04]  /*2af0*/  LDGDEPBAR ;  /* 0x00000000000079af */ /* 0x000e280000000000 */
[----:B------:R2:W3:Y:S01]  /*2b00*/  @P1 LDG.E R17, [R2.64] ;  /* 0x0000000802111981 */ /* 0x0004e2000c1e1900 */
[----:B------:R-:W-:Y:S01]  /*2b10*/  IMAD R4, R19, c[0x0][0x1e4], R4 ;  /* 0x0000790013047a24 */ /* 0x000fe200078e0204 */
[----:B------:R-:W-:Y:S01]  /*2b20*/  WARPSYNC 0xffffffff ;  /* 0xffffffff00007948 */ /* 0x000fe20003800000 */
[----:B------:R-:W-:Y:S01]  /*2b30*/  IMAD R16, R84, c[0x0][0x294], R7 ;  /* 0x0000a50054107a24 */ /* 0x000fe200078e0207 */
[----:B------:R-:W-:Y:S01]  /*2b40*/  SHF.L.U64.HI R151, R148, R162, c[0x0][0x294] ;  /* 0x0000a50094977619 */ /* 0x000fe200000102a2 */
[----:B------:R-:W-:Y:S01]  /*2b50*/  IMAD.WIDE.U32 R6, R84, c[0x0][0x280], R72 ;  /* 0x0000a00054067a25 */ /* 0x000fe200078e0048 */
[----:B------:R-:W-:-:S03]  /*2b60*/  SHF.L.U32 R170, R148, 0x5, RZ ;  /* 0x0000000594aa7819 */ /* 0x000fc600000006ff */
[----:B------:R-:W-:Y:S01]  /*2b70*/  IMAD.WIDE.U32 R8, R84, c[0x0][0x290], R72 ;  /* 0x0000a40054087a25 */ /* 0x000fe200078e0048 */
[----:B------:R-:W-:-:S03]  /*2b80*/  IADD3 R7, R12, R7, RZ ;  /* 0x000000070c077210 */ /* 0x000fc60007ffe0ff */
[----:B------:R-:W-:Y:S02]  /*2b90*/  IMAD.IADD R11, R11, 0x1, R16 ;  /* 0x000000010b0b7824 */ /* 0x000fe400078e0210 */
[----:B------:R-:W-:Y:S01]  /*2ba0*/  IMAD.WIDE.U32 R176, R84, c[0x0][0x1e0], RZ ;  /* 0x0000780054b07a25 */ /* 0x000fe200078e00ff */
[----:B-1----:R-:W-:-:S03]  /*2bb0*/  SHF.L.U32 R14, R184, 0x1, RZ ;  /* 0x00000001b80e7819 */ /* 0x002fc600000006ff */
[----:B------:R-:W-:Y:S02]  /*2bc0*/  IMAD.MOV.U32 R147, RZ, RZ, c[0x0][0x280] ;  /* 0x0000a000ff937624 */ /* 0x000fe400078e00ff */
[----:B-----5:R-:W-:-:S03]  /*2bd0*/  IMAD.WIDE.U32 R96, R133, c[0x0][0x290], R10 ;  /* 0x0000a40085607a25 */ /* 0x020fc600078e000a */
[----:B------:R-:W-:Y:S01]  /*2be0*/  SHF.L.U64.HI R150, R147, R162, c[0x0][0x284] ;  /* 0x0000a10093967619 */ /* 0x000fe200000102a2 */
[----:B--2---:R-:W-:-:S04]  /*2bf0*/  IMAD.WIDE.U32 R2, R19, c[0x0][0x1e0], RZ ;  /* 0x0000780013027a25 */ /* 0x004fc800078e00ff */
[----:B------:R-:W-:Y:S02]  /*2c00*/  IMAD.IADD R3, R3, 0x1, R4 ;  /* 0x0000000103037824 */ /* 0x000fe400078e0204 */
[----:B------:R-:W-:-:S04]  /*2c10*/  IMAD.WIDE.U32 R4, R84, c[0x0][0x280], R28 ;  /* 0x0000a00054047a25 */ /* 0x000fc800078e001c */
[----:B------:R-:W-:Y:S01]  /*2c20*/  IMAD.WIDE.U32 R2, R23, c[0x0][0x1e8], R2 ;  /* 0x00007a0017027a25 */ /* 0x000fe200078e0002 */
[----:B------:R-:W-:Y:S02]  /*2c30*/  IADD3 R13, R5, R12, RZ ;  /* 0x0000000c050d7210 */ /* 0x000fe40007ffe0ff */
[----:B------:R-:W-:Y:S01]  /*2c40*/  IADD3 R5, R16, R9, RZ ;  /* 0x0000000910057210 */ /* 0x000fe20007ffe0ff */
[----:B------:R-:W-:Y:S01]  /*2c50*/  IMAD.MOV.U32 R12, RZ, RZ, R4 ;  /* 0x000000ffff0c7224 */ /* 0x000fe200078e0004 */
[----:B------:R-:W-:Y:S01]  /*2c60*/  MOV R4, R8 ;  /* 0x0000000800047202 */ /* 0x000fe20000000f00 */
[----:B------:R-:W-:Y:S01]  /*2c70*/  IMAD R9, R23, c[0x0][0x1ec], R3 ;  /* 0x00007b0017097a24 */ /* 0x000fe200078e0203 */
[----:B------:R-:W-:Y:S01]  /*2c80*/  MOV R8, R2 ;  /* 0x0000000200087202 */ /* 0x000fe20000000f00 */
[----:B------:R-:W-:-:S04]  /*2c90*/  IMAD.WIDE.U32 R98, R133, c[0x0][0x280], R12 ;  /* 0x0000a00085627a25 */ /* 0x000fc800078e000c */
[----:B------:R-:W-:-:S04]  /*2ca0*/  IMAD.WIDE.U32 R92, R133, c[0x0][0x290], R4 ;  /* 0x0000a400855c7a25 */ /* 0x000fc800078e0004 */
[----:B------:R-:W-:-:S04]  /*2cb0*/  IMAD.WIDE.U32 R94, R133, c[0x0][0x280], R6 ;  /* 0x0000a000855e7a25 */ /* 0x000fc800078e0006 */
[----:B------:R-:W-:Y:S01]  /*2cc0*/  IMAD.SHL.U32 R169, R147, 0x20, RZ ;  /* 0x0000002093a97824 */ /* 0x000fe200078e00ff */
[--C-:B---3--:R-:W-:Y:S01]  /*2cd0*/  @P1 SHF.R.S32.HI R3, RZ, 0x1f, R17.reuse ;  /* 0x0000001fff031819 */ /* 0x108fe20000011411 */
[----:B------:R-:W-:Y:S01]  /*2ce0*/  @P1 IMAD.MOV.U32 R2, RZ, RZ, R17 ;  /* 0x000000ffff021224 */ /* 0x000fe200078e0011 */
[----:B------:R-:W-:Y:S02]  /*2cf0*/  @!P1 MOV R2, R24 ;  /* 0x0000001800029202 */ /* 0x000fe40000000f00 */
[----:B------:R-:W-:Y:S02]  /*2d00*/  @!P1 MOV R3, R18 ;  /* 0x0000001200039202 */ /* 0x000fe40000000f00 */
[----:B------:R-:W-:Y:S02]  /*2d10*/  SEL R17, R2, RZ, !P4 ;  /* 0x000000ff02117207 */ /* 0x000fe40006000000 */
[----:B------:R-:W-:Y:S01]  /*2d20*/  SEL R16, R3, RZ, !P4 ;  /* 0x000000ff03107207 */ /* 0x000fe20006000000 */
[----:B------:R-:W-:Y:S01]  /*2d30*/  IMAD R3, R178, c[0x0][0x1e0], RZ ;  /* 0x00007800b2037a24 */ /* 0x000fe200078e02ff */
[----:B------:R-:W-:Y:S01]  /*2d40*/  SHF.R.S32.HI R2, RZ, 0x1f, R133 ;  /* 0x0000001fff027819 */ /* 0x000fe20000011485 */
[----:B------:R-:W-:-:S04]  /*2d50*/  IMAD.WIDE.U32 R82, R17, c[0x0][0x1f0], R8 ;  /* 0x00007c0011527a25 */ /* 0x000fc800078e0008 */
[----:B------:R-:W-:Y:S01]  /*2d60*/  IMAD R3, R84, c[0x0][0x1e4], R3 ;  /* 0x0000790054037a24 */ /* 0x000fe200078e0203 */
[----:B------:R-:W-:Y:S01]  /*2d70*/  IADD3 R109, P1, P0, R82, R176, R72 ;  /* 0x000000b0526d7210 */ /* 0x000fe2000783e048 */
[----:B------:R-:W-:Y:S02]  /*2d80*/  IMAD R15, R2, c[0x0][0x280], RZ ;  /* 0x0000a000020f7a24 */ /* 0x000fe400078e02ff */
[----:B------:R-:W-:Y:S02]  /*2d90*/  IMAD.IADD R128, R177, 0x1, R3 ;  /* 0x00000001b1807824 */ /* 0x000fe400078e0203 */
[----:B------:R-:W-:Y:S02]  /*2da0*/  IMAD R3, R133, c[0x0][0x284], R15 ;  /* 0x0000a10085037a24 */ /* 0x000fe400078e020f */
[----:B------:R-:W-:Y:S02]  /*2db0*/  IMAD R15, R16, c[0x0][0x1f0], RZ ;  /* 0x00007c00100f7a24 */ /* 0x000fe400078e02ff */
[----:B------:R-:W-:Y:S01]  /*2dc0*/  IMAD R2, R2, c[0x0][0x290], RZ ;  /* 0x0000a40002027a24 */ /* 0x000fe200078e02ff */
[----:B------:R-:W-:Y:S01]  /*2dd0*/  IADD3 R110, R99, R3, RZ ;  /* 0x00000003636e7210 */ /* 0x000fe20007ffe0ff */
[----:B------:R-:W-:-:S02]  /*2de0*/  IMAD R8, R17, c[0x0][0x1f4], R15 ;  /* 0x00007d0011087a24 */ /* 0x000fc400078e020f */
[----:B------:R-:W-:Y:S02]  /*2df0*/  IMAD R2, R133, c[0x0][0x294], R2 ;  /* 0x0000a50085027a24 */ /* 0x000fe400078e0202 */
[----:B------:R-:W-:Y:S01]  /*2e00*/  IMAD.IADD R107, R3, 0x1, R95 ;  /* 0x00000001036b7824 */ /* 0x000fe200078e025f */
[----:B------:R-:W-:Y:S02]  /*2e10*/  IADD3 R85, R83, R8, RZ ;  /* 0x0000000853557210 */ /* 0x000fe40007ffe0ff */
[----:B------:R-:W-:Y:S02]  /*2e20*/  IADD3 R108, R97, R2, RZ ;  /* 0x00000002616c7210 */ /* 0x000fe40007ffe0ff */
[----:B------:R-:W-:Y:S02]  /*2e30*/  IADD3 R106, R2, R93, RZ ;  /* 0x0000005d026a7210 */ /* 0x000fe40007ffe0ff */
[----:B------:R-:W-:Y:S02]  /*2e40*/  IADD3.X R105, R85, R128, R73, P1, P0 ;  /* 0x0000008055697210 */ /* 0x000fe40000fe0449 */
[----:B------:R-:W-:Y:S01]  /*2e50*/  ISETP.GE.AND P0, PT, R72, c[0x0][0x27c], PT ;  /* 0x00009f0048007a0c */ /* 0x000fe20003f06270 */
[----:B------:R-:W-:Y:S01]  /*2e60*/  IMAD.WIDE.U32 R2, R23, c[0x0][0x260], R72 ;  /* 0x0000980017027a25 */ /* 0x000fe200078e0048 */
[----:B------:R-:W-:Y:S01]  /*2e70*/  BAR.SYNC.DEFER_BLOCKING 0x0 ;  /* 0x0000000000007b1d */ /* 0x000fe20000010000 */
[----:B------:R-:W-:-:S02]  /*2e80*/  MOV R161, 0x6 ;  /* 0x0000000600a17802 */ /* 0x000fc40000000f00 */
[----:B------:R-:W-:Y:S01]  /*2e90*/  SEL R6, RZ, c[0x0][0x27c], !P0 ;  /* 0x00009f00ff067a07 */ /* 0x000fe20004000000 */
[----:B------:R-:W-:Y:S01]  /*2ea0*/  IMAD R8, R21, c[0x0][0x268], RZ ;  /* 0x00009a0015087a24 */ /* 0x000fe200078e02ff */
[----:B------:R-:W-:Y:S01]  /*2eb0*/  ISETP.GE.AND P1, PT, R184, 0x1, PT ;  /* 0x00000001b800780c */ /* 0x000fe20003f26270 */
[----:B------:R-:W-:Y:S01]  /*2ec0*/  IMAD R3, R23, c[0x0][0x264], R3 ;  /* 0x0000990017037a24 */ /* 0x000fe200078e0203 */
[----:B------:R-:W-:Y:S01]  /*2ed0*/  ULDC.U8 UR4, c[0x0][0x298] ;  /* 0x0000a60000047ab9 */ /* 0x000fe20000000000 */
[C---:B------:R-:W-:Y:S01]  /*2ee0*/  IMAD.IADD R6, R72.reuse, 0x1, R6 ;  /* 0x0000000148067824 */ /* 0x040fe200078e0206 */
[----:B------:R-:W-:Y:S01]  /*2ef0*/  ISETP.GE.AND P4, PT, R72, c[0x0][0x1d4], PT ;  /* 0x0000750048007a0c */ /* 0x000fe20003f86270 */
[----:B------:R-:W-:Y:S01]  /*2f00*/  IMAD R15, R20, c[0x0][0x26c], R8 ;  /* 0x00009b00140f7a24 */ /* 0x000fe200078e0208 */
[----:B------:R-:W-:Y:S01]  /*2f10*/  @P0 IADD3 R14, -R14, c[0x0][0x1d4], RZ ;  /* 0x000075000e0e0a10 */ /* 0x000fe20007ffe1ff */
[----:B------:R-:W-:Y:S01]  /*2f20*/  IMAD.WIDE.U32 R90, R20, c[0x0][0x268], R2 ;  /* 0x00009a00145a7a25 */ /* 0x000fe200078e0002 */
[----:B------:R-:W-:-:S02]  /*2f30*/  SHF.R.S32.HI R7, RZ, 0x1f, R6 ;  /* 0x0000001fff077819 */ /* 0x000fc40000011406 */
[----:B------:R-:W-:Y:S01]  /*2f40*/  SHF.R.S32.HI R9, RZ, 0x1f, R14 ;  /* 0x0000001fff097819 */ /* 0x000fe2000001140e */
[----:B------:R-:W-:Y:S01]  /*2f50*/  IMAD.WIDE.U32 R4, R23, c[0x0][0x210], R72 ;  /* 0x0000840017047a25 */ /* 0x000fe200078e0048 */
[----:B------:R-:W-:Y:S02]  /*2f60*/  LEA.HI R2, R7, R6, RZ, 0x3 ;  /* 0x0000000607027211 */ /* 0x000fe400078f18ff */
[----:B------:R-:W-:Y:S01]  /*2f70*/  LEA.HI R8, R9, R14, RZ, 0x4 ;  /* 0x0000000e09087211 */ /* 0x000fe200078f20ff */
[----:B------:R-:W-:Y:S01]  /*2f80*/  IMAD R3, R16, c[0x0][0x218], RZ ;  /* 0x0000860010037a24 */ /* 0x000fe200078e02ff */
[----:B------:R-:W-:Y:S01]  /*2f90*/  LEA.HI R9, R7, R6, RZ, 0x6 ;  /* 0x0000000607097211 */ /* 0x000fe200078f30ff */
[----:B------:R-:W-:Y:S01]  /*2fa0*/  IMAD R5, R23, c[0x0][0x214], R5 ;  /* 0x0000850017057a24 */ /* 0x000fe200078e0205 */
[----:B------:R-:W-:Y:S01]  /*2fb0*/  SHF.R.S32.HI R7, RZ, 0x4, R8 ;  /* 0x00000004ff077819 */ /* 0x000fe20000011408 */
[C---:B------:R-:W-:Y:S01]  /*2fc0*/  IMAD R14, R17.reuse, c[0x0][0x21c], R3 ;  /* 0x00008700110e7a24 */ /* 0x040fe200078e0203 */
[----:B------:R-:W-:Y:S01]  /*2fd0*/  SHF.R.S32.HI R6, RZ, 0x6, R9 ;  /* 0x00000006ff067819 */ /* 0x000fe20000011409 */
[----:B------:R-:W-:Y:S01]  /*2fe0*/  IMAD.WIDE.U32 R88, R17, c[0x0][0x218], R4 ;  /* 0x0000860011587a25 */ /* 0x000fe200078e0004 */
[----:B------:R-:W-:-:S02]  /*2ff0*/  LEA.HI.SX32 R3, R2, R7, 0x1d ;  /* 0x0000000702037211 */ /* 0x000fc400078feaff */
[--C-:B------:R-:W-:Y:S01]  /*3000*/  LOP3.LUT R8, R145, 0x38, R2.reuse, 0xf8, !PT ;  /* 0x0000003891087812 */ /* 0x100fe200078ef802 */
[----:B------:R-:W-:Y:S01]  /*3010*/  IMAD R10, R6, 0x1800, R155 ;  /* 0x00001800060a7824 */ /* 0x000fe200078e029b */
[----:B------:R-:W-:Y:S01]  /*3020*/  LOP3.LUT R7, R146, 0x38, R2, 0xf8, !PT ;  /* 0x0000003892077812 */ /* 0x000fe200078ef802 */
[----:B------:R-:W-:Y:S01]  /*3030*/  IMAD R11, R6, 0x1800, R157 ;  /* 0x00001800060b7824 */ /* 0x000fe200078e029d */
[----:B------:R-:W-:Y:S01]  /*3040*/  SHF.R.S32.HI R4, RZ, 0x1f, R3 ;  /* 0x0000001fff047819 */ /* 0x000fe20000011403 */
[----:B------:R-:W-:Y:S01]  /*3050*/  IMAD R159, R138, c[0x0][0x294], RZ ;  /* 0x0000a5008a9f7a24 */ /* 0x000fe200078e02ff */
[----:B------:R-:W-:Y:S01]  /*3060*/  LOP3.LUT R9, R8, R179, RZ, 0x3c, !PT ;  /* 0x000000b308097212 */ /* 0x000fe200078e3cff */
[----:B------:R-:W-:Y:S01]  /*3070*/  IMAD R8, R6, 0x1800, R156 ;  /* 0x0000180006087824 */ /* 0x000fe200078e029c */
[----:B------:R-:W-:Y:S01]  /*3080*/  LOP3.LUT R7, R7, R182, RZ, 0x3c, !PT ;  /* 0x000000b607077212 */ /* 0x000fe200078e3cff */
[----:B------:R-:W-:Y:S01]  /*3090*/  IMAD R160, R138, c[0x0][0x284], RZ ;  /* 0x0000a1008aa07a24 */ /* 0x000fe200078e02ff */
[----:B------:R-:W-:Y:S01]  /*30a0*/  SHF.L.U32 R81, R3, 0x3, RZ ;  /* 0x0000000303517819 */ /* 0x000fe200000006ff */
[----:B------:R-:W-:Y:S01]  /*30b0*/  IMAD.IADD R13, R10, 0x1, R9 ;  /* 0x000000010a0d7824 */ /* 0x000fe200078e0209 */
[----:B------:R-:W-:Y:S01]  /*30c0*/  LEA.HI R3, R4, R3, RZ, 0x3 ;  /* 0x0000000304037211 */ /* 0x000fe200078f18ff */
[----:B------:R-:W-:Y:S01]  /*30d0*/  IMAD.IADD R12, R8, 0x1, R7 ;  /* 0x00000001080c7824 */ /* 0x000fe200078e0207 */
[--C-:B------:R-:W-:Y:S01]  /*30e0*/  LOP3.LUT R5, R145, 0x38, R81.reuse, 0xf8, !PT ;  /* 0x0000003891057812 */ /* 0x100fe200078ef851 */
[----:B------:R-:W-:Y:S01]  /*30f0*/  IMAD R158, R138, c[0x0][0x1e4], RZ ;  /* 0x000079008a9e7a24 */ /* 0x000fe200078e02ff */
[----:B------:R-:W-:Y:S01]  /*3100*/  LOP3.LUT R7, R149, 0x38, R2, 0xf8, !PT ;  /* 0x0000003895077812 */ /* 0x000fe200078ef802 */
[----:B------:R-:W-:Y:S01]  /*3110*/  IMAD.WIDE.U32 R174, R134, c[0x0][0x1e0], RZ ;  /* 0x0000780086ae7a25 */ /* 0x000fe200078e00ff */
[----:B------:R-:W-:-:S02]  /*3120*/  LOP3.LUT R4, R146, 0x38, R81, 0xf8, !PT ;  /* 0x0000003892047812 */ /* 0x000fc400078ef851 */
[----:B------:R-:W-:Y:S01]  /*3130*/  SHF.R.S32.HI R3, RZ, 0x3, R3 ;  /* 0x00000003ff037819 */ /* 0x000fe20000011403 */
[----:B------:R-:W-:Y:S01]  /*3140*/  IMAD.WIDE.U32 R138, R138, c[0x0][0x280], RZ ;  /* 0x0000a0008a8a7a25 */ /* 0x000fe200078e00ff */
[----:B------:R-:W-:Y:S02]  /*3150*/  LOP3.LUT R8, R149, 0x38, R81, 0xf8, !PT ;  /* 0x0000003895087812 */ /* 0x000fe400078ef851 */
[----:B------:R-:W-:Y:S01]  /*3160*/  LOP3.LUT R9, R5, R179, RZ, 0x3c, !PT ;  /* 0x000000b305097212 */ /* 0x000fe200078e3cff */
[----:B------:R-:W-:Y:S01]  /*3170*/  IMAD R6, R3, 0x1800, R156 ;  /* 0x0000180003067824 */ /* 0x000fe200078e029c */
[-C--:B------:R-:W-:Y:S01]  /*3180*/  LOP3.LUT R10, R7, R183.reuse, RZ, 0x3c, !PT ;  /* 0x000000b7070a7212 */ /* 0x080fe200078e3cff */
[C---:B------:R-:W-:Y:S01]  /*3190*/  IMAD R7, R3.reuse, 0x1800, R155 ;  /* 0x0000180003077824 */ /* 0x040fe200078e029b */
[----:B------:R-:W-:Y:S01]  /*31a0*/  LOP3.LUT R5, R4, R182, RZ, 0x3c, !PT ;  /* 0x000000b604057212 */ /* 0x000fe200078e3cff */
[----:B------:R-:W-:Y:S01]  /*31b0*/  IMAD R4, R3, 0x1800, R157 ;  /* 0x0000180003047824 */ /* 0x000fe200078e029d */
[----:B------:R-:W-:Y:S01]  /*31c0*/  LOP3.LUT R3, R8, R183, RZ, 0x3c, !PT ;  /* 0x000000b708037212 */ /* 0x000fe200078e3cff */
[----:B------:R-:W-:Y:S01]  /*31d0*/  IMAD.IADD R7, R7, 0x1, R9 ;  /* 0x0000000107077824 */ /* 0x000fe200078e0209 */
[----:B------:R-:W-:Y:S01]  /*31e0*/  IADD3 R6, R6, R5, RZ ;  /* 0x0000000506067210 */ /* 0x000fe20007ffe0ff */
[----:B------:R-:W-:Y:S01]  /*31f0*/  IMAD.MOV.U32 R9, RZ, RZ, c[0x0][0x1e0] ;  /* 0x00007800ff097624 */ /* 0x000fe200078e00ff */
[----:B------:R-:W-:Y:S01]  /*3200*/  SHF.R.S32.HI R8, RZ, 0x1f, R135 ;  /* 0x0000001fff087819 */ /* 0x000fe20000011487 */
[----:B------:R-:W-:Y:S01]  /*3210*/  IMAD.IADD R5, R4, 0x1, R3 ;  /* 0x0000000104057824 */ /* 0x000fe200078e0203 */
[----:B------:R-:W-:Y:S01]  /*3220*/  SHF.R.S32.HI R3, RZ, 0x1f, R134 ;  /* 0x0000001fff037819 */ /* 0x000fe20000011486 */
[----:B------:R-:W-:Y:S01]  /*3230*/  IMAD.IADD R10, R11, 0x1, R10 ;  /* 0x000000010b0a7824 */ /* 0x000fe200078e020a */
[----:B------:R-:W-:Y:S01]  /*3240*/  IADD3 R127, P0, R84, R19, RZ ;  /* 0x00000013547f7210 */ /* 0x000fe20007f1e0ff */
[----:B------:R-:W-:Y:S01]  /*3250*/  IMAD.WIDE.U32 R172, R135, c[0x0][0x1e0], RZ ;  /* 0x0000780087ac7a25 */ /* 0x000fe200078e00ff */
[----:B------:R-:W-:-:S02]  /*3260*/  LOP3.LUT R102, R2, 0xfffffff8, RZ, 0xc0, !PT ;  /* 0xfffffff802667812 */ /* 0x000fc400078ec0ff */
[----:B------:R-:W-:Y:S01]  /*3270*/  IADD3.X R125, R178, R22, RZ, P0, !PT ;  /* 0x00000016b27d7210 */ /* 0x000fe200007fe4ff */
[----:B------:R-:W-:Y:S01]  /*3280*/  IMAD R4, R3, c[0x0][0x1e0], RZ ;  /* 0x0000780003047a24 */ /* 0x000fe200078e02ff */
[----:B------:R-:W-:Y:S01]  /*3290*/  ISETP.NE.AND P0, PT, RZ, UR4, PT ;  /* 0x00000004ff007c0c */ /* 0x000fe2000bf05270 */
[----:B------:R-:W-:Y:S01]  /*32a0*/  IMAD R3, R8, c[0x0][0x1e0], RZ ;  /* 0x0000780008037a24 */ /* 0x000fe200078e02ff */
[C---:B------:R-:W-:Y:S01]  /*32b0*/  SHF.L.U64.HI R162, R9.reuse, R162, c[0x0][0x1e4] ;  /* 0x0000790009a27619 */ /* 0x040fe200000102a2 */
[----:B------:R-:W-:Y:S01]  /*32c0*/  IMAD R4, R134, c[0x0][0x1e4], R4 ;  /* 0x0000790086047a24 */ /* 0x000fe200078e0204 */
[----:B------:R-:W-:Y:S01]  /*32d0*/  P2R R126, PR, RZ, 0x1 ;  /* 0x00000001ff7e7803 */ /* 0x000fe20000000000 */
[----:B------:R-:W-:Y:S01]  /*32e0*/  IMAD.WIDE.U32 R140, R148, 0x60, RZ ;  /* 0x00000060948c7825 */ /* 0x000fe200078e00ff */
[----:B------:R-:W-:Y:S02]  /*32f0*/  SHF.L.U32 R181, R9, 0x6, RZ ;  /* 0x0000000609b57819 */ /* 0x000fe400000006ff */
[----:B------:R-:W-:Y:S01]  /*3300*/  IADD3 R123, R175, R4, RZ ;  /* 0x00000004af7b7210 */ /* 0x000fe20007ffe0ff */
[----:B------:R-:W-:Y:S01]  /*3310*/  IMAD.WIDE.U32 R136, R9, 0x60, RZ ;  /* 0x0000006009887825 */ /* 0x000fe200078e00ff */
[----:B------:R-:W-:-:S02]  /*3320*/  IADD3 R100, R89, R14, RZ ;  /* 0x0000000e59647210 */ /* 0x000fc40007ffe0ff */
[----:B------:R-:W-:Y:S01]  /*3330*/  SHF.R.S32.HI R104, RZ, 0x1f, R102 ;  /* 0x0000001fff687819 */ /* 0x000fe20000011466 */
[----:B------:R-:W-:Y:S01]  /*3340*/  IMAD R3, R135, c[0x0][0x1e4], R3 ;  /* 0x0000790087037a24 */ /* 0x000fe200078e0203 */
[----:B------:R-:W-:Y:S01]  /*3350*/  SHF.R.S32.HI R103, RZ, 0x1f, R81 ;  /* 0x0000001fff677819 */ /* 0x000fe20000011451 */
[C---:B------:R-:W-:Y:S01]  /*3360*/  IMAD.SHL.U32 R167, R147.reuse, 0x40, RZ ;  /* 0x0000004093a77824 */ /* 0x040fe200078e00ff */
[-C--:B------:R-:W-:Y:S01]  /*3370*/  SHF.L.U64.HI R147, R147, R161.reuse, c[0x0][0x284] ;  /* 0x0000a10093937619 */ /* 0x080fe200000102a1 */
[C---:B------:R-:W-:Y:S01]  /*3380*/  IMAD.SHL.U32 R168, R148.reuse, 0x40, RZ ;  /* 0x0000004094a87824 */ /* 0x040fe200078e00ff */
[-C--:B------:R-:W-:Y:S01]  /*3390*/  SHF.L.U64.HI R148, R148, R161.reuse, c[0x0][0x294] ;  /* 0x0000a50094947619 */ /* 0x080fe200000102a1 */
[----:B------:R-:W-:Y:S01]  /*33a0*/  IMAD.IADD R159, R141, 0x1, R159 ;  /* 0x000000018d9f7824 */ /* 0x000fe200078e029f */
[----:B------:R-:W-:Y:S01]  /*33b0*/  SHF.L.U64.HI R161, R9, R161, c[0x0][0x1e4] ;  /* 0x0000790009a17619 */ /* 0x000fe200000102a1 */
[----:B------:R-:W-:Y:S01]  /*33c0*/  IMAD.IADD R160, R139, 0x1, R160 ;  /* 0x000000018ba07824 */ /* 0x000fe200078e02a0 */
[----:B------:R-:W-:Y:S01]  /*33d0*/  SHF.L.U32 R119, R10, 0x1, RZ ;  /* 0x000000010a777819 */ /* 0x000fe200000006ff */
[----:B------:R-:W-:Y:S01]  /*33e0*/  IMAD.SHL.U32 R180, R9, 0x20, RZ ;  /* 0x0000002009b47824 */ /* 0x000fe200078e00ff */
[----:B------:R-:W-:Y:S01]  /*33f0*/  SHF.L.U32 R116, R5, 0x1, RZ ;  /* 0x0000000105747819 */ /* 0x000fe200000006ff */
[----:B------:R-:W-:-:S02]  /*3400*/  IMAD.IADD R158, R137, 0x1, R158 ;  /* 0x00000001899e7824 */ /* 0x000fc400078e029e */
[----:B------:R-:W-:Y:S02]  /*3410*/  IMAD.IADD R122, R173, 0x1, R3 ;  /* 0x00000001ad7a7824 */ /* 0x000fe400078e0203 */
[----:B------:R-:W-:Y:S02]  /*3420*/  IMAD.IADD R101, R91, 0x1, R15 ;  /* 0x000000015b657824 */ /* 0x000fe400078e020f */
[----:B------:R-:W-:Y:S02]  /*3430*/  IMAD.SHL.U32 R121, R13, 0x2, RZ ;  /* 0x000000020d797824 */ /* 0x000fe400078e00ff */
[----:B------:R-:W-:Y:S02]  /*3440*/  IMAD.SHL.U32 R120, R12, 0x2, RZ ;  /* 0x000000020c787824 */ /* 0x000fe400078e00ff */
[----:B------:R-:W-:Y:S02]  /*3450*/  IMAD.SHL.U32 R118, R7, 0x2, RZ ;  /* 0x0000000207767824 */ /* 0x000fe400078e00ff */
[----:B------:R-:W-:-:S02]  /*3460*/  IMAD.SHL.U32 R117, R6, 0x2, RZ ;  /* 0x0000000206757824 */ /* 0x000fc400078e00ff */
.L_x_743:
[----:B------:R-:W-:Y:S01]  /*3470*/  SHF.R.S32.HI R87, RZ, 0x1f, R34 ;  /* 0x0000001fff577819 */ /* 0x000fe20000011422 */
[-C--:B-1----:R-:W-:Y:S01]  /*3480*/  IMAD R2, R158, R34.reuse, RZ ;  /* 0x000000229e027224 */ /* 0x082fe200078e02ff */
[----:B------:R-:W-:Y:S01]  /*3490*/  ISETP.GE.AND P2, PT, R184, 0x1, PT ;  /* 0x00000001b800780c */ /* 0x000fe20003f46270 */
[----:B------:R-:W-:Y:S01]  /*34a0*/  IMAD.WIDE.U32 R64, R136, R34, RZ ;  /* 0x0000002288407225 */ /* 0x000fe200078e00ff */
[----:B------:R-:W-:Y:S04]  /*34b0*/  DEPBAR.LE SB0, 0x0 ;  /* 0x000080000000791a */ /* 0x000fe80000000000 */
[----:B------:R-:W-:Y:S01]  /*34c0*/  IADD3 R3, P1, P0, R109, R64, R180 ;  /* 0x000000406d037210 */ /* 0x000fe2000783e0b4 */
[----:B------:R-:W-:Y:S01]  /*34d0*/  IMAD R2, R87, R136, R2 ;  /* 0x0000008857027224 */ /* 0x000fe200078e0202 */
[----:B------:R-:W-:Y:S01]  /*34e0*/  WARPSYNC 0xffffffff ;  /* 0xffffffff00007948 */ /* 0x000fe20003800000 */
[----:B------:R-:W-:Y:S02]  /*34f0*/  BAR.SYNC.DEFER_BLOCKING 0x0 ;  /* 0x0000000000007b1d */ /* 0x000fe40000010000 */
[----:B------:R-:W-:Y:S05]  /*3500*/  IMAD.IADD R69, R65, 0x1, R2 ;  /* 0x0000000141457824 */ /* 0x000fea00078e0202 */
[-C--:B------:R-:W-:Y:S02]  /*3510*/  IADD3.X R6, R105, R69.reuse, R162, P1, P0 ;  /* 0x0000004569067210 */ /* 0x080fe40000fe04a2 */
[-C--:B------:R-:W-:Y:S04]  /*3520*/  IADD3 R4, P1, P0, R109, R64.reuse, R181 ;  /* 0x000000406d047210 */ /* 0x080fe8000783e0b5 */
[----:B------:R-:W-:Y:S02]  /*3530*/  IADD3.X R7, R105, R69, R161, P1, P0 ;  /* 0x0000004569077210 */ /* 0x000fe40000fe04a1 */
[----:B------:R-:W-:Y:S05]  /*3540*/  IADD3 R2, P0, R109, R64, RZ ;  /* 0x000000406d027210 */ /* 0x000fea0007f1e0ff */
[----:B------:R-:W-:Y:S01]  /*3550*/  IMAD.X R5, R69, 0x1, R105, P0 ;  /* 0x0000000145057824 */ /* 0x000fe200000e0669 */
[C---:B------:R-:W-:Y:S04]  /*3560*/  LEA R54, P0, R2.reuse, c[0x0][0x1c8], 0x1 ;  /* 0x0000720002367a11 */ /* 0x040fe800078008ff */
[----:B------:R-:W-:Y:S01]  /*3570*/  LEA.HI.X R55, R2, c[0x0][0x1cc], R5, 0x1, P0 ;  /* 0x0000730002377a11 */ /* 0x000fe200000f0c05 */
[----:B------:R-:W-:Y:S01]  /*3580*/  BSSY B2, `(.L_x_709) ;  /* 0x00003a7000027945 */ /* 0x000fe20003800000 */
[C---:B------:R-:W-:Y:S04]  /*3590*/  LEA R62, P0, R3.reuse, c[0x0][0x1c8], 0x1 ;  /* 0x00007200033e7a11 */ /* 0x040fe800078008ff */
[----:B------:R-:W-:Y:S02]  /*35a0*/  LEA.HI.X R63, R3, c[0x0][0x1cc], R6, 0x1, P0 ;  /* 0x00007300033f7a11 */ /* 0x000fe400000f0c06 */
[C---:B------:R-:W-:Y:S04]  /*35b0*/  LEA R70, P0, R4.reuse, c[0x0][0x1c8], 0x1 ;  /* 0x0000720004467a11 */ /* 0x040fe800078008ff */
[----:B------:R-:W-:Y:S01]  /*35c0*/  LEA.HI.X R71, R4, c[0x0][0x1cc], R7, 0x1, P0 ;  /* 0x0000730004477a11 */ /* 0x000fe200000f0c07 */
[----:B------:R-:W-:-:S05]  /*35d0*/  @!P2 BRA `(.L_x_710) ;  /* 0x000038000000a947 */ /* 0x000fca0003800000 */
[-C--:B------:R-:W-:Y:S01]  /*35e0*/  IMAD R4, R160, R34.reuse, RZ ;  /* 0x00000022a0047224 */ /* 0x080fe200078e02ff */
[----:B------:R-:W-:Y:S01]  /*35f0*/  ISETP.NE.AND P2, PT, R126, RZ, PT ;  /* 0x000000ff7e00720c */ /* 0x000fe20003f45270 */
        /* <DEDUP_REMOVED lines=38> */
.L_x_713:
[----:B------:R-:W-:Y:S05]  /*3860*/  BSYNC B0 ;  /* 0x0000000000007941 */ /* 0x000fea0003800000 */
.L_x_712:
        /* <DEDUP_REMOVED lines=38> */
.L_x_715:
[----:B------:R-:W-:Y:S05]  /*3ad0*/  BSYNC B0 ;  /* 0x0000000000007941 */ /* 0x000fea0003800000 */
.L_x_714:
        /* <DEDUP_REMOVED lines=16> */
[----:B------:R-:W-:Y:S02]  /*3be0*/  PRMT R25, R7, 0x5410, R6 ;  /* 0x0000541007197816 */ /* 0x000fe40000000006 */
[----:B------:R-:W-:Y:S01]  /*3bf0*/  PRMT R24, R5, 0x5410, R4 ;  /* 0x0000541005187816 */ /* 0x000fe20000000004 */
[----:B------:R-:W-:-:S05]  /*3c00*/  @P2 BRA `(.L_x_717) ;  /* 0x0000012000002947 */ /* 0x000fca0003800000 */
[----:B------:R-:W-:Y:S01]  /*3c10*/  IADD3 R4, P1, P0, R98, R167, R10 ;  /* 0x000000a762047210 */ /* 0x000fe2000783e00a */
[----:B------:R-:W-:Y:S01]  /*3c20*/  CS2R R46, SRZ ;  /* 0x00000000002e7805 */ /* 0x000fe2000001ff00 */
[----:B------:R-:W-:Y:S02]  /*3c30*/  CS2R R22, SRZ ;  /* 0x0000000000167805 */ /* 0x000fe4000001ff00 */
[----:B------:R-:W-:Y:S02]  /*3c40*/  IADD3.X R7, R110, R147, R31, P1, P0 ;  /* 0x000000936e077210 */ /* 0x000fe40000fe041f */
        /* <DEDUP_REMOVED lines=14> */
.L_x_717:
[----:B------:R-:W-:Y:S05]  /*3d30*/  BSYNC B0 ;  /* 0x0000000000007941 */ /* 0x000fea0003800000 */
.L_x_716:
        /* <DEDUP_REMOVED lines=21> */
[----:B------:R-:W-:Y:S01]  /*3e90*/  @!P0 SHF.R.U64 R35, R32, 0x10, R33 ;  /* 0x0000001020238819 */ /* 0x000fe20000001221 */
[----:B------:R-:W-:Y:S01]  /*3ea0*/  @!P0 HADD2.F32 R32, -RZ, R36.H0_H0 ;  /* 0x20000024ff208230 */ /* 0x000fe20000004100 */
[----:B------:R-:W-:Y:S02]  /*3eb0*/  @!P0 SHF.R.U32.HI R7, RZ, 0x10, R3 ;  /* 0x00000010ff078819 */ /* 0x000fe40000011603 */
[----:B------:R-:W-:Y:S01]  /*3ec0*/  @!P0 SHF.R.U32.HI R37, RZ, 0x10, R33 ;  /* 0x00000010ff258819 */ /* 0x000fe20000011621 */
[----:B------:R-:W-:Y:S04]  /*3ed0*/  @!P0 HADD2.F32 R35, -RZ, R35.H0_H0 ;  /* 0x20000023ff238230 */ /* 0x000fe80000004100 */
        /* <DEDUP_REMOVED lines=13> */
[C---:B------:R-:W-:Y:S01]  /*3fb0*/  @!P0 FMUL.FTZ R3, R4.reuse, R5 ;  /* 0x0000000504038220 */ /* 0x040fe20000410000 */
        /* <DEDUP_REMOVED lines=8> */
[--C-:B------:R-:W-:Y:S02]  /*4040*/  @!P0 HADD2.F32 R6, -RZ, R5.reuse.H0_H0 ;  /* 0x20000005ff068230 */ /* 0x100fe40000004100 */
[----:B------:R-:W-:Y:S02]  /*4050*/  @!P0 HADD2.F32 R32, -RZ, R36.H1_H1 ;  /* 0x30000024ff208230 */ /* 0x000fe40000004100 */
        /* <DEDUP_REMOVED lines=18> */
.L_x_721:
[----:B------:R-:W-:Y:S05]  /*4180*/  BSYNC B0 ;  /* 0x0000000000007941 */ /* 0x000fea0003800000 */
.L_x_720:
        /* <DEDUP_REMOVED lines=55> */
.L_x_719:
[----:B------:R-:W-:Y:S05]  /*4500*/  BSYNC B1 ;  /* 0x0000000000017941 */ /* 0x000fea0003800000 */
.L_x_718:
        /* <DEDUP_REMOVED lines=56> */
.L_x_725:
[----:B------:R-:W-:Y:S05]  /*4890*/  BSYNC B0 ;  /* 0x0000000000007941 */ /* 0x000fea0003800000 */
.L_x_724:
        /* <DEDUP_REMOVED lines=55> */
.L_x_723:
[----:B------:R-:W-:Y:S05]  /*4c10*/  BSYNC B1 ;  /* 0x0000000000017941 */ /* 0x000fea0003800000 */
.L_x_722:
        /* <DEDUP_REMOVED lines=55> */
.L_x_728:
[----:B------:R-:W-:Y:S05]  /*4f90*/  BSYNC B0 ;  /* 0x0000000000007941 */ /* 0x000fea0003800000 */
.L_x_727:
        /* <DEDUP_REMOVED lines=56> */
.L_x_711:
[----:B------:R-:W-:Y:S01]  /*5320*/  ISETP.GE.AND P0, PT, R134, R66, PT ;  /* 0x000000428600720c */ /* 0x000fe20003f06270 */
        /* <DEDUP_REMOVED lines=11> */
[----:B------:R-:W-:Y:S05]  /*53e0*/  BSSY B0, `(.L_x_729) ;  /* 0x00000b7000007945 */ /* 0x000fea0003800000 */
        /* <DEDUP_REMOVED lines=21> */
[----:B------:R-:W-:Y:S01]  /*5540*/  ISETP.GE.AND P0, PT, R84, R66, PT ;  /* 0x000000425400720c */ /* 0x000fe20003f06270 */
[----:B------:R1:W4:Y:S03]  /*5550*/  @!P1 LDG.E.128 R56, [R8.64] ;  /* 0x0000000808389981 */ /* 0x000326000c1e1d00 */
[----:B------:R-:W-:Y:S05]  /*5560*/  ISETP.GE.OR P0, PT, R72, c[0x0][0x27c], P0 ;  /* 0x00009f0048007a0c */ /* 0x000fea0000706670 */
[----:B------:R1:W4:Y:S08]  /*5570*/  @!P1 LDG.E.128 R24, [R6.64] ;  /* 0x0000000806189981 */ /* 0x000330000c1e1d00 */
[----:B---3--:R-:W-:Y:S05]  /*5580*/  @!P0 IADD3 R2, P1, R94, R10, RZ ;  /* 0x0000000a5e028210 */ /* 0x008fea0007f3e0ff */
[----:B------:R-:W-:Y:S01]  /*5590*/  @!P0 IMAD.X R3, R31, 0x1, R107, P1 ;  /* 0x000000011f038824 */ /* 0x000fe200008e066b */
[C---:B-1----:R-:W-:Y:S04]  /*55a0*/  @!P0 LEA R8, P1, R2.reuse, c[0x0][0x270], 0x1 ;  /* 0x00009c0002088a11 */ /* 0x042fe800078208ff */
[----:B------:R-:W-:Y:S02]  /*55b0*/  @!P0 LEA.HI.X R9, R2, c[0x0][0x274], R3, 0x1, P1 ;  /* 0x00009d0002098a11 */ /* 0x000fe400008f0c03 */
[----:B------:R-:W-:Y:S01]  /*55c0*/  @!P0 IADD3 R3, P1, R92, R60, RZ ;  /* 0x0000003c5c038210 */ /* 0x000fe20007f3e0ff */
[----:B------:R-:W-:Y:S02]  /*55d0*/  CS2R R6, SRZ ;  /* 0x0000000000067805 */ /* 0x000fe4000001ff00 */
[----:B------:R2:W5:Y:S02]  /*55e0*/  @!P0 LDG.E.128 R36, [R8.64] ;  /* 0x0000000808248981 */ /* 0x000564000c1e1d00 */
[----:B------:R-:W-:Y:S01]  /*55f0*/  @!P0 IMAD.X R4, R35, 0x1, R106, P1 ;  /* 0x0000000123048824 */ /* 0x000fe200008e066a */
[C---:B------:R-:W-:Y:S04]  /*5600*/  @!P0 LEA R2, P1, R3.reuse, c[0x0][0x288], 0x1 ;  /* 0x0000a20003028a11 */ /* 0x040fe800078208ff */
[----:B------:R-:W-:Y:S02]  /*5610*/  @!P0 LEA.HI.X R3, R3, c[0x0][0x28c], R4, 0x1, P1 ;  /* 0x0000a30003038a11 */ /* 0x000fe400008f0c04 */
[----:B------:R-:W-:Y:S01]  /*5620*/  CS2R R4, SRZ ;  /* 0x0000000000047805 */ /* 0x000fe2000001ff00 */
[----:B------:R-:W-:Y:S05]  /*5630*/  ISETP.GE.AND P1, PT, R72, c[0x0][0x27c], PT ;  /* 0x00009f0048007a0c */ /* 0x000fea0003f26270 */
[----:B------:R1:W5:Y:S01]  /*5640*/  @!P0 LDG.E.128 R4, [R2.64] ;  /* 0x0000000802048981 */ /* 0x000362000c1e1d00 */
[----:B------:R-:W-:Y:S01]  /*5650*/  ISETP.GE.OR P0, PT, R84, R66, P4 ;  /* 0x000000425400720c */ /* 0x000fe20002706670 */
[----:B--2---:R-:W-:Y:S02]  /*5660*/  IMAD.MOV.U32 R9, RZ, RZ, R54 ;  /* 0x000000ffff097224 */ /* 0x004fe400078e0036 */
[----:B------:R-:W-:Y:S02]  /*5670*/  IMAD.MOV.U32 R8, RZ, RZ, R55 ;  /* 0x000000ffff087224 */ /* 0x000fe400078e0037 */
[----:B-1----:R-:W-:Y:S02]  /*5680*/  IMAD.MOV.U32 R3, RZ, RZ, R52 ;  /* 0x000000ffff037224 */ /* 0x002fe400078e0034 */
        /* <DEDUP_REMOVED lines=33> */
[----:B------:R-:W-:Y:S02]  /*58a0*/  @!P1 SHF.R.U64 R10, R4, 0x10, R5 ;  /* 0x00000010040a9819 */ /* 0x000fe40000001205 */
[----:B------:R-:W-:Y:S02]  /*58b0*/  MOV R40, R37 ;  /* 0x0000002500287202 */ /* 0x000fe40000000f00 */
[----:B------:R-:W-:Y:S02]  /*58c0*/  @!P1 SHF.R.U32.HI R14, RZ, 0x10, R7 ;  /* 0x00000010ff0e9819 */ /* 0x000fe40000011607 */
[----:B------:R-:W-:Y:S02]  /*58d0*/  @!P1 SHF.R.U32.HI R42, RZ, 0x10, R37 ;  /* 0x00000010ff2a9819 */ /* 0x000fe40000011625 */
[----:B------:R-:W-:Y:S01]  /*58e0*/  @!P1 SHF.R.U64 R12, R6, 0x10, R7 ;  /* 0x00000010060c9819 */ /* 0x000fe20000001207 */
[----:B------:R-:W-:Y:S01]  /*58f0*/  @!P1 HADD2.F32 R6, -RZ, R6.H0_H0 ;  /* 0x20000006ff069230 */ /* 0x000fe20000004100 */
[----:B------:R-:W-:Y:S02]  /*5900*/  @!P1 SHF.R.U64 R44, R38, 0x10, R39 ;  /* 0x00000010262c9819 */ /* 0x000fe40000001227 */
[----:B------:R-:W-:Y:S02]  /*5910*/  @!P0 IADD3 R2, P3, P2, R82, R2, R81 ;  /* 0x0000000252028210 */ /* 0x000fe40007a7e051 */
[----:B------:R-:W-:Y:S01]  /*5920*/  MOV R45, R38 ;  /* 0x00000026002d7202 */ /* 0x000fe20000000f00 */
[----:B------:R-:W-:Y:S01]  /*5930*/  @!P1 HADD2.F32 R38, -RZ, R40.H0_H0 ;  /* 0x20000028ff269230 */ /* 0x000fe20000004100 */
[----:B------:R-:W-:Y:S01]  /*5940*/  @!P0 IADD3.X R3, R85, R3, R103, P3, P2 ;  /* 0x0000000355038210 */ /* 0x000fe20001fe4467 */
[----:B------:R-:W-:Y:S01]  /*5950*/  @!P1 HADD2.F32 R40, -RZ, R42.H0_H0 ;  /* 0x2000002aff289230 */ /* 0x000fe20000004100 */
[C---:B------:R-:W-:Y:S01]  /*5960*/  LEA R74, P2, R8.reuse, c[0x0][0x1c8], 0x1 ;  /* 0x00007200084a7a11 */ /* 0x040fe200078408ff */
[----:B------:R-:W-:Y:S01]  /*5970*/  @!P1 HADD2.F32 R44, -RZ, R44.H0_H0 ;  /* 0x2000002cff2c9230 */ /* 0x000fe20000004100 */
[----:B------:R-:W-:Y:S01]  /*5980*/  @!P1 SHF.R.U32.HI R47, RZ, 0x10, R39 ;  /* 0x00000010ff2f9819 */ /* 0x000fe20000011627 */
[----:B------:R-:W-:Y:S01]  /*5990*/  @!P1 HADD2.F32 R42, -RZ, R45.H0_H0 ;  /* 0x2000002dff2a9230 */ /* 0x000fe20000004100 */
[----:B------:R-:W-:Y:S02]  /*59a0*/  LEA.HI.X R75, R8, c[0x0][0x1cc], R9, 0x1, P2 ;  /* 0x00007300084b7a11 */ /* 0x000fe400010f0c09 */
[C---:B------:R-:W-:Y:S04]  /*59b0*/  @!P0 LEA R70, P2, R2.reuse, c[0x0][0x1c8], 0x1 ;  /* 0x0000720002468a11 */ /* 0x040fe800078408ff */
        /* <DEDUP_REMOVED lines=27> */
[CC--:B------:R-:W-:Y:S01]  /*5b70*/  @!P1 FMUL.FTZ R5, R8.reuse, R3.reuse ;  /* 0x0000000308059220 */ /* 0x0c0fe20000410000 */
[----:B------:R-:W-:Y:S01]  /*5b80*/  @!P1 HADD2.F32 R35, -RZ, R41.H1_H1 ;  /* 0x30000029ff239230 */ /* 0x000fe20000004100 */
[----:B------:R-:W-:Y:S01]  /*5b90*/  @!P1 FMUL.FTZ R10, R39, R3 ;  /* 0x00000003270a9220 */ /* 0x000fe20000410000 */
[----:B------:R-:W-:Y:S01]  /*5ba0*/  @!P1 HADD2.F32 R36, -RZ, R43.H0_H0 ;  /* 0x2000002bff249230 */ /* 0x000fe20000004100 */
[-C--:B------:R-:W-:Y:S02]  /*5bb0*/  @!P1 FMUL.FTZ R3, R9, R7.reuse ;  /* 0x0000000709039220 */ /* 0x080fe40000410000 */
        /* <DEDUP_REMOVED lines=13> */
[----:B------:R-:W-:Y:S01]  /*5c90*/  @!P1 FMUL.FTZ R12, R41, R6 ;  /* 0x00000006290c9220 */ /* 0x000fe20000410000 */
        /* <DEDUP_REMOVED lines=10> */
[----:B------:R-:W-:Y:S01]  /*5d40*/  @!P1 FFMA.FTZ R5, R39, R40, R5 ;  /* 0x0000002827059223 */ /* 0x000fe20000010005 */
[----:B------:R-:W-:Y:S01]  /*5d50*/  @!P1 HADD2.F32 R13, -RZ, R11.H0_H0 ;  /* 0x2000000bff0d9230 */ /* 0x000fe20000004100 */
[----:B------:R-:W-:Y:S01]  /*5d60*/  @!P1 FFMA.FTZ R6, R41, R42, R6 ;  /* 0x0000002a29069223 */ /* 0x000fe20000010006 */
[--C-:B------:R-:W-:Y:S01]  /*5d70*/  @!P1 HADD2.F32 R12, -RZ, R9.reuse.H0_H0 ;  /* 0x20000009ff0c9230 */ /* 0x100fe20000004100 */
[----:B------:R-:W-:Y:S01]  /*5d80*/  @!P1 FFMA.FTZ R7, R43, R44, R7 ;  /* 0x0000002c2b079223 */ /* 0x000fe20000010007 */
[----:B------:R-:W-:Y:S01]  /*5d90*/  @!P1 F2FP.PACK_AB R4, R5, R4 ;  /* 0x000000040504923e */ /* 0x000fe200000000ff */
[----:B------:R-:W-:Y:S01]  /*5da0*/  @!P1 HADD2.F32 R11, -RZ, R9.H1_H1 ;  /* 0x30000009ff0b9230 */ /* 0x000fe20000004100 */
[----:B------:R-:W-:Y:S01]  /*5db0*/  @!P1 FMUL.FTZ R9, R13, R8 ;  /* 0x000000080d099220 */ /* 0x000fe20000410000 */
[----:B------:R-:W-:Y:S01]  /*5dc0*/  @!P1 HADD2.F32 R46, -RZ, R47.H0_H0 ;  /* 0x2000002fff2e9230 */ /* 0x000fe20000004100 */
[----:B------:R-:W-:Y:S02]  /*5dd0*/  @!P1 FMUL.FTZ R47, R45, R10 ;  /* 0x0000000a2d2f9220 */ /* 0x000fe40000410000 */
[C---:B------:R-:W-:Y:S02]  /*5de0*/  @!P1 FFMA.FTZ R68, R12.reuse, R14, -R9 ;  /* 0x0000000e0c449223 */ /* 0x040fe40000010809 */
[----:B------:R-:W-:Y:S02]  /*5df0*/  @!P1 FFMA.FTZ R47, R11, R46, -R47 ;  /* 0x0000002e0b2f9223 */ /* 0x000fe4000001082f */
[----:B------:R-:W-:Y:S01]  /*5e00*/  @!P1 FMUL.FTZ R8, R12, R8 ;  /* 0x000000080c089220 */ /* 0x000fe20000410000 */
[----:B------:R-:W-:Y:S01]  /*5e10*/  @!P1 F2FP.PACK_AB R12, R77, R76 ;  /* 0x0000004c4d0c923e */ /* 0x000fe200000000ff */
[----:B------:R-:W-:Y:S01]  /*5e20*/  @!P1 FMUL.FTZ R9, R11, R10 ;  /* 0x0000000a0b099220 */ /* 0x000fe20000410000 */
[----:B------:R-:W-:Y:S01]  /*5e30*/  @!P1 F2FP.PACK_AB R11, R79, R80 ;  /* 0x000000504f0b923e */ /* 0x000fe200000000ff */
[----:B------:R-:W-:Y:S01]  /*5e40*/  @!P1 IMAD.MOV.U32 R49, RZ, RZ, R4 ;  /* 0x000000ffff319224 */ /* 0x000fe200078e0004 */
[----:B------:R-:W-:Y:S01]  /*5e50*/  @!P1 F2FP.PACK_AB R10, R78, R67 ;  /* 0x000000434e0a923e */ /* 0x000fe200000000ff */
[----:B------:R-:W-:Y:S01]  /*5e60*/  @!P1 IMAD.MOV.U32 R18, RZ, RZ, R12 ;  /* 0x000000ffff129224 */ /* 0x000fe200078e000c */
[----:B------:R-:W-:Y:S01]  /*5e70*/  @!P1 F2FP.PACK_AB R35, R47, R68 ;  /* 0x000000442f23923e */ /* 0x000fe200000000ff */
[----:B------:R-:W-:Y:S01]  /*5e80*/  @!P1 FFMA.FTZ R8, R13, R14, R8 ;  /* 0x0000000e0d089223 */ /* 0x000fe20000010008 */
[----:B------:R-:W-:Y:S01]  /*5e90*/  @!P1 MOV R16, R10 ;  /* 0x0000000a00109202 */ /* 0x000fe20000000f00 */
[----:B------:R-:W-:Y:S01]  /*5ea0*/  @!P1 FFMA.FTZ R9, R45, R46, R9 ;  /* 0x0000002e2d099223 */ /* 0x000fe20000010009 */
[----:B------:R-:W-:Y:S02]  /*5eb0*/  @!P1 MOV R17, R11 ;  /* 0x0000000b00119202 */ /* 0x000fe40000000f00 */
        /* <DEDUP_REMOVED lines=9> */
.L_x_730:
[----:B------:R-:W-:Y:S05]  /*5f50*/  BSYNC B0 ;  /* 0x0000000000007941 */ /* 0x000fea0003800000 */
.L_x_729:
        /* <DEDUP_REMOVED lines=71> */
[C---:B------:R-:W-:Y:S02]  /*63d0*/  @!P1 FMUL.FTZ R8, R10.reuse, R6 ;  /* 0x000000060a089220 */ /* 0x040fe40000410000 */
        /* <DEDUP_REMOVED lines=43> */
.L_x_732:
[----:B------:R-:W-:Y:S05]  /*6690*/  BSYNC B0 ;  /* 0x0000000000007941 */ /* 0x000fea0003800000 */
.L_x_731:
[----:B-1----:R-:W-:Y:S05]  /*66a0*/  IADD3 R47, P0, R172, R64, RZ ;  /* 0x00000040ac2f7210 */ /* 0x002fea0007f1e0ff */
[----:B------:R-:W-:Y:S01]  /*66b0*/  IMAD.X R48, R69, 0x1, R122, P0 ;  /* 0x0000000145307824 */ /* 0x000fe200000e067a */
[----:B------:R-:W-:Y:S11]  /*66c0*/  ISETP.GE.OR P0, PT, R135, R66, P4 ;  /* 0x000000428700720c */ /* 0x000ff60002706670 */
[----:B------:R-:W-:Y:S02]  /*66d0*/  @!UPT UIADD3 URZ, URZ, URZ, URZ ;  /* 0x0000003f3f3ff290 */ /* 0x000fe4000fffe03f */
[----:B------:R-:W-:-:S05]  /*66e0*/  @P0 BRA `(.L_x_726) ;  /* 0x0000090000000947 */ /* 0x000fca0003800000 */
[----:B------:R-:W-:Y:S01]  /*66f0*/  IADD3 R2, P2, P0, R82, R47, R102 ;  /* 0x0000002f52027210 */ /* 0x000fe2000785e066 */
[----:B-----5:R-:W-:Y:S01]  /*6700*/  LDS.128 R36, [R116+0x8100] ;  /* 0x0081000074247984 */ /* 0x020fe20000000c00 */
[----:B------:R-:W-:Y:S01]  /*6710*/  @!P1 SHF.R.U32.HI R6, RZ, 0x10, R25 ;  /* 0x00000010ff069819 */ /* 0x000fe20000011619 */
[--C-:B------:R-:W-:Y:S01]  /*6720*/  @!P1 HADD2.F32 R13, -RZ, R62.reuse.H0_H0 ;  /* 0x2000003eff0d9230 */ /* 0x100fe20000004100 */
[----:B------:R-:W-:Y:S01]  /*6730*/  IADD3.X R3, R85, R48, R104, P2, P0 ;  /* 0x0000003055037210 */ /* 0x000fe200017e0468 */
[----:B------:R-:W-:Y:S01]  /*6740*/  @!P1 HADD2.F32 R20, -RZ, R62.H1_H1 ;  /* 0x3000003eff149230 */ /* 0x000fe20000004100 */
[----:B------:R-:W-:Y:S01]  /*6750*/  LEA R44, P0, R2, c[0x0][0x1c8], 0x1 ;  /* 0x00007200022c7a11 */ /* 0x000fe200078008ff */
[----:B------:R-:W-:Y:S01]  /*6760*/  @!P1 HADD2.F32 R31, -RZ, R63.H0_H0 ;  /* 0x2000003fff1f9230 */ /* 0x000fe20000004100 */
[----:B------:R-:W-:Y:S01]  /*6770*/  @!P1 SHF.R.U64 R11, R26, 0x10, R27 ;  /* 0x000000101a0b9819 */ /* 0x000fe2000000121b */
[----:B------:R-:W1:Y:S01]  /*6780*/  LDS.128 R16, [R119+0x8100] ;  /* 0x0081000077107984 */ /* 0x000e620000000c00 */
[----:B------:R-:W-:Y:S01]  /*6790*/  LEA.HI.X R45, R2, c[0x0][0x1cc], R3, 0x1, P0 ;  /* 0x00007300022d7a11 */ /* 0x000fe200000f0c03 */
[--C-:B------:R-:W-:Y:S01]  /*67a0*/  @!P1 HADD2.F32 R2, -RZ, R32.reuse.H0_H0 ;  /* 0x20000020ff029230 */ /* 0x100fe20000004100 */
[----:B------:R-:W-:Y:S01]  /*67b0*/  @!P1 SHF.R.U32.HI R10, RZ, 0x10, R27 ;  /* 0x00000010ff0a9819 */ /* 0x000fe2000001161b */
[----:B------:R-:W-:Y:S01]  /*67c0*/  @!P1 HADD2.F32 R3, -RZ, R32.H1_H1 ;  /* 0x30000020ff039230 */ /* 0x000fe20000004100 */
[----:B------:R-:W-:Y:S02]  /*67d0*/  @!P1 SHF.R.U32.HI R22, RZ, 0x10, R57 ;  /* 0x00000010ff169819 */ /* 0x000fe40000011639 */
[----:B------:R-:W-:Y:S02]  /*67e0*/  @!P1 SHF.R.U64 R9, R24, 0x10, R25 ;  /* 0x0000001018099819 */ /* 0x000fe40000001219 */
[----:B------:R-:W-:Y:S01]  /*67f0*/  @!P1 SHF.R.U64 R24, R56, 0x10, R57 ;  /* 0x0000001038189819 */ /* 0x000fe20000001239 */
[----:B------:R-:W-:Y:S01]  /*6800*/  @!P1 HADD2.F32 R22, -RZ, R22.H0_H0 ;  /* 0x20000016ff169230 */ /* 0x000fe20000004100 */
[--C-:B------:R-:W-:Y:S02]  /*6810*/  @!P1 SHF.R.U32.HI R25, RZ, 0x10, R59.reuse ;  /* 0x00000010ff199819 */ /* 0x100fe4000001163b */
[----:B------:R-:W-:Y:S02]  /*6820*/  @!P1 SHF.R.U64 R26, R58, 0x10, R59 ;  /* 0x000000103a1a9819 */ /* 0x000fe4000000123b */
[----:B------:R-:W-:Y:S01]  /*6830*/  ISETP.GE.AND P0, PT, R81, c[0x0][0x1d4], PT ;  /* 0x0000750051007a0c */ /* 0x000fe20003f06270 */
[----:B------:R-:W-:Y:S02]  /*6840*/  @!P1 HADD2.F32 R35, -RZ, R25.H0_H0 ;  /* 0x20000019ff239230 */ /* 0x000fe40000004100 */
[----:B------:R-:W-:Y:S01]  /*6850*/  @!P1 HADD2.F32 R26, -RZ, R26.H0_H0 ;  /* 0x2000001aff1a9230 */ /* 0x000fe20000004100 */
[----:B-1----:R-:W-:Y:S02]  /*6860*/  @!P1 MOV R8, R16 ;  /* 0x0000001000089202 */ /* 0x002fe40000000f00 */
[----:B------:R-:W-:Y:S02]  /*6870*/  @!P1 MOV R23, R36 ;  /* 0x0000002400179202 */ /* 0x000fe40000000f00 */
[----:B------:R-:W-:Y:S01]  /*6880*/  @!P1 MOV R14, R37 ;  /* 0x00000025000e9202 */ /* 0x000fe20000000f00 */
[----:B------:R-:W-:Y:S01]  /*6890*/  @!P1 HADD2.F32 R4, -RZ, R8.H0_H0 ;  /* 0x20000008ff049230 */ /* 0x000fe20000004100 */
[----:B------:R-:W-:Y:S01]  /*68a0*/  @!P1 MOV R7, R17 ;  /* 0x0000001100079202 */ /* 0x000fe20000000f00 */
[----:B------:R-:W-:Y:S02]  /*68b0*/  @!P1 HADD2.F32 R12, -RZ, R23.H0_H0 ;  /* 0x20000017ff0c9230 */ /* 0x000fe40000004100 */
[----:B------:R-:W-:Y:S02]  /*68c0*/  @!P1 HADD2.F32 R15, -RZ, R14.H0_H0 ;  /* 0x2000000eff0f9230 */ /* 0x000fe40000004100 */
[--C-:B------:R-:W-:Y:S01]  /*68d0*/  @!P1 HADD2.F32 R5, -RZ, R7.reuse.H0_H0 ;  /* 0x20000007ff059230 */ /* 0x100fe20000004100 */
[-C--:B------:R-:W-:Y:S01]  /*68e0*/  @!P1 FMUL.FTZ R27, R12, R2.reuse ;  /* 0x000000020c1b9220 */ /* 0x080fe20000410000 */
[----:B------:R-:W-:Y:S01]  /*68f0*/  @!P1 HADD2.F32 R7, -RZ, R7.H1_H1 ;  /* 0x30000007ff079230 */ /* 0x000fe20000004100 */
[----:B------:R-:W-:Y:S01]  /*6900*/  @!P1 FMUL.FTZ R21, R15, R3 ;  /* 0x000000030f159220 */ /* 0x000fe20000410000 */
[----:B------:R-:W-:Y:S01]  /*6910*/  @!P1 HADD2.F32 R8, -RZ, R8.H1_H1 ;  /* 0x30000008ff089230 */ /* 0x000fe20000004100 */
[C---:B------:R-:W-:Y:S02]  /*6920*/  @!P1 FMUL.FTZ R2, R4.reuse, R2 ;  /* 0x0000000204029220 */ /* 0x040fe40000410000 */
[----:B------:R-:W-:Y:S02]  /*6930*/  @!P1 FFMA.FTZ R50, R4, R13, -R27 ;  /* 0x0000000d04329223 */ /* 0x000fe4000001081b */
[C---:B------:R-:W-:Y:S01]  /*6940*/  @!P1 FMUL.FTZ R4, R5.reuse, R3 ;  /* 0x0000000305049220 */ /* 0x040fe20000410000 */
[----:B------:R-:W-:Y:S01]  /*6950*/  @!P1 HADD2.F32 R3, -RZ, R6.H0_H0 ;  /* 0x20000006ff039230 */ /* 0x000fe20000004100 */
[----:B------:R-:W-:Y:S01]  /*6960*/  @!P1 FFMA.FTZ R49, R5, R20, -R21 ;  /* 0x0000001405319223 */ /* 0x000fe20000010815 */
[----:B------:R-:W-:Y:S01]  /*6970*/  @!P1 HADD2.F32 R21, -RZ, R14.H1_H1 ;  /* 0x3000000eff159230 */ /* 0x000fe20000004100 */
[----:B------:R-:W-:Y:S01]  /*6980*/  @!P1 FFMA.FTZ R2, R12, R13, R2 ;  /* 0x0000000d0c029223 */ /* 0x000fe20000010002 */
[----:B------:R-:W-:Y:S01]  /*6990*/  @!P1 HADD2.F32 R13, -RZ, R23.H1_H1 ;  /* 0x30000017ff0d9230 */ /* 0x000fe20000004100 */
[-C--:B------:R-:W-:Y:S01]  /*69a0*/  @!P1 FMUL.FTZ R5, R7, R3.reuse ;  /* 0x0000000307059220 */ /* 0x080fe20000410000 */
[----:B------:R-:W-:Y:S01]  /*69b0*/  @!P1 HADD2.F32 R6, -RZ, R9.H0_H0 ;  /* 0x20000009ff069230 */ /* 0x000fe20000004100 */
[----:B------:R-:W-:Y:S01]  /*69c0*/  @!P1 FMUL.FTZ R9, R21, R3 ;  /* 0x0000000315099220 */ /* 0x000fe20000410000 */
[----:B------:R-:W-:Y:S01]  /*69d0*/  @!P1 MOV R12, R39 ;  /* 0x00000027000c9202 */ /* 0x000fe20000000f00 */
[----:B------:R-:W-:Y:S02]  /*69e0*/  @!P1 HADD2.F32 R14, -RZ, R24.H0_H0 ;  /* 0x20000018ff0e9230 */ /* 0x000fe40000004100 */
        /* <DEDUP_REMOVED lines=9> */
[--C-:B------:R-:W-:Y:S01]  /*6a80*/  @!P1 HADD2.F32 R10, -RZ, R7.reuse.H0_H0 ;  /* 0x20000007ff0a9230 */ /* 0x100fe20000004100 */
[----:B------:R-:W-:Y:S01]  /*6a90*/  @!P1 FFMA.FTZ R4, R15, R20, R4 ;  /* 0x000000140f049223 */ /* 0x000fe20000010004 */
[----:B------:R-:W-:Y:S01]  /*6aa0*/  @!P1 HADD2.F32 R32, -RZ, R12.H1_H1 ;  /* 0x3000000cff209230 */ /* 0x000fe20000004100 */
[-C--:B------:R-:W-:Y:S01]  /*6ab0*/  @!P1 FMUL.FTZ R12, R27, R6.reuse ;  /* 0x000000061b0c9220 */ /* 0x080fe20000410000 */
[----:B------:R-:W-:Y:S01]  /*6ac0*/  @!P1 HADD2.F32 R7, -RZ, R7.H1_H1 ;  /* 0x30000007ff079230 */ /* 0x000fe20000004100 */
[----:B------:R-:W-:Y:S01]  /*6ad0*/  @!P1 FMUL.FTZ R8, R10, R6 ;  /* 0x000000060a089220 */ /* 0x000fe20000410000 */
[----:B------:R-:W-:Y:S01]  /*6ae0*/  @!P1 F2FP.PACK_AB R14, R46, R49 ;  /* 0x000000312e0e923e */ /* 0x000fe200000000ff */
[----:B------:R-:W-:Y:S01]  /*6af0*/  @!P1 FMUL.FTZ R6, R32, R9 ;  /* 0x0000000920069220 */ /* 0x000fe20000410000 */
[----:B------:R-:W-:Y:S01]  /*6b00*/  @!P1 F2FP.PACK_AB R13, R43, R50 ;  /* 0x000000322b0d923e */ /* 0x000fe200000000ff */
[----:B------:R-:W-:Y:S01]  /*6b10*/  @!P1 FFMA.FTZ R42, R10, R31, -R12 ;  /* 0x0000001f0a2a9223 */ /* 0x000fe2000001080c */
[----:B------:R-:W-:Y:S01]  /*6b20*/  @!P1 MOV R12, R38 ;  /* 0x00000026000c9202 */ /* 0x000fe20000000f00 */
[C---:B------:R-:W-:Y:S01]  /*6b30*/  @!P1 FMUL.FTZ R9, R7.reuse, R9 ;  /* 0x0000000907099220 */ /* 0x040fe20000410000 */
[----:B------:R-:W-:Y:S01]  /*6b40*/  @!P1 MOV R16, R13 ;  /* 0x0000000d00109202 */ /* 0x000fe20000000f00 */
[----:B------:R-:W-:Y:S01]  /*6b50*/  @!P1 FFMA.FTZ R41, R7, R35, -R6 ;  /* 0x0000002307299223 */ /* 0x000fe20000010806 */
[----:B------:R-:W-:Y:S01]  /*6b60*/  @!P1 MOV R17, R14 ;  /* 0x0000000e00119202 */ /* 0x000fe20000000f00 */
[----:B------:R-:W-:Y:S01]  /*6b70*/  @!P1 IMAD.MOV.U32 R7, RZ, RZ, R18 ;  /* 0x000000ffff079224 */ /* 0x000fe200078e0012 */
[----:B------:R-:W-:Y:S01]  /*6b80*/  @!P1 HADD2.F32 R6, -RZ, R33.H1_H1 ;  /* 0x30000021ff069230 */ /* 0x000fe20000004100 */
[----:B------:R-:W-:Y:S01]  /*6b90*/  @!P1 FFMA.FTZ R5, R21, R22, R5 ;  /* 0x0000001615059223 */ /* 0x000fe20000010005 */
[--C-:B------:R-:W-:Y:S02]  /*6ba0*/  @!P1 HADD2.F32 R23, -RZ, R12.reuse.H0_H0 ;  /* 0x2000000cff179230 */ /* 0x100fe40000004100 */
[----:B------:R-:W-:Y:S02]  /*6bb0*/  @!P1 HADD2.F32 R10, -RZ, R11.H0_H0 ;  /* 0x2000000bff0a9230 */ /* 0x000fe40000004100 */
[----:B------:R-:W-:Y:S01]  /*6bc0*/  @!P1 F2FP.PACK_AB R4, R5, R4 ;  /* 0x000000040504923e */ /* 0x000fe200000000ff */
[----:B------:R-:W-:Y:S02]  /*6bd0*/  @!P1 HADD2.F32 R25, -RZ, R12.H1_H1 ;  /* 0x3000000cff199230 */ /* 0x000fe40000004100 */
[--C-:B------:R-:W-:Y:S01]  /*6be0*/  @!P1 HADD2.F32 R12, -RZ, R7.reuse.H0_H0 ;  /* 0x20000007ff0c9230 */ /* 0x100fe20000004100 */
[----:B------:R-:W-:Y:S01]  /*6bf0*/  @!P1 MOV R37, R4 ;  /* 0x0000000400259202 */ /* 0x000fe20000000f00 */
[----:B------:R-:W-:Y:S01]  /*6c00*/  @!P1 HADD2.F32 R11, -RZ, R7.H1_H1 ;  /* 0x30000007ff0b9230 */ /* 0x000fe20000004100 */
[----:B------:R-:W-:Y:S01]  /*6c10*/  @!P1 FMUL.FTZ R7, R23, R6 ;  /* 0x0000000617079220 */ /* 0x000fe20000410000 */
[----:B------:R-:W-:Y:S01]  /*6c20*/  @!P1 HADD2.F32 R24, -RZ, R63.H1_H1 ;  /* 0x3000003fff189230 */ /* 0x000fe20000004100 */
[----:B------:R-:W-:Y:S02]  /*6c30*/  @!P1 FMUL.FTZ R33, R25, R10 ;  /* 0x0000000a19219220 */ /* 0x000fe40000410000 */
[C---:B------:R-:W-:Y:S02]  /*6c40*/  @!P1 FMUL.FTZ R6, R12.reuse, R6 ;  /* 0x000000060c069220 */ /* 0x040fe40000410000 */
[----:B------:R-:W-:Y:S01]  /*6c50*/  @!P1 FFMA.FTZ R40, R12, R24, -R7 ;  /* 0x000000180c289223 */ /* 0x000fe20000010807 */
[----:B------:R-:W-:Y:S01]  /*6c60*/  @!P1 F2FP.PACK_AB R12, R41, R42 ;  /* 0x0000002a290c923e */ /* 0x000fe200000000ff */
[C---:B------:R-:W-:Y:S02]  /*6c70*/  @!P1 FFMA.FTZ R33, R11.reuse, R26, -R33 ;  /* 0x0000001a0b219223 */ /* 0x040fe40000010821 */
[----:B------:R-:W-:Y:S01]  /*6c80*/  @!P1 FMUL.FTZ R7, R11, R10 ;  /* 0x0000000a0b079220 */ /* 0x000fe20000410000 */
[----:B------:R-:W-:Y:S01]  /*6c90*/  @!P1 F2FP.PACK_AB R10, R3, R2 ;  /* 0x00000002030a923e */ /* 0x000fe200000000ff */
[----:B------:R-:W-:Y:S01]  /*6ca0*/  @!P1 IMAD.MOV.U32 R19, RZ, RZ, R12 ;  /* 0x000000ffff139224 */ /* 0x000fe200078e000c */
[----:B------:R-:W-:Y:S01]  /*6cb0*/  @!P1 F2FP.PACK_AB R11, R33, R40 ;  /* 0x00000028210b923e */ /* 0x000fe200000000ff */
[----:B------:R-:W-:Y:S01]  /*6cc0*/  @!P1 FFMA.FTZ R6, R23, R24, R6 ;  /* 0x0000001817069223 */ /* 0x000fe20000010006 */
[----:B------:R-:W-:Y:S01]  /*6cd0*/  @!P1 MOV R36, R10 ;  /* 0x0000000a00249202 */ /* 0x000fe20000000f00 */
[----:B------:R-:W-:Y:S01]  /*6ce0*/  @!P1 FFMA.FTZ R7, R25, R26, R7 ;  /* 0x0000001a19079223 */ /* 0x000fe20000010007 */
[----:B------:R-:W-:Y:S01]  /*6cf0*/  @!P1 MOV R18, R11 ;  /* 0x0000000b00129202 */ /* 0x000fe20000000f00 */
[----:B------:R-:W-:Y:S02]  /*6d00*/  @!P1 FFMA.FTZ R8, R27, R31, R8 ;  /* 0x0000001f1b089223 */ /* 0x000fe40000010008 */
[----:B------:R-:W-:Y:S01]  /*6d10*/  @!P1 FFMA.FTZ R9, R32, R35, R9 ;  /* 0x0000002320099223 */ /* 0x000fe20000010009 */
[----:B------:R-:W-:Y:S01]  /*6d20*/  @!P1 F2FP.PACK_AB R3, R7, R6 ;  /* 0x000000060703923e */ /* 0x000fe200000000ff */
[----:B------:R1:W-:Y:S03]  /*6d30*/  STG.E.128 [R44.64], R16 ;  /* 0x000000102c007986 */ /* 0x0003e6000c101d08 */
        /* <DEDUP_REMOVED lines=10> */
.L_x_710:
[----:B------:R-:W-:Y:S01]  /*6de0*/  IMAD R2, R34, -0x60, R0 ;  /* 0xffffffa022027824 */ /* 0x000fe200078e0200 */
[----:B------:R-:W-:Y:S04]  /*6df0*/  BSSY B0, `(.L_x_733) ;  /* 0x000000b000007945 */ /* 0x000fe80003800000 */
[----:B------:R-:W-:Y:S04]  /*6e00*/  IMNMX R2, R2, 0x60, PT ;  /* 0x0000006002027817 */ /* 0x000fe80003800200 */
[----:B------:R-:W-:Y:S11]  /*6e10*/  ISETP.GE.AND P0, PT, R84, R2, PT ;  /* 0x000000025400720c */ /* 0x000ff60003f06270 */
[----:B------:R-:W-:Y:S02]  /*6e20*/  @!UPT UIADD3 URZ, URZ, URZ, URZ ;  /* 0x0000003f3f3ff290 */ /* 0x000fe4000fffe03f */
[----:B------:R-:W-:-:S05]  /*6e30*/  @P0 BRA `(.L_x_734) ;  /* 0x0000006000000947 */ /* 0x000fca0003800000 */
[----:B------:R-:W-:Y:S11]  /*6e40*/  ISETP.GE.AND P0, PT, R86, c[0x0][0x1d4], PT ;  /* 0x0000750056007a0c */ /* 0x000ff60003f06270 */
[----:B------:R-:W-:Y:S02]  /*6e50*/  @!UPT UIADD3 URZ, URZ, URZ, URZ ;  /* 0x0000003f3f3ff290 */ /* 0x000fe4000fffe03f */
[----:B------:R-:W1:Y:S04]  /*6e60*/  @!P0 LDS.128 R4, [R219+0xb100] ;  /* 0x00b10000db048984 */ /* 0x000e680000000c00 */
[----:B-1----:R-:W-:Y:S04]  /*6e70*/  @!P0 STG.E.128 [R54.64+0x80], R4 ;  /* 0x0000800436008986 */ /* 0x002fe8000c101d08 */
[----:B------:R-:W1:Y:S04]  /*6e80*/  @!P4 LDS.128 R4, [R219+0x8100] ;  /* 0x00810000db04c984 */ /* 0x000e680000000c00 */
[----:B-1----:R1:W-:Y:S02]  /*6e90*/  @!P4 STG.E.128 [R54.64], R4 ;  /* 0x000000043600c986 */ /* 0x0023e4000c101d08 */
.L_x_734:
[----:B------:R-:W-:Y:S05]  /*6ea0*/  BSYNC B0 ;  /* 0x0000000000007941 */ /* 0x000fea0003800000 */
.L_x_733:
[----:B------:R-:W-:Y:S01]  /*6eb0*/  ISETP.GE.AND P0, PT, R134, R2, PT ;  /* 0x000000028600720c */ /* 0x000fe20003f06270 */
[----:B------:R-:W-:Y:S01]  /*6ec0*/  @!UPT UIADD3 URZ, URZ, URZ, URZ ;  /* 0x0000003f3f3ff290 */ /* 0x000fe2000fffe03f */
[----:B------:R-:W-:Y:S11]  /*6ed0*/  BSSY B0, `(.L_x_735) ;  /* 0x0000008000007945 */ /* 0x000ff60003800000 */
[----:B------:R-:W-:-:S05]  /*6ee0*/  @P0 BRA `(.L_x_736) ;  /* 0x0000006000000947 */ /* 0x000fca0003800000 */
[----:B------:R-:W-:Y:S11]  /*6ef0*/  ISETP.GE.AND P0, PT, R86, c[0x0][0x1d4], PT ;  /* 0x0000750056007a0c */ /* 0x000ff60003f06270 */
[----:B------:R-:W-:Y:S02]  /*6f00*/  @!UPT UIADD3 URZ, URZ, URZ, URZ ;  /* 0x0000003f3f3ff290 */ /* 0x000fe4000fffe03f */
[----:B-1----:R-:W1:Y:S04]  /*6f10*/  @!P0 LDS.128 R4, [R219+0xc100] ;  /* 0x00c10000db048984 */ /* 0x002e680000000c00 */
[----:B-1----:R-:W-:Y:S04]  /*6f20*/  @!P0 STG.E.128 [R62.64+0x80], R4 ;  /* 0x000080043e008986 */ /* 0x002fe8000c101d08 */
[----:B------:R-:W1:Y:S04]  /*6f30*/  @!P4 LDS.128 R4, [R219+0x9100] ;  /* 0x00910000db04c984 */ /* 0x000e680000000c00 */
[----:B-1----:R1:W-:Y:S02]  /*6f40*/  @!P4 STG.E.128 [R62.64], R4 ;  /* 0x000000043e00c986 */ /* 0x0023e4000c101d08 */
.L_x_736:
[----:B------:R-:W-:Y:S05]  /*6f50*/  BSYNC B0 ;  /* 0x0000000000007941 */ /* 0x000fea0003800000 */
.L_x_735:
[----:B------:R-:W-:Y:S11]  /*6f60*/  ISETP.GE.AND P0, PT, R135, R2, PT ;  /* 0x000000028700720c */ /* 0x000ff60003f06270 */
[----:B------:R-:W-:Y:S02]  /*6f70*/  @!UPT UIADD3 URZ, URZ, URZ, URZ ;  /* 0x0000003f3f3ff290 */ /* 0x000fe4000fffe03f */
[----:B------:R-:W-:-:S05]  /*6f80*/  @P0 BRA `(.L_x_726) ;  /* 0x0000006000000947 */ /* 0x000fca0003800000 */
[----:B------:R-:W-:Y:S11]  /*6f90*/  ISETP.GE.AND P0, PT, R86, c[0x0][0x1d4], PT ;  /* 0x0000750056007a0c */ /* 0x000ff60003f06270 */
[----:B------:R-:W-:Y:S02]  /*6fa0*/  @!UPT UIADD3 URZ, URZ, URZ, URZ ;  /* 0x0000003f3f3ff290 */ /* 0x000fe4000fffe03f */
[----:B-1----:R-:W1:Y:S04]  /*6fb0*/  @!P0 LDS.128 R4, [R219+0xd100] ;  /* 0x00d10000db048984 */ /* 0x002e680000000c00 */
[----:B-1----:R-:W-:Y:S04]  /*6fc0*/  @!P0 STG.E.128 [R70.64+0x80], R4 ;  /* 0x0000800446008986 */ /* 0x002fe8000c101d08 */
[----:B------:R-:W1:Y:S04]  /*6fd0*/  @!P4 LDS.128 R4, [R219+0xa100] ;  /* 0x00a10000db04c984 */ /* 0x000e680000000c00 */
[----:B-1----:R1:W-:Y:S02]  /*6fe0*/  @!P4 STG.E.128 [R70.64], R4 ;  /* 0x000000044600c986 */ /* 0x0023e4000c101d08 */
.L_x_726:
[----:B------:R-:W-:Y:S05]  /*6ff0*/  BSYNC B2 ;  /* 0x0000000000027941 */ /* 0x000fea0003800000 */
.L_x_709:
[C---:B------:R-:W-:Y:S01]  /*7000*/  IMAD R12, R34.reuse, -0x60, RZ ;  /* 0xffffffa0220c7824 */ /* 0x040fe200078e02ff */
[----:B------:R-:W3:Y:S01]  /*7010*/  LDL R15, [R1] ;  /* 0x00000000010f7983 */ /* 0x000ee20000100800 */
[----:B-1----:R-:W-:Y:S01]  /*7020*/  IMAD.WIDE.U32 R10, R34, 0x60, RZ ;  /* 0x00000060220a7825 */ /* 0x002fe200078e00ff */
[----:B------:R-:W-:Y:S01]  /*7030*/  ISETP.NE.AND P5, PT, R131, RZ, PT ;  /* 0x000000ff8300720c */ /* 0x000fe20003fa5270 */
[----:B------:R-:W-:Y:S01]  /*7040*/  BSSY B0, `(.L_x_737) ;  /* 0x0000047000007945 */ /* 0x000fe20003800000 */
[----:B-----5:R-:W-:Y:S01]  /*7050*/  IADD3 R4, R111, R12, RZ ;  /* 0x0000000c6f047210 */ /* 0x020fe20007ffe0ff */
[----:B--2---:R-:W-:Y:S03]  /*7060*/  IMAD R2, R87, 0x60, RZ ;  /* 0x0000006057027824 */ /* 0x004fe600078e02ff */
[----:B------:R-:W-:Y:S01]  /*7070*/  ISETP.GE.AND P1, PT, R4, 0x21, PT ;  /* 0x000000210400780c */ /* 0x000fe20003f26270 */
[----:B------:R-:W-:Y:S01]  /*7080*/  IMAD.IADD R14, R11, 0x1, R2 ;  /* 0x000000010b0e7824 */ /* 0x000fe200078e0202 */
[----:B------:R-:W-:Y:S05]  /*7090*/  IADD3 R2, P0, R124, R10, RZ ;  /* 0x0000000a7c027210 */ /* 0x000fea0007f1e0ff */
[----:B------:R-:W-:Y:S06]  /*70a0*/  IMAD.X R3, R14, 0x1, R130, P0 ;  /* 0x000000010e037824 */ /* 0x000fec00000e0682 */
[----:B------:R-:W-:Y:S05]  /*70b0*/  @P1 IADD3 R6, P0, R2, 0x20, RZ ;  /* 0x0000002002061810 */ /* 0x000fea0007f1e0ff */
[--C-:B------:R-:W-:Y:S01]  /*70c0*/  @P1 IMAD.X R7, RZ, RZ, R3.reuse, P0 ;  /* 0x000000ffff071224 */ /* 0x100fe200000e0603 */
[----:B------:R-:W-:Y:S11]  /*70d0*/  ISETP.GE.AND P0, PT, R4, 0x41, PT ;  /* 0x000000410400780c */ /* 0x000ff60003f06270 */
[----:B------:R-:W-:Y:S02]  /*70e0*/  @!UPT UIADD3 URZ, URZ, URZ, URZ ;  /* 0x0000003f3f3ff290 */ /* 0x000fe4000fffe03f */
[----:B------:R-:W-:Y:S05]  /*70f0*/  @P0 IADD3 R11, P2, R2, 0x40, RZ ;  /* 0x00000040020b0810 */ /* 0x000fea0007f5e0ff */
[----:B------:R-:W-:Y:S01]  /*7100*/  @P0 IMAD.X R13, RZ, RZ, R3, P2 ;  /* 0x000000ffff0d0224 */ /* 0x000fe200010e0603 */
[----:B------:R-:W-:Y:S11]  /*7110*/  ISETP.GE.AND P2, PT, R4, 0x1, PT ;  /* 0x000000010400780c */ /* 0x000ff60003f46270 */
[----:B------:R-:W-:Y:S02]  /*7120*/  @!UPT UIADD3 URZ, URZ, URZ, URZ ;  /* 0x0000003f3f3ff290 */ /* 0x000fe4000fffe03f */
[----:B------:R-:W-:Y:S01]  /*7130*/  @P2 IMAD R3, R3, c[0x0][0x258], RZ ;  /* 0x0000960003032a24 */ /* 0x000fe200078e02ff */
[----:B------:R-:W-:Y:S01]  /*7140*/  @P2 MOV R4, R90 ;  /* 0x0000005a00042202 */ /* 0x000fe20000000f00 */
[----:B------:R-:W-:Y:S04]  /*7150*/  @P2 IMAD.MOV.U32 R5, RZ, RZ, R101 ;  /* 0x000000ffff052224 */ /* 0x000fe800078e0065 */
[C---:B------:R-:W-:Y:S04]  /*7160*/  @P2 IMAD.WIDE.U32 R4, R2.reuse, c[0x0][0x258], R4 ;  /* 0x0000960002042a25 */ /* 0x040fe800078e0004 */
[----:B------:R-:W-:Y:S01]  /*7170*/  @P2 IMAD R2, R2, c[0x0][0x25c], R3 ;  /* 0x0000970002022a24 */ /* 0x000fe200078e0203 */
[C---:B------:R-:W-:Y:S02]  /*7180*/  @P2 LEA R8, P3, R4.reuse, c[0x0][0x250], 0x1 ;  /* 0x0000940004082a11 */ /* 0x040fe400078608ff */
[----:B------:R-:W-:Y:S02]  /*7190*/  @P1 MOV R3, R101 ;  /* 0x0000006500031202 */ /* 0x000fe40000000f00 */
[----:B------:R-:W-:Y:S04]  /*71a0*/  @P2 IADD3 R2, R5, R2, RZ ;  /* 0x0000000205022210 */ /* 0x000fe80007ffe0ff */
[----:B------:R-:W-:Y:S01]  /*71b0*/  @P2 LEA.HI.X R9, R4, c[0x0][0x254], R2, 0x1, P3 ;  /* 0x0000950004092a11 */ /* 0x000fe200018f0c02 */
[----:B------:R-:W-:Y:S02]  /*71c0*/  @P1 IMAD R4, R7, c[0x0][0x258], RZ ;  /* 0x0000960007041a24 */ /* 0x000fe400078e02ff */
[----:B------:R-:W-:Y:S02]  /*71d0*/  @P1 IMAD.MOV.U32 R2, RZ, RZ, R90 ;  /* 0x000000ffff021224 */ /* 0x000fe400078e005a */
[----:B------:R-:W-:Y:S01]  /*71e0*/  @!PT LDS RZ, [RZ] ;  /* 0x00000000fffff984 */ /* 0x000fe20000000800 */
[----:B------:R-:W-:Y:S01]  /*71f0*/  @!PT LDS RZ, [RZ] ;  /* 0x00000000fffff984 */ /* 0x000fe20000000800 */
[----:B------:R-:W-:Y:S01]  /*7200*/  @!PT LDS RZ, [RZ] ;  /* 0x00000000fffff984 */ /* 0x000fe20000000800 */
[----:B------:R1:W-:Y:S01]  /*7210*/  @P2 LDGSTS.E.BYPASS.LTC128B.128 [R219+0x100], [R8.64], !P5 ;  /* 0x0010000008db2fae */ /* 0x0003e2000e901d48 */
[C---:B------:R-:W-:Y:S02]  /*7220*/  @P1 IMAD R4, R6.reuse, c[0x0][0x25c], R4 ;  /* 0x0000970006041a24 */ /* 0x040fe400078e0204 */
[----:B------:R-:W-:Y:S01]  /*7230*/  @P1 IMAD.WIDE.U32 R2, R6, c[0x0][0x258], R2 ;  /* 0x0000960006021a25 */ /* 0x000fe200078e0002 */
[----:B------:R1:W-:Y:S03]  /*7240*/  @P2 LDGSTS.E.BYPASS.LTC128B.128 [R219+0x3100], [R8.64+0x80], !P6 ;  /* 0x0310008008db2fae */ /* 0x0003e6000f101d48 */
[----:B------:R-:W-:Y:S01]  /*7250*/  @P1 IMAD.IADD R3, R3, 0x1, R4 ;  /* 0x0000000103031824 */ /* 0x000fe200078e0204 */
[C---:B------:R-:W-:Y:S01]  /*7260*/  @P1 LEA R6, P3, R2.reuse, c[0x0][0x250], 0x1 ;  /* 0x0000940002061a11 */ /* 0x040fe200078608ff */
[----:B------:R-:W-:Y:S03]  /*7270*/  @P0 IMAD R4, R13, c[0x0][0x258], RZ ;  /* 0x000096000d040a24 */ /* 0x000fe600078e02ff */
[----:B------:R-:W-:Y:S01]  /*7280*/  @P1 LEA.HI.X R7, R2, c[0x0][0x254], R3, 0x1, P3 ;  /* 0x0000950002071a11 */ /* 0x000fe200018f0c03 */
[----:B------:R-:W-:Y:S01]  /*7290*/  @P0 IMAD.MOV.U32 R3, RZ, RZ, R101 ;  /* 0x000000ffff030224 */ /* 0x000fe200078e0065 */
[----:B------:R-:W-:Y:S01]  /*72a0*/  @P0 MOV R2, R90 ;  /* 0x0000005a00020202 */ /* 0x000fe20000000f00 */
[C---:B------:R-:W-:Y:S04]  /*72b0*/  @P0 IMAD R4, R11.reuse, c[0x0][0x25c], R4 ;  /* 0x000097000b040a24 */ /* 0x040fe800078e0204 */
[----:B------:R-:W-:Y:S05]  /*72c0*/  @P0 IMAD.WIDE.U32 R2, R11, c[0x0][0x258], R2 ;  /* 0x000096000b020a25 */ /* 0x000fea00078e0002 */
[----:B------:R-:W-:Y:S02]  /*72d0*/  @P0 IADD3 R3, R3, R4, RZ ;  /* 0x0000000403030210 */ /* 0x000fe40007ffe0ff */
[C---:B------:R-:W-:Y:S04]  /*72e0*/  @P0 LEA R4, P3, R2.reuse, c[0x0][0x250], 0x1 ;  /* 0x0000940002040a11 */ /* 0x040fe800078608ff */
[----:B------:R-:W-:Y:S02]  /*72f0*/  @P0 LEA.HI.X R5, R2, c[0x0][0x254], R3, 0x1, P3 ;  /* 0x0000950002050a11 */ /* 0x000fe400018f0c03 */
[----:B------:R-:W-:Y:S02]  /*7300*/  IADD3 R2, R12, R0, RZ ;  /* 0x000000000c027210 */ /* 0x000fe40007ffe0ff */
[----:B-1----:R-:W-:Y:S02]  /*7310*/  IADD3 R8, P2, R127, R10, RZ ;  /* 0x0000000a7f087210 */ /* 0x002fe40007f5e0ff */
[----:B------:R-:W-:Y:S03]  /*7320*/  IMNMX R9, R2, 0x60, PT ;  /* 0x0000006002097817 */ /* 0x000fe60003800200 */
[----:B------:R-:W-:Y:S01]  /*7330*/  IMAD.X R10, R14, 0x1, R125, P2 ;  /* 0x000000010e0a7824 */ /* 0x000fe200010e067d */
[----:B---3--:R1:W-:Y:S04]  /*7340*/  @P1 LDGSTS.E.BYPASS.LTC128B.128 [R15+0x1100], [R6.64], !P5 ;  /* 0x01100000060f1fae */ /* 0x0083e8000e901d48 */
[----:B------:R1:W-:Y:S04]  /*7350*/  @P1 LDGSTS.E.BYPASS.LTC128B.128 [R15+0x4100], [R6.64+0x80], !P6 ;  /* 0x04100080060f1fae */ /* 0x0003e8000f101d48 */
[----:B------:R1:W-:Y:S04]  /*7360*/  @P0 LDGSTS.E.BYPASS.LTC128B.128 [R15+0x2100], [R4.64], !P5 ;  /* 0x02100000040f0fae */ /* 0x0003e8000e901d48 */
[----:B------:R1:W-:Y:S01]  /*7370*/  @P0 LDGSTS.E.BYPASS.LTC128B.128 [R15+0x5100], [R4.64+0x80], !P6 ;  /* 0x05100080040f0fae */ /* 0x0003e2000f101d48 */
[----:B------:R-:W-:Y:S03]  /*7380*/  ISETP.GE.AND P0, PT, R84, R9, PT ;  /* 0x000000095400720c */ /* 0x000fe60003f06270 */
[----:B------:R-:W0:Y:S01]  /*7390*/  LDGDEPBAR ;  /* 0x00000000000079af */ /* 0x000e220000000000 */
[----:B------:R-:W-:Y:S04]  /*73a0*/  DEPBAR.LE SB0, 0x0 ;  /* 0x000080000000791a */ /* 0x000fe80000000000 */
[----:B------:R-:W-:Y:S06]  /*73b0*/  BAR.SYNC.DEFER_BLOCKING 0x0 ;  /* 0x0000000000007b1d */ /* 0x000fec0000010000 */
[----:B------:R-:W-:-:S05]  /*73c0*/  @P0 BRA `(.L_x_738) ;  /* 0x000000e000000947 */ /* 0x000fca0003800000 */
[----:B-1----:R-:W-:Y:S01]  /*73d0*/  MOV R4, R88 ;  /* 0x0000005800047202 */ /* 0x002fe20000000f00 */
[----:B------:R-:W-:Y:S01]  /*73e0*/  IMAD R2, R10, c[0x0][0x208], RZ ;  /* 0x000082000a027a24 */ /* 0x000fe200078e02ff */
[----:B------:R-:W-:Y:S03]  /*73f0*/  MOV R5, R100 ;  /* 0x0000006400057202 */ /* 0x000fe60000000f00 */
[C---:B------:R-:W-:Y:S02]  /*7400*/  IMAD R2, R8.reuse, c[0x0][0x20c], R2 ;  /* 0x0000830008027a24 */ /* 0x040fe400078e0202 */
[----:B------:R-:W-:Y:S05]  /*7410*/  IMAD.WIDE.U32 R4, R8, c[0x0][0x208], R4 ;  /* 0x0000820008047a25 */ /* 0x000fea00078e0004 */
[----:B------:R-:W-:Y:S02]  /*7420*/  IADD3 R3, R5, R2, RZ ;  /* 0x0000000205037210 */ /* 0x000fe40007ffe0ff */
[C---:B------:R-:W-:Y:S04]  /*7430*/  LEA R2, P0, R4.reuse, c[0x0][0x1f8], 0x1 ;  /* 0x00007e0004027a11 */ /* 0x040fe800078008ff */
[----:B------:R-:W-:Y:S02]  /*7440*/  LEA.HI.X R3, R4, c[0x0][0x1fc], R3, 0x1, P0 ;  /* 0x00007f0004037a11 */ /* 0x000fe400000f0c03 */
[----:B------:R-:W-:Y:S11]  /*7450*/  ISETP.GE.AND P0, PT, R86, c[0x0][0x1d4], PT ;  /* 0x0000750056007a0c */ /* 0x000ff60003f06270 */
[----:B------:R-:W-:Y:S02]  /*7460*/  @!UPT UIADD3 URZ, URZ, URZ, URZ ;  /* 0x0000003f3f3ff290 */ /* 0x000fe4000fffe03f */
[----:B------:R-:W1:Y:S04]  /*7470*/  @!P0 LDS.128 R4, [R219+0x3100] ;  /* 0x00310000db048984 */ /* 0x000e680000000c00 */
[----:B-1----:R-:W-:Y:S04]  /*7480*/  @!P0 STG.E.128 [R2.64+0x80], R4 ;  /* 0x0000800402008986 */ /* 0x002fe8000c101d08 */
[----:B------:R-:W1:Y:S04]  /*7490*/  @!P4 LDS.128 R4, [R219+0x100] ;  /* 0x00010000db04c984 */ /* 0x000e680000000c00 */
[----:B-1----:R1:W-:Y:S02]  /*74a0*/  @!P4 STG.E.128 [R2.64], R4 ;  /* 0x000000040200c986 */ /* 0x0023e4000c101d08 */
.L_x_738:
[----:B-1----:R-:W-:Y:S05]  /*74b0*/  BSYNC B0 ;  /* 0x0000000000007941 */ /* 0x002fea0003800000 */
.L_x_737:
[----:B------:R-:W-:Y:S01]  /*74c0*/  ISETP.GE.AND P0, PT, R134, R9, PT ;  /* 0x000000098600720c */ /* 0x000fe20003f06270 */
[----:B------:R-:W-:Y:S01]  /*74d0*/  @!UPT UIADD3 URZ, URZ, URZ, URZ ;  /* 0x0000003f3f3ff290 */ /* 0x000fe2000fffe03f */
[----:B------:R-:W-:Y:S11]  /*74e0*/  BSSY B0, `(.L_x_739) ;  /* 0x0000012000007945 */ /* 0x000ff60003800000 */
[----:B------:R-:W-:-:S05]  /*74f0*/  @P0 BRA `(.L_x_740) ;  /* 0x0000010000000947 */ /* 0x000fca0003800000 */
[----:B------:R-:W-:Y:S01]  /*7500*/  IADD3 R2, P0, R8, 0x20, RZ ;  /* 0x0000002008027810 */ /* 0x000fe20007f1e0ff */
[----:B------:R-:W-:Y:S01]  /*7510*/  IMAD.MOV.U32 R4, RZ, RZ, R88 ;  /* 0x000000ffff047224 */ /* 0x000fe200078e0058 */
[----:B------:R-:W-:Y:S03]  /*7520*/  MOV R5, R100 ;  /* 0x0000006400057202 */ /* 0x000fe60000000f00 */
[----:B------:R-:W-:Y:S02]  /*7530*/  IMAD.X R3, RZ, RZ, R10, P0 ;  /* 0x000000ffff037224 */ /* 0x000fe400000e060a */
[C---:B------:R-:W-:Y:S04]  /*7540*/  IMAD.WIDE.U32 R4, R2.reuse, c[0x0][0x208], R4 ;  /* 0x0000820002047a25 */ /* 0x040fe800078e0004 */
[----:B------:R-:W-:Y:S04]  /*7550*/  IMAD R3, R3, c[0x0][0x208], RZ ;  /* 0x0000820003037a24 */ /* 0x000fe800078e02ff */
[----:B------:R-:W-:Y:S01]  /*7560*/  IMAD R3, R2, c[0x0][0x20c], R3 ;  /* 0x0000830002037a24 */ /* 0x000fe200078e0203 */
[C---:B------:R-:W-:Y:S04]  /*7570*/  LEA R2, P0, R4.reuse, c[0x0][0x1f8], 0x1 ;  /* 0x00007e0004027a11 */ /* 0x040fe800078008ff */
[----:B------:R-:W-:Y:S04]  /*7580*/  IADD3 R3, R5, R3, RZ ;  /* 0x0000000305037210 */ /* 0x000fe80007ffe0ff */
[----:B------:R-:W-:Y:S02]  /*7590*/  LEA.HI.X R3, R4, c[0x0][0x1fc], R3, 0x1, P0 ;  /* 0x00007f0004037a11 */ /* 0x000fe400000f0c03 */
[----:B------:R-:W-:Y:S11]  /*75a0*/  ISETP.GE.AND P0, PT, R86, c[0x0][0x1d4], PT ;  /* 0x0000750056007a0c */ /* 0x000ff60003f06270 */
[----:B------:R-:W-:Y:S02]  /*75b0*/  @!UPT UIADD3 URZ, URZ, URZ, URZ ;  /* 0x0000003f3f3ff290 */ /* 0x000fe4000fffe03f */
[----:B------:R-:W1:Y:S04]  /*75c0*/  @!P0 LDS.128 R4, [R219+0x4100] ;  /* 0x00410000db048984 */ /* 0x000e680000000c00 */
[----:B-1----:R-:W-:Y:S04]  /*75d0*/  @!P0 STG.E.128 [R2.64+0x80], R4 ;  /* 0x0000800402008986 */ /* 0x002fe8000c101d08 */
[----:B------:R-:W1:Y:S04]  /*75e0*/  @!P4 LDS.128 R4, [R219+0x1100] ;  /* 0x00110000db04c984 */ /* 0x000e680000000c00 */
[----:B-1----:R1:W-:Y:S02]  /*75f0*/  @!P4 STG.E.128 [R2.64], R4 ;  /* 0x000000040200c986 */ /* 0x0023e4000c101d08 */
.L_x_740:
[----:B------:R-:W-:Y:S05]  /*7600*/  BSYNC B0 ;  /* 0x0000000000007941 */ /* 0x000fea0003800000 */
.L_x_739:
[----:B------:R-:W-:Y:S01]  /*7610*/  ISETP.GE.AND P0, PT, R135, R9, PT ;  /* 0x000000098700720c */ /* 0x000fe20003f06270 */
[----:B------:R-:W-:Y:S01]  /*7620*/  @!UPT UIADD3 URZ, URZ, URZ, URZ ;  /* 0x0000003f3f3ff290 */ /* 0x000fe2000fffe03f */
[----:B------:R-:W-:Y:S11]  /*7630*/  BSSY B0, `(.L_x_741) ;  /* 0x0000012000007945 */ /* 0x000ff60003800000 */
[----:B------:R-:W-:-:S05]  /*7640*/  @P0 BRA `(.L_x_742) ;  /* 0x0000010000000947 */ /* 0x000fca0003800000 */
[----:B-1----:R-:W-:Y:S01]  /*7650*/  IADD3 R2, P0, R8, 0x40, RZ ;  /* 0x0000004008027810 */ /* 0x002fe20007f1e0ff */
        /* <DEDUP_REMOVED lines=15> */
.L_x_742:
[----:B------:R-:W-:Y:S05]  /*7750*/  BSYNC B0 ;  /* 0x0000000000007941 */ /* 0x000fea0003800000 */
.L_x_741:
[C---:B------:R-:W-:Y:S02]  /*7760*/  ISETP.GT.AND P0, PT, R34.reuse, R129, PT ;  /* 0x000000812200720c */ /* 0x040fe40003f04270 */
[----:B------:R-:W-:Y:S11]  /*7770*/  IADD3 R34, R34, -0x1, RZ ;  /* 0xffffffff22227810 */ /* 0x000ff60007ffe0ff */
[----:B-1----:R-:W-:Y:S01]  /*7780*/  @P0 SHF.R.S32.HI R5, RZ, 0x1f, R34 ;  /* 0x0000001fff050819 */ /* 0x002fe20000011422 */
[----:B------:R-:W-:Y:S01]  /*7790*/  @P0 IMAD R4, R165, R34, RZ ;  /* 0x00000022a5040224 */ /* 0x000fe200078e02ff */
[C---:B------:R-:W-:Y:S01]  /*77a0*/  @P0 SHF.L.U32 R6, R171.reuse, 0x1, RZ ;  /* 0x00000001ab060819 */ /* 0x040fe200000006ff */
[----:B------:R-:W-:Y:S01]  /*77b0*/  @P0 IMAD.MOV.U32 R2, RZ, RZ, R114 ;  /* 0x000000ffff020224 */ /* 0x000fe200078e0072 */
[----:B------:R-:W-:Y:S01]  /*77c0*/  @P0 SHF.L.U64.HI R7, R171, 0x1, R166 ;  /* 0x00000001ab070819 */ /* 0x000fe200000102a6 */
[----:B------:R-:W-:Y:S02]  /*77d0*/  @P0 IMAD.MOV.U32 R3, RZ, RZ, R113 ;  /* 0x000000ffff030224 */ /* 0x000fe400078e0071 */
[-C--:B------:R-:W-:Y:S02]  /*77e0*/  @P0 IMAD R4, R5, R142.reuse, R4 ;  /* 0x0000008e05040224 */ /* 0x080fe400078e0204 */
[----:B------:R-:W-:Y:S04]  /*77f0*/  @P0 IMAD.WIDE.U32 R2, R34, R142, R2 ;  /* 0x0000008e22020225 */ /* 0x000fe800078e0002 */
[----:B------:R-:W-:Y:S01]  /*7800*/  @P0 IMAD.IADD R3, R3, 0x1, R4 ;  /* 0x0000000103030824 */ /* 0x000fe200078e0204 */
[C---:B------:R-:W-:Y:S04]  /*7810*/  @P0 LEA R4, P1, R2.reuse, c[0x0][0x220], 0x1 ;  /* 0x0000880002040a11 */ /* 0x040fe800078208ff */
[----:B------:R-:W-:Y:S02]  /*7820*/  @P0 LEA.HI.X R5, R2, c[0x0][0x224], R3, 0x1, P1 ;  /* 0x0000890002050a11 */ /* 0x000fe400008f0c03 */
[----:B------:R-:W-:Y:S03]  /*7830*/  @P0 IADD3 R2, P1, R6, R4, RZ ;  /* 0x0000000406020210 */ /* 0x000fe60007f3e0ff */
[----:B------:R-:W-:Y:S01]  /*7840*/  @!PT LDS RZ, [RZ] ;  /* 0x00000000fffff984 */ /* 0x000fe20000000800 */
[----:B------:R-:W-:Y:S01]  /*7850*/  @!PT LDS RZ, [RZ] ;  /* 0x00000000fffff984 */ /* 0x000fe20000000800 */
[----:B------:R-:W-:Y:S01]  /*7860*/  @!PT LDS RZ, [RZ] ;  /* 0x00000000fffff984 */ /* 0x000fe20000000800 */
[----:B------:R1:W-:Y:S02]  /*7870*/  @P0 LDGSTS.E.BYPASS.LTC128B.128 [R219+0x8100], [R4.64], !P5 ;  /* 0x0810000004db0fae */ /* 0x0003e4000e901d48 */
[----:B------:R-:W-:Y:S01]  /*7880*/  @P0 IMAD.X R3, R7, 0x1, R5, P1 ;  /* 0x0000000107030824 */ /* 0x000fe200008e0605 */
[----:B------:R-:W-:Y:S01]  /*7890*/  @P0 IADD3 R6, P1, R2, R6, RZ ;  /* 0x0000000602060210 */ /* 0x000fe20007f3e0ff */
[----:B------:R1:W-:Y:S03]  /*78a0*/  @P0 LDGSTS.E.BYPASS.LTC128B.128 [R219+0xb100], [R4.64+0x80], !P6 ;  /* 0x0b10008004db0fae */ /* 0x0003e6000f101d48 */
[----:B------:R-:W-:Y:S01]  /*78b0*/  @P0 IADD3.X R7, R3, R7, RZ, P1, !PT ;  /* 0x0000000703070210 */ /* 0x000fe20000ffe4ff */
[----:B------:R1:W-:Y:S04]  /*78c0*/  @P0 LDGSTS.E.BYPASS.LTC128B.128 [R219+0x9100], [R2.64], !P5 ;  /* 0x0910000002db0fae */ /* 0x0003e8000e901d48 */
[----:B------:R1:W-:Y:S04]  /*78d0*/  @P0 LDGSTS.E.BYPASS.LTC128B.128 [R219+0xc100], [R2.64+0x80], !P6 ;  /* 0x0c10008002db0fae */ /* 0x0003e8000f101d48 */
[----:B------:R1:W-:Y:S04]  /*78e0*/  @P0 LDGSTS.E.BYPASS.LTC128B.128 [R219+0xa100], [R6.64], !P5 ;  /* 0x0a10000006db0fae */ /* 0x0003e8000e901d48 */
[----:B------:R1:W-:Y:S04]  /*78f0*/  @P0 LDGSTS.E.BYPASS.LTC128B.128 [R219+0xd100], [R6.64+0x80], !P6 ;  /* 0x0d10008006db0fae */ /* 0x0003e8000f101d48 */
[----:B------:R-:W0:Y:S01]  /*7900*/  LDGDEPBAR ;  /* 0x00000000000079af */ /* 0x000e220000000000 */
[----:B------:R-:W-:-:S05]  /*7910*/  @P0 BRA `(.L_x_743) ;  /* 0xffffbb5000000947 */ /* 0x000fca000383ffff */
[----:B------:R-:W-:Y:S01]  /*7920*/  WARPSYNC 0xffffffff ;  /* 0xffffffff00007948 */ /* 0x000fe20003800000 */
[----:B------:R-:W-:Y:S06]  /*7930*/  BAR.SYNC.DEFER_BLOCKING 0x0 ;  /* 0x0000000000007b1d */ /* 0x000fec0000010000 */
.L_x_708:
[----:B------:R-:W2:Y:S01]  /*7940*/  LDL R147, [R1+0x14] ;  /* 0x0000140001937983 */ /* 0x000ea20000100800 */
[----:B------:R-:W-:-:S03]  /*7950*/  IMAD.MOV.U32 R142, RZ, RZ, c[0x0][0x2c4] ;  /* 0x0000b100ff8e7624 */ /* 0x000fc600078e00ff */
[----:B------:R-:W3:Y:S04]  /*7960*/  LDL R140, [R1+0xc] ;  /* 0x00000c00018c7983 */ /* 0x000ee80000100800 */
[----:B------:R-:W3:Y:S01]  /*7970*/  LDL R137, [R1+0x8] ;  /* 0x0000080001897983 */ /* 0x000ee20000100800 */
[----:B------:R-:W-:Y:S01]  /*7980*/  ISETP.NE.AND P3, PT, R142, 0x1, PT ;  /* 0x000000018e00780c */ /* 0x000fe20003f65270 */
[----:B------:R-:W-:-:S05]  /*7990*/  IMAD.MOV.U32 R141, RZ, RZ, c[0x0][0x32c] ;  /* 0x0000cb00ff8d7624 */ /* 0x000fca00078e00ff */
[----:B------:R-:W-:Y:S01]  /*79a0*/  ISETP.GE.AND P1, PT, R141, 0x1, PT ;  /* 0x000000018d00780c */ /* 0x000fe20003f26270 */
[----:B------:R-:W-:Y:S01]  /*79b0*/  IMAD.IADD R11, R153, 0x1, R154 ;  /* 0x00000001990b7824 */ /* 0x000fe200078e029a */
[----:B--2---:R-:W-:-:S05]  /*79c0*/  IADD3 R0, R147, 0x7f, RZ ;  /* 0x0000007f93007810 */ /* 0x004fca0007ffe0ff */
[----:B-1----:R-:W-:Y:S01]  /*79d0*/  @P3 IMAD.HI.U32 R3, R0, c[0x0][0x2c8], RZ ;  /* 0x0000b20000033a27 */ /* 0x002fe200078e00ff */
[----:B---3--:R-:W-:-:S04]  /*79e0*/  IADD3 R2, R140, 0x1, -R137 ;  /* 0x000000018c027810 */ /* 0x008fc80007ffe889 */
[----:B------:R-:W-:-:S05]  /*79f0*/  @P3 SHF.R.U32.HI R0, RZ, c[0x0][0x2cc], R3 ;  /* 0x0000b300ff003a19 */ /* 0x000fca0000011603 */
[----:B------:R-:W-:-:S05]  /*7a00*/  IMAD.IADD R0, R2, 0x1, R0 ;  /* 0x0000000102007824 */ /* 0x000fca00078e0200 */
[----:B------:R-:W-:Y:S01]  /*7a10*/  IADD3 R3, R0, c[0x0][0x328], RZ ;  /* 0x0000ca0000037a10 */ /* 0x000fe20007ffe0ff */
[----:B------:R-:W-:Y:S05]  /*7a20*/  @!P1 BRA `(.L_x_744) ;  /* 0x0000011000009947 */ /* 0x000fea0003800000 */
[C---:B------:R-:W-:Y:S01]  /*7a30*/  ISETP.GT.AND P0, PT, R0.reuse, RZ, PT ;  /* 0x000000ff0000720c */ /* 0x040fe20003f04270 */
[----:B------:R-:W-:Y:S01]  /*7a40*/  BSSY B0, `(.L_x_745) ;  /* 0x000000d000007945 */ /* 0x000fe20003800000 */
[----:B------:R-:W-:Y:S01]  /*7a50*/  IADD3 R2, R0, -0x1, RZ ;  /* 0xffffffff00027810 */ /* 0x000fe20007ffe0ff */
[----:B------:R-:W-:-:S10]  /*7a60*/  IMAD.MOV.U32 R4, RZ, RZ, c[0x0][0x32c] ;  /* 0x0000cb00ff047624 */ /* 0x000fd400078e00ff */
[----:B------:R-:W-:Y:S05]  /*7a70*/  @P0 BRA `(.L_x_746) ;  /* 0x0000006000000947 */ /* 0x000fea0003800000 */
[----:B------:R-:W-:Y:S01]  /*7a80*/  ISETP.NE.AND P0, PT, R4, 0x1, PT ;  /* 0x000000010400780c */ /* 0x000fe20003f05270 */
[----:B------:R-:W-:-:S12]  /*7a90*/  IMAD.MOV R0, RZ, RZ, -R0 ;  /* 0x000000ffff007224 */ /* 0x000fd800078e0a00 */
[----:B------:R-:W-:-:S05]  /*7aa0*/  @P0 IMAD.HI.U32 R2, R0, c[0x0][0x330], RZ ;  /* 0x0000cc0000020a27 */ /* 0x000fca00078e00ff */
[----:B------:R-:W-:-:S04]  /*7ab0*/  @P0 SHF.R.U32.HI R0, RZ, c[0x0][0x334], R2 ;  /* 0x0000cd00ff000a19 */ /* 0x000fc80000011602 */
[----:B------:R-:W-:Y:S01]  /*7ac0*/  LOP3.LUT R2, RZ, R0, RZ, 0x33, !PT ;  /* 0x00000000ff027212 */ /* 0x000fe200078e33ff */
[----:B------:R-:W-:Y:S05]  /*7ad0*/  BRA `(.L_x_747) ;  /* 0x0000003000007947 */ /* 0x000fea0003800000 */
.L_x_746:
[----:B------:R-:W-:-:S13]  /*7ae0*/  ISETP.NE.AND P0, PT, R4, 0x1, PT ;  /* 0x000000010400780c */ /* 0x000fda0003f05270 */
[----:B------:R-:W-:-:S05]  /*7af0*/  @P0 IMAD.HI.U32 R0, R2, c[0x0][0x330], RZ ;  /* 0x0000cc0002000a27 */ /* 0x000fca00078e00ff */
[----:B------:R-:W-:Y:S02]  /*7b00*/  @P0 SHF.R.U32.HI R2, RZ, c[0x0][0x334], R0 ;  /* 0x0000cd00ff020a19 */ /* 0x000fe40000011600 */
.L_x_747:
[----:B------:R-:W-:Y:S05]  /*7b10*/  BSYNC B0 ;  /* 0x0000000000007941 */ /* 0x000fea0003800000 */
.L_x_745:
[----:B------:R-:W-:-:S05]  /*7b20*/  IMAD R2, R2, R4, c[0x0][0x32c] ;  /* 0x0000cb0002027624 */ /* 0x000fca00078e0204 */
[----:B------:R-:W-:-:S04]  /*7b30*/  IMNMX R3, R3, R2, PT ;  /* 0x0000000203037217 */ /* 0x000fc80003800200 */
.L_x_744:
[----:B------:R-:W-:Y:S01]  /*7b40*/  IADD3 R3, R3, 0x5f, RZ ;  /* 0x0000005f03037810 */ /* 0x000fe20007ffe0ff */
[----:B------:R-:W-:-:S04]  /*7b50*/  @P3 IMAD.HI.U32 R2, R147, c[0x0][0x2c8], RZ ;  /* 0x0000b20093023a27 */ /* 0x000fc800078e00ff */
[----:B------:R-:W-:-:S04]  /*7b60*/  IMAD.HI R4, R3, 0x2aaaaaab, RZ ;  /* 0x2aaaaaab03047827 */ /* 0x000fc800078e02ff */
[----:B------:R-:W-:Y:S01]  /*7b70*/  IMAD.MOV.U32 R0, RZ, RZ, R147 ;  /* 0x000000ffff007224 */ /* 0x000fe200078e0093 */
[----:B------:R-:W-:Y:S02]  /*7b80*/  @P3 SHF.R.U32.HI R0, RZ, c[0x0][0x2cc], R2 ;  /* 0x0000b300ff003a19 */ /* 0x000fe40000011602 */
[----:B------:R-:W-:-:S03]  /*7b90*/  SHF.R.U32.HI R3, RZ, 0x1f, R4 ;  /* 0x0000001fff037819 */ /* 0x000fc60000011604 */
        /* <DEDUP_REMOVED lines=15> */
.L_x_750:
[----:B------:R-:W-:-:S04]  /*7c90*/  MOV R3, c[0x0][0x32c] ;  /* 0x0000cb0000037a02 */ /* 0x000fc80000000f00 */
[----:B------:R-:W-:-:S13]  /*7ca0*/  ISETP.NE.AND P0, PT, R3, 0x1, PT ;  /* 0x000000010300780c */ /* 0x000fda0003f05270 */
[----:B------:R-:W-:-:S05]  /*7cb0*/  @P0 IMAD.HI.U32 R3, R0, c[0x0][0x330], RZ ;  /* 0x0000cc0000030a27 */ /* 0x000fca00078e00ff */
[----:B------:R-:W-:Y:S02]  /*7cc0*/  @P0 SHF.R.U32.HI R0, RZ, c[0x0][0x334], R3 ;  /* 0x0000cd00ff000a19 */ /* 0x000fe40000011603 */
.L_x_751:
[----:B------:R-:W-:Y:S05]  /*7cd0*/  BSYNC B0 ;  /* 0x0000000000007941 */ /* 0x000fea0003800000 */
.L_x_749:
[----:B------:R-:W-:-:S05]  /*7ce0*/  IMAD R0, R0, c[0x0][0x32c], RZ ;  /* 0x0000cb0000007a24 */ /* 0x000fca00078e02ff */
[----:B------:R-:W-:-:S05]  /*7cf0*/  IMNMX R2, R2, R0, !PT ;  /* 0x0000000002027217 */ /* 0x000fca0007800200 */
.L_x_748:
[----:B------:R-:W-:Y:S01]  /*7d00*/  IMAD.HI R2, R2, 0x2aaaaaab, RZ ;  /* 0x2aaaaaab02027827 */ /* 0x000fe200078e02ff */
[----:B------:R-:W-:Y:S04]  /*7d10*/  BSSY B0, `(.L_x_752) ;  /* 0x0000025000007945 */ /* 0x000fe80003800000 */
[----:B------:R-:W-:-:S04]  /*7d20*/  SHF.R.U32.HI R0, RZ, 0x1f, R2 ;  /* 0x0000001fff007819 */ /* 0x000fc80000011602 */
[----:B------:R-:W-:Y:S01]  /*7d30*/  LEA.HI.SX32 R2, R2, R0, 0x1c ;  /* 0x0000000002027211 */ /* 0x000fe200078fe2ff */
[----:B------:R-:W-:-:S03]  /*7d40*/  IMAD.MOV.U32 R0, RZ, RZ, RZ ;  /* 0x000000ffff007224 */ /* 0x000fc600078e00ff */
[----:B------:R-:W-:-:S04]  /*7d50*/  IMNMX R5, RZ, R2, !PT ;  /* 0x00000002ff057217 */ /* 0x000fc80007800200 */
[----:B------:R-:W-:-:S13]  /*7d60*/  ISETP.GT.AND P0, PT, R8, R5, PT ;  /* 0x000000050800720c */ /* 0x000fda0003f04270 */
[----:B------:R-:W-:Y:S05]  /*7d70*/  @!P0 BRA `(.L_x_753) ;  /* 0x000001e000008947 */ /* 0x000fea0003800000 */
[----:B------:R-:W-:-:S05]  /*7d80*/  IABS R0, R132 ;  /* 0x0000008400007213 */ /* 0x000fca0000000000 */
[----:B------:R-:W-:-:S04]  /*7d90*/  IMAD.MOV.U32 R4, RZ, RZ, R0 ;  /* 0x000000ffff047224 */ /* 0x000fc800078e0000 */
[----:B------:R-:W1:Y:S08]  /*7da0*/  I2F.RP R2, R4 ;  /* 0x0000000400027306 */ /* 0x000e700000209400 */
[----:B-1----:R-:W1:Y:S02]  /*7db0*/  MUFU.RCP R2, R2 ;  /* 0x0000000200027308 */ /* 0x002e640000001000 */
[----:B-1----:R-:W-:-:S06]  /*7dc0*/  IADD3 R2, R2, 0xffffffe, RZ ;  /* 0x0ffffffe02027810 */ /* 0x002fcc0007ffe0ff */
[----:B------:R1:W2:Y:S02]  /*7dd0*/  F2I.FTZ.U32.TRUNC.NTZ R3, R2 ;  /* 0x0000000200037305 */ /* 0x0002a4000021f000 */
[----:B-1----:R-:W-:Y:S01]  /*7de0*/  IADD3 R2, R132, -0x1, R8 ;  /* 0xffffffff84027810 */ /* 0x002fe20007ffe008 */
[----:B--2---:R-:W-:-:S04]  /*7df0*/  IMAD.MOV R0, RZ, RZ, -R3 ;  /* 0x000000ffff007224 */ /* 0x004fc800078e0a03 */
[----:B------:R-:W-:Y:S01]  /*7e00*/  IMAD.MOV.U32 R7, RZ, RZ, R0 ;  /* 0x000000ffff077224 */ /* 0x000fe200078e0000 */
[----:B------:R-:W-:Y:S01]  /*7e10*/  IABS R0, R132 ;  /* 0x0000008400007213 */ /* 0x000fe20000000000 */
[----:B------:R-:W-:Y:S01]  /*7e20*/  IMAD.IADD R6, R2, 0x1, -R5 ;  /* 0x0000000102067824 */ /* 0x000fe200078e0a05 */
[----:B------:R-:W-:Y:S01]  /*7e30*/  MOV R2, RZ ;  /* 0x000000ff00027202 */ /* 0x000fe20000000f00 */
[----:B------:R-:W-:Y:S02]  /*7e40*/  IMAD R7, R7, R4, RZ ;  /* 0x0000000407077224 */ /* 0x000fe400078e02ff */
[----:B------:R-:W-:Y:S01]  /*7e50*/  IMAD.MOV R9, RZ, RZ, -R0 ;  /* 0x000000ffff097224 */ /* 0x000fe200078e0a00 */
[----:B------:R-:W-:Y:S01]  /*7e60*/  IABS R10, R6 ;  /* 0x00000006000a7213 */ /* 0x000fe20000000000 */
        /* <DEDUP_REMOVED lines=15> */
.L_x_753:
[----:B------:R-:W-:Y:S05]  /*7f60*/  BSYNC B0 ;  /* 0x0000000000007941 */ /* 0x000fea0003800000 */
.L_x_752:
[----:B------:R-:W2:Y:S01]  /*7f70*/  LDL R3, [R1+0x34] ;  /* 0x0000340001037983 */ /* 0x000ea20000100800 */
[----:B------:R-:W-:Y:S01]  /*7f80*/  PRMT R2, RZ, 0x7610, R2 ;  /* 0x00007610ff027816 */ /* 0x000fe20000000002 */
[----:B------:R-:W-:Y:S01]  /*7f90*/  IMAD.MOV.U32 R24, RZ, RZ, RZ ;  /* 0x000000ffff187224 */ /* 0x000fe200078e00ff */
[----:B------:R-:W-:Y:S01]  /*7fa0*/  MOV R22, RZ ;  /* 0x000000ff00167202 */ /* 0x000fe20000000f00 */
        /* <DEDUP_REMOVED lines=32> */
[----:B--2---:R-:W-:-:S04]  /*81b0*/  IMAD R226, R3, R0, R5 ;  /* 0x0000000003e27224 */ /* 0x004fc800078e0205 */
[----:B------:R-:W-:-:S05]  /*81c0*/  IMAD.IADD R0, R226, 0x1, R0 ;  /* 0x00000001e2007824 */ /* 0x000fca00078e0200 */
[----:B------:R-:W-:-:S04]  /*81d0*/  IMNMX R223, R8, R0, PT ;  /* 0x0000000008df7217 */ /* 0x000fc80003800200 */
[----:B------:R-:W-:-:S13]  /*81e0*/  ISETP.GT.AND P0, PT, R223, R226, PT ;  /* 0x000000e2df00720c */ /* 0x000fda0003f04270 */
[----:B------:R-:W-:Y:S05]  /*81f0*/  @!P0 BRA `(.L_x_754) ;  /* 0x0001563000008947 */ /* 0x000fea0003800000 */
[----:B------:R-:W2:Y:S01]  /*8200*/  LDL R12, [R1+0x2c] ;  /* 0x00002c00010c7983 */ /* 0x000ea20000100800 */
[----:B------:R-:W-:-:S03]  /*8210*/  ISETP.NE.U32.AND P0, PT, RZ, c[0x0][0x340], PT ;  /* 0x0000d000ff007a0c */ /* 0x000fc60003f05070 */
[----:B------:R-:W3:Y:S01]  /*8220*/  LDL R13, [R1+0x30] ;  /* 0x00003000010d7983 */ /* 0x000ee20000100800 */
[----:B------:R-:W-:-:S13]  /*8230*/  ISETP.NE.AND.EX P1, PT, RZ, c[0x0][0x344], PT, P0 ;  /* 0x0000d100ff007a0c */ /* 0x000fda0003f25300 */
[----:B------:R-:W-:Y:S02]  /*8240*/  @P1 MOV R2, 0x4 ;  /* 0x0000000400021802 */ /* 0x000fe40000000f00 */
[----:B------:R-:W-:-:S03]  /*8250*/  IADD3 R0, P0, R84, R11, RZ ;  /* 0x0000000b54007210 */ /* 0x000fc60007f1e0ff */
[----:B--2---:R-:W-:-:S05]  /*8260*/  @P1 IMAD.WIDE R2, R12, R2, c[0x0][0x340] ;  /* 0x0000d0000c021625 */ /* 0x004fca00078e0202 */
[----:B------:R1:W2:Y:S01]  /*8270*/  @P1 LDG.E R10, [R2.64] ;  /* 0x00000008020a1981 */ /* 0x0002a2000c1e1900 */
[----:B------:R-:W-:Y:S01]  /*8280*/  LEA.HI.X.SX32 R6, R11, R178, 0x1, P0 ;  /* 0x000000b20b067211 */ /* 0x000fe200000f0eff */
[----:B------:R-:W-:Y:S01]  /*8290*/  IMAD.MOV.U32 R5, RZ, RZ, R73 ;  /* 0x000000ffff057224 */ /* 0x000fe200078e0049 */
[----:B------:R-:W-:Y:S01]  /*82a0*/  MOV R4, R72 ;  /* 0x0000004800047202 */ /* 0x000fe20000000f00 */
[----:B------:R-:W-:Y:S01]  /*82b0*/  WARPSYNC 0xffffffff ;  /* 0xffffffff00007948 */ /* 0x000fe20003800000 */
[----:B------:R-:W-:Y:S01]  /*82c0*/  ISETP.NE.U32.AND P0, PT, RZ, c[0x0][0x350], PT ;  /* 0x0000d400ff007a0c */ /* 0x000fe20003f05070 */
[C---:B------:R-:W-:Y:S01]  /*82d0*/  IMAD R7, R6.reuse, c[0x0][0x1e0], RZ ;  /* 0x0000780006077a24 */ /* 0x040fe200078e02ff */
[----:B------:R-:W-:Y:S01]  /*82e0*/  SHF.R.S32.HI R8, RZ, 0x1f, R12 ;  /* 0x0000001fff087819 */ /* 0x000fe2000001140c */
[----:B------:R-:W-:Y:S01]  /*82f0*/  IMAD R6, R6, c[0x0][0x208], RZ ;  /* 0x0000820006067a24 */ /* 0x000fe200078e02ff */
[----:B------:R-:W-:Y:S01]  /*8300*/  ISETP.NE.AND.EX P0, PT, RZ, c[0x0][0x354], PT, P0 ;  /* 0x0000d500ff007a0c */ /* 0x000fe20003f05300 */
[----:B------:R-:W-:Y:S01]  /*8310*/  IMAD R7, R0, c[0x0][0x1e4], R7 ;  /* 0x0000790000077a24 */ /* 0x000fe200078e0207 */
[----:B------:R-:W-:-:S02]  /*8320*/  SHF.R.S32.HI R9, RZ, 0x1f, R152 ;  /* 0x0000001fff097819 */ /* 0x000fc40000011498 */
[----:B------:R-:W-:Y:S02]  /*8330*/  SHF.R.S32.HI R24, RZ, 0x1f, R86 ;  /* 0x0000001fff187819 */ /* 0x000fe40000011456 */
[----:B------:R-:W-:Y:S01]  /*8340*/  IADD3 R136, R223, -0x1, RZ ;  /* 0xffffffffdf887810 */ /* 0x000fe20007ffe0ff */
[----:B------:R-:W-:Y:S02]  /*8350*/  IMAD R9, R9, c[0x0][0x178], RZ ;  /* 0x00005e0009097a24 */ /* 0x000fe400078e02ff */
[----:B-1----:R-:W-:-:S04]  /*8360*/  IMAD.WIDE.U32 R2, R0, c[0x0][0x1e0], R4 ;  /* 0x0000780000027a25 */ /* 0x002fc800078e0004 */
[----:B------:R-:W-:Y:S01]  /*8370*/  IMAD.WIDE.U32 R4, R0, c[0x0][0x208], R4 ;  /* 0x0000820000047a25 */ /* 0x000fe200078e0004 */
[----:B------:R-:W-:-:S03]  /*8380*/  IADD3 R3, R3, R7, RZ ;  /* 0x0000000703037210 */ /* 0x000fc60007ffe0ff */
[----:B------:R-:W-:Y:S02]  /*8390*/  IMAD R0, R0, c[0x0][0x20c], R6 ;  /* 0x0000830000007a24 */ /* 0x000fe400078e0206 */
[----:B---3--:R-:W-:Y:S01]  /*83a0*/  IMAD.WIDE.U32 R6, R13, c[0x0][0x1e8], R2 ;  /* 0x00007a000d067a25 */ /* 0x008fe200078e0002 */
[----:B------:R-:W-:-:S03]  /*83b0*/  MOV R2, R4 ;  /* 0x0000000400027202 */ /* 0x000fc60000000f00 */
[----:B------:R-:W-:Y:S02]  /*83c0*/  IMAD.IADD R3, R5, 0x1, R0 ;  /* 0x0000000105037824 */ /* 0x000fe400078e0200 */
[C---:B------:R-:W-:Y:S02]  /*83d0*/  IMAD R7, R13.reuse, c[0x0][0x1ec], R7 ;  /* 0x00007b000d077a24 */ /* 0x040fe400078e0207 */
[----:B------:R-:W-:-:S04]  /*83e0*/  IMAD.WIDE.U32 R4, R13, c[0x0][0x210], R2 ;  /* 0x000084000d047a25 */ /* 0x000fc800078e0002 */
[----:B------:R-:W-:Y:S01]  /*83f0*/  IMAD R5, R13, c[0x0][0x214], R5 ;  /* 0x000085000d057a24 */ /* 0x000fe200078e0205 */
[--C-:B--2---:R-:W-:Y:S01]  /*8400*/  @P1 SHF.R.S32.HI R3, RZ, 0x1f, R10.reuse ;  /* 0x0000001fff031819 */ /* 0x104fe2000001140a */
[----:B------:R-:W-:Y:S01]  /*8410*/  @P1 IMAD.MOV.U32 R2, RZ, RZ, R10 ;  /* 0x000000ffff021224 */ /* 0x000fe200078e000a */
[----:B------:R-:W-:Y:S02]  /*8420*/  @!P1 MOV R3, R8 ;  /* 0x0000000800039202 */ /* 0x000fe40000000f00 */
[----:B------:R-:W-:Y:S02]  /*8430*/  @!P1 MOV R2, R12 ;  /* 0x0000000c00029202 */ /* 0x000fe40000000f00 */
[----:B------:R-:W-:Y:S02]  /*8440*/  SEL R0, R3, RZ, !P0 ;  /* 0x000000ff03007207 */ /* 0x000fe40004000000 */
[----:B------:R-:W-:Y:S02]  /*8450*/  SEL R2, R2, RZ, !P0 ;  /* 0x000000ff02027207 */ /* 0x000fe40004000000 */
[----:B------:R-:W-:Y:S01]  /*8460*/  ISETP.NE.U32.AND P0, PT, RZ, c[0x0][0x348], PT ;  /* 0x0000d200ff007a0c */ /* 0x000fe20003f05070 */
[----:B------:R-:W-:-:S02]  /*8470*/  IMAD R3, R0, c[0x0][0x1f0], RZ ;  /* 0x00007c0000037a24 */ /* 0x000fc400078e02ff */
[----:B------:R-:W-:Y:S01]  /*8480*/  IMAD R0, R0, c[0x0][0x218], RZ ;  /* 0x0000860000007a24 */ /* 0x000fe200078e02ff */
[----:B------:R-:W-:Y:S01]  /*8490*/  ISETP.NE.AND.EX P0, PT, RZ, c[0x0][0x34c], PT, P0 ;  /* 0x0000d300ff007a0c */ /* 0x000fe20003f05300 */
[----:B------:R-:W-:-:S03]  /*84a0*/  IMAD.WIDE.U32 R230, R2, c[0x0][0x1f0], R6 ;  /* 0x00007c0002e67a25 */ /* 0x000fc600078e0006 */
[----:B------:R-:W-:Y:S01]  /*84b0*/  SEL R7, R8, RZ, !P0 ;  /* 0x000000ff08077207 */ /* 0x000fe20004000000 */
[----:B------:R-:W-:Y:S01]  /*84c0*/  IMAD.WIDE.U32 R228, R2, c[0x0][0x218], R4 ;  /* 0x0000860002e47a25 */ /* 0x000fe200078e0004 */
[----:B------:R-:W-:-:S03]  /*84d0*/  SEL R5, R12, RZ, !P0 ;  /* 0x000000ff0c057207 */ /* 0x000fc60004000000 */
[C---:B------:R-:W-:Y:S02]  /*84e0*/  IMAD R6, R2.reuse, c[0x0][0x1f4], R3 ;  /* 0x00007d0002067a24 */ /* 0x040fe400078e0203 */
[----:B------:R-:W-:Y:S02]  /*84f0*/  IMAD R4, R2, c[0x0][0x21c], R0 ;  /* 0x0000870002047a24 */ /* 0x000fe400078e0200 */
[C---:B------:R-:W-:Y:S01]  /*8500*/  IMAD R0, R152.reuse, c[0x0][0x17c], R9 ;  /* 0x00005f0098007a24 */ /* 0x040fe200078e0209 */
[----:B------:R-:W-:Y:S01]  /*8510*/  IADD3 R234, R231, R6, RZ ;  /* 0x00000006e7ea7210 */ /* 0x000fe20007ffe0ff */
[----:B------:R-:W-:Y:S01]  /*8520*/  IMAD.WIDE.U32 R2, R152, c[0x0][0x178], RZ ;  /* 0x00005e0098027a25 */ /* 0x000fe200078e00ff */
[----:B------:R-:W-:-:S03]  /*8530*/  IADD3 R233, R229, R4, RZ ;  /* 0x00000004e5e97210 */ /* 0x000fc60007ffe0ff */
[----:B------:R-:W-:Y:S02]  /*8540*/  IMAD.IADD R0, R3, 0x1, R0 ;  /* 0x0000000103007824 */ /* 0x000fe400078e0200 */
[----:B------:R-:W2:Y:S01]  /*8550*/  LDL R12, [R1] ;  /* 0x00000000010c7983 */ /* 0x000ea20000100800 */
[----:B------:R-:W-:Y:S01]  /*8560*/  IMAD R3, R144, 0x20, R84 ;  /* 0x0000002090037824 */ /* 0x000fe200078e0254 */
[----:B------:R-:W-:Y:S01]  /*8570*/  SHF.R.S32.HI R83, RZ, 0x1f, R136 ;  /* 0x0000001fff537819 */ /* 0x000fe20000011488 */
[----:B------:R-:W-:Y:S02]  /*8580*/  IMAD R6, R7, c[0x0][0x1c0], RZ ;  /* 0x0000700007067a24 */ /* 0x000fe400078e02ff */
[----:B------:R-:W-:Y:S02]  /*8590*/  IMAD.IADD R4, R147, 0x1, R3 ;  /* 0x0000000193047824 */ /* 0x000fe400078e0203 */
[----:B------:R-:W-:Y:S02]  /*85a0*/  IMAD.MOV.U32 R3, RZ, RZ, R0 ;  /* 0x000000ffff037224 */ /* 0x000fe400078e0000 */
[----:B------:R-:W-:-:S04]  /*85b0*/  @P3 IMAD.HI.U32 R7, R4, c[0x0][0x2c8], RZ ;  /* 0x0000b20004073a27 */ /* 0x000fc800078e00ff */
[----:B------:R-:W-:-:S04]  /*85c0*/  IMAD.WIDE.U32 R2, R13, c[0x0][0x1b8], R2 ;  /* 0x00006e000d027a25 */ /* 0x000fc800078e0002 */
[----:B------:R-:W-:Y:S01]  /*85d0*/  IMAD.MOV.U32 R0, RZ, RZ, R4 ;  /* 0x000000ffff007224 */ /* 0x000fe200078e0004 */
[----:B------:R-:W-:Y:S01]  /*85e0*/  @P3 SHF.R.U32.HI R0, RZ, c[0x0][0x2cc], R7 ;  /* 0x0000b300ff003a19 */ /* 0x000fe20000011607 */
[----:B------:R-:W-:Y:S02]  /*85f0*/  IMAD R3, R13, c[0x0][0x1bc], R3 ;  /* 0x00006f000d037a24 */ /* 0x000fe400078e0203 */
[C---:B------:R-:W-:Y:S01]  /*8600*/  IMAD R7, R5.reuse, c[0x0][0x1c4], R6 ;  /* 0x0000710005077a24 */ /* 0x040fe200078e0206 */
[----:B------:R-:W-:Y:S01]  /*8610*/  SHF.R.S32.HI R6, RZ, 0x1f, R0 ;  /* 0x0000001fff067819 */ /* 0x000fe20000011400 */
[----:B------:R-:W-:-:S04]  /*8620*/  IMAD.WIDE.U32 R2, R5, c[0x0][0x1c0], R2 ;  /* 0x0000700005027a25 */ /* 0x000fc800078e0002 */
[----:B------:R-:W-:Y:S02]  /*8630*/  IMAD.MOV R5, RZ, RZ, -R0 ;  /* 0x000000ffff057224 */ /* 0x000fe400078e0a00 */
[----:B------:R-:W-:Y:S02]  /*8640*/  IMAD.IADD R3, R3, 0x1, R7 ;  /* 0x0000000103037824 */ /* 0x000fe400078e0207 */
[----:B------:R-:W-:Y:S02]  /*8650*/  IMAD R4, R5, c[0x0][0x2c4], R4 ;  /* 0x0000b10005047a24 */ /* 0x000fe400078e0204 */
[----:B------:R-:W-:Y:S02]  /*8660*/  IMAD R5, R6, c[0x0][0x1b0], RZ ;  /* 0x00006c0006057a24 */ /* 0x000fe400078e02ff */
[----:B------:R-:W-:-:S04]  /*8670*/  IMAD.WIDE.U32 R2, R0, c[0x0][0x1b0], R2 ;  /* 0x00006c0000027a25 */ /* 0x000fc800078e0002 */
[----:B------:R-:W-:Y:S01]  /*8680*/  IMAD R6, R0, c[0x0][0x1b4], R5 ;  /* 0x00006d0000067a24 */ /* 0x000fe200078e0205 */
[----:B------:R-:W-:Y:S01]  /*8690*/  SHF.R.S32.HI R5, RZ, 0x1f, R4 ;  /* 0x0000001fff057819 */ /* 0x000fe20000011404 */
[----:B------:R-:W-:Y:S02]  /*86a0*/  IMAD.IADD R16, R84, 0x1, R147 ;  /* 0x0000000154107824 */ /* 0x000fe400078e0293 */
[----:B------:R-:W-:Y:S02]  /*86b0*/  IMAD.IADD R3, R3, 0x1, R6 ;  /* 0x0000000103037824 */ /* 0x000fe400078e0206 */
[----:B------:R-:W-:Y:S02]  /*86c0*/  IMAD R0, R5, c[0x0][0x1a8], RZ ;  /* 0x00006a0005007a24 */ /* 0x000fe400078e02ff */
[----:B------:R-:W-:-:S04]  /*86d0*/  IMAD.WIDE.U32 R2, R4, c[0x0][0x1a8], R2 ;  /* 0x00006a0004027a25 */ /* 0x000fc800078e0002 */
[----:B------:R-:W-:Y:S01]  /*86e0*/  IMAD R0, R4, c[0x0][0x1ac], R0 ;  /* 0x00006b0004007a24 */ /* 0x000fe200078e0200 */
[----:B------:R-:W-:Y:S01]  /*86f0*/  LEA R4, P0, R2, c[0x0][0x160], 0x1 ;  /* 0x0000580002047a11 */ /* 0x000fe200078008ff */
[----:B------:R-:W-:Y:S02]  /*8700*/  IMAD R52, R137, c[0x0][0x2c4], RZ ;  /* 0x0000b10089347a24 */ /* 0x000fe400078e02ff */
[----:B------:R-:W-:Y:S02]  /*8710*/  IMAD.IADD R0, R3, 0x1, R0 ;  /* 0x0000000103007824 */ /* 0x000fe400078e0200 */
[----:B------:R-:W1:Y:S01]  /*8720*/  SHFL.IDX PT, R6, R4, RZ, 0x181f ;  /* 0x00181fff04067589 */ /* 0x000e6200000e0000 */
[----:B------:R-:W-:Y:S01]  /*8730*/  ISETP.GE.AND P3, PT, R16, R52, PT ;  /* 0x000000341000720c */ /* 0x000fe20003f66270 */
[----:B------:R-:W-:Y:S01]  /*8740*/  IMAD R9, R83, c[0x0][0x1e0], RZ ;  /* 0x0000780053097a24 */ /* 0x000fe200078e02ff */
[----:B------:R-:W-:Y:S01]  /*8750*/  LEA.HI.X R0, R2, c[0x0][0x164], R0, 0x1, P0 ;  /* 0x0000590002007a11 */ /* 0x000fe200000f0c00 */
[----:B------:R-:W3:Y:S01]  /*8760*/  SHFL.IDX PT, R5, R4, 0x1, 0x181f ;  /* 0x00381f0004057f89 */ /* 0x000ee200000e0000 */
[----:B------:R-:W-:Y:S01]  /*8770*/  IADD3 R2, R16, 0x20, RZ ;  /* 0x0000002010027810 */ /* 0x000fe20007ffe0ff */
[----:B------:R-:W-:-:S02]  /*8780*/  IMAD.MOV.U32 R54, RZ, RZ, 0x60 ;  /* 0x00000060ff367424 */ /* 0x000fc400078e00ff */
[----:B------:R-:W4:Y:S01]  /*8790*/  SHFL.IDX PT, R7, R0, RZ, 0x181f ;  /* 0x00181fff00077589 */ /* 0x000f2200000e0000 */
[-C--:B------:R-:W-:Y:S01]  /*87a0*/  ISETP.GE.AND P4, PT, R2, R52.reuse, PT ;  /* 0x000000340200720c */ /* 0x080fe20003f86270 */
[----:B------:R-:W-:Y:S01]  /*87b0*/  IMAD R9, R136, c[0x0][0x1e4], R9 ;  /* 0x0000790088097a24 */ /* 0x000fe200078e0209 */
[----:B------:R-:W-:Y:S01]  /*87c0*/  IADD3 R2, R16, 0x40, RZ ;  /* 0x0000004010027810 */ /* 0x000fe20007ffe0ff */
[----:B------:R-:W4:Y:S01]  /*87d0*/  SHFL.IDX PT, R8, R0, 0x1, 0x181f ;  /* 0x00381f0000087f89 */ /* 0x000f2200000e0000 */
[----:B------:R-:W-:Y:S02]  /*87e0*/  IMAD R54, R223, -0x60, R54 ;  /* 0xffffffa0df367824 */ /* 0x000fe400078e0236 */
[----:B------:R-:W-:Y:S01]  /*87f0*/  ISETP.GE.AND P5, PT, R2, R52, PT ;  /* 0x000000340200720c */ /* 0x000fe20003fa6270 */
[----:B------:R-:W2:Y:S01]  /*8800*/  SHFL.IDX PT, R10, R4, 0x2, 0x181f ;  /* 0x00581f00040a7f89 */ /* 0x000ea200000e0000 */
[----:B------:R-:W-:Y:S01]  /*8810*/  IMAD.WIDE.U32 R2, R136, c[0x0][0x1e0], RZ ;  /* 0x0000780088027a25 */ /* 0x000fe200078e00ff */
[----:B------:R-:W-:-:S02]  /*8820*/  IADD3 R74, R54, R140, -R84 ;  /* 0x0000008c364a7210 */ /* 0x000fc40007ffe854 */
[----:B------:R-:W2:Y:S01]  /*8830*/  SHFL.IDX PT, R11, R0, 0x2, 0x181f ;  /* 0x00581f00000b7f89 */ /* 0x000ea200000e0000 */
[----:B------:R-:W-:Y:S02]  /*8840*/  IMAD.MOV.U32 R138, RZ, RZ, R230 ;  /* 0x000000ffff8a7224 */ /* 0x000fe400078e00e6 */
[----:B------:R-:W-:Y:S01]  /*8850*/  IMAD.MOV.U32 R139, RZ, RZ, R234 ;  /* 0x000000ffff8b7224 */ /* 0x000fe200078e00ea */
[----:B------:R-:W-:Y:S01]  /*8860*/  BAR.SYNC.DEFER_BLOCKING 0x0 ;  /* 0x0000000000007b1d */ /* 0x000fe20000010000 */
[-C--:B-1----:R-:W-:Y:S01]  /*8870*/  @!P3 LEA R22, P0, R72, R6.reuse, 0x1 ;  /* 0x000000064816b211 */ /* 0x082fe200078008ff */
[----:B------:R-:W-:Y:S01]  /*8880*/  IMAD.MOV.U32 R85, RZ, RZ, 0x40 ;  /* 0x00000040ff557424 */ /* 0x000fe200078e00ff */
[----:B------:R-:W-:Y:S02]  /*8890*/  @!P3 LEA R20, P2, R86, R6, 0x1 ;  /* 0x000000065614b211 */ /* 0x000fe400078408ff */
[C---:B---3--:R-:W-:Y:S01]  /*88a0*/  @!P4 LEA R18, P1, R72.reuse, R5, 0x1 ;  /* 0x000000054812c211 */ /* 0x048fe200078208ff */
[----:B------:R-:W-:Y:S01]  /*88b0*/  SHFL.IDX PT, R0, R0, 0x3, 0x181f ;  /* 0x00781f0000007f89 */ /* 0x000fe200000e0000 */
[----:B----4-:R-:W-:-:S02]  /*88c0*/  @!P3 LEA.HI.X R23, R72, R7, R73, 0x1, P0 ;  /* 0x000000074817b211 */ /* 0x010fc400000f0c49 */
[----:B------:R-:W-:Y:S01]  /*88d0*/  @!P4 LEA R14, P0, R86, R5, 0x1 ;  /* 0x00000005560ec211 */ /* 0x000fe200078008ff */
[----:B------:R-:W-:Y:S01]  /*88e0*/  IMAD.IADD R5, R3, 0x1, R9 ;  /* 0x0000000103057824 */ /* 0x000fe200078e0209 */
[-C--:B------:R-:W-:Y:S01]  /*88f0*/  @!P4 LEA.HI.X R19, R72, R8.reuse, R73, 0x1, P1 ;  /* 0x000000084813c211 */ /* 0x080fe200008f0c49 */
[----:B------:R-:W-:Y:S01]  /*8900*/  IMAD.WIDE.U32 R2, R2, 0x60, R138 ;  /* 0x0000006002027825 */ /* 0x000fe200078e008a */
[C-C-:B------:R-:W-:Y:S02]  /*8910*/  @!P4 LEA.HI.X R15, R86.reuse, R8, R24.reuse, 0x1, P0 ;  /* 0x00000008560fc211 */ /* 0x140fe400000f0c18 */
[----:B------:R1:W3:Y:S01]  /*8920*/  SHFL.IDX PT, R8, R4, 0x3, 0x181f ;  /* 0x00781f0004087f89 */ /* 0x0002e200000e0000 */
[----:B------:R-:W-:Y:S01]  /*8930*/  IMAD R5, R5, 0x60, RZ ;  /* 0x0000006005057824 */ /* 0x000fe200078e02ff */
[----:B------:R-:W-:Y:S02]  /*8940*/  @!P3 LEA.HI.X R21, R86, R7, R24, 0x1, P2 ;  /* 0x000000075615b211 */ /* 0x000fe400010f0c18 */
[----:B------:R-:W-:Y:S01]  /*8950*/  ISETP.GE.AND P2, PT, R74, 0x1, PT ;  /* 0x000000014a00780c */ /* 0x000fe20003f46270 */
[----:B------:R-:W-:Y:S01]  /*8960*/  IMAD.IADD R17, R3, 0x1, R5 ;  /* 0x0000000103117824 */ /* 0x000fe200078e0205 */
[----:B------:R-:W-:-:S02]  /*8970*/  IADD3 R3, R16, 0x60, RZ ;  /* 0x0000006010037810 */ /* 0x000fc40007ffe0ff */
[----:B------:R-:W-:Y:S02]  /*8980*/  ISETP.GE.AND P1, PT, R72, c[0x0][0x198], PT ;  /* 0x0000660048007a0c */ /* 0x000fe40003f26270 */
[----:B------:R-:W-:-:S11]  /*8990*/  ISETP.GE.AND P6, PT, R3, R52, PT ;  /* 0x000000340300720c */ /* 0x000fd60003fc6270 */
[----:B------:R-:W-:Y:S01]  /*89a0*/  @!PT LDS RZ, [RZ] ;  /* 0x00000000fffff984 */ /* 0x000fe20000000800 */
[----:B------:R4:W-:Y:S01]  /*89b0*/  @!P3 LDGSTS.E.BYPASS.LTC128B.128 [R219+0x100], [R22.64], !P1 ;  /* 0x0010000016dbbfae */ /* 0x0009e2000c901d48 */
[----:B--2---:R-:W-:Y:S01]  /*89c0*/  IMAD.MOV.U32 R25, RZ, RZ, R12 ;  /* 0x000000ffff197224 */ /* 0x004fe200078e000c */
[----:B------:R-:W-:-:S04]  /*89d0*/  @!P5 LEA R12, P0, R72, R10, 0x1 ;  /* 0x0000000a480cd211 */ /* 0x000fc800078008ff */
[----:B------:R-:W-:Y:S02]  /*89e0*/  @!P5 LEA.HI.X R13, R72, R11, R73, 0x1, P0 ;  /* 0x0000000b480dd211 */ /* 0x000fe400000f0c49 */
[----:B------:R-:W-:-:S04]  /*89f0*/  @!P5 LEA R10, P0, R86, R10, 0x1 ;  /* 0x0000000a560ad211 */ /* 0x000fc800078008ff */
[----:B------:R-:W-:Y:S02]  /*8a00*/  @!P5 LEA.HI.X R11, R86, R11, R24, 0x1, P0 ;  /* 0x0000000b560bd211 */ /* 0x000fe400000f0c18 */
[----:B-1----:R-:W-:-:S04]  /*8a10*/  @P2 LEA R4, P0, R2, c[0x0][0x1c8], 0x1 ;  /* 0x0000720002042a11 */ /* 0x002fc800078008ff */
[----:B------:R-:W-:Y:S02]  /*8a20*/  @P2 LEA.HI.X R5, R2, c[0x0][0x1cc], R17, 0x1, P0 ;  /* 0x0000730002052a11 */ /* 0x000fe400000f0c11 */
[----:B---3--:R-:W-:-:S04]  /*8a30*/  @!P6 LEA R6, P0, R86, R8, 0x1 ;  /* 0x000000085606e211 */ /* 0x008fc800078008ff */
[----:B------:R-:W-:Y:S02]  /*8a40*/  @!P6 LEA.HI.X R7, R86, R0, R24, 0x1, P0 ;  /* 0x000000005607e211 */ /* 0x000fe400000f0c18 */
[----:B------:R-:W-:-:S04]  /*8a50*/  @!P6 LEA R8, P0, R72, R8, 0x1 ;  /* 0x000000084808e211 */ /* 0x000fc800078008ff */
[----:B------:R-:W-:Y:S01]  /*8a60*/  @!P6 LEA.HI.X R9, R72, R0, R73, 0x1, P0 ;  /* 0x000000004809e211 */ /* 0x000fe200000f0c49 */
[----:B------:R-:W-:Y:S01]  /*8a70*/  IMAD.MOV.U32 R0, RZ, RZ, 0x20 ;  /* 0x00000020ff007424 */ /* 0x000fe200078e00ff */
[----:B------:R-:W-:-:S03]  /*8a80*/  ISETP.GE.AND P0, PT, R86, c[0x0][0x198], PT ;  /* 0x0000660056007a0c */ /* 0x000fc60003f06270 */
[----:B------:R-:W-:-:S10]  /*8a90*/  IMAD R3, R0, c[0x0][0x1e4], RZ ;  /* 0x0000790000037a24 */ /* 0x000fd400078e02ff */
[----:B------:R4:W-:Y:S04]  /*8aa0*/  @!P3 LDGSTS.E.BYPASS.LTC128B.128 [R219+0x4100], [R20.64], !P0 ;  /* 0x0410000014dbbfae */ /* 0x0009e8000c101d48 */
[----:B------:R4:W-:Y:S04]  /*8ab0*/  @!P4 LDGSTS.E.BYPASS.LTC128B.128 [R25+0x1100], [R18.64], !P1 ;  /* 0x011000001219cfae */ /* 0x0009e8000c901d48 */
[----:B------:R4:W-:Y:S04]  /*8ac0*/  @!P4 LDGSTS.E.BYPASS.LTC128B.128 [R25+0x5100], [R14.64], !P0 ;  /* 0x051000000e19cfae */ /* 0x0009e8000c101d48 */
[----:B------:R4:W-:Y:S04]  /*8ad0*/  @!P5 LDGSTS.E.BYPASS.LTC128B.128 [R25+0x2100], [R12.64], !P1 ;  /* 0x021000000c19dfae */ /* 0x0009e8000c901d48 */
[----:B------:R4:W-:Y:S04]  /*8ae0*/  @!P5 LDGSTS.E.BYPASS.LTC128B.128 [R25+0x6100], [R10.64], !P0 ;  /* 0x061000000a19dfae */ /* 0x0009e8000c101d48 */
[----:B------:R4:W-:Y:S01]  /*8af0*/  @!P6 LDGSTS.E.BYPASS.LTC128B.128 [R25+0x3100], [R8.64], !P1 ;  /* 0x031000000819efae */ /* 0x0009e2000c901d48 */
[----:B------:R-:W-:-:S03]  /*8b00*/  ISETP.GE.AND P1, PT, R74, 0x21, PT ;  /* 0x000000214a00780c */ /* 0x000fc60003f26270 */
[----:B------:R4:W-:Y:S01]  /*8b10*/  @!P6 LDGSTS.E.BYPASS.LTC128B.128 [R25+0x7100], [R6.64], !P0 ;  /* 0x071000000619efae */ /* 0x0009e2000c101d48 */
[----:B------:R-:W-:-:S03]  /*8b20*/  @P2 ISETP.GE.AND P0, PT, R72, c[0x0][0x1d4], PT ;  /* 0x0000750048002a0c */ /* 0x000fc60003f06270 */
[----:B------:R-:W0:Y:S10]  /*8b30*/  LDGDEPBAR ;  /* 0x00000000000079af */ /* 0x000e340000000000 */
[----:B------:R1:W-:Y:S01]  /*8b40*/  @P2 LDGSTS.E.BYPASS.LTC128B.128 [R219+0x8100], [R4.64], !P0 ;  /* 0x0810000004db2fae */ /* 0x0003e2000c101d48 */
[----:B------:R-:W-:-:S13]  /*8b50*/  @P2 ISETP.GE.AND P0, PT, R86, c[0x0][0x1d4], PT ;  /* 0x0000750056002a0c */ /* 0x000fda0003f06270 */
[----:B------:R1:W-:Y:S02]  /*8b60*/  @P2 LDGSTS.E.BYPASS.LTC128B.128 [R219+0xb100], [R4.64+0x80], !P0 ;  /* 0x0b10008004db2fae */ /* 0x0003e4000c101d48 */
[----:B-1----:R-:W-:-:S05]  /*8b70*/  IMAD.WIDE.U32 R4, R0, c[0x0][0x1e0], RZ ;  /* 0x0000780000047a25 */ /* 0x002fca00078e00ff */
[----:B------:R-:W-:-:S04]  /*8b80*/  @P1 IADD3 R0, P0, R2, R4, RZ ;  /* 0x0000000402001210 */ /* 0x000fc80007f1e0ff */
[----:B------:R-:W-:Y:S02]  /*8b90*/  @P1 IADD3.X R3, R17, R5, R3, P0, !PT ;  /* 0x0000000511031210 */ /* 0x000fe400007fe403 */
[----:B------:R-:W-:-:S04]  /*8ba0*/  @P1 LEA R4, P0, R0, c[0x0][0x1c8], 0x1 ;  /* 0x0000720000041a11 */ /* 0x000fc800078008ff */
[----:B------:R-:W-:Y:S01]  /*8bb0*/  @P1 LEA.HI.X R5, R0, c[0x0][0x1cc], R3, 0x1, P0 ;  /* 0x0000730000051a11 */ /* 0x000fe200000f0c03 */
[----:B------:R-:W-:Y:S01]  /*8bc0*/  IMAD R0, R85, c[0x0][0x1e4], RZ ;  /* 0x0000790055007a24 */ /* 0x000fe200078e02ff */
[----:B------:R-:W-:-:S13]  /*8bd0*/  @P1 ISETP.GE.AND P0, PT, R72, c[0x0][0x1d4], PT ;  /* 0x0000750048001a0c */ /* 0x000fda0003f06270 */
[----:B------:R1:W-:Y:S01]  /*8be0*/  @P1 LDGSTS.E.BYPASS.LTC128B.128 [R25+0x9100], [R4.64], !P0 ;  /* 0x0910000004191fae */ /* 0x0003e2000c101d48 */
[----:B------:R-:W-:-:S13]  /*8bf0*/  @P1 ISETP.GE.AND P0, PT, R86, c[0x0][0x1d4], PT ;  /* 0x0000750056001a0c */ /* 0x000fda0003f06270 */
[----:B------:R1:W-:Y:S01]  /*8c00*/  @P1 LDGSTS.E.BYPASS.LTC128B.128 [R25+0xc100], [R4.64+0x80], !P0 ;  /* 0x0c10008004191fae */ /* 0x0003e2000c101d48 */
[----:B------:R-:W-:Y:S01]  /*8c10*/  ISETP.GE.AND P1, PT, R74, 0x41, PT ;  /* 0x000000414a00780c */ /* 0x000fe20003f26270 */
[----:B-1----:R-:W-:-:S12]  /*8c20*/  IMAD.WIDE.U32 R4, R85, c[0x0][0x1e0], RZ ;  /* 0x0000780055047a25 */ /* 0x002fd800078e00ff */
[----:B------:R-:W-:-:S04]  /*8c30*/  @P1 IADD3 R3, P0, R2, R4, RZ ;  /* 0x0000000402031210 */ /* 0x000fc80007f1e0ff */
[----:B------:R-:W-:Y:S02]  /*8c40*/  @P1 IADD3.X R0, R17, R5, R0, P0, !PT ;  /* 0x0000000511001210 */ /* 0x000fe400007fe400 */
[----:B------:R-:W-:-:S04]  /*8c50*/  @P1 LEA R2, P0, R3, c[0x0][0x1c8], 0x1 ;  /* 0x0000720003021a11 */ /* 0x000fc800078008ff */
[----:B------:R-:W-:Y:S02]  /*8c60*/  @P1 LEA.HI.X R3, R3, c[0x0][0x1cc], R0, 0x1, P0 ;  /* 0x0000730003031a11 */ /* 0x000fe400000f0c00 */
[----:B------:R-:W-:-:S13]  /*8c70*/  @P1 ISETP.GE.AND P0, PT, R72, c[0x0][0x1d4], PT ;  /* 0x0000750048001a0c */ /* 0x000fda0003f06270 */
[----:B------:R4:W-:Y:S01]  /*8c80*/  @P1 LDGSTS.E.BYPASS.LTC128B.128 [R25+0xa100], [R2.64], !P0 ;  /* 0x0a10000002191fae */ /* 0x0009e2000c101d48 */
[----:B------:R-:W-:-:S13]  /*8c90*/  @P1 ISETP.GE.AND P0, PT, R86, c[0x0][0x1d4], PT ;  /* 0x0000750056001a0c */ /* 0x000fda0003f06270 */
[----:B------:R4:W-:Y:S01]  /*8ca0*/  @P1 LDGSTS.E.BYPASS.LTC128B.128 [R25+0xd100], [R2.64+0x80], !P0 ;  /* 0x0d10008002191fae */ /* 0x0009e2000c101d48 */
[----:B------:R-:W-:-:S03]  /*8cb0*/  ISETP.LT.AND P0, PT, RZ, c[0x0][0x27c], PT ;  /* 0x00009f00ff007a0c */ /* 0x000fc60003f01270 */
[----:B------:R-:W0:Y:S10]  /*8cc0*/  LDGDEPBAR ;  /* 0x00000000000079af */ /* 0x000e340000000000 */
[----:B------:R-:W-:Y:S05]  /*8cd0*/  @P0 BRA `(.L_x_755) ;  /* 0x0000002000000947 */ /* 0x000fea0003800000 */
[----:B------:R-:W-:-:S04]  /*8ce0*/  DEPBAR.LE SB0, 0x1 ;  /* 0x000080400000791a */ /* 0x000fc80000000000 */
[----:B------:R-:W-:Y:S05]  /*8cf0*/  BRA `(.L_x_756) ;  /* 0x0000499000007947 */ /* 0x000fea0003800000 */
.L_x_755:
[----:B------:R-:W-:Y:S01]  /*8d00*/  ULDC.U8 UR4, c[0x0][0x298] ;  /* 0x0000a60000047ab9 */ /* 0x000fe20000000000 */
[----:B-----5:R-:W-:Y:S01]  /*8d10*/  SHF.R.S32.HI R0, RZ, 0x1f, R133 ;  /* 0x0000001fff007819 */ /* 0x020fe20000011485 */
[C---:B------:R-:W-:Y:S01]  /*8d20*/  IMAD.WIDE.U32 R4, R133.reuse, c[0x0][0x280], RZ ;  /* 0x0000a00085047a25 */ /* 0x040fe200078e00ff */
[----:B------:R-:W-:Y:S01]  /*8d30*/  ISETP.NE.AND P0, PT, RZ, UR4, PT ;  /* 0x00000004ff007c0c */ /* 0x000fe2000bf05270 */
[----:B------:R-:W-:Y:S01]  /*8d40*/  BSSY B2, `(.L_x_756) ;  /* 0x0000494000027945 */ /* 0x000fe20003800000 */
[----:B------:R-:W-:Y:S01]  /*8d50*/  IADD3 R71, R84, 0x60, RZ ;  /* 0x0000006054477810 */ /* 0x000fe20007ffe0ff */
[C---:B----4-:R-:W-:Y:S02]  /*8d60*/  IMAD R2, R0.reuse, c[0x0][0x280], RZ ;  /* 0x0000a00000027a24 */ /* 0x050fe400078e02ff */
[----:B------:R-:W-:Y:S02]  /*8d70*/  IMAD R0, R0, c[0x0][0x290], RZ ;  /* 0x0000a40000007a24 */ /* 0x000fe400078e02ff */
[----:B------:R-:W-:-:S02]  /*8d80*/  IMAD R6, R133, c[0x0][0x284], R2 ;  /* 0x0000a10085067a24 */ /* 0x000fc400078e0202 */
[C---:B------:R-:W-:Y:S01]  /*8d90*/  IMAD R7, R133.reuse, c[0x0][0x294], R0 ;  /* 0x0000a50085077a24 */ /* 0x040fe200078e0200 */
[----:B------:R-:W-:Y:S01]  /*8da0*/  LEA R0, R144, R16, 0x5 ;  /* 0x0000001090007211 */ /* 0x000fe200078e28ff */
[----:B------:R-:W-:Y:S01]  /*8db0*/  IMAD.WIDE.U32 R2, R133, c[0x0][0x290], RZ ;  /* 0x0000a40085027a25 */ /* 0x000fe200078e00ff */
[----:B------:R-:W-:-:S04]  /*8dc0*/  IADD3 R6, R6, R5, RZ ;  /* 0x0000000506067210 */ /* 0x000fc80007ffe0ff */
[----:B------:R-:W-:Y:S01]  /*8dd0*/  IADD3 R8, R7, R3, RZ ;  /* 0x0000000307087210 */ /* 0x000fe20007ffe0ff */
[----:B------:R-:W-:Y:S05]  /*8de0*/  @!P0 BRA `(.L_x_757) ;  /* 0x0000251000008947 */ /* 0x000fea0003800000 */
[----:B------:R-:W-:Y:S01]  /*8df0*/  ISETP.NE.AND P1, PT, R142, 0x1, PT ;  /* 0x000000018e00780c */ /* 0x000fe20003f25270 */
[----:B------:R-:W-:Y:S01]  /*8e00*/  IMAD.MOV.U32 R5, RZ, RZ, R6 ;  /* 0x000000ffff057224 */ /* 0x000fe200078e0006 */
[----:B------:R-:W-:Y:S01]  /*8e10*/  BSSY B0, `(.L_x_758) ;  /* 0x0000032000007945 */ /* 0x000fe20003800000 */
[----:B------:R-:W-:Y:S01]  /*8e20*/  SHF.R.S32.HI R25, RZ, 0x1f, R30 ;  /* 0x0000001fff197819 */ /* 0x000fe2000001141e */
[----:B------:R-:W-:Y:S01]  /*8e30*/  CS2R R38, SRZ ;  /* 0x0000000000267805 */ /* 0x000fe2000001ff00 */
[----:B------:R-:W-:Y:S01]  /*8e40*/  CS2R R22, SRZ ;  /* 0x0000000000167805 */ /* 0x000fe2000001ff00 */
[----:B------:R-:W-:Y:S01]  /*8e50*/  CS2R R14, SRZ ;  /* 0x00000000000e7805 */ /* 0x000fe2000001ff00 */
[----:B------:R-:W-:Y:S01]  /*8e60*/  CS2R R20, SRZ ;  /* 0x0000000000147805 */ /* 0x000fe2000001ff00 */
[----:B------:R-:W-:-:S05]  /*8e70*/  CS2R R12, SRZ ;  /* 0x00000000000c7805 */ /* 0x000fca000001ff00 */
[----:B------:R-:W-:-:S05]  /*8e80*/  @P1 IMAD.HI.U32 R3, R0, c[0x0][0x2c8], RZ ;  /* 0x0000b20000031a27 */ /* 0x000fca00078e00ff */
[----:B------:R-:W-:-:S04]  /*8e90*/  @P1 SHF.R.U32.HI R0, RZ, c[0x0][0x2cc], R3 ;  /* 0x0000b300ff001a19 */ /* 0x000fc80000011603 */
[----:B------:R-:W-:Y:S01]  /*8ea0*/  SHF.R.S32.HI R7, RZ, 0x1f, R0 ;  /* 0x0000001fff077819 */ /* 0x000fe20000011400 */
[----:B------:R-:W-:-:S04]  /*8eb0*/  IMAD.WIDE.U32 R4, R0, c[0x0][0x280], R4 ;  /* 0x0000a00000047a25 */ /* 0x000fc800078e0004 */
[C---:B------:R-:W-:Y:S01]  /*8ec0*/  IMAD R3, R7.reuse, c[0x0][0x280], RZ ;  /* 0x0000a00007037a24 */ /* 0x040fe200078e02ff */
[----:B------:R-:W-:Y:S01]  /*8ed0*/  LEA R26, P0, R4, c[0x0][0x270], 0x1 ;  /* 0x00009c00041a7a11 */ /* 0x000fe200078008ff */
[----:B------:R-:W-:Y:S02]  /*8ee0*/  IMAD R7, R7, c[0x0][0x290], RZ ;  /* 0x0000a40007077a24 */ /* 0x000fe400078e02ff */
[----:B------:R-:W-:Y:S02]  /*8ef0*/  IMAD R6, R0, c[0x0][0x284], R3 ;  /* 0x0000a10000067a24 */ /* 0x000fe400078e0203 */
[----:B------:R-:W-:-:S03]  /*8f00*/  IMAD.MOV.U32 R3, RZ, RZ, R8 ;  /* 0x000000ffff037224 */ /* 0x000fc600078e0008 */
[----:B------:R-:W-:Y:S01]  /*8f10*/  IADD3 R5, R5, R6, RZ ;  /* 0x0000000605057210 */ /* 0x000fe20007ffe0ff */
[----:B------:R-:W-:-:S03]  /*8f20*/  IMAD.WIDE.U32 R2, R0, c[0x0][0x290], R2 ;  /* 0x0000a40000027a25 */ /* 0x000fc600078e0002 */
[----:B------:R-:W-:Y:S01]  /*8f30*/  LEA.HI.X R19, R4, c[0x0][0x274], R5, 0x1, P0 ;  /* 0x00009d0004137a11 */ /* 0x000fe200000f0c05 */
[----:B------:R-:W-:Y:S01]  /*8f40*/  IMAD R0, R0, c[0x0][0x294], R7 ;  /* 0x0000a50000007a24 */ /* 0x000fe200078e0207 */
[----:B------:R-:W-:-:S03]  /*8f50*/  LEA R24, P0, R2, c[0x0][0x288], 0x1 ;  /* 0x0000a20002187a11 */ /* 0x000fc600078008ff */
[----:B------:R1:W2:Y:S01]  /*8f60*/  SHFL.IDX PT, R5, R19, RZ, 0x181f ;  /* 0x00181fff13057589 */ /* 0x0002a200000e0000 */
[----:B------:R-:W-:-:S03]  /*8f70*/  IADD3 R0, R3, R0, RZ ;  /* 0x0000000003007210 */ /* 0x000fc60007ffe0ff */
[----:B------:R1:W3:Y:S01]  /*8f80*/  SHFL.IDX PT, R10, R24, RZ, 0x181f ;  /* 0x00181fff180a7589 */ /* 0x0002e200000e0000 */
[----:B------:R-:W-:-:S03]  /*8f90*/  LEA.HI.X R18, R2, c[0x0][0x28c], R0, 0x1, P0 ;  /* 0x0000a30002127a11 */ /* 0x000fc600000f0c00 */
[----:B------:R1:W4:Y:S04]  /*8fa0*/  SHFL.IDX PT, R2, R26, RZ, 0x181f ;  /* 0x00181fff1a027589 */ /* 0x00032800000e0000 */
[----:B------:R1:W1:Y:S01]  /*8fb0*/  SHFL.IDX PT, R11, R18, RZ, 0x181f ;  /* 0x00181fff120b7589 */ /* 0x00026200000e0000 */
[----:B------:R-:W-:Y:S05]  /*8fc0*/  @P3 BRA `(.L_x_759) ;  /* 0x0000016000003947 */ /* 0x000fea0003800000 */
[----:B------:R-:W-:Y:S01]  /*8fd0*/  ISETP.GE.AND P1, PT, R28, c[0x0][0x27c], PT ;  /* 0x00009f001c007a0c */ /* 0x000fe20003f26270 */
[----:B------:R-:W-:Y:S01]  /*8fe0*/  CS2R R22, SRZ ;  /* 0x0000000000167805 */ /* 0x000fe2000001ff00 */
[----:B------:R-:W-:-:S11]  /*8ff0*/  CS2R R14, SRZ ;  /* 0x00000000000e7805 */ /* 0x000fd6000001ff00 */
[C---:B------:R-:W-:Y:S01]  /*9000*/  @!P1 IMAD.SHL.U32 R0, R28.reuse, 0x2, RZ ;  /* 0x000000021c009824 */ /* 0x040fe200078e00ff */
[----:B------:R-:W-:-:S04]  /*9010*/  @!P1 SHF.L.U64.HI R3, R28, 0x1, R29 ;  /* 0x000000011c039819 */ /* 0x000fc8000001021d */
[----:B----4-:R-:W-:-:S05]  /*9020*/  @!P1 IADD3 R8, P0, R2, R0, RZ ;  /* 0x0000000002089210 */ /* 0x010fca0007f1e0ff */
[--C-:B--2---:R-:W-:Y:S01]  /*9030*/  @!P1 IMAD.X R9, R5, 0x1, R3.reuse, P0 ;  /* 0x0000000105099824 */ /* 0x104fe200000e0603 */
[----:B---3--:R-:W-:Y:S01]  /*9040*/  @!P1 IADD3 R6, P0, R10, R0, RZ ;  /* 0x000000000a069210 */ /* 0x008fe20007f1e0ff */
[----:B------:R-:W-:Y:S01]  /*9050*/  CS2R R12, SRZ ;  /* 0x00000000000c7805 */ /* 0x000fe2000001ff00 */
[----:B------:R-:W-:Y:S02]  /*9060*/  CS2R R20, SRZ ;  /* 0x0000000000147805 */ /* 0x000fe4000001ff00 */
[----:B------:R2:W5:Y:S01]  /*9070*/  @!P1 LD.E.64 R14, [R8.64] ;  /* 0x00000008080e9980 */ /* 0x000562000c101b00 */
[----:B-1----:R-:W-:Y:S01]  /*9080*/  @!P1 IMAD.X R7, R11, 0x1, R3, P0 ;  /* 0x000000010b079824 */ /* 0x002fe200000e0603 */
[----:B------:R-:W-:-:S04]  /*9090*/  ISETP.GE.AND P0, PT, R30, c[0x0][0x27c], PT ;  /* 0x00009f001e007a0c */ /* 0x000fc80003f06270 */
[----:B------:R2:W5:Y:S09]  /*90a0*/  @!P1 LD.E.64 R12, [R6.64] ;  /* 0x00000008060c9980 */ /* 0x000572000c101b00 */
[C---:B------:R-:W-:Y:S01]  /*90b0*/  @!P0 IMAD.SHL.U32 R3, R30.reuse, 0x2, RZ ;  /* 0x000000021e038824 */ /* 0x040fe200078e00ff */
[----:B------:R-:W-:-:S04]  /*90c0*/  @!P0 SHF.L.U64.HI R0, R30, 0x1, R25 ;  /* 0x000000011e008819 */ /* 0x000fc80000010219 */
[----:B------:R-:W-:-:S05]  /*90d0*/  @!P0 IADD3 R4, P2, R2, R3, RZ ;  /* 0x0000000302048210 */ /* 0x000fca0007f5e0ff */
[----:B------:R-:W-:Y:S01]  /*90e0*/  @!P0 IMAD.X R5, R5, 0x1, R0, P2 ;  /* 0x0000000105058824 */ /* 0x000fe200010e0600 */
[----:B------:R-:W-:-:S04]  /*90f0*/  @!P0 IADD3 R2, P2, R10, R3, RZ ;  /* 0x000000030a028210 */ /* 0x000fc80007f5e0ff */
[----:B------:R2:W5:Y:S01]  /*9100*/  @!P0 LD.E.64 R22, [R4.64] ;  /* 0x0000000804168980 */ /* 0x000562000c101b00 */
[----:B------:R-:W-:-:S05]  /*9110*/  @!P0 IMAD.X R3, R11, 0x1, R0, P2 ;  /* 0x000000010b038824 */ /* 0x000fca00010e0600 */
[----:B------:R2:W5:Y:S03]  /*9120*/  @!P0 LD.E.64 R20, [R2.64] ;  /* 0x0000000802148980 */ /* 0x000566000c101b00 */
.L_x_759:
[----:B------:R-:W-:Y:S05]  /*9130*/  BSYNC B0 ;  /* 0x0000000000007941 */ /* 0x000fea0003800000 */
.L_x_758:
[----:B--2--5:R-:W-:Y:S01]  /*9140*/  IMAD.MOV.U32 R4, RZ, RZ, R22 ;  /* 0x000000ffff047224 */ /* 0x024fe200078e0016 */
[----:B-1----:R1:W2:Y:S01]  /*9150*/  SHFL.IDX PT, R11, R19, 0x1, 0x181f ;  /* 0x00381f00130b7f89 */ /* 0x0022a200000e0000 */
[----:B------:R-:W-:Y:S01]  /*9160*/  IMAD.MOV.U32 R3, RZ, RZ, R23 ;  /* 0x000000ffff037224 */ /* 0x000fe200078e0017 */
[----:B------:R-:W-:Y:S01]  /*9170*/  BSSY B0, `(.L_x_760) ;  /* 0x000002c000007945 */ /* 0x000fe20003800000 */
[----:B----4-:R-:W-:Y:S01]  /*9180*/  IMAD.MOV.U32 R2, RZ, RZ, R14 ;  /* 0x000000ffff027224 */ /* 0x010fe200078e000e */
[----:B------:R-:W-:Y:S01]  /*9190*/  PRMT R55, R55, 0x5410, R4 ;  /* 0x0000541037377816 */ /* 0x000fe20000000004 */
[----:B------:R-:W-:Y:S01]  /*91a0*/  IMAD.MOV.U32 R0, RZ, RZ, R15 ;  /* 0x000000ffff007224 */ /* 0x000fe200078e000f */
[----:B------:R-:W-:Y:S01]  /*91b0*/  PRMT R56, R56, 0x5410, R3 ;  /* 0x0000541038387816 */ /* 0x000fe20000000003 */
[----:B------:R-:W-:Y:S01]  /*91c0*/  IMAD.MOV.U32 R4, RZ, RZ, R20 ;  /* 0x000000ffff047224 */ /* 0x000fe200078e0014 */
[----:B------:R-:W-:Y:S01]  /*91d0*/  PRMT R31, R31, 0x5410, R2 ;  /* 0x000054101f1f7816 */ /* 0x000fe20000000002 */
[----:B------:R-:W-:Y:S01]  /*91e0*/  IMAD.MOV.U32 R3, RZ, RZ, R21 ;  /* 0x000000ffff037224 */ /* 0x000fe200078e0015 */
[----:B------:R-:W-:Y:S01]  /*91f0*/  PRMT R53, R53, 0x5410, R0 ;  /* 0x0000541035357816 */ /* 0x000fe20000000000 */
[----:B------:R-:W-:Y:S01]  /*9200*/  IMAD.MOV.U32 R2, RZ, RZ, R12 ;  /* 0x000000ffff027224 */ /* 0x000fe200078e000c */
[----:B------:R1:W4:Y:S01]  /*9210*/  SHFL.IDX PT, R5, R26, 0x1, 0x181f ;  /* 0x00381f001a057f89 */ /* 0x00032200000e0000 */
[----:B------:R-:W-:Y:S01]  /*9220*/  IMAD.MOV.U32 R0, RZ, RZ, R13 ;  /* 0x000000ffff007224 */ /* 0x000fe200078e000d */
[----:B------:R-:W-:Y:S01]  /*9230*/  PRMT R55, R4, 0x7610, R55 ;  /* 0x0000761004377816 */ /* 0x000fe20000000037 */
[----:B------:R-:W-:Y:S01]  /*9240*/  CS2R R32, SRZ ;  /* 0x0000000000207805 */ /* 0x000fe2000001ff00 */
[----:B------:R1:W3:Y:S01]  /*9250*/  SHFL.IDX PT, R16, R18, 0x1, 0x181f ;  /* 0x00381f0012107f89 */ /* 0x0002e200000e0000 */
[----:B------:R-:W-:Y:S01]  /*9260*/  PRMT R56, R3, 0x7610, R56 ;  /* 0x0000761003387816 */ /* 0x000fe20000000038 */
[----:B------:R-:W-:Y:S01]  /*9270*/  CS2R R36, SRZ ;  /* 0x0000000000247805 */ /* 0x000fe2000001ff00 */
[----:B------:R-:W-:Y:S01]  /*9280*/  PRMT R31, R2, 0x7610, R31 ;  /* 0x00007610021f7816 */ /* 0x000fe2000000001f */
[----:B---3--:R1:W3:Y:S01]  /*9290*/  SHFL.IDX PT, R10, R24, 0x1, 0x181f ;  /* 0x00381f00180a7f89 */ /* 0x0082e200000e0000 */
[----:B------:R-:W-:Y:S01]  /*92a0*/  PRMT R53, R0, 0x7610, R53 ;  /* 0x0000761000357816 */ /* 0x000fe20000000035 */
[----:B------:R-:W-:Y:S01]  /*92b0*/  CS2R R34, SRZ ;  /* 0x0000000000227805 */ /* 0x000fe2000001ff00 */
[----:B------:R-:W-:Y:S05]  /*92c0*/  @P4 BRA `(.L_x_761) ;  /* 0x0000016000004947 */ /* 0x000fea0003800000 */
[----:B------:R-:W-:Y:S01]  /*92d0*/  ISETP.GE.AND P1, PT, R28, c[0x0][0x27c], PT ;  /* 0x00009f001c007a0c */ /* 0x000fe20003f26270 */
[----:B------:R-:W-:Y:S01]  /*92e0*/  CS2R R38, SRZ ;  /* 0x0000000000267805 */ /* 0x000fe2000001ff00 */
[----:B------:R-:W-:Y:S01]  /*92f0*/  ISETP.GE.AND P0, PT, R30, c[0x0][0x27c], PT ;  /* 0x00009f001e007a0c */ /* 0x000fe20003f06270 */
[----:B------:R-:W-:-:S10]  /*9300*/  CS2R R32, SRZ ;  /* 0x0000000000207805 */ /* 0x000fd4000001ff00 */
[C---:B------:R-:W-:Y:S01]  /*9310*/  @!P1 IMAD.SHL.U32 R0, R28.reuse, 0x2, RZ ;  /* 0x000000021c009824 */ /* 0x040fe200078e00ff */
[----:B------:R-:W-:Y:S01]  /*9320*/  @!P1 SHF.L.U64.HI R2, R28, 0x1, R29 ;  /* 0x000000011c029819 */ /* 0x000fe2000001021d */
[----:B------:R-:W-:-:S03]  /*9330*/  @!P0 IMAD.SHL.U32 R3, R30, 0x2, RZ ;  /* 0x000000021e038824 */ /* 0x000fc600078e00ff */
[----:B----4-:R-:W-:-:S05]  /*9340*/  @!P1 IADD3 R8, P2, R5, R0, RZ ;  /* 0x0000000005089210 */ /* 0x010fca0007f5e0ff */
[--C-:B--2---:R-:W-:Y:S01]  /*9350*/  @!P1 IMAD.X R9, R11, 0x1, R2.reuse, P2 ;  /* 0x000000010b099824 */ /* 0x104fe200010e0602 */
[----:B---3--:R-:W-:Y:S02]  /*9360*/  @!P1 IADD3 R6, P2, R10, R0, RZ ;  /* 0x000000000a069210 */ /* 0x008fe40007f5e0ff */
[----:B------:R-:W-:Y:S01]  /*9370*/  @!P0 SHF.L.U64.HI R0, R30, 0x1, R25 ;  /* 0x000000011e008819 */ /* 0x000fe20000010219 */
[----:B------:R-:W-:Y:S01]  /*9380*/  CS2R R34, SRZ ;  /* 0x0000000000227805 */ /* 0x000fe2000001ff00 */
[----:B------:R-:W-:Y:S01]  /*9390*/  CS2R R36, SRZ ;  /* 0x0000000000247805 */ /* 0x000fe2000001ff00 */
[----:B------:R-:W-:Y:S01]  /*93a0*/  @!P1 IMAD.X R7, R16, 0x1, R2, P2 ;  /* 0x0000000110079824 */ /* 0x000fe200010e0602 */
[-C--:B------:R-:W-:Y:S01]  /*93b0*/  @!P0 IADD3 R4, P2, R5, R3.reuse, RZ ;  /* 0x0000000305048210 */ /* 0x080fe20007f5e0ff */
[----:B------:R2:W5:Y:S04]  /*93c0*/  @!P1 LD.E.64 R32, [R8.64] ;  /* 0x0000000808209980 */ /* 0x000568000c101b00 */
[--C-:B------:R-:W-:Y:S01]  /*93d0*/  @!P0 IMAD.X R5, R11, 0x1, R0.reuse, P2 ;  /* 0x000000010b058824 */ /* 0x100fe200010e0600 */
[----:B------:R-:W-:Y:S01]  /*93e0*/  @!P0 IADD3 R2, P2, R10, R3, RZ ;  /* 0x000000030a028210 */ /* 0x000fe20007f5e0ff */
[----:B------:R2:W5:Y:S04]  /*93f0*/  @!P1 LD.E.64 R34, [R6.64] ;  /* 0x0000000806229980 */ /* 0x000568000c101b00 */
[----:B------:R-:W-:Y:S01]  /*9400*/  @!P0 IMAD.X R3, R16, 0x1, R0, P2 ;  /* 0x0000000110038824 */ /* 0x000fe200010e0600 */
[----:B------:R2:W5:Y:S04]  /*9410*/  @!P0 LD.E.64 R38, [R4.64] ;  /* 0x0000000804268980 */ /* 0x000568000c101b00 */
[----:B------:R2:W5:Y:S03]  /*9420*/  @!P0 LD.E.64 R36, [R2.64] ;  /* 0x0000000802248980 */ /* 0x000566000c101b00 */
.L_x_761:
[----:B------:R-:W-:Y:S05]  /*9430*/  BSYNC B0 ;  /* 0x0000000000007941 */ /* 0x000fea0003800000 */
.L_x_760:
[----:B--2--5:R-:W-:Y:S01]  /*9440*/  IMAD.MOV.U32 R4, RZ, RZ, R38 ;  /* 0x000000ffff047224 */ /* 0x024fe200078e0026 */
[----:B------:R2:W1:Y:S01]  /*9450*/  SHFL.IDX PT, R17, R19, 0x2, 0x181f ;  /* 0x00581f0013117f89 */ /* 0x00046200000e0000 */
[----:B------:R-:W-:Y:S01]  /*9460*/  IMAD.MOV.U32 R3, RZ, RZ, R39 ;  /* 0x000000ffff037224 */ /* 0x000fe200078e0027 */
[----:B------:R-:W-:Y:S01]  /*9470*/  BSSY B0, `(.L_x_762) ;  /* 0x000002e000007945 */ /* 0x000fe20003800000 */
[----:B------:R-:W-:Y:S01]  /*9480*/  IMAD.MOV.U32 R2, RZ, RZ, R32 ;  /* 0x000000ffff027224 */ /* 0x000fe200078e0020 */
        /* <DEDUP_REMOVED lines=8> */
[----:B----4-:R2:W4:Y:S01]  /*9510*/  SHFL.IDX PT, R5, R26, 0x2, 0x181f ;  /* 0x00581f001a057f89 */ /* 0x01052200000e0000 */
[----:B------:R-:W-:Y:S01]  /*9520*/  IMAD.MOV.U32 R0, RZ, RZ, R35 ;  /* 0x000000ffff007224 */ /* 0x000fe200078e0023 */
[----:B------:R-:W-:Y:S01]  /*9530*/  PRMT R59, R4, 0x7610, R59 ;  /* 0x00007610043b7816 */ /* 0x000fe2000000003b */
[----:B------:R-:W-:Y:S01]  /*9540*/  CS2R R50, SRZ ;  /* 0x0000000000327805 */ /* 0x000fe2000001ff00 */
[----:B------:R2:W3:Y:S01]  /*9550*/  SHFL.IDX PT, R16, R18, 0x2, 0x181f ;  /* 0x00581f0012107f89 */ /* 0x0004e200000e0000 */
[----:B------:R-:W-:Y:S01]  /*9560*/  PRMT R60, R3, 0x7610, R60 ;  /* 0x00007610033c7816 */ /* 0x000fe2000000003c */
[----:B------:R-:W-:Y:S01]  /*9570*/  CS2R R46, SRZ ;  /* 0x00000000002e7805 */ /* 0x000fe2000001ff00 */
[----:B------:R-:W-:Y:S01]  /*9580*/  PRMT R57, R2, 0x7610, R57 ;  /* 0x0000761002397816 */ /* 0x000fe20000000039 */
[----:B------:R2:W1:Y:S01]  /*9590*/  SHFL.IDX PT, R11, R24, 0x2, 0x181f ;  /* 0x00581f00180b7f89 */ /* 0x00046200000e0000 */
[----:B------:R-:W-:Y:S01]  /*95a0*/  PRMT R58, R0, 0x7610, R58 ;  /* 0x00007610003a7816 */ /* 0x000fe2000000003a */
[----:B------:R-:W-:Y:S01]  /*95b0*/  CS2R R40, SRZ ;  /* 0x0000000000287805 */ /* 0x000fe2000001ff00 */
[----:B------:R-:W-:Y:S01]  /*95c0*/  CS2R R44, SRZ ;  /* 0x00000000002c7805 */ /* 0x000fe2000001ff00 */
        /* <DEDUP_REMOVED lines=8> */
[C---:B------:R-:W-:Y:S01]  /*9650*/  @!P0 IMAD.SHL.U32 R2, R30.reuse, 0x2, RZ ;  /* 0x000000021e028824 */ /* 0x040fe200078e00ff */
[----:B---3--:R-:W-:Y:S02]  /*9660*/  @!P0 SHF.L.U64.HI R10, R30, 0x1, R25 ;  /* 0x000000011e0a8819 */ /* 0x008fe40000010219 */
[-C--:B----4-:R-:W-:Y:S02]  /*9670*/  @!P1 IADD3 R8, P2, R5, R0.reuse, RZ ;  /* 0x0000000005089210 */ /* 0x090fe40007f5e0ff */
[----:B-1----:R-:W-:Y:S02]  /*9680*/  @!P1 IADD3 R6, P4, R11, R0, RZ ;  /* 0x000000000b069210 */ /* 0x002fe40007f9e0ff */
[-C--:B------:R-:W-:Y:S01]  /*9690*/  @!P0 IADD3 R4, P3, R5, R2.reuse, RZ ;  /* 0x0000000205048210 */ /* 0x080fe20007f7e0ff */
[--C-:B------:R-:W-:Y:S01]  /*96a0*/  @!P1 IMAD.X R9, R17, 0x1, R3.reuse, P2 ;  /* 0x0000000111099824 */ /* 0x100fe200010e0603 */
[----:B------:R-:W-:Y:S01]  /*96b0*/  @!P0 IADD3 R2, P2, R11, R2, RZ ;  /* 0x000000020b028210 */ /* 0x000fe20007f5e0ff */
[C---:B------:R-:W-:Y:S01]  /*96c0*/  @!P1 IMAD.X R7, R16.reuse, 0x1, R3, P4 ;  /* 0x0000000110079824 */ /* 0x040fe200020e0603 */
[----:B------:R-:W-:Y:S01]  /*96d0*/  CS2R R42, SRZ ;  /* 0x00000000002a7805 */ /* 0x000fe2000001ff00 */
[----:B------:R-:W-:Y:S01]  /*96e0*/  CS2R R44, SRZ ;  /* 0x00000000002c7805 */ /* 0x000fe2000001ff00 */
[--C-:B------:R-:W-:Y:S01]  /*96f0*/  @!P0 IMAD.X R5, R17, 0x1, R10.reuse, P3 ;  /* 0x0000000111058824 */ /* 0x100fe200018e060a */
[----:B------:R1:W5:Y:S01]  /*9700*/  @!P1 LD.E.64 R40, [R8.64] ;  /* 0x0000000808289980 */ /* 0x000362000c101b00 */
[----:B------:R-:W-:-:S03]  /*9710*/  @!P0 IMAD.X R3, R16, 0x1, R10, P2 ;  /* 0x0000000110038824 */ /* 0x000fc600010e060a */
[----:B------:R1:W5:Y:S04]  /*9720*/  @!P0 LD.E.64 R46, [R4.64] ;  /* 0x00000008042e8980 */ /* 0x000368000c101b00 */
[----:B------:R1:W5:Y:S04]  /*9730*/  @!P1 LD.E.64 R42, [R6.64] ;  /* 0x00000008062a9980 */ /* 0x000368000c101b00 */
[----:B------:R1:W5:Y:S02]  /*9740*/  @!P0 LD.E.64 R44, [R2.64] ;  /* 0x00000008022c8980 */ /* 0x000364000c101b00 */
.L_x_763:
[----:B------:R-:W-:Y:S05]  /*9750*/  BSYNC B0 ;  /* 0x0000000000007941 */ /* 0x000fea0003800000 */
.L_x_762:
[----:B-1---5:R-:W-:Y:S01]  /*9760*/  IMAD.MOV.U32 R4, RZ, RZ, R46 ;  /* 0x000000ffff047224 */ /* 0x022fe200078e002e */
[----:B---3--:R-:W1:Y:S01]  /*9770*/  SHFL.IDX PT, R16, R19, 0x3, 0x181f ;  /* 0x00781f0013107f89 */ /* 0x008e6200000e0000 */
        /* <DEDUP_REMOVED lines=15> */
[----:B------:R2:W1:Y:S01]  /*9870*/  SHFL.IDX PT, R11, R18, 0x3, 0x181f ;  /* 0x00781f00120b7f89 */ /* 0x00046200000e0000 */
[----:B------:R-:W-:-:S02]  /*9880*/  PRMT R64, R3, 0x7610, R64 ;  /* 0x0000761003407816 */ /* 0x000fc40000000040 */
[----:B------:R-:W-:Y:S01]  /*9890*/  PRMT R60, R60, 0x5410, R2 ;  /* 0x000054103c3c7816 */ /* 0x000fe20000000002 */
[----:B------:R1:W1:Y:S01]  /*98a0*/  SHFL.IDX PT, R10, R24, 0x3, 0x181f ;  /* 0x00781f00180a7f89 */ /* 0x00026200000e0000 */
[----:B------:R-:W-:Y:S01]  /*98b0*/  PRMT R62, R0, 0x7610, R62 ;  /* 0x00007610003e7816 */ /* 0x000fe2000000003e */
[----:B--23--:R-:W-:Y:S01]  /*98c0*/  CS2R R26, SRZ ;  /* 0x00000000001a7805 */ /* 0x00cfe2000001ff00 */
[----:B------:R-:W-:Y:S01]  /*98d0*/  CS2R R18, SRZ ;  /* 0x0000000000127805 */ /* 0x000fe2000001ff00 */
[----:B------:R-:W-:Y:S05]  /*98e0*/  @P6 BRA `(.L_x_765) ;  /* 0x0000016000006947 */ /* 0x000fea0003800000 */
[----:B----4-:R-:W-:Y:S01]  /*98f0*/  ISETP.GE.AND P1, PT, R28, c[0x0][0x27c], PT ;  /* 0x00009f001c007a0c */ /* 0x010fe20003f26270 */
[----:B------:R-:W-:Y:S01]  /*9900*/  CS2R R50, SRZ ;  /* 0x0000000000327805 */ /* 0x000fe2000001ff00 */
[----:B------:R-:W-:Y:S01]  /*9910*/  ISETP.GE.AND P0, PT, R30, c[0x0][0x27c], PT ;  /* 0x00009f001e007a0c */ /* 0x000fe20003f06270 */
[----:B------:R-:W-:-:S10]  /*9920*/  CS2R R18, SRZ ;  /* 0x0000000000127805 */ /* 0x000fd4000001ff00 */
[C---:B------:R-:W-:Y:S01]  /*9930*/  @!P1 IMAD.SHL.U32 R0, R28.reuse, 0x2, RZ ;  /* 0x000000021c009824 */ /* 0x040fe200078e00ff */
[----:B------:R-:W-:Y:S01]  /*9940*/  @!P1 SHF.L.U64.HI R7, R28, 0x1, R29 ;  /* 0x000000011c079819 */ /* 0x000fe2000001021d */
[C---:B------:R-:W-:Y:S01]  /*9950*/  @!P0 IMAD.SHL.U32 R2, R30.reuse, 0x2, RZ ;  /* 0x000000021e028824 */ /* 0x040fe200078e00ff */
[----:B------:R-:W-:Y:S02]  /*9960*/  @!P0 SHF.L.U64.HI R3, R30, 0x1, R25 ;  /* 0x000000011e038819 */ /* 0x000fe40000010219 */
[C---:B------:R-:W-:Y:S02]  /*9970*/  @!P1 IADD3 R8, P2, R5.reuse, R0, RZ ;  /* 0x0000000005089210 */ /* 0x040fe40007f5e0ff */
[----:B------:R-:W-:Y:S02]  /*9980*/  @!P0 IADD3 R4, P3, R5, R2, RZ ;  /* 0x0000000205048210 */ /* 0x000fe40007f7e0ff */
[----:B-1----:R-:W-:Y:S01]  /*9990*/  @!P1 IADD3 R6, P4, R10, R0, RZ ;  /* 0x000000000a069210 */ /* 0x002fe20007f9e0ff */
[----:B------:R-:W-:Y:S01]  /*99a0*/  @!P1 IMAD.X R9, R16, 0x1, R7, P2 ;  /* 0x0000000110099824 */ /* 0x000fe200010e0607 */
[----:B------:R-:W-:Y:S01]  /*99b0*/  @!P0 IADD3 R2, P2, R10, R2, RZ ;  /* 0x000000020a028210 */ /* 0x000fe20007f5e0ff */
[----:B------:R-:W-:Y:S01]  /*99c0*/  @!P0 IMAD.X R5, R16, 0x1, R3, P3 ;  /* 0x0000000110058824 */ /* 0x000fe200018e0603 */
[----:B------:R-:W-:Y:S01]  /*99d0*/  CS2R R26, SRZ ;  /* 0x00000000001a7805 */ /* 0x000fe2000001ff00 */
[----:B------:R-:W-:Y:S01]  /*99e0*/  CS2R R48, SRZ ;  /* 0x0000000000307805 */ /* 0x000fe2000001ff00 */
[C---:B------:R-:W-:Y:S01]  /*99f0*/  @!P1 IMAD.X R7, R11.reuse, 0x1, R7, P4 ;  /* 0x000000010b079824 */ /* 0x040fe200020e0607 */
[----:B------:R1:W5:Y:S01]  /*9a00*/  @!P1 LD.E.64 R18, [R8.64] ;  /* 0x0000000808129980 */ /* 0x000362000c101b00 */
[----:B------:R-:W-:-:S03]  /*9a10*/  @!P0 IMAD.X R3, R11, 0x1, R3, P2 ;  /* 0x000000010b038824 */ /* 0x000fc600010e0603 */
[----:B------:R1:W5:Y:S04]  /*9a20*/  @!P0 LD.E.64 R50, [R4.64] ;  /* 0x0000000804328980 */ /* 0x000368000c101b00 */
[----:B------:R1:W5:Y:S04]  /*9a30*/  @!P1 LD.E.64 R26, [R6.64] ;  /* 0x00000008061a9980 */ /* 0x000368000c101b00 */
[----:B------:R1:W5:Y:S02]  /*9a40*/  @!P0 LD.E.64 R48, [R2.64] ;  /* 0x0000000802308980 */ /* 0x000364000c101b00 */
.L_x_765:
[----:B----4-:R-:W-:Y:S05]  /*9a50*/  BSYNC B0 ;  /* 0x0000000000007941 */ /* 0x010fea0003800000 */
.L_x_764:
[----:B-1----:R-:W-:Y:S01]  /*9a60*/  IMAD.IADD R4, R52, 0x1, -R147 ;  /* 0x0000000134047824 */ /* 0x002fe200078e0a93 */
[----:B------:R-:W-:-:S04]  /*9a70*/  DEPBAR.LE SB0, 0x1 ;  /* 0x000080400000791a */ /* 0x000fc80000000000 */
[----:B------:R-:W-:Y:S01]  /*9a80*/  IMNMX R24, R4, 0x80, PT ;  /* 0x0000008004187817 */ /* 0x000fe20003800200 */
[----:B-----5:R-:W-:Y:S01]  /*9a90*/  IMAD.MOV.U32 R0, RZ, RZ, R50 ;  /* 0x000000ffff007224 */ /* 0x020fe200078e0032 */
[----:B------:R-:W-:Y:S01]  /*9aa0*/  BSSY B1, `(.L_x_766) ;  /* 0x000006c000017945 */ /* 0x000fe20003800000 */
[----:B------:R-:W-:Y:S01]  /*9ab0*/  IMAD.MOV.U32 R3, RZ, RZ, R51 ;  /* 0x000000ffff037224 */ /* 0x000fe200078e0033 */
[----:B------:R-:W-:Y:S01]  /*9ac0*/  BAR.SYNC.DEFER_BLOCKING 0x0 ;  /* 0x0000000000007b1d */ /* 0x000fe20000010000 */
[----:B------:R-:W-:Y:S01]  /*9ad0*/  ISETP.GE.AND P0, PT, R84, R24, PT ;  /* 0x000000185400720c */ /* 0x000fe20003f06270 */
[----:B------:R-:W-:Y:S01]  /*9ae0*/  IMAD.MOV.U32 R2, RZ, RZ, R18 ;  /* 0x000000ffff027224 */ /* 0x000fe200078e0012 */
[----:B------:R-:W-:Y:S01]  /*9af0*/  PRMT R66, R0, 0x7610, R66 ;  /* 0x0000761000427816 */ /* 0x000fe20000000042 */
[----:B------:R-:W-:Y:S02]  /*9b00*/  IMAD.MOV.U32 R0, RZ, RZ, R19 ;  /* 0x000000ffff007224 */ /* 0x000fe400078e0013 */
[----:B------:R-:W-:Y:S01]  /*9b10*/  IMAD.MOV.U32 R4, RZ, RZ, R48 ;  /* 0x000000ffff047224 */ /* 0x000fe200078e0030 */
[----:B------:R-:W-:Y:S01]  /*9b20*/  PRMT R66, R66, 0x5410, R3 ;  /* 0x0000541042427816 */ /* 0x000fe20000000003 */
[----:B------:R-:W-:Y:S01]  /*9b30*/  IMAD.MOV.U32 R3, RZ, RZ, R49 ;  /* 0x000000ffff037224 */ /* 0x000fe200078e0031 */
[----:B------:R-:W-:Y:S01]  /*9b40*/  PRMT R25, R25, 0x5410, R2 ;  /* 0x0000541019197816 */ /* 0x000fe20000000002 */
[----:B------:R-:W-:Y:S01]  /*9b50*/  IMAD.MOV.U32 R2, RZ, RZ, R26 ;  /* 0x000000ffff027224 */ /* 0x000fe200078e001a */
[----:B------:R-:W-:Y:S01]  /*9b60*/  PRMT R52, R52, 0x5410, R0 ;  /* 0x0000541034347816 */ /* 0x000fe20000000000 */
[----:B------:R-:W-:Y:S01]  /*9b70*/  IMAD.MOV.U32 R0, RZ, RZ, R27 ;  /* 0x000000ffff007224 */ /* 0x000fe200078e001b */
[----:B------:R-:W-:-:S02]  /*9b80*/  PRMT R65, R4, 0x5410, R3 ;  /* 0x0000541004417816 */ /* 0x000fc40000000003 */
[----:B------:R-:W-:Y:S02]  /*9b90*/  PRMT R25, R2, 0x7610, R25 ;  /* 0x0000761002197816 */ /* 0x000fe40000000019 */
[----:B------:R-:W-:Y:S01]  /*9ba0*/  PRMT R52, R0, 0x7610, R52 ;  /* 0x0000761000347816 */ /* 0x000fe20000000034 */
[----:B------:R-:W-:Y:S05]  /*9bb0*/  @P0 BRA `(.L_x_767) ;  /* 0x000005a000000947 */ /* 0x000fea0003800000 */
[----:B------:R-:W-:Y:S01]  /*9bc0*/  ISETP.GE.AND P0, PT, R28, c[0x0][0x27c], PT ;  /* 0x00009f001c007a0c */ /* 0x000fe20003f06270 */
[----:B------:R-:W-:-:S12]  /*9bd0*/  BSSY B0, `(.L_x_768) ;  /* 0x000002c000007945 */ /* 0x000fd80003800000 */
[----:B------:R-:W-:Y:S05]  /*9be0*/  @P0 BRA `(.L_x_769) ;  /* 0x000002a000000947 */ /* 0x000fea0003800000 */
[----:B------:R-:W1:Y:S01]  /*9bf0*/  LDS.128 R4, [R219+0x100] ;  /* 0x00010000db047984 */ /* 0x000e620000000c00 */
[----:B------:R-:W-:Y:S02]  /*9c00*/  SHF.R.U32.HI R0, RZ, 0x10, R13 ;  /* 0x00000010ff007819 */ /* 0x000fe4000001160d */
[--C-:B------:R-:W-:Y:S02]  /*9c10*/  SHF.R.U64 R16, R14, 0x10, R15.reuse ;  /* 0x000000100e107819 */ /* 0x100fe4000000120f */
[----:B------:R-:W-:Y:S02]  /*9c20*/  SHF.R.U32.HI R2, RZ, 0x10, R15 ;  /* 0x00000010ff027819 */ /* 0x000fe4000001160f */
[----:B------:R-:W-:Y:S01]  /*9c30*/  SHF.R.U64 R15, R12, 0x10, R13 ;  /* 0x000000100c0f7819 */ /* 0x000fe2000000120d */
[----:B------:R-:W-:Y:S02]  /*9c40*/  HADD2.F32 R12, -RZ, R0.H0_H0 ;  /* 0x20000000ff0c7230 */ /* 0x000fe40000004100 */
[----:B------:R-:W-:-:S02]  /*9c50*/  HADD2.F32 R0, -RZ, R31.H0_H0 ;  /* 0x2000001fff007230 */ /* 0x000fc40000004100 */
[----:B------:R-:W-:Y:S02]  /*9c60*/  HADD2.F32 R17, -RZ, R2.H0_H0 ;  /* 0x20000002ff117230 */ /* 0x000fe40000004100 */
[----:B------:R-:W-:Y:S02]  /*9c70*/  HADD2.F32 R2, -RZ, R31.H1_H1 ;  /* 0x3000001fff027230 */ /* 0x000fe40000004100 */
[--C-:B-1----:R-:W-:Y:S02]  /*9c80*/  HADD2.F32 R8, -RZ, R7.reuse.H0_H0 ;  /* 0x20000007ff087230 */ /* 0x102fe40000004100 */
[----:B------:R-:W-:Y:S02]  /*9c90*/  HADD2.F32 R3, -RZ, R7.H1_H1 ;  /* 0x30000007ff037230 */ /* 0x000fe40000004100 */
[--C-:B------:R-:W-:Y:S02]  /*9ca0*/  HADD2.F32 R7, -RZ, R4.reuse.H0_H0 ;  /* 0x20000004ff077230 */ /* 0x100fe40000004100 */
[----:B------:R-:W-:Y:S01]  /*9cb0*/  HADD2.F32 R4, -RZ, R4.H1_H1 ;  /* 0x30000004ff047230 */ /* 0x000fe20000004100 */
[-C--:B------:R-:W-:Y:S01]  /*9cc0*/  FMUL.FTZ R11, R3, R12.reuse ;  /* 0x0000000c030b7220 */ /* 0x080fe20000410000 */
[--C-:B------:R-:W-:Y:S01]  /*9cd0*/  HADD2.F32 R9, -RZ, R6.reuse.H0_H0 ;  /* 0x20000006ff097230 */ /* 0x100fe20000004100 */
[----:B------:R-:W-:Y:S01]  /*9ce0*/  FMUL.FTZ R12, R8, R12 ;  /* 0x0000000c080c7220 */ /* 0x000fe20000410000 */
[----:B------:R-:W-:Y:S01]  /*9cf0*/  HADD2.F32 R6, -RZ, R6.H1_H1 ;  /* 0x30000006ff067230 */ /* 0x000fe20000004100 */
[-C--:B------:R-:W-:Y:S01]  /*9d00*/  FMUL.FTZ R13, R4, R0.reuse ;  /* 0x00000000040d7220 */ /* 0x080fe20000410000 */
[--C-:B------:R-:W-:Y:S01]  /*9d10*/  HADD2.F32 R10, -RZ, R5.reuse.H0_H0 ;  /* 0x20000005ff0a7230 */ /* 0x100fe20000004100 */
[-C--:B------:R-:W-:Y:S01]  /*9d20*/  FFMA.FTZ R14, R8, R17.reuse, -R11 ;  /* 0x00000011080e7223 */ /* 0x080fe2000001080b */
[----:B------:R-:W-:Y:S01]  /*9d30*/  HADD2.F32 R5, -RZ, R5.H1_H1 ;  /* 0x30000005ff057230 */ /* 0x000fe20000004100 */
[C---:B------:R-:W-:Y:S01]  /*9d40*/  FMUL.FTZ R8, R7.reuse, R0 ;  /* 0x0000000007087220 */ /* 0x040fe20000410000 */
[----:B------:R-:W-:Y:S01]  /*9d50*/  HADD2.F32 R0, -RZ, R53.H0_H0 ;  /* 0x20000035ff007230 */ /* 0x000fe20000004100 */
[-C--:B------:R-:W-:Y:S01]  /*9d60*/  FFMA.FTZ R13, R7, R2.reuse, -R13 ;  /* 0x00000002070d7223 */ /* 0x080fe2000001080d */
[----:B------:R-:W-:Y:S01]  /*9d70*/  HADD2.F32 R7, -RZ, R15.H0_H0 ;  /* 0x2000000fff077230 */ /* 0x000fe20000004100 */
[----:B------:R-:W-:Y:S01]  /*9d80*/  FFMA.FTZ R8, R4, R2, R8 ;  /* 0x0000000204087223 */ /* 0x000fe20000010008 */
[----:B------:R-:W-:Y:S01]  /*9d90*/  HADD2.F32 R2, -RZ, R53.H1_H1 ;  /* 0x30000035ff027230 */ /* 0x000fe20000004100 */
[----:B------:R-:W-:Y:S01]  /*9da0*/  FFMA.FTZ R11, R3, R17, R12 ;  /* 0x00000011030b7223 */ /* 0x000fe2000001000c */
[----:B------:R-:W-:Y:S01]  /*9db0*/  HADD2.F32 R12, -RZ, R16.H0_H0 ;  /* 0x20000010ff0c7230 */ /* 0x000fe20000004100 */
[----:B------:R-:W-:-:S02]  /*9dc0*/  FMUL.FTZ R3, R6, R0 ;  /* 0x0000000006037220 */ /* 0x000fc40000410000 */
[----:B------:R-:W-:Y:S02]  /*9dd0*/  FMUL.FTZ R0, R9, R0 ;  /* 0x0000000009007220 */ /* 0x000fe40000410000 */
[-C--:B------:R-:W-:Y:S02]  /*9de0*/  FMUL.FTZ R4, R5, R7.reuse ;  /* 0x0000000705047220 */ /* 0x080fe40000410000 */
[----:B------:R-:W-:Y:S02]  /*9df0*/  FMUL.FTZ R7, R10, R7 ;  /* 0x000000070a077220 */ /* 0x000fe40000410000 */
[-C--:B------:R-:W-:Y:S02]  /*9e00*/  FFMA.FTZ R9, R9, R2.reuse, -R3 ;  /* 0x0000000209097223 */ /* 0x080fe40000010803 */
[----:B------:R-:W-:Y:S02]  /*9e10*/  FFMA.FTZ R2, R6, R2, R0 ;  /* 0x0000000206027223 */ /* 0x000fe40000010000 */
[-C--:B------:R-:W-:Y:S01]  /*9e20*/  FFMA.FTZ R3, R10, R12.reuse, -R4 ;  /* 0x0000000c0a037223 */ /* 0x080fe20000010804 */
[----:B------:R-:W-:Y:S01]  /*9e30*/  F2FP.PACK_AB R4, R8, R13 ;  /* 0x0000000d0804723e */ /* 0x000fe200000000ff */
[----:B------:R-:W-:Y:S01]  /*9e40*/  FFMA.FTZ R0, R5, R12, R7 ;  /* 0x0000000c05007223 */ /* 0x000fe20000010007 */
[----:B------:R-:W-:-:S02]  /*9e50*/  F2FP.PACK_AB R7, R11, R14 ;  /* 0x0000000e0b07723e */ /* 0x000fc400000000ff */
[----:B------:R-:W-:Y:S02]  /*9e60*/  F2FP.PACK_AB R6, R2, R9 ;  /* 0x000000090206723e */ /* 0x000fe400000000ff */
[----:B------:R-:W-:-:S05]  /*9e70*/  F2FP.PACK_AB R5, R0, R3 ;  /* 0x000000030005723e */ /* 0x000fca00000000ff */
[----:B------:R1:W-:Y:S02]  /*9e80*/  STS.128 [R219+0x100], R4 ;  /* 0x00010004db007388 */ /* 0x0003e40000000c00 */
.L_x_769:
[----:B------:R-:W-:Y:S05]  /*9e90*/  BSYNC B0 ;  /* 0x0000000000007941 */ /* 0x000fea0003800000 */
.L_x_768:
[----:B------:R-:W-:-:S13]  /*9ea0*/  ISETP.GE.AND P0, PT, R30, c[0x0][0x27c], PT ;  /* 0x00009f001e007a0c */ /* 0x000fda0003f06270 */
[----:B------:R-:W-:Y:S05]  /*9eb0*/  @P0 BRA `(.L_x_767) ;  /* 0x000002a000000947 */ /* 0x000fea0003800000 */
[----:B-1----:R-:W1:Y:S01]  /*9ec0*/  LDS.128 R4, [R219+0x4100] ;  /* 0x00410000db047984 */ /* 0x002e620000000c00 */
[----:B------:R-:W-:Y:S02]  /*9ed0*/  SHF.R.U32.HI R0, RZ, 0x10, R21 ;  /* 0x00000010ff007819 */ /* 0x000fe40000011615 */
[----:B------:R-:W-:Y:S02]  /*9ee0*/  SHF.R.U32.HI R2, RZ, 0x10, R23 ;  /* 0x00000010ff027819 */ /* 0x000fe40000011617 */
[----:B------:R-:W-:Y:S01]  /*9ef0*/  SHF.R.U64 R15, R20, 0x10, R21 ;  /* 0x00000010140f7819 */ /* 0x000fe20000001215 */
[----:B------:R-:W-:Y:S01]  /*9f00*/  HADD2.F32 R12, -RZ, R0.H0_H0 ;  /* 0x20000000ff0c7230 */ /* 0x000fe20000004100 */
[----:B------:R-:W-:Y:S01]  /*9f10*/  SHF.R.U64 R16, R22, 0x10, R23 ;  /* 0x0000001016107819 */ /* 0x000fe20000001217 */
[----:B------:R-:W-:Y:S02]  /*9f20*/  HADD2.F32 R0, -RZ, R55.H0_H0 ;  /* 0x20000037ff007230 */ /* 0x000fe40000004100 */
[----:B------:R-:W-:-:S02]  /*9f30*/  HADD2.F32 R17, -RZ, R2.H0_H0 ;  /* 0x20000002ff117230 */ /* 0x000fc40000004100 */
        /* <DEDUP_REMOVED lines=14> */
[--C-:B------:R-:W-:Y:S01]  /*a020*/  HADD2.F32 R0, -RZ, R56.reuse.H0_H0 ;  /* 0x20000038ff007230 */ /* 0x100fe20000004100 */
        /* <DEDUP_REMOVED lines=19> */
.L_x_767:
[----:B------:R-:W-:Y:S05]  /*a160*/  BSYNC B1 ;  /* 0x0000000000017941 */ /* 0x000fea0003800000 */
.L_x_766:
[----:B------:R-:W-:Y:S01]  /*a170*/  ISETP.GE.AND P0, PT, R134, R24, PT ;  /* 0x000000188600720c */ /* 0x000fe20003f06270 */
[----:B------:R-:W-:-:S12]  /*a180*/  BSSY B1, `(.L_x_770) ;  /* 0x000005c000017945 */ /* 0x000fd80003800000 */
[----:B------:R-:W-:Y:S05]  /*a190*/  @P0 BRA `(.L_x_771) ;  /* 0x000005a000000947 */ /* 0x000fea0003800000 */
[----:B------:R-:W-:Y:S01]  /*a1a0*/  ISETP.GE.AND P0, PT, R28, c[0x0][0x27c], PT ;  /* 0x00009f001c007a0c */ /* 0x000fe20003f06270 */
[----:B------:R-:W-:-:S12]  /*a1b0*/  BSSY B0, `(.L_x_772) ;  /* 0x000002c000007945 */ /* 0x000fd80003800000 */
        /* <DEDUP_REMOVED lines=10> */
[----:B------:R-:W-:Y:S02]  /*a260*/  HADD2.F32 R15, -RZ, R15.H0_H0 ;  /* 0x2000000fff0f7230 */ /* 0x000fe40000004100 */
        /* <DEDUP_REMOVED lines=18> */
[----:B------:R-:W-:-:S02]  /*a390*/  FFMA.FTZ R11, R3, R17, R12 ;  /* 0x00000011030b7223 */ /* 0x000fc4000001000c */
[-C--:B------:R-:W-:Y:S02]  /*a3a0*/  FMUL.FTZ R3, R6, R0.reuse ;  /* 0x0000000006037220 */ /* 0x080fe40000410000 */
[----:B------:R-:W-:Y:S02]  /*a3b0*/  FMUL.FTZ R0, R9, R0 ;  /* 0x0000000009007220 */ /* 0x000fe40000410000 */
[-C--:B------:R-:W-:Y:S02]  /*a3c0*/  FMUL.FTZ R4, R5, R7.reuse ;  /* 0x0000000705047220 */ /* 0x080fe40000410000 */
[----:B------:R-:W-:Y:S02]  /*a3d0*/  FMUL.FTZ R7, R10, R7 ;  /* 0x000000070a077220 */ /* 0x000fe40000410000 */
[-C--:B------:R-:W-:Y:S02]  /*a3e0*/  FFMA.FTZ R9, R9, R2.reuse, -R3 ;  /* 0x0000000209097223 */ /* 0x080fe40000010803 */
[----:B------:R-:W-:-:S02]  /*a3f0*/  FFMA.FTZ R2, R6, R2, R0 ;  /* 0x0000000206027223 */ /* 0x000fc40000010000 */
[----:B------:R-:W-:Y:S01]  /*a400*/  FFMA.FTZ R3, R10, R15, -R4 ;  /* 0x0000000f0a037223 */ /* 0x000fe20000010804 */
[----:B------:R-:W-:Y:S01]  /*a410*/  F2FP.PACK_AB R4, R8, R13 ;  /* 0x0000000d0804723e */ /* 0x000fe200000000ff */
[----:B------:R-:W-:Y:S01]  /*a420*/  FFMA.FTZ R0, R5, R15, R7 ;  /* 0x0000000f05007223 */ /* 0x000fe20000010007 */
[----:B------:R-:W-:Y:S02]  /*a430*/  F2FP.PACK_AB R7, R11, R16 ;  /* 0x000000100b07723e */ /* 0x000fe400000000ff */
[----:B------:R-:W-:Y:S02]  /*a440*/  F2FP.PACK_AB R6, R2, R9 ;  /* 0x000000090206723e */ /* 0x000fe400000000ff */
[----:B------:R-:W-:-:S05]  /*a450*/  F2FP.PACK_AB R5, R0, R3 ;  /* 0x000000030005723e */ /* 0x000fca00000000ff */
[----:B------:R1:W-:Y:S02]  /*a460*/  STS.128 [R219+0x1100], R4 ;  /* 0x00110004db007388 */ /* 0x0003e40000000c00 */
.L_x_773:
[----:B------:R-:W-:Y:S05]  /*a470*/  BSYNC B0 ;  /* 0x0000000000007941 */ /* 0x000fea0003800000 */
.L_x_772:
        /* <DEDUP_REMOVED lines=29> */
[----:B------:R-:W-:Y:S01]  /*a650*/  HADD2.F32 R2, -RZ, R61.H0_H0 ;  /* 0x2000003dff027230 */ /* 0x000fe20000004100 */
        /* <DEDUP_REMOVED lines=14> */
.L_x_771:
[----:B------:R-:W-:Y:S05]  /*a740*/  BSYNC B1 ;  /* 0x0000000000017941 */ /* 0x000fea0003800000 */
.L_x_770:
        /* <DEDUP_REMOVED lines=12> */
[----:B------:R-:W-:Y:S02]  /*a810*/  HADD2.F32 R0, -RZ, R60.H1_H1 ;  /* 0x3000003cff007230 */ /* 0x000fe40000004100 */
        /* <DEDUP_REMOVED lines=35> */
.L_x_777:
[----:B------:R-:W-:Y:S05]  /*aa50*/  BSYNC B0 ;  /* 0x0000000000007941 */ /* 0x000fea0003800000 */
.L_x_776:
        /* <DEDUP_REMOVED lines=44> */
.L_x_775:
[----:B------:R-:W-:Y:S05]  /*ad20*/  BSYNC B1 ;  /* 0x0000000000017941 */ /* 0x000fea0003800000 */
.L_x_774:
[----:B------:R-:W-:-:S13]  /*ad30*/  ISETP.GE.AND P0, PT, R71, R24, PT ;  /* 0x000000184700720c */ /* 0x000fda0003f06270 */
        /* <DEDUP_REMOVED lines=46> */
.L_x_780:
[----:B------:R-:W-:Y:S05]  /*b020*/  BSYNC B0 ;  /* 0x0000000000007941 */ /* 0x000fea0003800000 */
.L_x_779:
        /* <DEDUP_REMOVED lines=10> */
[----:B------:R-:W-:Y:S02]  /*b0d0*/  HADD2.F32 R2, -RZ, R66.H0_H0 ;  /* 0x20000042ff027230 */ /* 0x000fe40000004100 */
        /* <DEDUP_REMOVED lines=14> */
[----:B------:R-:W-:Y:S01]  /*b1c0*/  HADD2.F32 R0, -RZ, R65.H1_H1 ;  /* 0x30000041ff007230 */ /* 0x000fe20000004100 */
        /* <DEDUP_REMOVED lines=17> */
[----:B------:R1:W-:Y:S01]  /*b2e0*/  STS.128 [R219+0x7100], R4 ;  /* 0x00710004db007388 */ /* 0x0003e20000000c00 */
[----:B------:R-:W-:Y:S05]  /*b2f0*/  BRA `(.L_x_778) ;  /* 0x0000238000007947 */ /* 0x000fea0003800000 */
.L_x_757:
[----:B------:R-:W-:Y:S01]  /*b300*/  ISETP.NE.AND P0, PT, R142, 0x1, PT ;  /* 0x000000018e00780c */ /* 0x000fe20003f05270 */
[----:B------:R-:W-:Y:S01]  /*b310*/  IMAD.MOV.U32 R5, RZ, RZ, R6 ;  /* 0x000000ffff057224 */ /* 0x000fe200078e0006 */
[----:B------:R-:W-:Y:S01]  /*b320*/  CS2R R18, SRZ ;  /* 0x0000000000127805 */ /* 0x000fe2000001ff00 */
[----:B------:R-:W-:-:S10]  /*b330*/  CS2R R16, SRZ ;  /* 0x0000000000107805 */ /* 0x000fd4000001ff00 */
        /* <DEDUP_REMOVED lines=8> */
[----:B------:R-:W1:Y:S02]  /*b3c0*/  SHFL.IDX PT, R10, R20, RZ, 0x181f ;  /* 0x00181fff140a7589 */ /* 0x000e6400000e0000 */
[----:B------:R-:W-:Y:S02]  /*b3d0*/  IMAD.IADD R5, R5, 0x1, R3 ;  /* 0x0000000105057824 */ /* 0x000fe400078e0203 */
[----:B------:R-:W-:-:S03]  /*b3e0*/  IMAD.MOV.U32 R3, RZ, RZ, R8 ;  /* 0x000000ffff037224 */ /* 0x000fc600078e0008 */
[----:B------:R-:W-:Y:S01]  /*b3f0*/  LEA.HI.X R8, R4, c[0x0][0x274], R5, 0x1, P0 ;  /* 0x00009d0004087a11 */ /* 0x000fe200000f0c05 */
[----:B------:R-:W-:Y:S01]  /*b400*/  IMAD.WIDE.U32 R2, R0, c[0x0][0x290], R2 ;  /* 0x0000a40000027a25 */ /* 0x000fe200078e0002 */
[----:B------:R-:W-:-:S03]  /*b410*/  ISETP.GE.OR P0, PT, R72, c[0x0][0x27c], P3 ;  /* 0x00009f0048007a0c */ /* 0x000fc60001f06670 */
[----:B------:R-:W-:Y:S01]  /*b420*/  IMAD R0, R0, c[0x0][0x294], R7 ;  /* 0x0000a50000007a24 */ /* 0x000fe200078e0207 */
[----:B------:R-:W2:Y:S01]  /*b430*/  SHFL.IDX PT, R9, R8, RZ, 0x181f ;  /* 0x00181fff08097589 */ /* 0x000ea200000e0000 */
[----:B------:R-:W-:Y:S02]  /*b440*/  LEA R7, P1, R2, c[0x0][0x288], 0x1 ;  /* 0x0000a20002077a11 */ /* 0x000fe400078208ff */
[----:B------:R-:W-:-:S03]  /*b450*/  IMAD.IADD R0, R3, 0x1, R0 ;  /* 0x0000000103007824 */ /* 0x000fc600078e0200 */
[----:B------:R-:W3:Y:S02]  /*b460*/  SHFL.IDX PT, R5, R7, RZ, 0x181f ;  /* 0x00181fff07057589 */ /* 0x000ee400000e0000 */
[----:B------:R-:W-:Y:S01]  /*b470*/  LEA.HI.X R6, R2, c[0x0][0x28c], R0, 0x1, P1 ;  /* 0x0000a30002067a11 */ /* 0x000fe200008f0c00 */
[C---:B------:R-:W-:Y:S01]  /*b480*/  @!P0 IMAD.SHL.U32 R0, R72.reuse, 0x2, RZ ;  /* 0x0000000248008824 */ /* 0x040fe200078e00ff */
[----:B------:R-:W-:-:S03]  /*b490*/  @!P0 SHF.L.U64.HI R4, R72, 0x1, R73 ;  /* 0x0000000148048819 */ /* 0x000fc60000010249 */
[----:B------:R-:W4:Y:S01]  /*b4a0*/  SHFL.IDX PT, R11, R6, RZ, 0x181f ;  /* 0x00181fff060b7589 */ /* 0x000f2200000e0000 */
[----:B-1----:R-:W-:-:S04]  /*b4b0*/  @!P0 IADD3 R2, P1, R10, R0, RZ ;  /* 0x000000000a028210 */ /* 0x002fc80007f3e0ff */
[----:B--2---:R-:W-:-:S05]  /*b4c0*/  @!P0 IADD3.X R3, R9, R4, RZ, P1, !PT ;  /* 0x0000000409038210 */ /* 0x004fca0000ffe4ff */
[----:B------:R3:W2:Y:S01]  /*b4d0*/  @!P0 LD.E.128 R16, [R2.64] ;  /* 0x0000000802108980 */ /* 0x0006a2000c101d00 */
[----:B------:R-:W-:Y:S01]  /*b4e0*/  CS2R R14, SRZ ;  /* 0x00000000000e7805 */ /* 0x000fe2000001ff00 */
[----:B------:R-:W-:Y:S01]  /*b4f0*/  CS2R R12, SRZ ;  /* 0x00000000000c7805 */ /* 0x000fe2000001ff00 */
[----:B---3--:R-:W-:-:S05]  /*b500*/  @!P0 IADD3 R2, P1, R5, R0, RZ ;  /* 0x0000000005028210 */ /* 0x008fca0007f3e0ff */
[----:B----4-:R-:W-:-:S05]  /*b510*/  @!P0 IMAD.X R3, R11, 0x1, R4, P1 ;  /* 0x000000010b038824 */ /* 0x010fca00008e0604 */
[----:B------:R1:W3:Y:S01]  /*b520*/  @!P0 LD.E.128 R12, [R2.64] ;  /* 0x00000008020c8980 */ /* 0x0002e2000c101d00 */
[----:B------:R-:W-:Y:S01]  /*b530*/  BSSY B0, `(.L_x_781) ;  /* 0x0000025000007945 */ /* 0x000fe20003800000 */
[----:B------:R-:W-:Y:S01]  /*b540*/  ISETP.GE.AND P2, PT, R72, c[0x0][0x27c], PT ;  /* 0x00009f0048007a0c */ /* 0x000fe20003f46270 */
[----:B------:R-:W-:Y:S01]  /*b550*/  CS2R R30, SRZ ;  /* 0x00000000001e7805 */ /* 0x000fe2000001ff00 */
[----:B------:R4:W1:Y:S01]  /*b560*/  SHFL.IDX PT, R4, R20, 0x1, 0x181f ;  /* 0x00381f0014047f89 */ /* 0x00086200000e0000 */
[----:B------:R-:W-:Y:S01]  /*b570*/  CS2R R28, SRZ ;  /* 0x00000000001c7805 */ /* 0x000fe2000001ff00 */
[----:B------:R-:W-:Y:S01]  /*b580*/  CS2R R26, SRZ ;  /* 0x00000000001a7805 */ /* 0x000fe2000001ff00 */
[----:B------:R-:W-:Y:S01]  /*b590*/  CS2R R24, SRZ ;  /* 0x0000000000187805 */ /* 0x000fe2000001ff00 */
[----:B------:R4:W1:Y:S04]  /*b5a0*/  SHFL.IDX PT, R5, R7, 0x1, 0x181f ;  /* 0x00381f0007057f89 */ /* 0x00086800000e0000 */
[----:B------:R4:W1:Y:S04]  /*b5b0*/  SHFL.IDX PT, R10, R8, 0x1, 0x181f ;  /* 0x00381f00080a7f89 */ /* 0x00086800000e0000 */
[----:B------:R4:W1:Y:S01]  /*b5c0*/  SHFL.IDX PT, R9, R6, 0x1, 0x181f ;  /* 0x00381f0006097f89 */ /* 0x00086200000e0000 */
[----:B--2---:R-:W-:Y:S01]  /*b5d0*/  IMAD.MOV.U32 R0, RZ, RZ, R18 ;  /* 0x000000ffff007224 */ /* 0x004fe200078e0012 */
[----:B-1----:R-:W-:Y:S01]  /*b5e0*/  MOV R3, R16 ;  /* 0x0000001000037202 */ /* 0x002fe20000000f00 */
[----:B------:R-:W-:-:S03]  /*b5f0*/  IMAD.MOV.U32 R2, RZ, RZ, R17 ;  /* 0x000000ffff027224 */ /* 0x000fc600078e0011 */
[----:B------:R-:W-:Y:S01]  /*b600*/  PRMT R55, R0, 0x7610, R55 ;  /* 0x0000761000377816 */ /* 0x000fe20000000037 */
[----:B------:R-:W-:Y:S01]  /*b610*/  IMAD.MOV.U32 R0, RZ, RZ, R19 ;  /* 0x000000ffff007224 */ /* 0x000fe200078e0013 */
[----:B------:R-:W-:-:S04]  /*b620*/  PRMT R35, R2, 0x5410, R3 ;  /* 0x0000541002237816 */ /* 0x000fc80000000003 */
[----:B------:R-:W-:Y:S01]  /*b630*/  PRMT R39, R39, 0x5410, R0 ;  /* 0x0000541027277816 */ /* 0x000fe20000000000 */
[----:B---3--:R-:W-:Y:S01]  /*b640*/  IMAD.MOV.U32 R0, RZ, RZ, R14 ;  /* 0x000000ffff007224 */ /* 0x008fe200078e000e */
[----:B------:R-:W-:Y:S01]  /*b650*/  MOV R2, R12 ;  /* 0x0000000c00027202 */ /* 0x000fe20000000f00 */
[----:B------:R-:W-:-:S03]  /*b660*/  IMAD.MOV.U32 R3, RZ, RZ, R15 ;  /* 0x000000ffff037224 */ /* 0x000fc600078e000f */
[----:B------:R-:W-:Y:S01]  /*b670*/  PRMT R38, R0, 0x7610, R38 ;  /* 0x0000761000267816 */ /* 0x000fe20000000026 */
[----:B------:R-:W-:Y:S01]  /*b680*/  IMAD.MOV.U32 R0, RZ, RZ, R13 ;  /* 0x000000ffff007224 */ /* 0x000fe200078e000d */
[----:B------:R-:W-:-:S04]  /*b690*/  PRMT R39, R3, 0x7610, R39 ;  /* 0x0000761003277816 */ /* 0x000fc80000000027 */
[----:B------:R-:W-:Y:S01]  /*b6a0*/  PRMT R34, R0, 0x5410, R2 ;  /* 0x0000541000227816 */ /* 0x000fe20000000002 */
[----:B------:R-:W-:Y:S05]  /*b6b0*/  @P4 BRA `(.L_x_782) ;  /* 0x000000c000004947 */ /* 0x000fea0003800000 */
[----:B----4-:R-:W-:Y:S01]  /*b6c0*/  CS2R R28, SRZ ;  /* 0x00000000001c7805 */ /* 0x010fe2000001ff00 */
[----:B------:R-:W-:Y:S01]  /*b6d0*/  CS2R R26, SRZ ;  /* 0x00000000001a7805 */ /* 0x000fe2000001ff00 */
[----:B------:R-:W-:Y:S01]  /*b6e0*/  CS2R R24, SRZ ;  /* 0x0000000000187805 */ /* 0x000fe2000001ff00 */
[----:B------:R-:W-:Y:S05]  /*b6f0*/  @P2 BRA `(.L_x_782) ;  /* 0x0000008000002947 */ /* 0x000fea0003800000 */
[C---:B------:R-:W-:Y:S01]  /*b700*/  IMAD.SHL.U32 R2, R72.reuse, 0x2, RZ ;  /* 0x0000000248027824 */ /* 0x040fe200078e00ff */
[----:B------:R-:W-:-:S04]  /*b710*/  SHF.L.U64.HI R0, R72, 0x1, R73 ;  /* 0x0000000148007819 */ /* 0x000fc80000010249 */
[-C--:B------:R-:W-:Y:S02]  /*b720*/  IADD3 R4, P1, R4, R2.reuse, RZ ;  /* 0x0000000204047210 */ /* 0x080fe40007f3e0ff */
[----:B------:R-:W-:-:S03]  /*b730*/  IADD3 R2, P0, R5, R2, RZ ;  /* 0x0000000205027210 */ /* 0x000fc60007f1e0ff */
[--C-:B------:R-:W-:Y:S02]  /*b740*/  IMAD.X R5, R10, 0x1, R0.reuse, P1 ;  /* 0x000000010a057824 */ /* 0x100fe400008e0600 */
[----:B------:R-:W-:-:S03]  /*b750*/  IMAD.X R3, R9, 0x1, R0, P0 ;  /* 0x0000000109037824 */ /* 0x000fc600000e0600 */
[----:B------:R1:W5:Y:S04]  /*b760*/  LD.E.128 R28, [R4.64] ;  /* 0x00000008041c7980 */ /* 0x000368000c101d00 */
[----:B------:R1:W5:Y:S02]  /*b770*/  LD.E.128 R24, [R2.64] ;  /* 0x0000000802187980 */ /* 0x000364000c101d00 */
.L_x_782:
[----:B----4-:R-:W-:Y:S05]  /*b780*/  BSYNC B0 ;  /* 0x0000000000007941 */ /* 0x010fea0003800000 */
.L_x_781:
[----:B-1----:R-:W1:Y:S01]  /*b790*/  SHFL.IDX PT, R3, R20, 0x2, 0x181f ;  /* 0x00581f0014037f89 */ /* 0x002e6200000e0000 */
[C---:B------:R-:W-:Y:S01]  /*b7a0*/  ISETP.GE.OR P0, PT, R72.reuse, c[0x0][0x27c], P5 ;  /* 0x00009f0048007a0c */ /* 0x040fe20002f06670 */
[----:B------:R-:W-:Y:S01]  /*b7b0*/  CS2R R50, SRZ ;  /* 0x0000000000327805 */ /* 0x000fe2000001ff00 */
[----:B------:R-:W-:Y:S01]  /*b7c0*/  CS2R R48, SRZ ;  /* 0x0000000000307805 */ /* 0x000fe2000001ff00 */
[----:B------:R-:W2:Y:S04]  /*b7d0*/  SHFL.IDX PT, R5, R8, 0x2, 0x181f ;  /* 0x00581f0008057f89 */ /* 0x000ea800000e0000 */
[----:B------:R-:W3:Y:S04]  /*b7e0*/  SHFL.IDX PT, R9, R7, 0x2, 0x181f ;  /* 0x00581f0007097f89 */ /* 0x000ee800000e0000 */
[----:B------:R-:W4:Y:S02]  /*b7f0*/  SHFL.IDX PT, R10, R6, 0x2, 0x181f ;  /* 0x00581f00060a7f89 */ /* 0x000f2400000e0000 */
[C---:B------:R-:W-:Y:S01]  /*b800*/  @!P0 IMAD.SHL.U32 R2, R72.reuse, 0x2, RZ ;  /* 0x0000000248028824 */ /* 0x040fe200078e00ff */
[----:B------:R-:W-:-:S04]  /*b810*/  @!P0 SHF.L.U64.HI R0, R72, 0x1, R73 ;  /* 0x0000000148008819 */ /* 0x000fc80000010249 */
[----:B-1----:R-:W-:-:S05]  /*b820*/  @!P0 IADD3 R4, P1, R3, R2, RZ ;  /* 0x0000000203048210 */ /* 0x002fca0007f3e0ff */
[----:B--2---:R-:W-:Y:S01]  /*b830*/  @!P0 IMAD.X R5, R5, 0x1, R0, P1 ;  /* 0x0000000105058824 */ /* 0x004fe200008e0600 */
[----:B---3--:R-:W-:Y:S01]  /*b840*/  @!P0 IADD3 R2, P1, R9, R2, RZ ;  /* 0x0000000209028210 */ /* 0x008fe20007f3e0ff */
[----:B------:R-:W-:-:S03]  /*b850*/  CS2R R46, SRZ ;  /* 0x00000000002e7805 */ /* 0x000fc6000001ff00 */
[----:B------:R1:W2:Y:S01]  /*b860*/  @!P0 LD.E.128 R48, [R4.64] ;  /* 0x0000000804308980 */ /* 0x0002a2000c101d00 */
[----:B------:R-:W-:Y:S01]  /*b870*/  CS2R R44, SRZ ;  /* 0x00000000002c7805 */ /* 0x000fe2000001ff00 */
[----:B----4-:R-:W-:-:S05]  /*b880*/  @!P0 IMAD.X R3, R10, 0x1, R0, P1 ;  /* 0x000000010a038824 */ /* 0x010fca00008e0600 */
[----:B------:R3:W4:Y:S01]  /*b890*/  @!P0 LD.E.128 R44, [R2.64] ;  /* 0x00000008022c8980 */ /* 0x000722000c101d00 */
[----:B-----5:R-:W-:Y:S01]  /*b8a0*/  MOV R0, R29 ;  /* 0x0000001d00007202 */ /* 0x020fe20000000f00 */
[----:B------:R-:W-:Y:S01]  /*b8b0*/  BSSY B0, `(.L_x_783) ;  /* 0x0000031000007945 */ /* 0x000fe20003800000 */
[----:B------:R-:W-:Y:S01]  /*b8c0*/  CS2R R62, SRZ ;  /* 0x00000000003e7805 */ /* 0x000fe2000001ff00 */
[----:B------:R-:W2:Y:S01]  /*b8d0*/  SHFL.IDX PT, R8, R8, 0x3, 0x181f ;  /* 0x00781f0008087f89 */ /* 0x000ea200000e0000 */
[----:B------:R-:W-:Y:S01]  /*b8e0*/  CS2R R60, SRZ ;  /* 0x00000000003c7805 */ /* 0x000fe2000001ff00 */
[----:B------:R-:W-:Y:S01]  /*b8f0*/  CS2R R58, SRZ ;  /* 0x00000000003a7805 */ /* 0x000fe2000001ff00 */
[----:B------:R-:W-:Y:S01]  /*b900*/  CS2R R56, SRZ ;  /* 0x0000000000387805 */ /* 0x000fe2000001ff00 */
[----:B------:R-:W2:Y:S04]  /*b910*/  SHFL.IDX PT, R7, R7, 0x3, 0x181f ;  /* 0x00781f0007077f89 */ /* 0x000ea800000e0000 */
[----:B------:R-:W2:Y:S01]  /*b920*/  SHFL.IDX PT, R6, R6, 0x3, 0x181f ;  /* 0x00781f0006067f89 */ /* 0x000ea200000e0000 */
[----:B-1----:R-:W-:-:S03]  /*b930*/  IMAD.MOV.U32 R4, RZ, RZ, R30 ;  /* 0x000000ffff047224 */ /* 0x002fc600078e001e */
[----:B------:R1:W1:Y:S02]  /*b940*/  SHFL.IDX PT, R5, R20, 0x3, 0x181f ;  /* 0x00781f0014057f89 */ /* 0x00026400000e0000 */
[----:B------:R-:W-:Y:S01]  /*b950*/  PRMT R70, R70, 0x5410, R4 ;  /* 0x0000541046467816 */ /* 0x000fe20000000004 */
[----:B------:R-:W-:Y:S02]  /*b960*/  IMAD.MOV.U32 R4, RZ, RZ, R26 ;  /* 0x000000ffff047224 */ /* 0x000fe400078e001a */
[----:B---3--:R-:W-:Y:S02]  /*b970*/  IMAD.MOV.U32 R3, RZ, RZ, R31 ;  /* 0x000000ffff037224 */ /* 0x008fe400078e001f */
[----:B------:R-:W-:Y:S01]  /*b980*/  IMAD.MOV.U32 R2, RZ, RZ, R28 ;  /* 0x000000ffff027224 */ /* 0x000fe200078e001c */
[----:B------:R-:W-:Y:S02]  /*b990*/  PRMT R70, R4, 0x7610, R70 ;  /* 0x0000761004467816 */ /* 0x000fe40000000046 */
[----:B------:R-:W-:Y:S01]  /*b9a0*/  PRMT R68, R3, 0x5410, R0 ;  /* 0x0000541003447816 */ /* 0x000fe20000000000 */
[----:B------:R-:W-:Y:S01]  /*b9b0*/  IMAD.MOV.U32 R3, RZ, RZ, R27 ;  /* 0x000000ffff037224 */ /* 0x000fe200078e001b */
[----:B------:R-:W-:Y:S01]  /*b9c0*/  PRMT R69, R69, 0x5410, R2 ;  /* 0x0000541045457816 */ /* 0x000fe20000000002 */
[----:B------:R-:W-:-:S02]  /*b9d0*/  IMAD.MOV.U32 R2, RZ, RZ, R24 ;  /* 0x000000ffff027224 */ /* 0x000fc400078e0018 */
[----:B------:R-:W-:-:S03]  /*b9e0*/  IMAD.MOV.U32 R0, RZ, RZ, R25 ;  /* 0x000000ffff007224 */ /* 0x000fc600078e0019 */
[----:B------:R-:W-:Y:S02]  /*b9f0*/  PRMT R69, R2, 0x7610, R69 ;  /* 0x0000761002457816 */ /* 0x000fe40000000045 */
[----:B------:R-:W-:Y:S01]  /*ba00*/  PRMT R67, R3, 0x5410, R0 ;  /* 0x0000541003437816 */ /* 0x000fe20000000000 */
[----:B--2---:R-:W-:Y:S01]  /*ba10*/  IMAD.MOV.U32 R3, RZ, RZ, R51 ;  /* 0x000000ffff037224 */ /* 0x004fe200078e0033 */
[----:B------:R-:W-:Y:S01]  /*ba20*/  MOV R4, R50 ;  /* 0x0000003200047202 */ /* 0x000fe20000000f00 */
[----:B------:R-:W-:Y:S02]  /*ba30*/  IMAD.MOV.U32 R2, RZ, RZ, R48 ;  /* 0x000000ffff027224 */ /* 0x000fe400078e0030 */
[----:B------:R-:W-:Y:S01]  /*ba40*/  IMAD.MOV.U32 R0, RZ, RZ, R49 ;  /* 0x000000ffff007224 */ /* 0x000fe200078e0031 */
[----:B------:R-:W-:Y:S02]  /*ba50*/  PRMT R78, R78, 0x5410, R4 ;  /* 0x000054104e4e7816 */ /* 0x000fe40000000004 */
[----:B------:R-:W-:Y:S01]  /*ba60*/  PRMT R77, R77, 0x5410, R2 ;  /* 0x000054104d4d7816 */ /* 0x000fe20000000002 */
[----:B----4-:R-:W-:Y:S01]  /*ba70*/  IMAD.MOV.U32 R4, RZ, RZ, R46 ;  /* 0x000000ffff047224 */ /* 0x010fe200078e002e */
[----:B------:R-:W-:Y:S01]  /*ba80*/  PRMT R76, R3, 0x5410, R0 ;  /* 0x00005410034c7816 */ /* 0x000fe20000000000 */
[----:B------:R-:W-:Y:S01]  /*ba90*/  IMAD.MOV.U32 R2, RZ, RZ, R44 ;  /* 0x000000ffff027224 */ /* 0x000fe200078e002c */
[----:B------:R-:W-:Y:S01]  /*baa0*/  MOV R3, R47 ;  /* 0x0000002f00037202 */ /* 0x000fe20000000f00 */
[----:B------:R-:W-:Y:S01]  /*bab0*/  IMAD.MOV.U32 R0, RZ, RZ, R45 ;  /* 0x000000ffff007224 */ /* 0x000fe200078e002d */
[----:B------:R-:W-:-:S02]  /*bac0*/  PRMT R78, R4, 0x7610, R78 ;  /* 0x00007610044e7816 */ /* 0x000fc4000000004e */
[----:B------:R-:W-:Y:S02]  /*bad0*/  PRMT R77, R2, 0x7610, R77 ;  /* 0x00007610024d7816 */ /* 0x000fe4000000004d */
[----:B------:R-:W-:Y:S01]  /*bae0*/  PRMT R75, R3, 0x5410, R0 ;  /* 0x00005410034b7816 */ /* 0x000fe20000000000 */
[----:B------:R-:W-:Y:S05]  /*baf0*/  @P6 BRA `(.L_x_784) ;  /* 0x000000c000006947 */ /* 0x000fea0003800000 */
[----:B-1----:R-:W-:Y:S01]  /*bb00*/  CS2R R60, SRZ ;  /* 0x00000000003c7805 */ /* 0x002fe2000001ff00 */
        /* <DEDUP_REMOVED lines=11> */
.L_x_784:
[----:B-1----:R-:W-:Y:S05]  /*bbc0*/  BSYNC B0 ;  /* 0x0000000000007941 */ /* 0x002fea0003800000 */
.L_x_783:
[----:B------:R-:W-:Y:S01]  /*bbd0*/  IMAD.IADD R4, R52, 0x1, -R147 ;  /* 0x0000000134047824 */ /* 0x000fe200078e0a93 */
[----:B------:R-:W-:-:S04]  /*bbe0*/  DEPBAR.LE SB0, 0x1 ;  /* 0x000080400000791a */ /* 0x000fc80000000000 */
[----:B------:R-:W-:Y:S01]  /*bbf0*/  IMNMX R64, R4, 0x80, PT ;  /* 0x0000008004407817 */ /* 0x000fe20003800200 */
[----:B-----5:R-:W-:Y:S01]  /*bc00*/  IMAD.MOV.U32 R0, RZ, RZ, R62 ;  /* 0x000000ffff007224 */ /* 0x020fe200078e003e */
[----:B------:R-:W-:Y:S01]  /*bc10*/  BSSY B0, `(.L_x_785) ;  /* 0x000006f000007945 */ /* 0x000fe20003800000 */
[----:B------:R-:W-:Y:S01]  /*bc20*/  IMAD.MOV.U32 R3, RZ, RZ, R63 ;  /* 0x000000ffff037224 */ /* 0x000fe200078e003f */
[----:B------:R-:W-:Y:S01]  /*bc30*/  BAR.SYNC.DEFER_BLOCKING 0x0 ;  /* 0x0000000000007b1d */ /* 0x000fe20000010000 */
[----:B------:R-:W-:Y:S01]  /*bc40*/  ISETP.GE.OR P0, PT, R84, R64, P2 ;  /* 0x000000405400720c */ /* 0x000fe20001706670 */
[----:B------:R-:W-:Y:S01]  /*bc50*/  IMAD.MOV.U32 R2, RZ, RZ, R60 ;  /* 0x000000ffff027224 */ /* 0x000fe200078e003c */
[----:B------:R-:W-:Y:S01]  /*bc60*/  PRMT R82, R82, 0x5410, R0 ;  /* 0x0000541052527816 */ /* 0x000fe20000000000 */
[----:B------:R-:W-:Y:S01]  /*bc70*/  IMAD.MOV.U32 R4, RZ, RZ, R58 ;  /* 0x000000ffff047224 */ /* 0x000fe200078e003a */
[----:B------:R-:W-:Y:S02]  /*bc80*/  MOV R0, R61 ;  /* 0x0000003d00007202 */ /* 0x000fe40000000f00 */
[----:B------:R-:W-:-:S02]  /*bc90*/  PRMT R82, R2, 0x7610, R82 ;  /* 0x0000761002527816 */ /* 0x000fc40000000052 */
[----:B------:R-:W-:Y:S01]  /*bca0*/  PRMT R80, R0, 0x5410, R3 ;  /* 0x0000541000507816 */ /* 0x000fe20000000003 */
[----:B------:R-:W-:Y:S01]  /*bcb0*/  IMAD.MOV.U32 R3, RZ, RZ, R59 ;  /* 0x000000ffff037224 */ /* 0x000fe200078e003b */
[----:B------:R-:W-:Y:S01]  /*bcc0*/  MOV R2, R56 ;  /* 0x0000003800027202 */ /* 0x000fe20000000f00 */
[----:B------:R-:W-:-:S03]  /*bcd0*/  IMAD.MOV.U32 R0, RZ, RZ, R57 ;  /* 0x000000ffff007224 */ /* 0x000fc600078e0039 */
[----:B------:R-:W-:Y:S02]  /*bce0*/  PRMT R81, R2, 0x5410, R4 ;  /* 0x0000541002517816 */ /* 0x000fe40000000004 */
[----:B------:R-:W-:Y:S01]  /*bcf0*/  PRMT R79, R0, 0x5410, R3 ;  /* 0x00005410004f7816 */ /* 0x000fe20000000003 */
[----:B------:R-:W-:Y:S05]  /*bd00*/  @P0 BRA `(.L_x_786) ;  /* 0x000005f000000947 */ /* 0x000fea0003800000 */
[----:B------:R-:W-:Y:S01]  /*bd10*/  MOV R0, c[0x0][0x27c] ;  /* 0x00009f0000007a02 */ /* 0x000fe20000000f00 */
[----:B------:R-:W1:Y:S01]  /*bd20*/  LDS.128 R4, [R219+0x100] ;  /* 0x00010000db047984 */ /* 0x000e620000000c00 */
[----:B------:R-:W-:Y:S02]  /*bd30*/  SHF.R.U32.HI R22, RZ, 0x10, R13 ;  /* 0x00000010ff167819 */ /* 0x000fe4000001160d */
[----:B------:R-:W-:Y:S02]  /*bd40*/  LEA.HI R0, R0, R144, RZ, 0x1d ;  /* 0x0000009000007211 */ /* 0x000fe400078fe8ff */
[----:B------:R-:W-:Y:S01]  /*bd50*/  SHF.R.U64 R40, R14, 0x10, R15 ;  /* 0x000000100e287819 */ /* 0x000fe2000000120f */
[----:B------:R-:W-:Y:S01]  /*bd60*/  HADD2.F32 R22, -RZ, R22.H0_H0 ;  /* 0x20000016ff167230 */ /* 0x000fe20000004100 */
[----:B------:R-:W-:-:S02]  /*bd70*/  SHF.R.S32.HI R3, RZ, 0x1f, R0 ;  /* 0x0000001fff037819 */ /* 0x000fc40000011400 */
[----:B------:R-:W-:Y:S02]  /*bd80*/  SHF.L.U32 R2, R0, 0x3, RZ ;  /* 0x0000000300027819 */ /* 0x000fe400000006ff */
[----:B------:R-:W-:Y:S02]  /*bd90*/  LEA.HI R0, R3, R0, RZ, 0x3 ;  /* 0x0000000003007211 */ /* 0x000fe400078f18ff */
[----:B------:R-:W-:Y:S02]  /*bda0*/  LOP3.LUT R2, R145, 0x38, R2, 0xf8, !PT ;  /* 0x0000003891027812 */ /* 0x000fe400078ef802 */
[----:B------:R-:W-:Y:S02]  /*bdb0*/  SHF.L.U32 R0, R0, 0xa, RZ ;  /* 0x0000000a00007819 */ /* 0x000fe400000006ff */
[----:B------:R-:W-:Y:S02]  /*bdc0*/  LOP3.LUT R2, R2, R179, RZ, 0x3c, !PT ;  /* 0x000000b302027212 */ /* 0x000fe400078e3cff */
[----:B------:R-:W-:-:S02]  /*bdd0*/  LOP3.LUT R0, R0, 0x7fffe000, RZ, 0xc0, !PT ;  /* 0x7fffe00000007812 */ /* 0x000fc400078ec0ff */
[----:B------:R-:W-:Y:S02]  /*bde0*/  SHF.R.U32.HI R32, RZ, 0x10, R15 ;  /* 0x00000010ff207819 */ /* 0x000fe4000001160f */
[----:B------:R-:W-:Y:S02]  /*bdf0*/  IADD3 R0, R2, R0, R155 ;  /* 0x0000000002007210 */ /* 0x000fe40007ffe09b */
[--C-:B------:R-:W-:Y:S02]  /*be00*/  SHF.R.U32.HI R23, RZ, 0x10, R17.reuse ;  /* 0x00000010ff177819 */ /* 0x100fe40000011611 */
[----:B------:R-:W-:Y:S01]  /*be10*/  SHF.L.U32 R36, R0, 0x1, RZ ;  /* 0x0000000100247819 */ /* 0x000fe200000006ff */
[----:B------:R-:W-:Y:S01]  /*be20*/  HADD2.F32 R0, -RZ, R34.H0_H0 ;  /* 0x20000022ff007230 */ /* 0x000fe20000004100 */
[----:B------:R-:W-:Y:S01]  /*be30*/  SHF.R.U64 R53, R16, 0x10, R17 ;  /* 0x0000001010357819 */ /* 0x000fe20000001211 */
[----:B------:R-:W-:Y:S01]  /*be40*/  HADD2.F32 R66, -RZ, R23.H0_H0 ;  /* 0x20000017ff427230 */ /* 0x000fe20000004100 */
[----:B------:R-:W-:Y:S01]  /*be50*/  SHF.R.U64 R43, R12, 0x10, R13 ;  /* 0x000000100c2b7819 */ /* 0x000fe2000000120d */
[----:B------:R-:W2:Y:S01]  /*be60*/  LDS.128 R8, [R36+0x100] ;  /* 0x0001000024087984 */ /* 0x000ea20000000c00 */
[----:B------:R-:W-:-:S02]  /*be70*/  SHF.R.U64 R52, R18, 0x10, R19 ;  /* 0x0000001012347819 */ /* 0x000fc40000001213 */
[----:B------:R-:W-:Y:S01]  /*be80*/  SHF.R.U32.HI R33, RZ, 0x10, R19 ;  /* 0x00000010ff217819 */ /* 0x000fe20000011613 */
[--C-:B-1----:R-:W-:Y:S02]  /*be90*/  HADD2.F32 R15, -RZ, R5.reuse.H0_H0 ;  /* 0x20000005ff0f7230 */ /* 0x102fe40000004100 */
[----:B------:R-:W-:Y:S02]  /*bea0*/  HADD2.F32 R14, -RZ, R5.H1_H1 ;  /* 0x30000005ff0e7230 */ /* 0x000fe40000004100 */
[--C-:B------:R-:W-:Y:S02]  /*beb0*/  HADD2.F32 R17, -RZ, R7.reuse.H0_H0 ;  /* 0x20000007ff117230 */ /* 0x100fe40000004100 */
[----:B------:R-:W-:Y:S02]  /*bec0*/  HADD2.F32 R16, -RZ, R7.H1_H1 ;  /* 0x30000007ff107230 */ /* 0x000fe40000004100 */
[--C-:B------:R-:W-:Y:S02]  /*bed0*/  HADD2.F32 R19, -RZ, R4.reuse.H0_H0 ;  /* 0x20000004ff137230 */ /* 0x100fe40000004100 */
[----:B------:R-:W-:-:S02]  /*bee0*/  HADD2.F32 R21, -RZ, R4.H1_H1 ;  /* 0x30000004ff157230 */ /* 0x000fc40000004100 */
[--C-:B------:R-:W-:Y:S02]  /*bef0*/  HADD2.F32 R18, -RZ, R6.reuse.H0_H0 ;  /* 0x20000006ff127230 */ /* 0x100fe40000004100 */
[----:B------:R-:W-:Y:S01]  /*bf00*/  HADD2.F32 R20, -RZ, R6.H1_H1 ;  /* 0x30000006ff147230 */ /* 0x000fe20000004100 */
[----:B------:R-:W-:Y:S01]  /*bf10*/  FMUL.FTZ R6, R15, R0 ;  /* 0x000000000f067220 */ /* 0x000fe20000410000 */
[----:B------:R-:W-:Y:S02]  /*bf20*/  HADD2.F32 R4, -RZ, R34.H1_H1 ;  /* 0x30000022ff047230 */ /* 0x000fe40000004100 */
[----:B------:R-:W-:Y:S02]  /*bf30*/  HADD2.F32 R65, -RZ, R33.H0_H0 ;  /* 0x20000021ff417230 */ /* 0x000fe40000004100 */
[----:B--2---:R-:W-:Y:S02]  /*bf40*/  HADD2.F32 R3, -RZ, R9.H0_H0 ;  /* 0x20000009ff037230 */ /* 0x004fe40000004100 */
[----:B------:R-:W-:-:S02]  /*bf50*/  HADD2.F32 R5, -RZ, R8.H0_H0 ;  /* 0x20000008ff057230 */ /* 0x000fc40000004100 */
[----:B------:R-:W-:Y:S01]  /*bf60*/  HADD2.F32 R13, -RZ, R8.H1_H1 ;  /* 0x30000008ff0d7230 */ /* 0x000fe20000004100 */
[----:B------:R-:W-:Y:S01]  /*bf70*/  FMUL.FTZ R37, R3, R0 ;  /* 0x0000000003257220 */ /* 0x000fe20000410000 */
[--C-:B------:R-:W-:Y:S01]  /*bf80*/  HADD2.F32 R8, -RZ, R11.reuse.H0_H0 ;  /* 0x2000000bff087230 */ /* 0x100fe20000004100 */
[----:B------:R-:W-:Y:S01]  /*bf90*/  FMUL.FTZ R0, R14, R22 ;  /* 0x000000160e007220 */ /* 0x000fe20000410000 */
[----:B------:R-:W-:Y:S01]  /*bfa0*/  HADD2.F32 R7, -RZ, R11.H1_H1 ;  /* 0x3000000bff077230 */ /* 0x000fe20000004100 */
[-C--:B------:R-:W-:Y:S01]  /*bfb0*/  FMUL.FTZ R34, R5, R4.reuse ;  /* 0x0000000405227220 */ /* 0x080fe20000410000 */
[----:B------:R-:W-:Y:S02]  /*bfc0*/  HADD2.F32 R11, -RZ, R35.H0_H0 ;  /* 0x20000023ff0b7230 */ /* 0x000fe40000004100 */
[----:B------:R-:W-:Y:S02]  /*bfd0*/  HADD2.F32 R2, -RZ, R9.H1_H1 ;  /* 0x30000009ff027230 */ /* 0x000fe40000004100 */
[--C-:B------:R-:W-:Y:S01]  /*bfe0*/  HADD2.F32 R9, -RZ, R10.reuse.H0_H0 ;  /* 0x2000000aff097230 */ /* 0x100fe20000004100 */
[----:B------:R-:W-:Y:S01]  /*bff0*/  FFMA.FTZ R42, R3, R11, R6 ;  /* 0x0000000b032a7223 */ /* 0x000fe20000010006 */
[----:B------:R-:W-:Y:S01]  /*c000*/  HADD2.F32 R12, -RZ, R10.H1_H1 ;  /* 0x3000000aff0c7230 */ /* 0x000fe20000004100 */
[----:B------:R-:W-:Y:S01]  /*c010*/  FMUL.FTZ R3, R19, R4 ;  /* 0x0000000413037220 */ /* 0x000fe20000410000 */
[----:B------:R-:W-:Y:S01]  /*c020*/  HADD2.F32 R10, -RZ, R35.H1_H1 ;  /* 0x30000023ff0a7230 */ /* 0x000fe20000004100 */
[C---:B------:R-:W-:Y:S01]  /*c030*/  FFMA.FTZ R41, R2.reuse, R66, R0 ;  /* 0x0000004202297223 */ /* 0x040fe20000010000 */
[--C-:B------:R-:W-:Y:S01]  /*c040*/  HADD2.F32 R0, -RZ, R39.reuse.H0_H0 ;  /* 0x20000027ff007230 */ /* 0x100fe20000004100 */
[----:B------:R-:W-:Y:S01]  /*c050*/  FMUL.FTZ R35, R2, R22 ;  /* 0x0000001602237220 */ /* 0x000fe20000410000 */
[----:B------:R-:W-:Y:S01]  /*c060*/  HADD2.F32 R2, -RZ, R38.H0_H0 ;  /* 0x20000026ff027230 */ /* 0x000fe20000004100 */
[----:B------:R-:W-:Y:S01]  /*c070*/  FFMA.FTZ R38, R5, R10, R3 ;  /* 0x0000000a05267223 */ /* 0x000fe20000010003 */
[----:B------:R-:W-:Y:S01]  /*c080*/  HADD2.F32 R3, -RZ, R39.H1_H1 ;  /* 0x30000027ff037230 */ /* 0x000fe20000004100 */
[----:B------:R-:W-:Y:S01]  /*c090*/  FMUL.FTZ R5, R17, R0 ;  /* 0x0000000011057220 */ /* 0x000fe20000410000 */
[----:B------:R-:W-:Y:S01]  /*c0a0*/  HADD2.F32 R4, -RZ, R55.H0_H0 ;  /* 0x20000037ff047230 */ /* 0x000fe20000004100 */
[----:B------:R-:W-:Y:S01]  /*c0b0*/  FMUL.FTZ R6, R18, R2 ;  /* 0x0000000212067220 */ /* 0x000fe20000410000 */
[----:B------:R-:W-:Y:S01]  /*c0c0*/  HADD2.F32 R55, -RZ, R32.H0_H0 ;  /* 0x20000020ff377230 */ /* 0x000fe20000004100 */
[C---:B------:R-:W-:Y:S01]  /*c0d0*/  FFMA.FTZ R23, R8.reuse, R3, R5 ;  /* 0x0000000308177223 */ /* 0x040fe20000010005 */
[----:B------:R-:W-:Y:S01]  /*c0e0*/  HADD2.F32 R5, -RZ, R43.H0_H0 ;  /* 0x2000002bff057230 */ /* 0x000fe20000004100 */
[----:B------:R-:W-:Y:S01]  /*c0f0*/  FMUL.FTZ R22, R8, R0 ;  /* 0x0000000008167220 */ /* 0x000fe20000410000 */
[----:B------:R-:W-:Y:S01]  /*c100*/  HADD2.F32 R8, -RZ, R40.H0_H0 ;  /* 0x20000028ff087230 */ /* 0x000fe20000004100 */
[----:B------:R-:W-:Y:S01]  /*c110*/  FMUL.FTZ R0, R16, R55 ;  /* 0x0000003710007220 */ /* 0x000fe20000410000 */
[----:B------:R-:W-:Y:S01]  /*c120*/  HADD2.F32 R43, -RZ, R53.H0_H0 ;  /* 0x20000035ff2b7230 */ /* 0x000fe20000004100 */
[C---:B------:R-:W-:Y:S01]  /*c130*/  FMUL.FTZ R32, R9.reuse, R2 ;  /* 0x0000000209207220 */ /* 0x040fe20000410000 */
[----:B------:R-:W-:Y:S01]  /*c140*/  HADD2.F32 R40, -RZ, R52.H0_H0 ;  /* 0x20000034ff287230 */ /* 0x000fe20000004100 */
[----:B------:R-:W-:-:S02]  /*c150*/  FFMA.FTZ R39, R9, R4, R6 ;  /* 0x0000000409277223 */ /* 0x000fc40000010006 */
[----:B------:R-:W-:Y:S02]  /*c160*/  FMUL.FTZ R2, R21, R5 ;  /* 0x0000000515027220 */ /* 0x000fe40000410000 */
[C---:B------:R-:W-:Y:S02]  /*c170*/  FMUL.FTZ R6, R7.reuse, R55 ;  /* 0x0000003707067220 */ /* 0x040fe40000410000 */
[----:B------:R-:W-:Y:S02]  /*c180*/  FFMA.FTZ R7, R7, R65, R0 ;  /* 0x0000004107077223 */ /* 0x000fe40000010000 */
[----:B------:R-:W-:Y:S02]  /*c190*/  FMUL.FTZ R0, R20, R8 ;  /* 0x0000000814007220 */ /* 0x000fe40000410000 */
[----:B------:R-:W-:Y:S01]  /*c1a0*/  FMUL.FTZ R5, R13, R5 ;  /* 0x000000050d057220 */ /* 0x000fe20000410000 */
[----:B------:R-:W-:Y:S01]  /*c1b0*/  F2FP.PACK_AB R7, R7, R23 ;  /* 0x000000170707723e */ /* 0x000fe200000000ff */
[----:B------:R-:W-:-:S02]  /*c1c0*/  FFMA.FTZ R13, R13, R43, R2 ;  /* 0x0000002b0d0d7223 */ /* 0x000fc40000010002 */
[C---:B------:R-:W-:Y:S02]  /*c1d0*/  FMUL.FTZ R2, R12.reuse, R8 ;  /* 0x000000080c027220 */ /* 0x040fe40000410000 */
        /* <DEDUP_REMOVED lines=8> */
[----:B------:R-:W-:-:S02]  /*c260*/  FFMA.FTZ R3, R17, R3, -R22 ;  /* 0x0000000311037223 */ /* 0x000fc40000010816 */
[----:B------:R-:W-:Y:S01]  /*c270*/  FFMA.FTZ R6, R21, R43, -R5 ;  /* 0x0000002b15067223 */ /* 0x000fe20000010805 */
[----:B------:R-:W-:Y:S01]  /*c280*/  F2FP.PACK_AB R5, R41, R42 ;  /* 0x0000002a2905723e */ /* 0x000fe200000000ff */
[----:B------:R-:W-:Y:S01]  /*c290*/  FFMA.FTZ R2, R20, R40, -R2 ;  /* 0x0000002814027223 */ /* 0x000fe20000010802 */
[----:B------:R-:W-:Y:S02]  /*c2a0*/  F2FP.PACK_AB R11, R0, R3 ;  /* 0x00000003000b723e */ /* 0x000fe400000000ff */
[----:B------:R-:W-:Y:S02]  /*c2b0*/  F2FP.PACK_AB R8, R6, R12 ;  /* 0x0000000c0608723e */ /* 0x000fe400000000ff */
[----:B------:R-:W-:Y:S02]  /*c2c0*/  F2FP.PACK_AB R10, R2, R10 ;  /* 0x0000000a020a723e */ /* 0x000fe400000000ff */
[----:B------:R-:W-:-:S03]  /*c2d0*/  F2FP.PACK_AB R6, R33, R39 ;  /* 0x000000272106723e */ /* 0x000fc600000000ff */
[----:B------:R1:W-:Y:S04]  /*c2e0*/  STS.128 [R219+0x100], R8 ;  /* 0x00010008db007388 */ /* 0x0003e80000000c00 */
[----:B------:R1:W-:Y:S02]  /*c2f0*/  STS.128 [R36+0x100], R4 ;  /* 0x0001000424007388 */ /* 0x0003e40000000c00 */
.L_x_786:
[----:B------:R-:W-:Y:S05]  /*c300*/  BSYNC B0 ;  /* 0x0000000000007941 */ /* 0x000fea0003800000 */
.L_x_785:
[----:B------:R-:W-:Y:S01]  /*c310*/  ISETP.GE.OR P0, PT, R134, R64, P2 ;  /* 0x000000408600720c */ /* 0x000fe20001706670 */
[----:B------:R-:W-:-:S12]  /*c320*/  BSSY B0, `(.L_x_787) ;  /* 0x0000064000007945 */ /* 0x000fd80003800000 */
[----:B------:R-:W-:Y:S05]  /*c330*/  @P0 BRA `(.L_x_788) ;  /* 0x0000062000000947 */ /* 0x000fea0003800000 */
[----:B------:R-:W-:Y:S02]  /*c340*/  MOV R3, c[0x0][0x27c] ;  /* 0x00009f0000037a02 */ /* 0x000fe40000000f00 */
[----:B------:R-:W-:Y:S02]  /*c350*/  LOP3.LUT R0, R146, 0x38, R72, 0xf8, !PT ;  /* 0x0000003892007812 */ /* 0x000fe400078ef848 */
[----:B------:R-:W-:Y:S02]  /*c360*/  LEA.HI R3, R3, R144, RZ, 0x1d ;  /* 0x0000009003037211 */ /* 0x000fe400078fe8ff */
[----:B------:R-:W-:Y:S02]  /*c370*/  SHF.R.U64 R37, R30, 0x10, R31 ;  /* 0x000000101e257819 */ /* 0x000fe4000000121f */
[----:B-1----:R-:W-:Y:S02]  /*c380*/  SHF.R.S32.HI R4, RZ, 0x1f, R3 ;  /* 0x0000001fff047819 */ /* 0x002fe40000011403 */
[----:B------:R-:W-:-:S02]  /*c390*/  SHF.L.U32 R2, R3, 0x3, RZ ;  /* 0x0000000303027819 */ /* 0x000fc400000006ff */
[----:B------:R-:W-:Y:S02]  /*c3a0*/  LEA.HI R4, R4, R3, RZ, 0x3 ;  /* 0x0000000304047211 */ /* 0x000fe400078f18ff */
[----:B------:R-:W-:Y:S02]  /*c3b0*/  LOP3.LUT R3, R156, R0, R182, 0xf6, !PT ;  /* 0x000000009c037212 */ /* 0x000fe400078ef6b6 */
[----:B------:R-:W-:Y:S02]  /*c3c0*/  LOP3.LUT R2, R146, 0x38, R2, 0xf8, !PT ;  /* 0x0000003892027812 */ /* 0x000fe400078ef802 */
[----:B------:R-:W-:Y:S02]  /*c3d0*/  SHF.L.U32 R0, R4, 0xa, RZ ;  /* 0x0000000a04007819 */ /* 0x000fe400000006ff */
[----:B------:R-:W-:Y:S02]  /*c3e0*/  LOP3.LUT R2, R2, R182, RZ, 0x3c, !PT ;  /* 0x000000b602027212 */ /* 0x000fe400078e3cff */
[----:B------:R-:W-:-:S02]  /*c3f0*/  LOP3.LUT R0, R0, 0x7fffe000, RZ, 0xc0, !PT ;  /* 0x7fffe00000007812 */ /* 0x000fc400078ec0ff */
[----:B------:R-:W-:Y:S02]  /*c400*/  LEA R33, R3, 0x100, 0x1 ;  /* 0x0000010003217811 */ /* 0x000fe400078e08ff */
[----:B------:R-:W-:Y:S02]  /*c410*/  IADD3 R0, R2, R0, R156 ;  /* 0x0000000002007210 */ /* 0x000fe40007ffe09c */
[----:B------:R-:W-:Y:S01]  /*c420*/  SHF.R.U32.HI R2, RZ, 0x10, R27 ;  /* 0x00000010ff027819 */ /* 0x000fe2000001161b */
[----:B------:R-:W1:Y:S01]  /*c430*/  LDS.128 R4, [R33] ;  /* 0x0000000021047984 */ /* 0x000e620000000c00 */
[----:B------:R-:W-:Y:S01]  /*c440*/  SHF.L.U32 R32, R0, 0x1, RZ ;  /* 0x0000000100207819 */ /* 0x000fe200000006ff */
[----:B------:R-:W-:Y:S01]  /*c450*/  HADD2.F32 R0, -RZ, R67.H0_H0 ;  /* 0x20000043ff007230 */ /* 0x000fe20000004100 */
[----:B------:R-:W-:Y:S02]  /*c460*/  SHF.R.U32.HI R23, RZ, 0x10, R31 ;  /* 0x00000010ff177819 */ /* 0x000fe4000001161f */
[----:B------:R-:W-:Y:S01]  /*c470*/  SHF.R.U64 R31, R24, 0x10, R25 ;  /* 0x00000010181f7819 */ /* 0x000fe20000001219 */
[----:B------:R-:W2:Y:S01]  /*c480*/  LDS.128 R8, [R32+0x100] ;  /* 0x0001000020087984 */ /* 0x000ea20000000c00 */
[----:B------:R-:W-:Y:S01]  /*c490*/  HADD2.F32 R24, -RZ, R2.H0_H0 ;  /* 0x20000002ff187230 */ /* 0x000fe20000004100 */
[----:B------:R-:W-:Y:S01]  /*c4a0*/  SHF.R.U64 R35, R28, 0x10, R29 ;  /* 0x000000101c237819 */ /* 0x000fe2000000121d */
[----:B------:R-:W-:Y:S01]  /*c4b0*/  HADD2.F32 R39, -RZ, R23.H0_H0 ;  /* 0x20000017ff277230 */ /* 0x000fe20000004100 */
[----:B------:R-:W-:Y:S01]  /*c4c0*/  SHF.R.U32.HI R22, RZ, 0x10, R25 ;  /* 0x00000010ff167819 */ /* 0x000fe20000011619 */
[----:B------:R-:W-:Y:S01]  /*c4d0*/  HADD2.F32 R2, -RZ, R67.H1_H1 ;  /* 0x30000043ff027230 */ /* 0x000fe20000004100 */
[----:B------:R-:W-:Y:S01]  /*c4e0*/  SHF.R.U64 R36, R26, 0x10, R27 ;  /* 0x000000101a247819 */ /* 0x000fe2000000121b */
[----:B------:R-:W-:Y:S01]  /*c4f0*/  HADD2.F32 R35, -RZ, R35.H0_H0 ;  /* 0x20000023ff237230 */ /* 0x000fe20000004100 */
[----:B------:R-:W-:Y:S01]  /*c500*/  SHF.R.U32.HI R26, RZ, 0x10, R29 ;  /* 0x00000010ff1a7819 */ /* 0x000fe2000001161d */
[----:B------:R-:W-:-:S04]  /*c510*/  HADD2.F32 R22, -RZ, R22.H0_H0 ;  /* 0x20000016ff167230 */ /* 0x000fc80000004100 */
[----:B------:R-:W-:Y:S02]  /*c520*/  HADD2.F32 R38, -RZ, R26.H0_H0 ;  /* 0x2000001aff267230 */ /* 0x000fe40000004100 */
[--C-:B-1----:R-:W-:Y:S02]  /*c530*/  HADD2.F32 R19, -RZ, R4.reuse.H0_H0 ;  /* 0x20000004ff137230 */ /* 0x102fe40000004100 */
[----:B------:R-:W-:Y:S02]  /*c540*/  HADD2.F32 R21, -RZ, R4.H1_H1 ;  /* 0x30000004ff157230 */ /* 0x000fe40000004100 */
[----:B------:R-:W-:Y:S02]  /*c550*/  HADD2.F32 R15, -RZ, R7.H0_H0 ;  /* 0x20000007ff0f7230 */ /* 0x000fe40000004100 */
[----:B--2---:R-:W-:Y:S02]  /*c560*/  HADD2.F32 R4, -RZ, R11.H0_H0 ;  /* 0x2000000bff047230 */ /* 0x004fe40000004100 */
[----:B------:R-:W-:-:S02]  /*c570*/  HADD2.F32 R14, -RZ, R7.H1_H1 ;  /* 0x30000007ff0e7230 */ /* 0x000fc40000004100 */
[--C-:B------:R-:W-:Y:S01]  /*c580*/  HADD2.F32 R18, -RZ, R6.reuse.H0_H0 ;  /* 0x20000006ff127230 */ /* 0x100fe20000004100 */
[-C--:B------:R-:W-:Y:S01]  /*c590*/  FMUL.FTZ R28, R4, R0.reuse ;  /* 0x00000000041c7220 */ /* 0x080fe20000410000 */
[----:B------:R-:W-:Y:S01]  /*c5a0*/  HADD2.F32 R20, -RZ, R6.H1_H1 ;  /* 0x30000006ff147230 */ /* 0x000fe20000004100 */
[----:B------:R-:W-:Y:S01]  /*c5b0*/  FMUL.FTZ R6, R15, R0 ;  /* 0x000000000f067220 */ /* 0x000fe20000410000 */
[----:B------:R-:W-:Y:S01]  /*c5c0*/  HADD2.F32 R3, -RZ, R11.H1_H1 ;  /* 0x3000000bff037230 */ /* 0x000fe20000004100 */
[----:B------:R-:W-:Y:S01]  /*c5d0*/  FMUL.FTZ R0, R14, R24 ;  /* 0x000000180e007220 */ /* 0x000fe20000410000 */
[----:B------:R-:W-:Y:S02]  /*c5e0*/  HADD2.F32 R11, -RZ, R68.H0_H0 ;  /* 0x20000044ff0b7230 */ /* 0x000fe40000004100 */
[--C-:B------:R-:W-:Y:S01]  /*c5f0*/  HADD2.F32 R17, -RZ, R5.reuse.H0_H0 ;  /* 0x20000005ff117230 */ /* 0x100fe20000004100 */
[----:B------:R-:W-:Y:S01]  /*c600*/  FFMA.FTZ R30, R3, R39, R0 ;  /* 0x00000027031e7223 */ /* 0x000fe20000010000 */
[----:B------:R-:W-:Y:S01]  /*c610*/  HADD2.F32 R16, -RZ, R5.H1_H1 ;  /* 0x30000005ff107230 */ /* 0x000fe20000004100 */
[-C--:B------:R-:W-:Y:S01]  /*c620*/  FFMA.FTZ R34, R4, R11.reuse, R6 ;  /* 0x0000000b04227223 */ /* 0x080fe20000010006 */
[--C-:B------:R-:W-:Y:S01]  /*c630*/  HADD2.F32 R5, -RZ, R9.reuse.H0_H0 ;  /* 0x20000009ff057230 */ /* 0x100fe20000004100 */
[----:B------:R-:W-:Y:S01]  /*c640*/  FMUL.FTZ R4, R17, R2 ;  /* 0x0000000211047220 */ /* 0x000fe20000410000 */
[----:B------:R-:W-:Y:S01]  /*c650*/  HADD2.F32 R7, -RZ, R9.H1_H1 ;  /* 0x30000009ff077230 */ /* 0x000fe20000004100 */
[----:B------:R-:W-:Y:S01]  /*c660*/  FMUL.FTZ R6, R3, R24 ;  /* 0x0000001803067220 */ /* 0x000fe20000410000 */
[--C-:B------:R-:W-:Y:S01]  /*c670*/  HADD2.F32 R9, -RZ, R8.reuse.H0_H0 ;  /* 0x20000008ff097230 */ /* 0x100fe20000004100 */
[----:B------:R-:W-:Y:S01]  /*c680*/  FMUL.FTZ R24, R5, R2 ;  /* 0x0000000205187220 */ /* 0x000fe20000410000 */
[----:B------:R-:W-:Y:S01]  /*c690*/  HADD2.F32 R13, -RZ, R8.H1_H1 ;  /* 0x30000008ff0d7230 */ /* 0x000fe20000004100 */
[----:B------:R-:W-:Y:S01]  /*c6a0*/  FMUL.FTZ R23, R7, R22 ;  /* 0x0000001607177220 */ /* 0x000fe20000410000 */
[--C-:B------:R-:W-:Y:S01]  /*c6b0*/  HADD2.F32 R8, -RZ, R10.reuse.H0_H0 ;  /* 0x2000000aff087230 */ /* 0x100fe20000004100 */
[----:B------:R-:W-:Y:S01]  /*c6c0*/  FFMA.FTZ R11, R15, R11, -R28 ;  /* 0x0000000b0f0b7223 */ /* 0x000fe2000001081c */
[----:B------:R-:W-:Y:S01]  /*c6d0*/  HADD2.F32 R12, -RZ, R10.H1_H1 ;  /* 0x3000000aff0c7230 */ /* 0x000fe20000004100 */
[----:B------:R-:W-:Y:S01]  /*c6e0*/  FFMA.FTZ R6, R14, R39, -R6 ;  /* 0x000000270e067223 */ /* 0x000fe20000010806 */
[----:B------:R-:W-:-:S02]  /*c6f0*/  HADD2.F32 R10, -RZ, R68.H1_H1 ;  /* 0x30000044ff0a7230 */ /* 0x000fc40000004100 */
[--C-:B------:R-:W-:Y:S02]  /*c700*/  HADD2.F32 R0, -RZ, R69.reuse.H0_H0 ;  /* 0x20000045ff007230 */ /* 0x100fe40000004100 */
[----:B------:R-:W-:Y:S01]  /*c710*/  HADD2.F32 R3, -RZ, R69.H1_H1 ;  /* 0x30000045ff037230 */ /* 0x000fe20000004100 */
[----:B------:R-:W-:Y:S01]  /*c720*/  FFMA.FTZ R29, R5, R10, R4 ;  /* 0x0000000a051d7223 */ /* 0x000fe20000010004 */
[--C-:B------:R-:W-:Y:S01]  /*c730*/  HADD2.F32 R2, -RZ, R70.reuse.H0_H0 ;  /* 0x20000046ff027230 */ /* 0x100fe20000004100 */
[----:B------:R-:W-:Y:S01]  /*c740*/  FMUL.FTZ R5, R19, R0 ;  /* 0x0000000013057220 */ /* 0x000fe20000410000 */
[----:B------:R-:W-:Y:S01]  /*c750*/  F2FP.PACK_AB R11, R6, R11 ;  /* 0x0000000b060b723e */ /* 0x000fe200000000ff */
[----:B------:R-:W-:Y:S02]  /*c760*/  FMUL.FTZ R4, R16, R22 ;  /* 0x0000001610047220 */ /* 0x000fe40000410000 */
[----:B------:R-:W-:Y:S01]  /*c770*/  FFMA.FTZ R25, R9, R3, R5 ;  /* 0x0000000309197223 */ /* 0x000fe20000010005 */
[----:B------:R-:W-:Y:S01]  /*c780*/  HADD2.F32 R5, -RZ, R31.H0_H0 ;  /* 0x2000001fff057230 */ /* 0x000fe20000004100 */
[----:B------:R-:W-:Y:S01]  /*c790*/  FFMA.FTZ R27, R7, R38, R4 ;  /* 0x00000026071b7223 */ /* 0x000fe20000010004 */
[----:B------:R-:W-:Y:S01]  /*c7a0*/  HADD2.F32 R31, -RZ, R37.H0_H0 ;  /* 0x20000025ff1f7230 */ /* 0x000fe20000004100 */
[----:B------:R-:W-:Y:S01]  /*c7b0*/  FMUL.FTZ R22, R9, R0 ;  /* 0x0000000009167220 */ /* 0x000fe20000410000 */
[----:B------:R-:W-:Y:S01]  /*c7c0*/  HADD2.F32 R0, -RZ, R70.H1_H1 ;  /* 0x30000046ff007230 */ /* 0x000fe20000004100 */
[-C--:B------:R-:W-:Y:S01]  /*c7d0*/  FMUL.FTZ R4, R18, R2.reuse ;  /* 0x0000000212047220 */ /* 0x080fe20000410000 */
[----:B------:R-:W-:Y:S01]  /*c7e0*/  HADD2.F32 R9, -RZ, R36.H0_H0 ;  /* 0x20000024ff097230 */ /* 0x000fe20000004100 */
[----:B------:R-:W-:-:S02]  /*c7f0*/  FMUL.FTZ R7, R8, R2 ;  /* 0x0000000208077220 */ /* 0x000fc40000410000 */
[-C--:B------:R-:W-:Y:S02]  /*c800*/  FMUL.FTZ R2, R21, R5.reuse ;  /* 0x0000000515027220 */ /* 0x080fe40000410000 */
[C---:B------:R-:W-:Y:S02]  /*c810*/  FMUL.FTZ R5, R13.reuse, R5 ;  /* 0x000000050d057220 */ /* 0x040fe40000410000 */
[----:B------:R-:W-:Y:S02]  /*c820*/  FFMA.FTZ R13, R13, R35, R2 ;  /* 0x000000230d0d7223 */ /* 0x000fe40000010002 */
[----:B------:R-:W-:Y:S02]  /*c830*/  FFMA.FTZ R26, R8, R0, R4 ;  /* 0x00000000081a7223 */ /* 0x000fe40000010004 */
[-C--:B------:R-:W-:Y:S02]  /*c840*/  FMUL.FTZ R2, R12, R9.reuse ;  /* 0x000000090c027220 */ /* 0x080fe40000410000 */
[----:B------:R-:W-:-:S02]  /*c850*/  FMUL.FTZ R4, R20, R9 ;  /* 0x0000000914047220 */ /* 0x000fc40000410000 */
        /* <DEDUP_REMOVED lines=9> */
[----:B------:R-:W-:Y:S01]  /*c8f0*/  FFMA.FTZ R12, R12, R31, R4 ;  /* 0x0000001f0c0c7223 */ /* 0x000fe20000010004 */
[----:B------:R-:W-:-:S02]  /*c900*/  F2FP.PACK_AB R8, R0, R8 ;  /* 0x000000080008723e */ /* 0x000fc400000000ff */
[----:B------:R-:W-:Y:S02]  /*c910*/  F2FP.PACK_AB R10, R2, R3 ;  /* 0x00000003020a723e */ /* 0x000fe400000000ff */
[----:B------:R-:W-:Y:S02]  /*c920*/  F2FP.PACK_AB R4, R13, R25 ;  /* 0x000000190d04723e */ /* 0x000fe400000000ff */
[----:B------:R-:W-:Y:S01]  /*c930*/  F2FP.PACK_AB R6, R12, R26 ;  /* 0x0000001a0c06723e */ /* 0x000fe200000000ff */
[----:B------:R1:W-:Y:S04]  /*c940*/  STS.128 [R33], R8 ;  /* 0x0000000821007388 */ /* 0x0003e80000000c00 */
[----:B------:R1:W-:Y:S02]  /*c950*/  STS.128 [R32+0x100], R4 ;  /* 0x0001000420007388 */ /* 0x0003e40000000c00 */
.L_x_788:
[----:B------:R-:W-:Y:S05]  /*c960*/  BSYNC B0 ;  /* 0x0000000000007941 */ /* 0x000fea0003800000 */
.L_x_787:
[----:B------:R-:W-:Y:S01]  /*c970*/  ISETP.GE.OR P0, PT, R135, R64, P2 ;  /* 0x000000408700720c */ /* 0x000fe20001706670 */
[----:B------:R-:W-:-:S12]  /*c980*/  BSSY B0, `(.L_x_789) ;  /* 0x0000064000007945 */ /* 0x000fd80003800000 */
[----:B------:R-:W-:Y:S05]  /*c990*/  @P0 BRA `(.L_x_790) ;  /* 0x0000062000000947 */ /* 0x000fea0003800000 */
[----:B------:R-:W-:Y:S02]  /*c9a0*/  MOV R3, c[0x0][0x27c] ;  /* 0x00009f0000037a02 */ /* 0x000fe40000000f00 */
[----:B------:R-:W-:Y:S02]  /*c9b0*/  LOP3.LUT R0, R149, 0x38, R72, 0xf8, !PT ;  /* 0x0000003895007812 */ /* 0x000fe400078ef848 */
[----:B------:R-:W-:Y:S02]  /*c9c0*/  LEA.HI R3, R3, R144, RZ, 0x1d ;  /* 0x0000009003037211 */ /* 0x000fe400078fe8ff */
[----:B------:R-:W-:Y:S02]  /*c9d0*/  SHF.R.U32.HI R14, RZ, 0x10, R51 ;  /* 0x00000010ff0e7819 */ /* 0x000fe40000011633 */
[----:B-1----:R-:W-:Y:S02]  /*c9e0*/  SHF.R.S32.HI R4, RZ, 0x1f, R3 ;  /* 0x0000001fff047819 */ /* 0x002fe40000011403 */
[----:B------:R-:W-:Y:S01]  /*c9f0*/  SHF.L.U32 R2, R3, 0x3, RZ ;  /* 0x0000000303027819 */ /* 0x000fe200000006ff */
[----:B------:R-:W-:Y:S01]  /*ca00*/  HADD2.F32 R38, -RZ, R14.H0_H0 ;  /* 0x2000000eff267230 */ /* 0x000fe20000004100 */
[----:B------:R-:W-:-:S02]  /*ca10*/  LEA.HI R4, R4, R3, RZ, 0x3 ;  /* 0x0000000304047211 */ /* 0x000fc400078f18ff */
[----:B------:R-:W-:Y:S02]  /*ca20*/  LOP3.LUT R3, R157, R0, R183, 0xf6, !PT ;  /* 0x000000009d037212 */ /* 0x000fe400078ef6b7 */
[----:B------:R-:W-:Y:S02]  /*ca30*/  LOP3.LUT R2, R149, 0x38, R2, 0xf8, !PT ;  /* 0x0000003895027812 */ /* 0x000fe400078ef802 */
[----:B------:R-:W-:Y:S02]  /*ca40*/  SHF.L.U32 R0, R4, 0xa, RZ ;  /* 0x0000000a04007819 */ /* 0x000fe400000006ff */
[----:B------:R-:W-:Y:S02]  /*ca50*/  LOP3.LUT R2, R2, R183, RZ, 0x3c, !PT ;  /* 0x000000b702027212 */ /* 0x000fe400078e3cff */
[----:B------:R-:W-:Y:S02]  /*ca60*/  LOP3.LUT R0, R0, 0x7fffe000, RZ, 0xc0, !PT ;  /* 0x7fffe00000007812 */ /* 0x000fe400078ec0ff */
[----:B------:R-:W-:-:S02]  /*ca70*/  LEA R29, R3, 0x100, 0x1 ;  /* 0x00000100031d7811 */ /* 0x000fc400078e08ff */
[----:B------:R-:W-:Y:S02]  /*ca80*/  IADD3 R0, R2, R0, R157 ;  /* 0x0000000002007210 */ /* 0x000fe40007ffe09d */
[----:B------:R-:W-:Y:S01]  /*ca90*/  SHF.R.U32.HI R2, RZ, 0x10, R47 ;  /* 0x00000010ff027819 */ /* 0x000fe2000001162f */
[----:B------:R-:W1:Y:S01]  /*caa0*/  LDS.128 R4, [R29] ;  /* 0x000000001d047984 */ /* 0x000e620000000c00 */
[----:B------:R-:W-:Y:S01]  /*cab0*/  SHF.L.U32 R28, R0, 0x1, RZ ;  /* 0x00000001001c7819 */ /* 0x000fe200000006ff */
[--C-:B------:R-:W-:Y:S01]  /*cac0*/  HADD2.F32 R0, -RZ, R75.reuse.H0_H0 ;  /* 0x2000004bff007230 */ /* 0x100fe20000004100 */
[----:B------:R-:W-:Y:S01]  /*cad0*/  SHF.R.U32.HI R23, RZ, 0x10, R45 ;  /* 0x00000010ff177819 */ /* 0x000fe2000001162d */
[----:B------:R-:W-:Y:S01]  /*cae0*/  HADD2.F32 R24, -RZ, R2.H0_H0 ;  /* 0x20000002ff187230 */ /* 0x000fe20000004100 */
[----:B------:R-:W-:Y:S01]  /*caf0*/  SHF.R.U32.HI R25, RZ, 0x10, R49 ;  /* 0x00000010ff197819 */ /* 0x000fe20000011631 */
[----:B------:R-:W2:Y:S01]  /*cb00*/  LDS.128 R8, [R28+0x100] ;  /* 0x000100001c087984 */ /* 0x000ea20000000c00 */
[----:B------:R-:W-:Y:S01]  /*cb10*/  HADD2.F32 R2, -RZ, R75.H1_H1 ;  /* 0x3000004bff027230 */ /* 0x000fe20000004100 */
[----:B------:R-:W-:Y:S01]  /*cb20*/  SHF.R.U64 R26, R44, 0x10, R45 ;  /* 0x000000102c1a7819 */ /* 0x000fe2000000122d */
[----:B------:R-:W-:Y:S01]  /*cb30*/  HADD2.F32 R14, -RZ, R23.H0_H0 ;  /* 0x20000017ff0e7230 */ /* 0x000fe20000004100 */
[----:B------:R-:W-:Y:S01]  /*cb40*/  SHF.R.U64 R34, R48, 0x10, R49 ;  /* 0x0000001030227819 */ /* 0x000fe20000001231 */
[----:B------:R-:W-:Y:S01]  /*cb50*/  HADD2.F32 R37, -RZ, R25.H0_H0 ;  /* 0x20000019ff257230 */ /* 0x000fe20000004100 */
[----:B------:R-:W-:-:S02]  /*cb60*/  SHF.R.U64 R32, R46, 0x10, R47 ;  /* 0x000000102e207819 */ /* 0x000fc4000000122f */
[----:B------:R-:W-:Y:S01]  /*cb70*/  SHF.R.U64 R36, R50, 0x10, R51 ;  /* 0x0000001032247819 */ /* 0x000fe20000001233 */
        /* <DEDUP_REMOVED lines=14> */
[C---:B------:R-:W-:Y:S01]  /*cc60*/  FFMA.FTZ R33, R3.reuse, R38, R0 ;  /* 0x0000002603217223 */ /* 0x040fe20000010000 */
        /* <DEDUP_REMOVED lines=18> */
[----:B------:R-:W-:Y:S01]  /*cd90*/  HADD2.F32 R2, -RZ, R78.H0_H0 ;  /* 0x2000004eff027230 */ /* 0x000fe20000004100 */
[----:B------:R-:W-:Y:S01]  /*cda0*/  FMUL.FTZ R5, R20, R0 ;  /* 0x0000000014057220 */ /* 0x000fe20000410000 */
[----:B------:R-:W-:Y:S01]  /*cdb0*/  F2FP.PACK_AB R11, R6, R11 ;  /* 0x0000000b060b723e */ /* 0x000fe200000000ff */
[----:B------:R-:W-:Y:S02]  /*cdc0*/  FMUL.FTZ R4, R17, R14 ;  /* 0x0000000e11047220 */ /* 0x000fe40000410000 */
[----:B------:R-:W-:Y:S01]  /*cdd0*/  FFMA.FTZ R25, R9, R3, R5 ;  /* 0x0000000309197223 */ /* 0x000fe20000010005 */
[----:B------:R-:W-:Y:S01]  /*cde0*/  HADD2.F32 R5, -RZ, R26.H0_H0 ;  /* 0x2000001aff057230 */ /* 0x000fe20000004100 */
[----:B------:R-:W-:-:S02]  /*cdf0*/  FFMA.FTZ R27, R7, R37, R4 ;  /* 0x00000025071b7223 */ /* 0x000fc40000010004 */
[----:B------:R-:W-:Y:S01]  /*ce00*/  FMUL.FTZ R14, R9, R0 ;  /* 0x00000000090e7220 */ /* 0x000fe20000410000 */
[----:B------:R-:W-:Y:S01]  /*ce10*/  HADD2.F32 R0, -RZ, R78.H1_H1 ;  /* 0x3000004eff007230 */ /* 0x000fe20000004100 */
[-C--:B------:R-:W-:Y:S01]  /*ce20*/  FMUL.FTZ R4, R19, R2.reuse ;  /* 0x0000000213047220 */ /* 0x080fe20000410000 */
[----:B------:R-:W-:Y:S01]  /*ce30*/  HADD2.F32 R9, -RZ, R32.H0_H0 ;  /* 0x20000020ff097230 */ /* 0x000fe20000004100 */
[----:B------:R-:W-:Y:S01]  /*ce40*/  FMUL.FTZ R7, R8, R2 ;  /* 0x0000000208077220 */ /* 0x000fe20000410000 */
[----:B------:R-:W-:Y:S01]  /*ce50*/  HADD2.F32 R32, -RZ, R36.H0_H0 ;  /* 0x20000024ff207230 */ /* 0x000fe20000004100 */
[-C--:B------:R-:W-:Y:S02]  /*ce60*/  FMUL.FTZ R2, R22, R5.reuse ;  /* 0x0000000516027220 */ /* 0x080fe40000410000 */
[C---:B------:R-:W-:Y:S02]  /*ce70*/  FMUL.FTZ R5, R13.reuse, R5 ;  /* 0x000000050d057220 */ /* 0x040fe40000410000 */
[----:B------:R-:W-:-:S02]  /*ce80*/  FFMA.FTZ R13, R13, R34, R2 ;  /* 0x000000220d0d7223 */ /* 0x000fc40000010002 */
[----:B------:R-:W-:Y:S02]  /*ce90*/  FFMA.FTZ R26, R8, R0, R4 ;  /* 0x00000000081a7223 */ /* 0x000fe40000010004 */
[-C--:B------:R-:W-:Y:S02]  /*cea0*/  FMUL.FTZ R2, R12, R9.reuse ;  /* 0x000000090c027220 */ /* 0x080fe40000410000 */
[----:B------:R-:W-:Y:S02]  /*ceb0*/  FMUL.FTZ R4, R21, R9 ;  /* 0x0000000915047220 */ /* 0x000fe40000410000 */
[----:B------:R-:W-:Y:S02]  /*cec0*/  FFMA.FTZ R8, R20, R3, -R14 ;  /* 0x0000000314087223 */ /* 0x000fe4000001080e */
[----:B------:R-:W-:Y:S02]  /*ced0*/  FFMA.FTZ R10, R18, R10, -R24 ;  /* 0x0000000a120a7223 */ /* 0x000fe40000010818 */
[----:B------:R-:W-:-:S02]  /*cee0*/  FFMA.FTZ R9, R17, R37, -R23 ;  /* 0x0000002511097223 */ /* 0x000fc40000010817 */
[----:B------:R-:W-:Y:S01]  /*cef0*/  FFMA.FTZ R3, R19, R0, -R7 ;  /* 0x0000000013037223 */ /* 0x000fe20000010807 */
[----:B------:R-:W-:Y:S01]  /*cf00*/  F2FP.PACK_AB R7, R33, R35 ;  /* 0x000000232107723e */ /* 0x000fe200000000ff */
[----:B------:R-:W-:Y:S01]  /*cf10*/  FFMA.FTZ R0, R22, R34, -R5 ;  /* 0x0000002216007223 */ /* 0x000fe20000010805 */
[----:B------:R-:W-:Y:S01]  /*cf20*/  F2FP.PACK_AB R9, R9, R10 ;  /* 0x0000000a0909723e */ /* 0x000fe200000000ff */
[-C--:B------:R-:W-:Y:S01]  /*cf30*/  FFMA.FTZ R2, R21, R32.reuse, -R2 ;  /* 0x0000002015027223 */ /* 0x080fe20000010802 */
[----:B------:R-:W-:Y:S01]  /*cf40*/  F2FP.PACK_AB R5, R27, R31 ;  /* 0x0000001f1b05723e */ /* 0x000fe200000000ff */
[----:B------:R-:W-:Y:S01]  /*cf50*/  FFMA.FTZ R12, R12, R32, R4 ;  /* 0x000000200c0c7223 */ /* 0x000fe20000010004 */
[----:B------:R-:W-:Y:S02]  /*cf60*/  F2FP.PACK_AB R8, R0, R8 ;  /* 0x000000080008723e */ /* 0x000fe400000000ff */
[----:B------:R-:W-:Y:S02]  /*cf70*/  F2FP.PACK_AB R10, R2, R3 ;  /* 0x00000003020a723e */ /* 0x000fe400000000ff */
[----:B------:R-:W-:-:S02]  /*cf80*/  F2FP.PACK_AB R4, R13, R25 ;  /* 0x000000190d04723e */ /* 0x000fc400000000ff */
[----:B------:R-:W-:Y:S01]  /*cf90*/  F2FP.PACK_AB R6, R12, R26 ;  /* 0x0000001a0c06723e */ /* 0x000fe200000000ff */
[----:B------:R1:W-:Y:S04]  /*cfa0*/  STS.128 [R29], R8 ;  /* 0x000000081d007388 */ /* 0x0003e80000000c00 */
[----:B------:R1:W-:Y:S02]  /*cfb0*/  STS.128 [R28+0x100], R4 ;  /* 0x000100041c007388 */ /* 0x0003e40000000c00 */
.L_x_790:
[----:B------:R-:W-:Y:S05]  /*cfc0*/  BSYNC B0 ;  /* 0x0000000000007941 */ /* 0x000fea0003800000 */
.L_x_789:
[----:B------:R-:W-:-:S13]  /*cfd0*/  ISETP.GE.OR P0, PT, R71, R64, P2 ;  /* 0x000000404700720c */ /* 0x000fda0001706670 */
[----:B------:R-:W-:Y:S05]  /*cfe0*/  @P0 BRA `(.L_x_778) ;  /* 0x0000069000000947 */ /* 0x000fea0003800000 */
[----:B------:R-:W-:Y:S02]  /*cff0*/  SHF.R.S32.HI R2, RZ, 0x1f, R71 ;  /* 0x0000001fff027819 */ /* 0x000fe40000011447 */
[----:B-1----:R-:W-:Y:S02]  /*d000*/  MOV R6, c[0x0][0x27c] ;  /* 0x00009f0000067a02 */ /* 0x002fe40000000f00 */
[----:B------:R-:W-:Y:S02]  /*d010*/  SHF.L.U32 R0, R71, 0x6, RZ ;  /* 0x0000000647007819 */ /* 0x000fe400000006ff */
[----:B------:R-:W-:Y:S02]  /*d020*/  LEA.HI R2, R2, R71, RZ, 0x3 ;  /* 0x0000004702027211 */ /* 0x000fe400078f18ff */
[----:B------:R-:W-:Y:S02]  /*d030*/  LEA.HI R6, R6, R144, RZ, 0x1d ;  /* 0x0000009006067211 */ /* 0x000fe400078fe8ff */
[----:B------:R-:W-:-:S02]  /*d040*/  LOP3.LUT R0, R0, 0x1c0, RZ, 0xc0, !PT ;  /* 0x000001c000007812 */ /* 0x000fc400078ec0ff */
[----:B------:R-:W-:Y:S01]  /*d050*/  SHF.L.U32 R2, R2, 0x6, RZ ;  /* 0x0000000602027819 */ /* 0x000fe200000006ff */
[----:B------:R-:W-:Y:S01]  /*d060*/  IMAD.SHL.U32 R4, R6, 0x8, RZ ;  /* 0x0000000806047824 */ /* 0x000fe200078e00ff */
[----:B------:R-:W-:Y:S02]  /*d070*/  SHF.R.S32.HI R7, RZ, 0x1f, R6 ;  /* 0x0000001fff077819 */ /* 0x000fe40000011406 */
[----:B------:R-:W-:Y:S02]  /*d080*/  SHF.R.U32.HI R3, RZ, 0x3, R0 ;  /* 0x00000003ff037819 */ /* 0x000fe40000011600 */
[----:B------:R-:W-:Y:S02]  /*d090*/  LOP3.LUT R5, R0, 0x38, R72, 0xf8, !PT ;  /* 0x0000003800057812 */ /* 0x000fe400078ef848 */
[----:B------:R-:W-:Y:S02]  /*d0a0*/  LOP3.LUT R2, R2, 0xfffffe00, RZ, 0xc0, !PT ;  /* 0xfffffe0002027812 */ /* 0x000fe400078ec0ff */
[----:B------:R-:W-:-:S02]  /*d0b0*/  LEA.HI R6, R7, R6, RZ, 0x3 ;  /* 0x0000000607067211 */ /* 0x000fc400078f18ff */
[----:B------:R-:W-:Y:S02]  /*d0c0*/  LOP3.LUT R0, R0, 0x38, R4, 0xf8, !PT ;  /* 0x0000003800007812 */ /* 0x000fe400078ef804 */
[----:B------:R-:W-:Y:S02]  /*d0d0*/  LOP3.LUT R4, R2, R5, R3, 0xf6, !PT ;  /* 0x0000000502047212 */ /* 0x000fe400078ef603 */
[----:B------:R-:W-:Y:S02]  /*d0e0*/  SHF.L.U32 R5, R6, 0xa, RZ ;  /* 0x0000000a06057819 */ /* 0x000fe400000006ff */
[----:B------:R-:W-:Y:S02]  /*d0f0*/  LOP3.LUT R3, R0, R3, RZ, 0x3c, !PT ;  /* 0x0000000300037212 */ /* 0x000fe400078e3cff */
[----:B------:R-:W-:Y:S02]  /*d100*/  LOP3.LUT R0, R5, 0x7fffe000, RZ, 0xc0, !PT ;  /* 0x7fffe00005007812 */ /* 0x000fe400078ec0ff */
[----:B------:R-:W-:-:S02]  /*d110*/  LEA R30, R4, 0x100, 0x1 ;  /* 0x00000100041e7811 */ /* 0x000fc400078e08ff */
[----:B------:R-:W-:Y:S01]  /*d120*/  IADD3 R0, R3, R0, R2 ;  /* 0x0000000003007210 */ /* 0x000fe20007ffe002 */
[----:B------:R-:W-:Y:S01]  /*d130*/  HADD2.F32 R2, -RZ, R79.H0_H0 ;  /* 0x2000004fff027230 */ /* 0x000fe20000004100 */
[----:B------:R-:W-:Y:S01]  /*d140*/  SHF.R.U32.HI R13, RZ, 0x10, R61 ;  /* 0x00000010ff0d7819 */ /* 0x000fe2000001163d */
[----:B------:R-:W1:Y:S01]  /*d150*/  LDS.128 R4, [R30] ;  /* 0x000000001e047984 */ /* 0x000e620000000c00 */
[----:B------:R-:W-:Y:S01]  /*d160*/  SHF.R.U32.HI R22, RZ, 0x10, R59 ;  /* 0x00000010ff167819 */ /* 0x000fe2000001163b */
[----:B------:R-:W-:Y:S01]  /*d170*/  IMAD.SHL.U32 R29, R0, 0x2, RZ ;  /* 0x00000002001d7824 */ /* 0x000fe200078e00ff */
[----:B------:R-:W-:Y:S01]  /*d180*/  SHF.R.U32.HI R0, RZ, 0x10, R57 ;  /* 0x00000010ff007819 */ /* 0x000fe20000011639 */
[----:B------:R-:W-:Y:S01]  /*d190*/  HADD2.F32 R39, -RZ, R13.H0_H0 ;  /* 0x2000000dff277230 */ /* 0x000fe20000004100 */
[----:B------:R-:W-:Y:S01]  /*d1a0*/  SHF.R.U32.HI R23, RZ, 0x10, R63 ;  /* 0x00000010ff177819 */ /* 0x000fe2000001163f */
[----:B------:R-:W-:Y:S01]  /*d1b0*/  HADD2.F32 R13, -RZ, R22.H0_H0 ;  /* 0x20000016ff0d7230 */ /* 0x000fe20000004100 */
[----:B------:R-:W2:Y:S01]  /*d1c0*/  LDS.128 R8, [R29+0x100] ;  /* 0x000100001d087984 */ /* 0x000ea20000000c00 */
[----:B------:R-:W-:Y:S01]  /*d1d0*/  HADD2.F32 R24, -RZ, R0.H0_H0 ;  /* 0x20000000ff187230 */ /* 0x000fe20000004100 */
[----:B------:R-:W-:Y:S01]  /*d1e0*/  SHF.R.U64 R27, R56, 0x10, R57 ;  /* 0x00000010381b7819 */ /* 0x000fe20000001239 */
[----:B------:R-:W-:Y:S01]  /*d1f0*/  HADD2.F32 R0, -RZ, R79.H1_H1 ;  /* 0x3000004fff007230 */ /* 0x000fe20000004100 */
[----:B------:R-:W-:Y:S01]  /*d200*/  SHF.R.U64 R33, R58, 0x10, R59 ;  /* 0x000000103a217819 */ /* 0x000fe2000000123b */
[----:B------:R-:W-:Y:S01]  /*d210*/  HADD2.F32 R38, -RZ, R23.H0_H0 ;  /* 0x20000017ff267230 */ /* 0x000fe20000004100 */
[----:B------:R-:W-:-:S02]  /*d220*/  SHF.R.U64 R34, R60, 0x10, R61 ;  /* 0x000000103c227819 */ /* 0x000fc4000000123d */
[----:B------:R-:W-:-:S03]  /*d230*/  SHF.R.U64 R36, R62, 0x10, R63 ;  /* 0x000000103e247819 */ /* 0x000fc6000000123f */
[----:B------:R-:W-:Y:S02]  /*d240*/  HADD2.F32 R34, -RZ, R34.H0_H0 ;  /* 0x20000022ff227230 */ /* 0x000fe40000004100 */
[--C-:B-1----:R-:W-:Y:S02]  /*d250*/  HADD2.F32 R15, -RZ, R5.reuse.H0_H0 ;  /* 0x20000005ff0f7230 */ /* 0x102fe40000004100 */
[----:B------:R-:W-:Y:S02]  /*d260*/  HADD2.F32 R14, -RZ, R5.H1_H1 ;  /* 0x30000005ff0e7230 */ /* 0x000fe40000004100 */
[--C-:B------:R-:W-:Y:S02]  /*d270*/  HADD2.F32 R19, -RZ, R4.reuse.H0_H0 ;  /* 0x20000004ff137230 */ /* 0x100fe40000004100 */
[----:B------:R-:W-:Y:S02]  /*d280*/  HADD2.F32 R21, -RZ, R4.H1_H1 ;  /* 0x30000004ff157230 */ /* 0x000fe40000004100 */
[----:B------:R-:W-:-:S02]  /*d290*/  HADD2.F32 R17, -RZ, R7.H0_H0 ;  /* 0x20000007ff117230 */ /* 0x000fc40000004100 */
[----:B------:R-:W-:Y:S02]  /*d2a0*/  HADD2.F32 R16, -RZ, R7.H1_H1 ;  /* 0x30000007ff107230 */ /* 0x000fe40000004100 */
[--C-:B--2---:R-:W-:Y:S02]  /*d2b0*/  HADD2.F32 R5, -RZ, R9.reuse.H0_H0 ;  /* 0x20000009ff057230 */ /* 0x104fe40000004100 */
[----:B------:R-:W-:Y:S02]  /*d2c0*/  HADD2.F32 R4, -RZ, R9.H1_H1 ;  /* 0x30000009ff047230 */ /* 0x000fe40000004100 */
[--C-:B------:R-:W-:Y:S01]  /*d2d0*/  HADD2.F32 R3, -RZ, R11.reuse.H0_H0 ;  /* 0x2000000bff037230 */ /* 0x100fe20000004100 */
[----:B------:R-:W-:Y:S01]  /*d2e0*/  FMUL.FTZ R32, R5, R2 ;  /* 0x0000000205207220 */ /* 0x000fe20000410000 */
[----:B------:R-:W-:Y:S01]  /*d2f0*/  HADD2.F32 R7, -RZ, R11.H1_H1 ;  /* 0x3000000bff077230 */ /* 0x000fe20000004100 */
[----:B------:R-:W-:Y:S01]  /*d300*/  FMUL.FTZ R28, R4, R24 ;  /* 0x00000018041c7220 */ /* 0x000fe20000410000 */
[----:B------:R-:W-:-:S02]  /*d310*/  HADD2.F32 R9, -RZ, R8.H0_H0 ;  /* 0x20000008ff097230 */ /* 0x000fc40000004100 */
[----:B------:R-:W-:Y:S01]  /*d320*/  HADD2.F32 R12, -RZ, R8.H1_H1 ;  /* 0x30000008ff0c7230 */ /* 0x000fe20000004100 */
[----:B------:R-:W-:Y:S01]  /*d330*/  FMUL.FTZ R22, R7, R13 ;  /* 0x0000000d07167220 */ /* 0x000fe20000410000 */
[--C-:B------:R-:W-:Y:S02]  /*d340*/  HADD2.F32 R8, -RZ, R10.reuse.H0_H0 ;  /* 0x2000000aff087230 */ /* 0x100fe40000004100 */
[----:B------:R-:W-:Y:S02]  /*d350*/  HADD2.F32 R11, -RZ, R10.H1_H1 ;  /* 0x3000000aff0b7230 */ /* 0x000fe40000004100 */
[--C-:B------:R-:W-:Y:S02]  /*d360*/  HADD2.F32 R18, -RZ, R6.reuse.H0_H0 ;  /* 0x20000006ff127230 */ /* 0x100fe40000004100 */
[----:B------:R-:W-:Y:S01]  /*d370*/  HADD2.F32 R20, -RZ, R6.H1_H1 ;  /* 0x30000006ff147230 */ /* 0x000fe20000004100 */
[----:B------:R-:W-:Y:S01]  /*d380*/  FMUL.FTZ R6, R15, R2 ;  /* 0x000000020f067220 */ /* 0x000fe20000410000 */
[----:B------:R-:W-:Y:S01]  /*d390*/  HADD2.F32 R10, -RZ, R80.H0_H0 ;  /* 0x20000050ff0a7230 */ /* 0x000fe20000004100 */
[----:B------:R-:W-:-:S04]  /*d3a0*/  FMUL.FTZ R2, R17, R0 ;  /* 0x0000000011027220 */ /* 0x000fc80000410000 */
[----:B------:R-:W-:Y:S01]  /*d3b0*/  FFMA.FTZ R37, R5, R10, R6 ;  /* 0x0000000a05257223 */ /* 0x000fe20000010006 */
[----:B------:R-:W-:Y:S01]  /*d3c0*/  HADD2.F32 R6, -RZ, R80.H1_H1 ;  /* 0x30000050ff067230 */ /* 0x000fe20000004100 */
[----:B------:R-:W-:Y:S02]  /*d3d0*/  FMUL.FTZ R5, R14, R24 ;  /* 0x000000180e057220 */ /* 0x000fe40000410000 */
[C---:B------:R-:W-:Y:S01]  /*d3e0*/  FMUL.FTZ R24, R3.reuse, R0 ;  /* 0x0000000003187220 */ /* 0x040fe20000410000 */
[--C-:B------:R-:W-:Y:S01]  /*d3f0*/  HADD2.F32 R0, -RZ, R81.reuse.H0_H0 ;  /* 0x20000051ff007230 */ /* 0x100fe20000004100 */
[----:B------:R-:W-:Y:S01]  /*d400*/  FFMA.FTZ R31, R3, R6, R2 ;  /* 0x00000006031f7223 */ /* 0x000fe20000010002 */
[----:B------:R-:W-:Y:S01]  /*d410*/  HADD2.F32 R3, -RZ, R82.H0_H0 ;  /* 0x20000052ff037230 */ /* 0x000fe20000004100 */
[----:B------:R-:W-:Y:S01]  /*d420*/  FFMA.FTZ R35, R4, R39, R5 ;  /* 0x0000002704237223 */ /* 0x000fe20000010005 */
[----:B------:R-:W-:Y:S01]  /*d430*/  HADD2.F32 R2, -RZ, R81.H1_H1 ;  /* 0x30000051ff027230 */ /* 0x000fe20000004100 */
[----:B------:R-:W-:-:S02]  /*d440*/  FMUL.FTZ R5, R19, R0 ;  /* 0x0000000013057220 */ /* 0x000fc40000410000 */
[----:B------:R-:W-:Y:S02]  /*d450*/  FMUL.FTZ R4, R16, R13 ;  /* 0x0000000d10047220 */ /* 0x000fe40000410000 */
[C---:B------:R-:W-:Y:S01]  /*d460*/  FFMA.FTZ R25, R9.reuse, R3, R5 ;  /* 0x0000000309197223 */ /* 0x040fe20000010005 */
[----:B------:R-:W-:Y:S01]  /*d470*/  HADD2.F32 R5, -RZ, R27.H0_H0 ;  /* 0x2000001bff057230 */ /* 0x000fe20000004100 */
[----:B------:R-:W-:Y:S01]  /*d480*/  FMUL.FTZ R13, R9, R0 ;  /* 0x00000000090d7220 */ /* 0x000fe20000410000 */
[----:B------:R-:W-:Y:S01]  /*d490*/  HADD2.F32 R0, -RZ, R82.H1_H1 ;  /* 0x30000052ff007230 */ /* 0x000fe20000004100 */
[----:B------:R-:W-:Y:S01]  /*d4a0*/  FFMA.FTZ R26, R7, R38, R4 ;  /* 0x00000026071a7223 */ /* 0x000fe20000010004 */
[----:B------:R-:W-:Y:S01]  /*d4b0*/  HADD2.F32 R9, -RZ, R33.H0_H0 ;  /* 0x20000021ff097230 */ /* 0x000fe20000004100 */
[-C--:B------:R-:W-:Y:S01]  /*d4c0*/  FMUL.FTZ R4, R18, R2.reuse ;  /* 0x0000000212047220 */ /* 0x080fe20000410000 */
[----:B------:R-:W-:Y:S01]  /*d4d0*/  HADD2.F32 R33, -RZ, R36.H0_H0 ;  /* 0x20000024ff217230 */ /* 0x000fe20000004100 */
[----:B------:R-:W-:-:S02]  /*d4e0*/  FMUL.FTZ R7, R8, R2 ;  /* 0x0000000208077220 */ /* 0x000fc40000410000 */
[----:B------:R-:W-:Y:S02]  /*d4f0*/  FMUL.FTZ R2, R21, R5 ;  /* 0x0000000515027220 */ /* 0x000fe40000410000 */
[----:B------:R-:W-:Y:S02]  /*d500*/  FFMA.FTZ R27, R8, R0, R4 ;  /* 0x00000000081b7223 */ /* 0x000fe40000010004 */
[----:B------:R-:W-:Y:S02]  /*d510*/  FMUL.FTZ R4, R20, R9 ;  /* 0x0000000914047220 */ /* 0x000fe40000410000 */
[C---:B------:R-:W-:Y:S02]  /*d520*/  FMUL.FTZ R5, R12.reuse, R5 ;  /* 0x000000050c057220 */ /* 0x040fe40000410000 */
[----:B------:R-:W-:Y:S02]  /*d530*/  FFMA.FTZ R12, R12, R34, R2 ;  /* 0x000000220c0c7223 */ /* 0x000fe40000010002 */
[----:B------:R-:W-:-:S02]  /*d540*/  FMUL.FTZ R2, R11, R9 ;  /* 0x000000090b027220 */ /* 0x000fc40000410000 */
[----:B------:R-:W-:Y:S01]  /*d550*/  FFMA.FTZ R23, R11, R33, R4 ;  /* 0x000000210b177223 */ /* 0x000fe20000010004 */
[----:B------:R-:W-:Y:S01]  /*d560*/  F2FP.PACK_AB R4, R12, R25 ;  /* 0x000000190c04723e */ /* 0x000fe200000000ff */
[----:B------:R-:W-:Y:S02]  /*d570*/  FFMA.FTZ R8, R19, R3, -R13 ;  /* 0x0000000313087223 */ /* 0x000fe4000001080d */
        /* <DEDUP_REMOVED lines=14> */
[----:B------:R1:W-:Y:S04]  /*d660*/  STS.128 [R30], R8 ;  /* 0x000000081e007388 */ /* 0x0003e80000000c00 */
[----:B------:R1:W-:Y:S02]  /*d670*/  STS.128 [R29+0x100], R4 ;  /* 0x000100041d007388 */ /* 0x0003e40000000c00 */
.L_x_778:
[----:B------:R-:W-:Y:S05]  /*d680*/  BSYNC B2 ;  /* 0x0000000000027941 */ /* 0x000fea0003800000 */
.L_x_756:
[----:B-1--4-:R-:W2:Y:S01]  /*d690*/  LDL.LU R10, [R1+0x18] ;  /* 0x00001800010a7983 */ /* 0x012ea20000300800 */
[----:B------:R-:W-:Y:S01]  /*d6a0*/  LEA.HI R0, R186, R185, RZ, 0x4 ;  /* 0x000000b9ba007211 */ /* 0x000fe200078f20ff */
[----:B------:R-:W-:Y:S01]  /*d6b0*/  IMAD.WIDE.U32 R6, R136, c[0x0][0x208], RZ ;  /* 0x0000820088067a25 */ /* 0x000fe200078e00ff */
[----:B------:R-:W-:Y:S01]  /*d6c0*/  MOV R3, 0x40 ;  /* 0x0000004000037802 */ /* 0x000fe20000000f00 */
[----:B------:R-:W-:Y:S01]  /*d6d0*/  BAR.SYNC.DEFER_BLOCKING 0x0 ;  /* 0x0000000000007b1d */ /* 0x000fe20000010000 */
[----:B------:R-:W-:Y:S02]  /*d6e0*/  LOP3.LUT R0, R0, 0xfffffff0, RZ, 0xc0, !PT ;  /* 0xfffffff000007812 */ /* 0x000fe400078ec0ff */
[----:B------:R-:W-:-:S02]  /*d6f0*/  MOV R8, R228 ;  /* 0x000000e400087202 */ /* 0x000fc40000000f00 */
[----:B------:R-:W-:Y:S01]  /*d700*/  IADD3 R0, -R0, R185, RZ ;  /* 0x000000b900007210 */ /* 0x000fe20007ffe1ff */
[----:B------:R-:W-:Y:S01]  /*d710*/  ULDC.64 UR4, c[0x0][0x208] ;  /* 0x0000820000047ab9 */ /* 0x000fe20000000a00 */
[----:B------:R-:W-:Y:S01]  /*d720*/  MOV R9, R233 ;  /* 0x000000e900097202 */ /* 0x000fe20000000f00 */
[----:B------:R-:W-:Y:S01]  /*d730*/  USHF.L.U32 UR7, UR4, 0x6, URZ ;  /* 0x0000000604077899 */ /* 0x000fe2000800063f */
[----:B------:R-:W-:Y:S01]  /*d740*/  SHF.R.S32.HI R2, RZ, 0x1f, R0 ;  /* 0x0000001fff027819 */ /* 0x000fe20000011400 */
[----:B------:R-:W-:Y:S01]  /*d750*/  UMOV UR6, 0x6 ;  /* 0x0000000600067882 */ /* 0x000fe20000000000 */
[----:B------:R-:W-:Y:S01]  /*d760*/  IADD3 R206, R201, 0x20, RZ ;  /* 0x00000020c9ce7810 */ /* 0x000fe20007ffe0ff */
[----:B------:R-:W-:Y:S01]  /*d770*/  USHF.L.U64.HI UR5, UR4, UR6, UR5 ;  /* 0x0000000604057299 */ /* 0x000fe20008010205 */
[----:B------:R-:W-:Y:S01]  /*d780*/  LEA.HI R2, R2, R0, RZ, 0x3 ;  /* 0x0000000002027211 */ /* 0x000fe200078f18ff */
[----:B------:R-:W-:Y:S03]  /*d790*/  BSSY B0, `(.L_x_791) ;  /* 0x000015a000007945 */ /* 0x000fe60003800000 */
[----:B------:R-:W-:-:S04]  /*d7a0*/  LOP3.LUT R2, R2, 0xfffffff8, RZ, 0xc0, !PT ;  /* 0xfffffff802027812 */ /* 0x000fc800078ec0ff */
[----:B------:R-:W-:Y:S02]  /*d7b0*/  IADD3 R0, R0, -R2, RZ ;  /* 0x8000000200007210 */ /* 0x000fe40007ffe0ff */
[----:B------:R-:W-:Y:S01]  /*d7c0*/  MOV R2, 0x20 ;  /* 0x0000002000027802 */ /* 0x000fe20000000f00 */
[----:B------:R-:W-:Y:S01]  /*d7d0*/  LDSM.16.M88.4 R124, [R218] ;  /* 0x00000000da7c783b */ /* 0x000fe20000000200 */
[C---:B------:R-:W-:Y:S02]  /*d7e0*/  LOP3.LUT P0, RZ, R0.reuse, 0x2, RZ, 0xc0, !PT ;  /* 0x0000000200ff7812 */ /* 0x040fe4000780c0ff */
[----:B------:R-:W-:Y:S01]  /*d7f0*/  LOP3.LUT P1, RZ, R0, 0x4, RZ, 0xc0, !PT ;  /* 0x0000000400ff7812 */ /* 0x000fe2000782c0ff */
[----:B------:R-:W-:Y:S01]  /*d800*/  IMAD R0, R83, c[0x0][0x208], RZ ;  /* 0x0000820053007a24 */ /* 0x000fe200078e02ff */
[----:B------:R-:W-:Y:S01]  /*d810*/  SEL R2, R2, 0xffffffe0, !P0 ;  /* 0xffffffe002027807 */ /* 0x000fe20004000000 */
[----:B------:R-:W-:Y:S01]  /*d820*/  LDSM.16.M88.4 R180, [R218+0x4000] ;  /* 0x00400000dab4783b */ /* 0x000fe20000000200 */
[----:B------:R-:W-:Y:S01]  /*d830*/  SEL R3, R3, 0xffffffc0, !P1 ;  /* 0xffffffc003037807 */ /* 0x000fe20004800000 */
[----:B------:R-:W-:Y:S01]  /*d840*/  IMAD R4, R136, c[0x0][0x20c], R0 ;  /* 0x0000830088047a24 */ /* 0x000fe200078e0200 */
[----:B------:R-:W-:-:S02]  /*d850*/  IADD3 R0, R218, R2, RZ ;  /* 0x00000002da007210 */ /* 0x000fc40007ffe0ff */
[-C--:B------:R-:W-:Y:S02]  /*d860*/  IADD3 R2, R218, R3.reuse, RZ ;  /* 0x00000003da027210 */ /* 0x080fe40007ffe0ff */
[----:B------:R-:W-:Y:S01]  /*d870*/  IADD3 R3, R0, R3, RZ ;  /* 0x0000000300037210 */ /* 0x000fe20007ffe0ff */
[----:B------:R-:W-:Y:S01]  /*d880*/  LDSM.16.M88.4 R128, [R0] ;  /* 0x000000000080783b */ /* 0x000fe20000000200 */
[----:B------:R-:W-:Y:S02]  /*d890*/  IADD3 R4, R7, R4, RZ ;  /* 0x0000000407047210 */ /* 0x000fe40007ffe0ff */
[----:B------:R-:W-:Y:S01]  /*d8a0*/  R2P PR, R144, 0x6 ;  /* 0x0000000690007804 */ /* 0x000fe20000000000 */
[----:B------:R1:W-:Y:S01]  /*d8b0*/  LDSM.16.M88.4 R184, [R0+0x4000] ;  /* 0x0040000000b8783b */ /* 0x0003e20000000200 */
[----:B------:R-:W-:Y:S02]  /*d8c0*/  ISETP.GE.AND P4, PT, R72, c[0x0][0x1d4], PT ;  /* 0x0000750048007a0c */ /* 0x000fe40003f86270 */
[----:B------:R-:W-:Y:S01]  /*d8d0*/  ISETP.GE.AND P5, PT, R86, c[0x0][0x1d4], PT ;  /* 0x0000750056007a0c */ /* 0x000fe20003fa6270 */
[----:B------:R-:W-:Y:S04]  /*d8e0*/  LDSM.16.M88.4 R156, [R2] ;  /* 0x00000000029c783b */ /* 0x000fe80000000200 */
[----:B------:R-:W-:Y:S04]  /*d8f0*/  LDSM.16.M88.4 R188, [R2+0x4000] ;  /* 0x0040000002bc783b */ /* 0x000fe80000000200 */
[----:B------:R-:W-:Y:S01]  /*d900*/  LDSM.16.M88.4 R176, [R3] ;  /* 0x0000000003b0783b */ /* 0x000fe20000000200 */
[----:B------:R-:W-:-:S02]  /*d910*/  @P1 IADD3 R206, R201, -0x20, RZ ;  /* 0xffffffe0c9ce1810 */ /* 0x000fc40007ffe0ff */
[----:B------:R-:W-:Y:S01]  /*d920*/  ISETP.LT.OR P1, PT, R74, 0x1, P4 ;  /* 0x000000014a00780c */ /* 0x000fe20002721670 */
[----:B------:R3:W-:Y:S01]  /*d930*/  LDSM.16.M88.4 R196, [R3+0x4000] ;  /* 0x0040000003c4783b */ /* 0x0007e20000000200 */
[C---:B------:R-:W-:Y:S02]  /*d940*/  IADD3 R207, R206.reuse, 0x3000, RZ ;  /* 0x00003000cecf7810 */ /* 0x040fe40007ffe0ff */
[C---:B------:R-:W-:Y:S01]  /*d950*/  IADD3 R217, R206.reuse, 0x5800, RZ ;  /* 0x00005800ced97810 */ /* 0x040fe20007ffe0ff */
[----:B------:R-:W-:Y:S01]  /*d960*/  BAR.SYNC.DEFER_BLOCKING 0x0 ;  /* 0x0000000000007b1d */ /* 0x000fe20000010000 */
[----:B------:R-:W-:Y:S01]  /*d970*/  IADD3 R216, R206, 0x5000, RZ ;  /* 0x00005000ced87810 */ /* 0x000fe20007ffe0ff */
[----:B-1----:R-:W-:Y:S01]  /*d980*/  IMAD R0, R4, 0x60, RZ ;  /* 0x0000006004007824 */ /* 0x002fe200078e02ff */
[C---:B------:R-:W-:Y:S02]  /*d990*/  IADD3 R215, R206.reuse, 0x4800, RZ ;  /* 0x00004800ced77810 */ /* 0x040fe40007ffe0ff */
[----:B------:R-:W-:-:S02]  /*d9a0*/  IADD3 R214, R206, 0x4000, RZ ;  /* 0x00004000ced67810 */ /* 0x000fc40007ffe0ff */
[C---:B------:R-:W-:Y:S02]  /*d9b0*/  IADD3 R213, R206.reuse, 0x3800, RZ ;  /* 0x00003800ced57810 */ /* 0x040fe40007ffe0ff */
[C---:B------:R-:W-:Y:S02]  /*d9c0*/  IADD3 R212, R206.reuse, 0x2800, RZ ;  /* 0x00002800ced47810 */ /* 0x040fe40007ffe0ff */
[C---:B------:R-:W-:Y:S02]  /*d9d0*/  IADD3 R211, R206.reuse, 0x2000, RZ ;  /* 0x00002000ced37810 */ /* 0x040fe40007ffe0ff */
[C---:B------:R-:W-:Y:S02]  /*d9e0*/  IADD3 R210, R206.reuse, 0x1800, RZ ;  /* 0x00001800ced27810 */ /* 0x040fe40007ffe0ff */
[C---:B------:R-:W-:Y:S02]  /*d9f0*/  IADD3 R209, R206.reuse, 0x1000, RZ ;  /* 0x00001000ced17810 */ /* 0x040fe40007ffe0ff */
[----:B------:R-:W-:Y:S01]  /*da00*/  IADD3 R208, R206, 0x800, RZ ;  /* 0x00000800ced07810 */ /* 0x000fe20007ffe0ff */
[----:B---3--:R-:W-:Y:S01]  /*da10*/  IMAD.WIDE.U32 R2, R6, 0x60, R8 ;  /* 0x0000006006027825 */ /* 0x008fe200078e0008 */
[----:B------:R-:W-:-:S04]  /*da20*/  DEPBAR.LE SB0, 0x0 ;  /* 0x000080000000791a */ /* 0x000fc80000000000 */
[----:B------:R-:W-:Y:S01]  /*da30*/  BAR.SYNC.DEFER_BLOCKING 0x0 ;  /* 0x0000000000007b1d */ /* 0x000fe20000010000 */
[----:B------:R-:W-:Y:S02]  /*da40*/  LEA R4, P0, R2, c[0x0][0x1f8], 0x1 ;  /* 0x00007e0002047a11 */ /* 0x000fe400078008ff */
[----:B------:R-:W-:-:S04]  /*da50*/  IADD3 R0, R3, R0, RZ ;  /* 0x0000000003007210 */ /* 0x000fc80007ffe0ff */
[----:B------:R-:W-:Y:S02]  /*da60*/  LEA.HI.X R5, R2, c[0x0][0x1fc], R0, 0x1, P0 ;  /* 0x00007f0002057a11 */ /* 0x000fe400000f0c00 */
[----:B------:R-:W-:Y:S02]  /*da70*/  IADD3 R2, P3, R4, UR7, RZ ;  /* 0x0000000704027c10 */ /* 0x000fe4000ff7e0ff */
[----:B------:R-:W-:Y:S02]  /*da80*/  SEL R0, R85, 0xffffffc0, !P2 ;  /* 0xffffffc055007807 */ /* 0x000fe40005000000 */
[----:B------:R-:W-:Y:S02]  /*da90*/  IADD3 R6, P0, R2, UR7, RZ ;  /* 0x0000000702067c10 */ /* 0x000fe4000ff1e0ff */
[----:B------:R-:W-:Y:S02]  /*daa0*/  IADD3.X R3, R5, UR5, RZ, P3, !PT ;  /* 0x0000000505037c10 */ /* 0x000fe40009ffe4ff */
[----:B------:R-:W-:-:S02]  /*dab0*/  ISETP.LT.OR P3, PT, R74, 0x21, P4 ;  /* 0x000000214a00780c */ /* 0x000fc40002761670 */
[----:B------:R-:W-:Y:S02]  /*dac0*/  IADD3.X R7, R3, UR5, RZ, P0, !PT ;  /* 0x0000000503077c10 */ /* 0x000fe400087fe4ff */
[C---:B------:R-:W-:Y:S02]  /*dad0*/  ISETP.LT.OR P0, PT, R74.reuse, 0x1, P5 ;  /* 0x000000014a00780c */ /* 0x040fe40002f01670 */
[C---:B------:R-:W-:Y:S01]  /*dae0*/  ISETP.LT.OR P2, PT, R74.reuse, 0x21, P5 ;  /* 0x000000214a00780c */ /* 0x040fe20002f41670 */
[----:B------:R-:W1:Y:S01]  /*daf0*/  LDSM.16.M88.4 R16, [R201] ;  /* 0x00000000c910783b */ /* 0x000e620000000200 */
[-C--:B------:R-:W-:Y:S02]  /*db00*/  IADD3 R200, R201, R0.reuse, RZ ;  /* 0x00000000c9c87210 */ /* 0x080fe40007ffe0ff */
[----:B------:R-:W-:Y:S01]  /*db10*/  IADD3 R75, R207, R0, RZ ;  /* 0x00000000cf4b7210 */ /* 0x000fe20007ffe0ff */
[----:B------:R-:W-:Y:S04]  /*db20*/  LDSM.16.M88.4 R32, [R206] ;  /* 0x00000000ce20783b */ /* 0x000fe80000000200 */
[----:B------:R-:W-:Y:S04]  /*db30*/  LDSM.16.M88.4 R28, [R201+0x1800] ;  /* 0x00180000c91c783b */ /* 0x000fe80000000200 */
[----:B------:R-:W3:Y:S04]  /*db40*/  LDSM.16.M88.4 R12, [R201+0x800] ;  /* 0x00080000c90c783b */ /* 0x000ee80000000200 */
[----:B------:R-:W4:Y:S04]  /*db50*/  LDSM.16.M88.4 R20, [R201+0x1000] ;  /* 0x00100000c914783b */ /* 0x000f280000000200 */
[----:B------:R-:W-:Y:S04]  /*db60*/  LDSM.16.M88.4 R76, [R201+0x2000] ;  /* 0x00200000c94c783b */ /* 0x000fe80000000200 */
[----:B------:R-:W-:Y:S04]  /*db70*/  LDSM.16.M88.4 R92, [R201+0x2800] ;  /* 0x00280000c95c783b */ /* 0x000fe80000000200 */
[----:B------:R-:W4:Y:S04]  /*db80*/  LDSM.16.M88.4 R60, [R206+0x800] ;  /* 0x00080000ce3c783b */ /* 0x000f280000000200 */
[----:B------:R-:W4:Y:S04]  /*db90*/  LDSM.16.M88.4 R68, [R206+0x1000] ;  /* 0x00100000ce44783b */ /* 0x000f280000000200 */
[----:B------:R-:W2:Y:S04]  /*dba0*/  LDSM.16.M88.4 R64, [R206+0x1800] ;  /* 0x00180000ce40783b */ /* 0x000ea80000000200 */
[----:B------:R-:W-:Y:S01]  /*dbb0*/  LDSM.16.M88.4 R96, [R206+0x2000] ;  /* 0x00200000ce60783b */ /* 0x000fe20000000200 */
[----:B-1----:R-:W-:Y:S03]  /*dbc0*/  HMMA.16816.F32 R40, R124, R18, RZ ;  /* 0x000000127c28723c */ /* 0x002fe600000018ff */
[----:B------:R-:W-:Y:S04]  /*dbd0*/  LDSM.16.M88.4 R100, [R206+0x2800] ;  /* 0x00280000ce64783b */ /* 0x000fe80000000200 */
[----:B------:R-:W-:Y:S01]  /*dbe0*/  @!PT LDS RZ, [RZ] ;  /* 0x00000000fffff984 */ /* 0x000fe20000000800 */
[----:B------:R-:W-:Y:S01]  /*dbf0*/  @!PT LDS RZ, [RZ] ;  /* 0x00000000fffff984 */ /* 0x000fe20000000800 */
[----:B------:R-:W-:Y:S01]  /*dc00*/  @!PT LDS RZ, [RZ] ;  /* 0x00000000fffff984 */ /* 0x000fe20000000800 */
[----:B------:R1:W-:Y:S01]  /*dc10*/  LDGSTS.E.BYPASS.LTC128B.128 [R219+0x100], [R4.64], !P1 ;  /* 0x0010000004db7fae */ /* 0x0003e2000c901d48 */
[----:B------:R-:W-:-:S03]  /*dc20*/  ISETP.LT.OR P1, PT, R74, 0x41, P4 ;  /* 0x000000414a00780c */ /* 0x000fc60002721670 */
[----:B------:R1:W-:Y:S01]  /*dc30*/  LDGSTS.E.BYPASS.LTC128B.128 [R219+0x3100], [R4.64+0x80], !P0 ;  /* 0x0310008004db7fae */ /* 0x0003e2000c101d48 */
[----:B------:R-:W-:Y:S01]  /*dc40*/  ISETP.LT.OR P0, PT, R74, 0x41, P5 ;  /* 0x000000414a00780c */ /* 0x000fe20002f01670 */
[C---:B---3--:R-:W-:Y:S02]  /*dc50*/  HMMA.16816.F32 R36, R124.reuse, R14, RZ ;  /* 0x0000000e7c24723c */ /* 0x048fe400000018ff */
[----:B------:R3:W-:Y:S04]  /*dc60*/  LDGSTS.E.BYPASS.LTC128B.128 [R219+0x1100], [R2.64], !P3 ;  /* 0x0110000002db7fae */ /* 0x0007e8000d901d48 */
[----:B------:R3:W-:Y:S02]  /*dc70*/  LDGSTS.E.BYPASS.LTC128B.128 [R219+0x4100], [R2.64+0x80], !P2 ;  /* 0x0410008002db7fae */ /* 0x0007e4000d101d48 */
[C---:B------:R-:W-:Y:S02]  /*dc80*/  HMMA.16816.F32 R24, R124.reuse, R12, RZ ;  /* 0x0000000c7c18723c */ /* 0x040fe400000018ff */
[----:B------:R1:W-:Y:S04]  /*dc90*/  LDGSTS.E.BYPASS.LTC128B.128 [R219+0x2100], [R6.64], !P1 ;  /* 0x0210000006db7fae */ /* 0x0003e8000c901d48 */
[----:B------:R1:W-:Y:S01]  /*dca0*/  LDGSTS.E.BYPASS.LTC128B.128 [R219+0x5100], [R6.64+0x80], !P0 ;  /* 0x0510008006db7fae */ /* 0x0003e2000c101d48 */
[----:B------:R-:W-:Y:S01]  /*dcb0*/  ISETP.GT.AND P0, PT, R136, R226, PT ;  /* 0x000000e28800720c */ /* 0x000fe20003f04270 */
[----:B----4-:R-:W-:Y:S02]  /*dcc0*/  HMMA.16816.F32 R12, R124, R22, RZ ;  /* 0x000000167c0c723c */ /* 0x010fe400000018ff */
[----:B------:R-:W4:Y:S04]  /*dcd0*/  LDSM.16.M88.4 R48, [R200] ;  /* 0x00000000c830783b */ /* 0x000f280000000200 */
[----:B------:R-:W2:Y:S02]  /*dce0*/  LDSM.16.M88.4 R56, [R75+-0x3000] ;  /* 0xffd000004b38783b */ /* 0x000ea40000000200 */
[C---:B------:R-:W-:Y:S02]  /*dcf0*/  HMMA.16816.F32 R84, R128.reuse, R62, R36 ;  /* 0x0000003e8054723c */ /* 0x040fe40000001824 */
[----:B------:R-:W2:Y:S04]  /*dd00*/  LDSM.16.M88.4 R80, [R200+0x800] ;  /* 0x00080000c850783b */ /* 0x000ea80000000200 */
[----:B------:R-:W2:Y:S02]  /*dd10*/  LDSM.16.M88.4 R36, [R201+0x3000] ;  /* 0x00300000c924783b */ /* 0x000ea40000000200 */
[C---:B------:R-:W-:Y:S02]  /*dd20*/  HMMA.16816.F32 R24, R128.reuse, R60, R24 ;  /* 0x0000003c8018723c */ /* 0x040fe40000001818 */
[----:B------:R-:W2:Y:S04]  /*dd30*/  LDSM.16.M88.4 R60, [R75+-0x2800] ;  /* 0xffd800004b3c783b */ /* 0x000ea80000000200 */
[----:B------:R-:W-:Y:S02]  /*dd40*/  LDSM.16.M88.4 R112, [R201+0x3800] ;  /* 0x00380000c970783b */ /* 0x000fe40000000200 */
[----:B------:R-:W-:Y:S02]  /*dd50*/  HMMA.16816.F32 R120, R128, R70, R12 ;  /* 0x000000468078723c */ /* 0x000fe4000000180c */
[----:B------:R-:W-:Y:S04]  /*dd60*/  LDSM.16.M88.4 R116, [R200+0x3000] ;  /* 0x00300000c874783b */ /* 0x000fe80000000200 */
[----:B------:R-:W-:Y:S02]  /*dd70*/  LDSM.16.M88.4 R108, [R206+0x3800] ;  /* 0x00380000ce6c783b */ /* 0x000fe40000000200 */
[----:B-1----:R-:W-:Y:S02]  /*dd80*/  HMMA.16816.F32 R4, R124, R30, RZ ;  /* 0x0000001e7c04723c */ /* 0x002fe400000018ff */
[----:B------:R-:W0:Y:S01]  /*dd90*/  LDGDEPBAR ;  /* 0x00000000000079af */ /* 0x000e220000000000 */
[----:B--2---:R-:W-:-:S04]  /*dda0*/  LOP3.LUT R10, R10, 0xfffdffff, RZ, 0xc0, !PT ;  /* 0xfffdffff0a0a7812 */ /* 0x004fc800078ec0ff */
[----:B------:R-:W-:-:S05]  /*ddb0*/  @P5 LOP3.LUT R10, R10, 0x20000, RZ, 0xfc, !PT ;  /* 0x000200000a0a5812 */ /* 0x000fca00078efcff */
[----:B------:R1:W-:Y:S02]  /*ddc0*/  STL [R1+0x18], R10 ;  /* 0x0000180a01007387 */ /* 0x0003e40000100800 */
[C---:B-1----:R-:W-:Y:S08]  /*ddd0*/  HMMA.16816.F32 R8, R124.reuse, R16, RZ ;  /* 0x000000107c08723c */ /* 0x042ff000000018ff */
[----:B------:R-:W-:Y:S08]  /*dde0*/  HMMA.16816.F32 R16, R124, R20, RZ ;  /* 0x000000147c10723c */ /* 0x000ff000000018ff */
[C---:B------:R-:W-:Y:S01]  /*ddf0*/  HMMA.16816.F32 R20, R128.reuse, R34, R40 ;  /* 0x000000228014723c */ /* 0x040fe20000001828 */
[----:B------:R-:W-:Y:S07]  /*de00*/  LDSM.16.M88.4 R40, [R200+0x1800] ;  /* 0x00180000c828783b */ /* 0x000fee0000000200 */
[----:B------:R-:W-:Y:S01]  /*de10*/  HMMA.16816.F32 R44, R128, R32, R8 ;  /* 0x00000020802c723c */ /* 0x000fe20000001808 */
[----:B------:R-:W-:Y:S07]  /*de20*/  LDSM.16.M88.4 R32, [R200+0x2000] ;  /* 0x00200000c820783b */ /* 0x000fee0000000200 */
[----:B------:R-:W-:Y:S08]  /*de30*/  HMMA.16816.F32 R8, R124, R28, RZ ;  /* 0x0000001c7c08723c */ /* 0x000ff000000018ff */
[----:B------:R-:W-:Y:S01]  /*de40*/  HMMA.16816.F32 R88, R128, R68, R16 ;  /* 0x000000448058723c */ /* 0x000fe20000001810 */
[----:B------:R-:W-:Y:S07]  /*de50*/  LDSM.16.M88.4 R68, [R75+-0x2000] ;  /* 0xffe000004b44783b */ /* 0x000fee0000000200 */
[----:B------:R-:W-:Y:S08]  /*de60*/  HMMA.16816.F32 R28, R124, R76, RZ ;  /* 0x0000004c7c1c723c */ /* 0x000ff000000018ff */
[----:B-----5:R-:W-:Y:S08]  /*de70*/  HMMA.16816.F32 R132, R128, R64, R8 ;  /* 0x000000408084723c */ /* 0x020ff00000001808 */
[----:B----4-:R-:W-:Y:S08]  /*de80*/  HMMA.16816.F32 R8, R156, R48, R44 ;  /* 0x000000309c08723c */ /* 0x010ff0000000182c */
[----:B------:R-:W-:Y:S08]  /*de90*/  HMMA.16816.F32 R64, R128, R66, R4 ;  /* 0x000000428040723c */ /* 0x000ff00000001804 */
[----:B------:R-:W-:Y:S01]  /*dea0*/  HMMA.16816.F32 R4, R156, R50, R20 ;  /* 0x000000329c04723c */ /* 0x000fe20000001814 */
[----:B------:R-:W-:Y:S07]  /*deb0*/  LDSM.16.M88.4 R48, [R200+0x1000] ;  /* 0x00100000c830783b */ /* 0x000fee0000000200 */
[----:B------:R-:W-:Y:S08]  /*dec0*/  HMMA.16816.F32 R12, R176, R56, R8 ;  /* 0x00000038b00c723c */ /* 0x000ff00000001808 */
[C---:B------:R-:W-:Y:S01]  /*ded0*/  HMMA.16816.F32 R16, R124.reuse, R78, RZ ;  /* 0x0000004e7c10723c */ /* 0x040fe200000018ff */
[----:B------:R-:W1:Y:S07]  /*dee0*/  LDSM.16.M88.4 R76, [R206+0x3000] ;  /* 0x00300000ce4c783b */ /* 0x000e6e0000000200 */
[----:B------:R-:W-:Y:S08]  /*def0*/  HMMA.16816.F32 R8, R124, R92, RZ ;  /* 0x0000005c7c08723c */ /* 0x000ff000000018ff */
[----:B------:R-:W-:Y:S08]  /*df00*/  HMMA.16816.F32 R44, R156, R80, R24 ;  /* 0x000000509c2c723c */ /* 0x000ff00000001818 */
[----:B------:R-:W-:Y:S08]  /*df10*/  HMMA.16816.F32 R24, R176, R58, R4 ;  /* 0x0000003ab018723c */ /* 0x000ff00000001804 */
[----:B------:R-:W-:Y:S01]  /*df20*/  HMMA.16816.F32 R4, R124, R94, RZ ;  /* 0x0000005e7c04723c */ /* 0x000fe200000018ff */
[----:B------:R-:W2:Y:S07]  /*df30*/  LDSM.16.M88.4 R92, [R200+0x2800] ;  /* 0x00280000c85c783b */ /* 0x000eae0000000200 */
[----:B------:R-:W-:Y:S08]  /*df40*/  HMMA.16816.F32 R20, R180, R36, R12 ;  /* 0x00000024b414723c */ /* 0x000ff0000000180c */
[----:B------:R-:W-:Y:S08]  /*df50*/  HMMA.16816.F32 R12, R128, R100, R8 ;  /* 0x00000064800c723c */ /* 0x000ff00000001808 */
[----:B------:R-:W-:Y:S01]  /*df60*/  HMMA.16816.F32 R8, R156, R82, R84 ;  /* 0x000000529c08723c */ /* 0x000fe20000001854 */
[----:B------:R-:W4:Y:S04]  /*df70*/  LDSM.16.M88.4 R80, [R75+-0x1800] ;  /* 0xffe800004b50783b */ /* 0x000f280000000200 */
[----:B------:R-:W-:Y:S03]  /*df80*/  LDSM.16.M88.4 R84, [R75+-0x1000] ;  /* 0xfff000004b54783b */ /* 0x000fe60000000200 */
[C---:B------:R-:W-:Y:S08]  /*df90*/  HMMA.16816.F32 R104, R128.reuse, R96, R28 ;  /* 0x000000608068723c */ /* 0x040ff0000000181c */
[C---:B------:R-:W-:Y:S08]  /*dfa0*/  HMMA.16816.F32 R28, R128.reuse, R98, R16 ;  /* 0x00000062801c723c */ /* 0x040ff00000001810 */
[----:B------:R-:W-:Y:S01]  /*dfb0*/  HMMA.16816.F32 R96, R128, R102, R4 ;  /* 0x000000668060723c */ /* 0x000fe20000001804 */
[----:B------:R-:W-:Y:S07]  /*dfc0*/  LDSM.16.M88.4 R100, [R75+-0x800] ;  /* 0xfff800004b64783b */ /* 0x000fee0000000200 */
[----:B------:R-:W-:Y:S08]  /*dfd0*/  HMMA.16816.F32 R4, R176, R60, R44 ;  /* 0x0000003cb004723c */ /* 0x000ff0000000182c */
[----:B-1----:R-:W-:Y:S08]  /*dfe0*/  HMMA.16816.F32 R20, R184, R76, R20 ;  /* 0x0000004cb814723c */ /* 0x002ff00000001814 */
[----:B------:R-:W-:Y:S08]  /*dff0*/  HMMA.16816.F32 R16, R180, R38, R24 ;  /* 0x00000026b410723c */ /* 0x000ff00000001818 */
[----:B------:R-:W-:Y:S01]  /*e000*/  HMMA.16816.F32 R36, R156, R50, R120 ;  /* 0x000000329c24723c */ /* 0x000fe20000001878 */
[----:B------:R-:W1:Y:S07]  /*e010*/  LDSM.16.M88.4 R120, [R75] ;  /* 0x000000004b78783b */ /* 0x000e6e0000000200 */
        /* <DEDUP_REMOVED lines=13> */
[----:B------:R-:W1:Y:S07]  /*e0f0*/  LDSM.16.M88.4 R92, [R200+0x3800] ;  /* 0x00380000c85c783b */ /* 0x000e6e0000000200 */
[----:B------:R-:W-:Y:S08]  /*e100*/  HMMA.16816.F32 R20, R180, R114, R24 ;  /* 0x00000072b414723c */ /* 0x000ff00000001818 */
[----:B------:R-:W-:Y:S08]  /*e110*/  HMMA.16816.F32 R16, R176, R68, R88 ;  /* 0x00000044b010723c */ /* 0x000ff00000001858 */
[----:B------:R-:W-:Y:S08]  /*e120*/  HMMA.16816.F32 R12, R184, R108, R12 ;  /* 0x0000006cb80c723c */ /* 0x000ff0000000180c */
[C---:B----4-:R-:W-:Y:S08]  /*e130*/  HMMA.16816.F32 R48, R176.reuse, R80, R48 ;  /* 0x00000050b030723c */ /* 0x050ff00000001830 */
[----:B------:R-:W-:Y:S08]  /*e140*/  HMMA.16816.F32 R64, R176, R82, R64 ;  /* 0x00000052b040723c */ /* 0x000ff00000001840 */
[----:B-1----:R-:W-:Y:S08]  /*e150*/  HMMA.16816.F32 R24, R196, R120, R4 ;  /* 0x00000078c418723c */ /* 0x002ff00000001804 */
[----:B------:R-:W-:Y:S01]  /*e160*/  HMMA.16816.F32 R80, R176, R100, R40 ;  /* 0x00000064b050723c */ /* 0x000fe20000001828 */
[----:B------:R-:W1:Y:S07]  /*e170*/  LDSM.16.M88.4 R40, [R206+0x4000] ;  /* 0x00400000ce28783b */ /* 0x000e6e0000000200 */
[----:B------:R-:W-:Y:S08]  /*e180*/  HMMA.16816.F32 R4, R188, R118, R8 ;  /* 0x00000076bc04723c */ /* 0x000ff00000001808 */
[----:B------:R-:W-:Y:S01]  /*e190*/  HMMA.16816.F32 R36, R176, R70, R36 ;  /* 0x00000046b024723c */ /* 0x000fe20000001824 */
[----:B------:R-:W-:-:S04]  /*e1a0*/  FMUL.FTZ R0, R24, c[0x0][0x320] ;  /* 0x0000c80018007a20 */ /* 0x000fc80000410000 */
[----:B------:R4:W1:Y:S03]  /*e1b0*/  MUFU.TANH R98, R0 ;  /* 0x0000000000627308 */ /* 0x0008660000002400 */
[----:B------:R-:W-:Y:S01]  /*e1c0*/  HMMA.16816.F32 R68, R176, R84, R56 ;  /* 0x00000054b044723c */ /* 0x000fe20000001838 */
[----:B------:R-:W1:Y:S07]  /*e1d0*/  LDSM.16.M88.4 R56, [R75+0x800] ;  /* 0x000800004b38783b */ /* 0x000e6e0000000200 */
[----:B------:R-:W-:Y:S01]  /*e1e0*/  HMMA.16816.F32 R20, R184, R110, R20 ;  /* 0x0000006eb814723c */ /* 0x000fe20000001814 */
[----:B----4-:R-:W-:-:S07]  /*e1f0*/  FMUL.FTZ R0, R25, c[0x0][0x320] ;  /* 0x0000c80019007a20 */ /* 0x010fce0000410000 */
[----:B--2---:R-:W-:Y:S01]  /*e200*/  HMMA.16816.F32 R8, R180, R32, R16 ;  /* 0x00000020b408723c */ /* 0x004fe20000001810 */
[----:B------:R2:W4:Y:S07]  /*e210*/  MUFU.TANH R96, R0 ;  /* 0x0000000000607308 */ /* 0x00052e0000002400 */
[----:B------:R-:W-:Y:S08]  /*e220*/  HMMA.16816.F32 R16, R188, R92, R12 ;  /* 0x0000005cbc10723c */ /* 0x000ff0000000180c */
[----:B------:R-:W-:Y:S01]  /*e230*/  HMMA.16816.F32 R100, R176, R102, R28 ;  /* 0x00000066b064723c */ /* 0x000fe2000000181c */
[----:B------:R-:W3:Y:S01]  /*e240*/  LDSM.16.M88.4 R28, [R200+0x4000] ;  /* 0x00400000c81c783b */ /* 0x000ee20000000200 */
[----:B--2---:R-:W-:-:S04]  /*e250*/  FMUL.FTZ R0, R26, c[0x0][0x320] ;  /* 0x0000c8001a007a20 */ /* 0x004fc80000410000 */
[----:B------:R2:W1:Y:S02]  /*e260*/  MUFU.TANH R99, R0 ;  /* 0x0000000000637308 */ /* 0x0004640000002400 */
[----:B------:R-:W-:Y:S08]  /*e270*/  HMMA.16816.F32 R12, R196, R122, R4 ;  /* 0x0000007ac40c723c */ /* 0x000ff00000001804 */
[----:B------:R-:W-:Y:S01]  /*e280*/  HMMA.16816.F32 R32, R180, R34, R36 ;  /* 0x00000022b420723c */ /* 0x000fe20000001824 */
[----:B------:R-:W3:Y:S01]  /*e290*/  LDSM.16.M88.4 R36, [R206+0x4800] ;  /* 0x00480000ce24783b */ /* 0x000ee20000000200 */
[----:B--2---:R-:W-:-:S06]  /*e2a0*/  FMUL.FTZ R0, R27, c[0x0][0x320] ;  /* 0x0000c8001b007a20 */ /* 0x004fcc0000410000 */
[----:B------:R-:W-:Y:S01]  /*e2b0*/  HMMA.16816.F32 R4, R188, R94, R20 ;  /* 0x0000005ebc04723c */ /* 0x000fe20000001814 */
[----:B------:R2:W2:Y:S07]  /*e2c0*/  MUFU.TANH R97, R0 ;  /* 0x0000000000617308 */ /* 0x0004ae0000002400 */
[----:B-1----:R-:W-:Y:S08]  /*e2d0*/  HMMA.16816.F32 R8, R184, R40, R8 ;  /* 0x00000028b808723c */ /* 0x002ff00000001808 */
[----:B------:R-:W-:Y:S01]  /*e2e0*/  HMMA.16816.F32 R24, R196, R56, R16 ;  /* 0x00000038c418723c */ /* 0x000fe20000001810 */
[----:B--2---:R-:W-:-:S04]  /*e2f0*/  FMUL.FTZ R0, R12, c[0x0][0x320] ;  /* 0x0000c8000c007a20 */ /* 0x004fc80000410000 */
[----:B------:R1:W2:Y:S03]  /*e300*/  MUFU.TANH R92, R0 ;  /* 0x00000000005c7308 */ /* 0x0002a60000002400 */
[----:B------:R-:W-:Y:S01]  /*e310*/  HMMA.16816.F32 R84, R176, R86, R44 ;  /* 0x00000056b054723c */ /* 0x000fe2000000182c */
[----:B------:R-:W-:Y:S07]  /*e320*/  LDSM.16.M88.4 R44, [R75+0x1000] ;  /* 0x001000004b2c783b */ /* 0x000fee0000000200 */
[----:B------:R-:W-:Y:S01]  /*e330*/  HMMA.16816.F32 R60, R180, R76, R48 ;  /* 0x0000004cb43c723c */ /* 0x000fe20000001830 */
[----:B------:R-:W2:Y:S01]  /*e340*/  LDSM.16.M88.4 R48, [R201+0x5000] ;  /* 0x00500000c930783b */ /* 0x000ea20000000200 */
        /* <DEDUP_REMOVED lines=8> */
[C---:B---3--:R-:W-:Y:S08]  /*e3d0*/  HMMA.16816.F32 R16, R188.reuse, R28, R8 ;  /* 0x0000001cbc10723c */ /* 0x048ff00000001808 */
[----:B------:R-:W-:Y:S01]  /*e3e0*/  HMMA.16816.F32 R8, R188, R30, R20 ;  /* 0x0000001ebc08723c */ /* 0x000fe20000001814 */
[----:B------:R-:W-:Y:S01]  /*e3f0*/  LDSM.16.M88.4 R28, [R206+0x5000] ;  /* 0x00500000ce1c783b */ /* 0x000fe20000000200 */
[----:B-1----:R-:W-:-:S06]  /*e400*/  FMUL.FTZ R0, R15, c[0x0][0x320] ;  /* 0x0000c8000f007a20 */ /* 0x002fcc0000410000 */
[C---:B------:R-:W-:Y:S01]  /*e410*/  HMMA.16816.F32 R12, R184.reuse, R36, R60 ;  /* 0x00000024b80c723c */ /* 0x040fe2000000183c */
[----:B------:R-:W1:Y:S01]  /*e420*/  LDSM.16.M88.4 R60, [R201+0x5800] ;  /* 0x00580000c93c783b */ /* 0x000e620000000200 */
[----:B------:R3:W1:Y:S06]  /*e430*/  MUFU.TANH R93, R0 ;  /* 0x00000000005d7308 */ /* 0x00066c0000002400 */
[----:B------:R-:W-:Y:S01]  /*e440*/  HMMA.16816.F32 R20, R184, R38, R64 ;  /* 0x00000026b814723c */ /* 0x000fe20000001840 */
[----:B------:R-:W4:Y:S07]  /*e450*/  LDSM.16.M88.4 R36, [R75+0x1800] ;  /* 0x001800004b24783b */ /* 0x000f2e0000000200 */
[----:B--2---:R-:W-:Y:S01]  /*e460*/  HMMA.16816.F32 R68, R180, R48, R68 ;  /* 0x00000030b444723c */ /* 0x004fe20000001844 */
[----:B---3--:R-:W-:-:S04]  /*e470*/  FMUL.FTZ R0, R24, c[0x0][0x320] ;  /* 0x0000c80018007a20 */ /* 0x008fc80000410000 */
[----:B------:R2:W3:Y:S03]  /*e480*/  MUFU.TANH R88, R0 ;  /* 0x0000000000587308 */ /* 0x0004e60000002400 */
[----:B------:R-:W-:Y:S01]  /*e490*/  HMMA.16816.F32 R32, R180, R50, R84 ;  /* 0x00000032b420723c */ /* 0x000fe20000001854 */
[----:B------:R-:W-:Y:S01]  /*e4a0*/  LDSM.16.M88.4 R48, [R206+0x5800] ;  /* 0x00580000ce30783b */ /* 0x000fe20000000200 */
[----:B--2---:R-:W-:-:S06]  /*e4b0*/  FMUL.FTZ R0, R25, c[0x0][0x320] ;  /* 0x0000c80019007a20 */ /* 0x004fcc0000410000 */
[----:B-1----:R-:W-:Y:S01]  /*e4c0*/  HMMA.16816.F32 R56, R180, R60, R80 ;  /* 0x0000003cb438723c */ /* 0x002fe20000001850 */
[----:B------:R1:W2:Y:S02]  /*e4d0*/  MUFU.TANH R79, R0 ;  /* 0x00000000004f7308 */ /* 0x0002a40000002400 */
        /* <DEDUP_REMOVED lines=19> */
[----:B----4-:R-:W-:Y:S01]  /*e610*/  HMMA.16816.F32 R20, R196, R36, R16 ;  /* 0x00000024c414723c */ /* 0x010fe20000001810 */
[----:B--2---:R-:W-:-:S04]  /*e620*/  FMUL.FTZ R0, R24, c[0x0][0x320] ;  /* 0x0000c80018007a20 */ /* 0x004fc80000410000 */
[----:B------:R2:W4:Y:S11]  /*e630*/  MUFU.TANH R67, R0 ;  /* 0x0000000000437308 */ /* 0x0005360000002400 */
        /* <DEDUP_REMOVED lines=88> */
[----:B------:R-:W-:-:S04]  /*ebc0*/  USHF.L.U64.HI UR5, UR4, UR6, UR5 ;  /* 0x0000000604057299 */ /* 0x000fc80008010205 */
[----:B------:R-:W-:Y:S02]  /*ebd0*/  IMAD R4, R2, c[0x0][0x1e0], RZ ;  /* 0x0000780002047a24 */ /* 0x000fe400078e02ff */
[----:B------:R-:W-:-:S04]  /*ebe0*/  IMAD.WIDE.U32 R2, R0, c[0x0][0x1e0], RZ ;  /* 0x0000780000027a25 */ /* 0x000fc800078e00ff */
[----:B------:R-:W-:Y:S02]  /*ebf0*/  IMAD R0, R0, c[0x0][0x1e4], R4 ;  /* 0x0000790000007a24 */ /* 0x000fe400078e0204 */
[----:B------:R-:W-:-:S04]  /*ec00*/  IMAD.WIDE.U32 R6, R2, 0x60, R138 ;  /* 0x0000006002067825 */ /* 0x000fc800078e008a */
[----:B------:R-:W-:Y:S01]  /*ec10*/  IMAD.IADD R0, R3, 0x1, R0 ;  /* 0x0000000103007824 */ /* 0x000fe200078e0200 */
[----:B------:R-:W-:-:S03]  /*ec20*/  LEA R4, P0, R6, c[0x0][0x1c8], 0x1 ;  /* 0x0000720006047a11 */ /* 0x000fc600078008ff */
[----:B------:R-:W-:Y:S01]  /*ec30*/  IMAD R0, R0, 0x60, RZ ;  /* 0x0000006000007824 */ /* 0x000fe200078e02ff */
[----:B------:R-:W-:-:S03]  /*ec40*/  IADD3 R2, P2, R4, UR7, RZ ;  /* 0x0000000704027c10 */ /* 0x000fc6000ff5e0ff */
[----:B------:R-:W-:-:S05]  /*ec50*/  IMAD.IADD R0, R7, 0x1, R0 ;  /* 0x0000000107007824 */ /* 0x000fca00078e0200 */
        /* <DEDUP_REMOVED lines=13> */
.L_x_792:
[----:B--234-:R-:W-:Y:S05]  /*ed30*/  BSYNC B0 ;  /* 0x0000000000007941 */ /* 0x01cfea0003800000 */
.L_x_791:
[----:B-1----:R-:W2:Y:S04]  /*ed40*/  LDL R0, [R1+0x1c] ;  /* 0x00001c0001007983 */ /* 0x002ea80000100800 */
[----:B------:R-:W3:Y:S01]  /*ed50*/  LDL R8, [R1+0x4] ;  /* 0x0000040001087983 */ /* 0x000ee20000100800 */
[----:B------:R-:W-:Y:S01]  /*ed60*/  ISETP.NE.AND P0, PT, R142, 0x1, PT ;  /* 0x000000018e00780c */ /* 0x000fe20003f05270 */
[----:B------:R-:W-:-:S02]  /*ed70*/  ULDC UR4, c[0x0][0x324] ;  /* 0x0000c90000047ab9 */ /* 0x000fc40000000800 */
[----:B------:R-:W-:Y:S01]  /*ed80*/  ULOP3.LUT UR4, URZ, UR4, URZ, 0x33, !UPT ;  /* 0x000000043f047292 */ /* 0x000fe2000f8e333f */
[----:B------:R-:W0:Y:S01]  /*ed90*/  LDGDEPBAR ;  /* 0x00000000000079af */ /* 0x000e220000000000 */
[----:B--2---:R-:W-:-:S08]  /*eda0*/  IMAD.IADD R0, R0, 0x1, R147 ;  /* 0x0000000100007824 */ /* 0x004fd000078e0293 */
[----:B------:R-:W-:-:S04]  /*edb0*/  @P0 IMAD.HI.U32 R2, R0, c[0x0][0x2c8], RZ ;  /* 0x0000b20000020a27 */ /* 0x000fc800078e00ff */
[----:B------:R-:W-:Y:S01]  /*edc0*/  IMAD.MOV.U32 R4, RZ, RZ, R0 ;  /* 0x000000ffff047224 */ /* 0x000fe200078e0000 */
[----:B------:R-:W-:Y:S01]  /*edd0*/  @P0 SHF.R.U32.HI R4, RZ, c[0x0][0x2cc], R2 ;  /* 0x0000b300ff040a19 */ /* 0x000fe20000011602 */
[----:B------:R-:W-:Y:S01]  /*ede0*/  IMAD.IADD R0, R140, 0x1, R54 ;  /* 0x000000018c007824 */ /* 0x000fe200078e0236 */
[----:B------:R-:W-:-:S03]  /*edf0*/  ISETP.GE.AND P0, PT, R141, 0x1, PT ;  /* 0x000000018d00780c */ /* 0x000fc60003f06270 */
[----:B------:R-:W1:Y:S01]  /*ee00*/  SHFL.IDX PT, R3, R4, RZ, 0x1c1f ;  /* 0x001c1fff04037589 */ /* 0x000e6200000e0000 */
[C---:B---3--:R-:W-:Y:S02]  /*ee10*/  IADD3 R2, -R8.reuse, 0x1, R0 ;  /* 0x0000000108027810 */ /* 0x048fe40007ffe100 */
[----:B------:R-:W-:Y:S01]  /*ee20*/  IADD3 R7, -R8, R0, RZ ;  /* 0x0000000008077210 */ /* 0x000fe20007ffe1ff */
[----:B------:R-:W-:Y:S02]  /*ee30*/  IMAD.IADD R8, R54, 0x1, -R8 ;  /* 0x0000000136087824 */ /* 0x000fe400078e0a08 */
[----:B------:R-:W-:-:S05]  /*ee40*/  IMAD.IADD R2, R2, 0x1, -R137 ;  /* 0x0000000102027824 */ /* 0x000fca00078e0a89 */
[C---:B------:R-:W-:Y:S02]  /*ee50*/  IADD3 R5, R2.reuse, c[0x0][0x328], RZ ;  /* 0x0000ca0002057a10 */ /* 0x040fe40007ffe0ff */
[----:B------:R-:W-:-:S03]  /*ee60*/  IADD3 R6, R2, UR4, RZ ;  /* 0x0000000402067c10 */ /* 0x000fc6000fffe0ff */
[----:B-1----:R-:W-:Y:S01]  /*ee70*/  IMAD.IADD R2, R5, 0x1, R3 ;  /* 0x0000000105027824 */ /* 0x002fe200078e0203 */
[----:B------:R-:W-:-:S04]  /*ee80*/  IADD3 R0, R6, R3, RZ ;  /* 0x0000000306007210 */ /* 0x000fc80007ffe0ff */
[----:B------:R-:W-:Y:S01]  /*ee90*/  IMNMX R2, R7, R2, PT ;  /* 0x0000000207027217 */ /* 0x000fe20003800200 */
[----:B------:R-:W-:Y:S05]  /*eea0*/  @!P0 BRA `(.L_x_793) ;  /* 0x0000014000008947 */ /* 0x000fea0003800000 */
[----:B------:R-:W-:Y:S01]  /*eeb0*/  IADD3 R3, -R137, R140, R3 ;  /* 0x0000008c89037210 */ /* 0x000fe20007ffe103 */
[----:B------:R-:W-:Y:S03]  /*eec0*/  BSSY B0, `(.L_x_794) ;  /* 0x000000e000007945 */ /* 0x000fe60003800000 */
        /* <DEDUP_REMOVED lines=9> */
.L_x_795:
[----:B------:R-:W-:-:S04]  /*ef60*/  MOV R9, c[0x0][0x32c] ;  /* 0x0000cb0000097a02 */ /* 0x000fc80000000f00 */
[----:B------:R-:W-:-:S13]  /*ef70*/  ISETP.NE.AND P0, PT, R9, 0x1, PT ;  /* 0x000000010900780c */ /* 0x000fda0003f05270 */
[----:B------:R-:W-:-:S05]  /*ef80*/  @P0 IMAD.HI.U32 R9, R3, c[0x0][0x330], RZ ;  /* 0x0000cc0003090a27 */ /* 0x000fca00078e00ff */
[----:B------:R-:W-:Y:S02]  /*ef90*/  @P0 SHF.R.U32.HI R3, RZ, c[0x0][0x334], R9 ;  /* 0x0000cd00ff030a19 */ /* 0x000fe40000011609 */
.L_x_796:
[----:B------:R-:W-:Y:S05]  /*efa0*/  BSYNC B0 ;  /* 0x0000000000007941 */ /* 0x000fea0003800000 */
.L_x_794:
[----:B------:R-:W-:-:S05]  /*efb0*/  IMAD R3, R3, c[0x0][0x32c], R8 ;  /* 0x0000cb0003037a24 */ /* 0x000fca00078e0208 */
[----:B------:R-:W-:Y:S02]  /*efc0*/  IADD3 R9, R3, c[0x0][0x32c], RZ ;  /* 0x0000cb0003097a10 */ /* 0x000fe40007ffe0ff */
[----:B------:R-:W-:Y:S02]  /*efd0*/  IMNMX R0, R0, R3, !PT ;  /* 0x0000000300007217 */ /* 0x000fe40007800200 */
[----:B------:R-:W-:Y:S02]  /*efe0*/  IMNMX R2, R2, R9, PT ;  /* 0x0000000902027217 */ /* 0x000fe40003800200 */
.L_x_793:
[C---:B------:R-:W-:Y:S01]  /*eff0*/  ISETP.GE.AND P0, PT, R54.reuse, 0x9, PT ;  /* 0x000000093600780c */ /* 0x040fe20003f06270 */
[----:B------:R-:W1:Y:S01]  /*f000*/  SHFL.IDX PT, R3, R4, 0x1, 0x1c1f ;  /* 0x003c1f0004037f89 */ /* 0x000e6200000e0000 */
        /* <DEDUP_REMOVED lines=67> */
[----:B------:R-:W-:Y:S02]  /*f440*/  ISETP.GE.AND P5, PT, R54, 0x41, PT ;  /* 0x000000413600780c */ /* 0x000fe40003fa6270 */
[----:B------:R-:W-:-:S02]  /*f450*/  FSEL R161, R49, -INF , !P0 ;  /* 0xff80000031a17808 */ /* 0x000fc40004000000 */
[----:B------:R-:W-:Y:S02]  /*f460*/  ISETP.GT.AND P0, PT, R0, 0x39, !P6 ;  /* 0x000000390000780c */ /* 0x000fe40007704270 */
[----:B------:R-:W-:Y:S02]  /*f470*/  ISETP.GE.AND P4, PT, R54, 0x42, PT ;  /* 0x000000423600780c */ /* 0x000fe40003f86270 */
        /* <DEDUP_REMOVED lines=13> */
[----:B------:R-:W-:-:S04]  /*f550*/  ISETP.GT.AND P0, PT, R0, 0x48, !P3 ;  /* 0x000000480000780c */ /* 0x000fc80005f04270 */
[----:B------:R-:W-:-:S04]  /*f560*/  ISETP.LT.OR P0, PT, R2, 0x49, P0 ;  /* 0x000000490200780c */ /* 0x000fc80000701670 */
[----:B------:R-:W-:Y:S02]  /*f570*/  FSEL R169, R36, -INF , !P0 ;  /* 0xff80000024a97808 */ /* 0x000fe40004000000 */
[----:B------:R-:W-:-:S04]  /*f580*/  ISETP.GT.AND P0, PT, R0, 0x49, !P2 ;  /* 0x000000490000780c */ /* 0x000fc80005704270 */
[----:B------:R-:W-:-:S04]  /*f590*/  ISETP.LT.OR P0, PT, R2, 0x4a, P0 ;  /* 0x0000004a0200780c */ /* 0x000fc80000701670 */
        /* <DEDUP_REMOVED lines=16> */
[----:B------:R-:W-:-:S04]  /*f6a0*/  ISETP.GT.AND P0, PT, R0, RZ, !P1 ;  /* 0x000000ff0000720c */ /* 0x000fc80004f04270 */
[----:B------:R-:W-:-:S04]  /*f6b0*/  ISETP.LT.OR P0, PT, R2, 0x1, P0 ;  /* 0x000000010200780c */ /* 0x000fc80000701670 */
[----:B------:R-:W-:Y:S02]  /*f6c0*/  FSEL R27, R98, -INF , !P0 ;  /* 0xff800000621b7808 */ /* 0x000fe40004000000 */
[----:B------:R-:W-:-:S04]  /*f6d0*/  ISETP.GE.AND P0, PT, R54, 0x5a, PT ;  /* 0x0000005a3600780c */ /* 0x000fc80003f06270 */
[----:B------:R-:W-:Y:S02]  /*f6e0*/  P2R R9, PR, RZ, 0x1 ;  /* 0x00000001ff097803 */ /* 0x000fe40000000000 */
[----:B------:R-:W-:Y:S01]  /*f6f0*/  ISETP.GT.AND P0, PT, R0, 0x59, !P0 ;  /* 0x000000590000780c */ /* 0x000fe20004704270 */
[----:B-1----:R-:W-:-:S03]  /*f700*/  IMAD.IADD R0, R6, 0x1, R3 ;  /* 0x0000000106007824 */ /* 0x002fc600078e0203 */
[----:B------:R-:W-:Y:S01]  /*f710*/  ISETP.LT.OR P0, PT, R2, 0x5a, P0 ;  /* 0x0000005a0200780c */ /* 0x000fe20000701670 */
[----:B------:R-:W-:-:S03]  /*f720*/  IMAD.IADD R2, R5, 0x1, R3 ;  /* 0x0000000105027824 */ /* 0x000fc600078e0203 */
[----:B------:R-:W-:Y:S02]  /*f730*/  FSEL R220, R31, -INF , !P0 ;  /* 0xff8000001fdc7808 */ /* 0x000fe40004000000 */
[----:B------:R-:W-:Y:S02]  /*f740*/  ISETP.GE.AND P0, PT, R141, 0x1, PT ;  /* 0x000000018d00780c */ /* 0x000fe40003f06270 */
[----:B------:R-:W-:-:S11]  /*f750*/  IMNMX R2, R7, R2, PT ;  /* 0x0000000207027217 */ /* 0x000fd60003800200 */
        /* <DEDUP_REMOVED lines=12> */
.L_x_799:
[----:B------:R-:W-:-:S04]  /*f820*/  MOV R4, c[0x0][0x32c] ;  /* 0x0000cb0000047a02 */ /* 0x000fc80000000f00 */
[----:B------:R-:W-:-:S13]  /*f830*/  ISETP.NE.AND P0, PT, R4, 0x1, PT ;  /* 0x000000010400780c */ /* 0x000fda0003f05270 */
[----:B------:R-:W-:-:S05]  /*f840*/  @P0 IMAD.HI.U32 R4, R3, c[0x0][0x330], RZ ;  /* 0x0000cc0003040a27 */ /* 0x000fca00078e00ff */
[----:B------:R-:W-:Y:S02]  /*f850*/  @P0 SHF.R.U32.HI R3, RZ, c[0x0][0x334], R4 ;  /* 0x0000cd00ff030a19 */ /* 0x000fe40000011604 */
.L_x_800:
[----:B------:R-:W-:Y:S05]  /*f860*/  BSYNC B0 ;  /* 0x0000000000007941 */ /* 0x000fea0003800000 */
.L_x_798:
[----:B------:R-:W-:-:S05]  /*f870*/  IMAD R3, R3, c[0x0][0x32c], R8 ;  /* 0x0000cb0003037a24 */ /* 0x000fca00078e0208 */
[----:B------:R-:W-:Y:S02]  /*f880*/  IADD3 R4, R3, c[0x0][0x32c], RZ ;  /* 0x0000cb0003047a10 */ /* 0x000fe40007ffe0ff */
[----:B------:R-:W-:Y:S02]  /*f890*/  IMNMX R0, R0, R3, !PT ;  /* 0x0000000300007217 */ /* 0x000fe40007800200 */
[----:B------:R-:W-:Y:S02]  /*f8a0*/  IMNMX R2, R2, R4, PT ;  /* 0x0000000402027217 */ /* 0x000fe40003800200 */
.L_x_797:
        /* <DEDUP_REMOVED lines=43> */
[----:B------:R-:W-:Y:S01]  /*fb60*/  FMNMX.FTZ R3, R171, R3, !PT ;  /* 0x00000003ab037209 */ /* 0x000fe20007810000 */
[----:B------:R-:W-:Y:S01]  /*fb70*/  LDSM.16.MT88.4 R20, [R204] ;  /* 0x00000000cc14783b */ /* 0x000fe20000004200 */
        /* <DEDUP_REMOVED lines=9> */
[----:B------:R-:W-:-:S03]  /*fc10*/  ISETP.LT.OR P0, PT, R2, 0x21, P0 ;  /* 0x000000210200780c */ /* 0x000fc60000701670 */
[----:B------:R-:W1:Y:S01]  /*fc20*/  SHFL.BFLY PT, R5, R3, 0x2, 0x1f ;  /* 0x0c401f0003057f89 */ /* 0x000e6200000e0000 */
        /* <DEDUP_REMOVED lines=26> */
[----:B------:R-:W-:Y:S02]  /*fdd0*/  ISETP.GT.AND P0, PT, R0, 0x39, !P6 ;  /* 0x000000390000780c */ /* 0x000fe40007704270 */
[----:B------:R-:W-:Y:S02]  /*fde0*/  ISETP.NE.AND P6, PT, R9, RZ, PT ;  /* 0x000000ff0900720c */ /* 0x000fe40003fc5270 */
        /* <DEDUP_REMOVED lines=8> */
[----:B------:R-:W-:Y:S01]  /*fe70*/  ISETP.LT.OR P0, PT, R2, 0x42, P0 ;  /* 0x000000420200780c */ /* 0x000fe20000701670 */
[----:B------:R-:W-:Y:S03]  /*fe80*/  LDSM.16.MT88.4 R8, [R203] ;  /* 0x00000000cb08783b */ /* 0x000fe60000004200 */
[----:B------:R-:W-:-:S02]  /*fe90*/  FSEL R164, R43, -INF , !P0 ;  /* 0xff8000002ba47808 */ /* 0x000fc40004000000 */
[----:B------:R-:W-:Y:S02]  /*fea0*/  ISETP.GT.AND P0, PT, R0, 0x48, !P3 ;  /* 0x000000480000780c */ /* 0x000fe40005f04270 */
[----:B------:R-:W-:Y:S02]  /*feb0*/  ISETP.NE.AND P3, PT, R12, RZ, PT ;  /* 0x000000ff0c00720c */ /* 0x000fe40003f65270 */
[----:B------:R-:W-:Y:S01]  /*fec0*/  ISETP.LT.OR P0, PT, R2, 0x49, P0 ;  /* 0x000000490200780c */ /* 0x000fe20000701670 */
[----:B------:R-:W-:Y:S03]  /*fed0*/  LDSM.16.MT88.4 R12, [R205] ;  /* 0x00000000cd0c783b */ /* 0x000fe60000004200 */
[----:B------:R-:W-:Y:S02]  /*fee0*/  FSEL R166, R40, -INF , !P0 ;  /* 0xff80000028a67808 */ /* 0x000fe40004000000 */
[C---:B------:R-:W-:Y:S01]  /*fef0*/  ISETP.GT.AND P0, PT, R0.reuse, 0x49, !P2 ;  /* 0x000000490000780c */ /* 0x040fe20005704270 */
[----:B------:R-:W-:Y:S01]  /*ff00*/  LDSM.16.MT88.4 R40, [R203+0x3000] ;  /* 0x00300000cb28783b */ /* 0x000fe20000004200 */
[----:B------:R-:W-:-:S02]  /*ff10*/  ISETP.GT.AND P2, PT, R0, 0x51, !P4 ;  /* 0x000000510000780c */ /* 0x000fc40006744270 */
[C---:B------:R-:W-:Y:S02]  /*ff20*/  ISETP.LT.OR P0, PT, R2.reuse, 0x4a, P0 ;  /* 0x0000004a0200780c */ /* 0x040fe40000701670 */
[----:B------:R-:W-:Y:S02]  /*ff30*/  ISETP.LT.OR P2, PT, R2, 0x52, P2 ;  /* 0x000000520200780c */ /* 0x000fe40001741670 */
[----:B------:R-:W-:Y:S02]  /*ff40*/  FSEL R168, R39, -INF , !P0 ;  /* 0xff80000027a87808 */ /* 0x000fe40004000000 */
[C---:B------:R-:W-:Y:S02]  /*ff50*/  ISETP.GT.AND P0, PT, R0.reuse, RZ, !P1 ;  /* 0x000000ff0000720c */ /* 0x040fe40004f04270 */
[----:B------:R-:W-:Y:S02]  /*ff60*/  ISETP.GT.AND P1, PT, R0, 0x58, !P5 ;  /* 0x000000580000780c */ /* 0x000fe40006f24270 */
[----:B------:R-:W-:-:S02]  /*ff70*/  ISETP.LT.OR P0, PT, R2, 0x1, P0 ;  /* 0x000000010200780c */ /* 0x000fc40000701670 */
[----:B------:R-:W-:Y:S02]  /*ff80*/  ISETP.LT.OR P1, PT, R2, 0x59, P1 ;  /* 0x000000590200780c */ /* 0x000fe40000f21670 */
[----:B------:R-:W-:Y:S02]  /*ff90*/  FSEL R6, R99, -INF , !P0 ;  /* 0xff80000063067808 */ /* 0x000fe40004000000 */
[----:B------:R-:W-:Y:S02]  /*ffa0*/  ISETP.GT.AND P0, PT, R0, 0x50, !P3 ;  /* 0x000000500000780c */ /* 0x000fe40005f04270 */
[----:B------:R-:W-:Y:S02]  /*ffb0*/  FMNMX.FTZ R4, R6, R7, !PT ;  /* 0x0000000706047209 */ /* 0x000fe40007810000 */
[----:B------:R-:W-:Y:S02]  /*ffc0*/  ISETP.LT.OR P0, PT, R2, 0x51, P0 ;  /* 0x000000510200780c */ /* 0x000fe40000701670 */
[----:B------:R-:W-:-:S02]  /*ffd0*/  FMNMX.FTZ R4, R25, R4, !PT ;  /* 0x0000000419047209 */ /* 0x000fc40007810000 */
[----:B------:R-:W-:Y:S02]  /*ffe0*/  FSEL R172, R50, -INF , !P0 ;  /* 0xff80000032ac7808 */ /* 0x000fe40004000000 */
[----:B------:R-:W-:Y:S02]  /*fff0*/  FMNMX.FTZ R4, R24, R4, !PT ;  /* 0x0000000418047209 */ /* 0x000fe40007810000 */
[----:B------:R-:W-:Y:S02]  /*10000*/  ISETP.GT.AND P0, PT, R0, 0x59, !P6 ;  /* 0x000000590000780c */ /* 0x000fe40007704270 */
[----:B------:R-:W-:Y:S02]  /*10010*/  FMNMX.FTZ R4, R36, R4, !PT ;  /* 0x0000000424047209 */ /* 0x000fe40007810000 */
[----:B------:R-:W-:Y:S02]  /*10020*/  FSEL R173, R48, -INF , !P2 ;  /* 0xff80000030ad7808 */ /* 0x000fe40005000000 */
[----:B------:R-:W-:-:S02]  /*10030*/  FMNMX.FTZ R4, R31, R4, !PT ;  /* 0x000000041f047209 */ /* 0x000fc40007810000 */
[----:B------:R-:W-:Y:S02]  /*10040*/  ISETP.LT.OR P0, PT, R2, 0x5a, P0 ;  /* 0x0000005a0200780c */ /* 0x000fe40000701670 */
[----:B------:R-:W-:Y:S02]  /*10050*/  FMNMX.FTZ R4, R60, R4, !PT ;  /* 0x000000043c047209 */ /* 0x000fe40007810000 */
[----:B------:R-:W-:Y:S02]  /*10060*/  FSEL R175, R46, -INF , !P1 ;  /* 0xff8000002eaf7808 */ /* 0x000fe40004800000 */
        /* <DEDUP_REMOVED lines=27> */
[----:B------:R-:W-:-:S04]  /*10220*/  FFMA.FTZ R0, R27, c[0x0][0x2d0], -R2 ;  /* 0x0000b4001b007a23 */ /* 0x000fc80000010802 */
[----:B------:R2:W-:Y:S01]  /*10230*/  MUFU.EX2 R251, R0 ;  /* 0x0000000000fb7308 */ /* 0x0005e20000000800 */
[----:B-1----:R-:W-:Y:S01]  /*10240*/  FMNMX.FTZ R3, R3, R4, !PT ;  /* 0x0000000403037209 */ /* 0x002fe20007810000 */
[--C-:B------:R-:W-:Y:S02]  /*10250*/  FFMA.FTZ R4, R30, c[0x0][0x2d0], -R2.reuse ;  /* 0x0000b4001e047a23 */ /* 0x100fe40000010802 */
[----:B--2---:R-:W-:Y:S01]  /*10260*/  FFMA.FTZ R0, R28, c[0x0][0x2d0], -R2 ;  /* 0x0000b4001c007a23 */ /* 0x004fe20000010802 */
[----:B------:R-:W-:-:S03]  /*10270*/  FSETP.NEU.FTZ.AND P0, PT, R3, -INF , PT ;  /* 0xff8000000300780b */ /* 0x000fc60003f1d000 */
[----:B------:R-:W-:Y:S08]  /*10280*/  MUFU.EX2 R252, R4 ;  /* 0x0000000400fc7308 */ /* 0x000ff00000000800 */
[----:B------:R1:W-:Y:S02]  /*10290*/  MUFU.EX2 R250, R0 ;  /* 0x0000000000fa7308 */ /* 0x0003e40000000800 */
[----:B-1----:R-:W-:-:S06]  /*102a0*/  FFMA.FTZ R0, R29, c[0x0][0x2d0], -R2 ;  /* 0x0000b4001d007a23 */ /* 0x002fcc0000010802 */
[----:B------:R1:W2:Y:S02]  /*102b0*/  MUFU.EX2 R33, R0 ;  /* 0x0000000000217308 */ /* 0x0002a40000000800 */
[----:B-1----:R-:W-:-:S05]  /*102c0*/  FMUL.FTZ R0, R3, c[0x0][0x2d0] ;  /* 0x0000b40003007a20 */ /* 0x002fca0000410000 */
[----:B------:R-:W-:-:S05]  /*102d0*/  FSEL R0, R0, RZ, P0 ;  /* 0x000000ff00007208 */ /* 0x000fca0000000000 */
[----:B------:R-:W-:Y:S01]  /*102e0*/  FFMA.FTZ R4, R6, c[0x0][0x2d0], -R0 ;  /* 0x0000b40006047a23 */ /* 0x000fe20000010800 */
[----:B--2---:R-:W-:-:S03]  /*102f0*/  F2FP.PACK_AB R6, R252, R33 ;  /* 0x00000021fc06723e */ /* 0x004fc600000000ff */
[----:B------:R1:W-:Y:S02]  /*10300*/  MUFU.EX2 R192, R4 ;  /* 0x0000000400c07308 */ /* 0x0003e40000000800 */
[----:B-1----:R-:W-:-:S06]  /*10310*/  FFMA.FTZ R4, R7, c[0x0][0x2d0], -R0 ;  /* 0x0000b40007047a23 */ /* 0x002fcc0000010800 */
[----:B------:R1:W2:Y:S02]  /*10320*/  MUFU.EX2 R243, R4 ;  /* 0x0000000400f37308 */ /* 0x0002a40000000800 */
[----:B-1----:R-:W-:Y:S01]  /*10330*/  FFMA.FTZ R4, R25, c[0x0][0x2d0], -R0 ;  /* 0x0000b40019047a23 */ /* 0x002fe20000010800 */
[----:B--2---:R-:W-:-:S05]  /*10340*/  F2FP.PACK_AB R5, R243, R192 ;  /* 0x000000c0f305723e */ /* 0x004fca00000000ff */
[----:B------:R1:W-:Y:S02]  /*10350*/  MUFU.EX2 R249, R4 ;  /* 0x0000000400f97308 */ /* 0x0003e40000000800 */
[----:B-1----:R-:W-:Y:S02]  /*10360*/  FFMA.FTZ R4, R24, c[0x0][0x2d0], -R0 ;  /* 0x0000b40018047a23 */ /* 0x002fe40000010800 */
[----:B------:R-:W1:Y:S04]  /*10370*/  LDSM.16.MT88.4 R24, [R202+0x3000] ;  /* 0x00300000ca18783b */ /* 0x000e680000004200 */
[----:B------:R2:W3:Y:S02]  /*10380*/  MUFU.EX2 R248, R4 ;  /* 0x0000000400f87308 */ /* 0x0004e40000000800 */
[----:B--2---:R-:W-:-:S02]  /*10390*/  F2FP.PACK_AB R4, R250, R251 ;  /* 0x000000fbfa04723e */ /* 0x004fc400000000ff */
[----:B---3--:R-:W-:-:S07]  /*103a0*/  F2FP.PACK_AB R7, R248, R249 ;  /* 0x000000f9f807723e */ /* 0x008fce00000000ff */
[C---:B------:R-:W-:Y:S07]  /*103b0*/  HMMA.16816.F32 R64, R4.reuse, R8, RZ ;  /* 0x000000080440723c */ /* 0x040fee00000018ff */
[--C-:B------:R-:W-:Y:S01]  /*103c0*/  FFMA.FTZ R8, R32, c[0x0][0x2d0], -R2.reuse ;  /* 0x0000b40020087a23 */ /* 0x100fe20000010802 */
[C---:B------:R-:W-:Y:S01]  /*103d0*/  HMMA.16816.F32 R48, R4.reuse, R12, RZ ;  /* 0x0000000c0430723c */ /* 0x040fe200000018ff */
[----:B------:R-:W-:Y:S02]  /*103e0*/  IMAD.MOV.U32 R9, RZ, RZ, R33 ;  /* 0x000000ffff097224 */ /* 0x000fe400078e0021 */
[----:B------:R2:W-:Y:S05]  /*103f0*/  MUFU.EX2 R247, R8 ;  /* 0x0000000800f77308 */ /* 0x0005ea0000000800 */
[C---:B------:R-:W-:Y:S01]  /*10400*/  HMMA.16816.F32 R44, R4.reuse, R14, RZ ;  /* 0x0000000e042c723c */ /* 0x040fe200000018ff */
[----:B------:R-:W-:Y:S07]  /*10410*/  LDSM.16.MT88.4 R12, [R204+0x3000] ;  /* 0x00300000cc0c783b */ /* 0x000fee0000004200 */
[----:B------:R-:W-:Y:S01]  /*10420*/  HMMA.16816.F32 R84, R4, R16, RZ ;  /* 0x000000100454723c */ /* 0x000fe200000018ff */
[----:B--2---:R-:W-:-:S02]  /*10430*/  FFMA.FTZ R8, R35, c[0x0][0x2d0], -R2 ;  /* 0x0000b40023087a23 */ /* 0x004fc40000010802 */
[----:B------:R-:W2:Y:S02]  /*10440*/  LDSM.16.MT88.4 R32, [R205+0x3000] ;  /* 0x00300000cd20783b */ /* 0x000ea40000004200 */
[----:B------:R3:W4:Y:S03]  /*10450*/  MUFU.EX2 R245, R8 ;  /* 0x0000000800f57308 */ /* 0x0007260000000800 */
[C---:B------:R-:W-:Y:S01]  /*10460*/  HMMA.16816.F32 R80, R4.reuse, R18, RZ ;  /* 0x000000120450723c */ /* 0x040fe200000018ff */
[----:B------:R-:W5:Y:S07]  /*10470*/  LDSM.16.MT88.4 R16, [R205+0x800] ;  /* 0x00080000cd10783b */ /* 0x000f6e0000004200 */
[----:B------:R-:W-:Y:S01]  /*10480*/  HMMA.16816.F32 R56, R4, R10, RZ ;  /* 0x0000000a0438723c */ /* 0x000fe200000018ff */
[----:B---3--:R-:W-:-:S07]  /*10490*/  FFMA.FTZ R8, R37, c[0x0][0x2d0], -R2 ;  /* 0x0000b40025087a23 */ /* 0x008fce0000010802 */
[----:B------:R-:W-:Y:S01]  /*104a0*/  HMMA.16816.F32 R52, R4, R20, RZ ;  /* 0x000000140434723c */ /* 0x000fe200000018ff */
[----:B------:R-:W-:Y:S01]  /*104b0*/  IMAD.MOV.U32 R10, RZ, RZ, R137 ;  /* 0x000000ffff0a7224 */ /* 0x000fe200078e0089 */
[----:B------:R3:W-:Y:S01]  /*104c0*/  MUFU.EX2 R246, R8 ;  /* 0x0000000800f67308 */ /* 0x0007e20000000800 */
[----:B------:R-:W-:-:S05]  /*104d0*/  IMAD.MOV.U32 R11, RZ, RZ, R140 ;  /* 0x000000ffff0b7224 */ /* 0x000fca00078e008c */
[C---:B------:R-:W-:Y:S01]  /*104e0*/  HMMA.16816.F32 R76, R4.reuse, R22, RZ ;  /* 0x00000016044c723c */ /* 0x040fe200000018ff */
[----:B------:R-:W-:Y:S07]  /*104f0*/  LDSM.16.MT88.4 R20, [R204+0x800] ;  /* 0x00080000cc14783b */ /* 0x000fee0000004200 */
[----:B-1----:R-:W-:Y:S01]  /*10500*/  HMMA.16816.F32 R88, R4, R24, RZ ;  /* 0x000000180458723c */ /* 0x002fe200000018ff */
[----:B---3--:R-:W-:-:S04]  /*10510*/  FFMA.FTZ R8, R38, c[0x0][0x2d0], -R2 ;  /* 0x0000b40026087a23 */ /* 0x008fc80000010802 */
[----:B------:R1:W3:Y:S03]  /*10520*/  MUFU.EX2 R244, R8 ;  /* 0x0000000800f47308 */ /* 0x0002e60000000800 */
[C---:B------:R-:W-:Y:S01]  /*10530*/  HMMA.16816.F32 R92, R4.reuse, R26, RZ ;  /* 0x0000001a045c723c */ /* 0x040fe200000018ff */
[----:B------:R-:W-:Y:S07]  /*10540*/  LDSM.16.MT88.4 R24, [R202+0x3800] ;  /* 0x00380000ca18783b */ /* 0x000fee0000004200 */
[----:B------:R-:W-:Y:S01]  /*10550*/  HMMA.16816.F32 R100, R4, R40, RZ ;  /* 0x000000280464723c */ /* 0x000fe200000018ff */
[----:B-1----:R-:W-:-:S07]  /*10560*/  FFMA.FTZ R8, R36, c[0x0][0x2d0], -R0 ;  /* 0x0000b40024087a23 */ /* 0x002fce0000010800 */
[C---:B------:R-:W-:Y:S01]  /*10570*/  HMMA.16816.F32 R112, R4.reuse, R42, RZ ;  /* 0x0000002a0470723c */ /* 0x040fe200000018ff */
[----:B------:R-:W1:Y:S01]  /*10580*/  LDSM.16.MT88.4 R36, [R202+0x800] ;  /* 0x00080000ca24783b */ /* 0x000e620000004200 */
[----:B------:R3:W-:Y:S03]  /*10590*/  MUFU.EX2 R242, R8 ;  /* 0x0000000800f27308 */ /* 0x0007e60000000800 */
[----:B------:R-:W-:Y:S03]  /*105a0*/  LDSM.16.MT88.4 R40, [R203+0x3800] ;  /* 0x00380000cb28783b */ /* 0x000fe60000004200 */
[C---:B--2---:R-:W-:Y:S08]  /*105b0*/  HMMA.16816.F32 R96, R4.reuse, R32, RZ ;  /* 0x000000200460723c */ /* 0x044ff000000018ff */
[----:B------:R-:W-:Y:S01]  /*105c0*/  HMMA.16816.F32 R108, R4, R34, RZ ;  /* 0x00000022046c723c */ /* 0x000fe200000018ff */
[----:B------:R-:W-:Y:S01]  /*105d0*/  LDSM.16.MT88.4 R32, [R203+0x1000] ;  /* 0x00100000cb20783b */ /* 0x000fe20000004200 */
[----:B---3--:R-:W-:-:S03]  /*105e0*/  FFMA.FTZ R8, R31, c[0x0][0x2d0], -R0 ;  /* 0x0000b4001f087a23 */ /* 0x008fc60000010800 */
[----:B------:R-:W2:Y:S01]  /*105f0*/  LDSM.16.MT88.4 R28, [R203+0x800] ;  /* 0x00080000cb1c783b */ /* 0x000ea20000004200 */
[----:B------:R3:W1:Y:S02]  /*10600*/  MUFU.EX2 R240, R8 ;  /* 0x0000000800f07308 */ /* 0x0006640000000800 */
[C---:B------:R-:W-:Y:S08]  /*10610*/  HMMA.16816.F32 R136, R4.reuse, R12, RZ ;  /* 0x0000000c0488723c */ /* 0x040ff000000018ff */
[----:B------:R-:W-:Y:S01]  /*10620*/  HMMA.16816.F32 R104, R4, R14, RZ ;  /* 0x0000000e0468723c */ /* 0x000fe200000018ff */
[----:B------:R-:W-:Y:S01]  /*10630*/  LDSM.16.MT88.4 R12, [R204+0x3800] ;  /* 0x00380000cc0c783b */ /* 0x000fe20000004200 */
[----:B---3--:R-:W-:-:S05]  /*10640*/  FFMA.FTZ R8, R60, c[0x0][0x2d0], -R0 ;  /* 0x0000b4003c087a23 */ /* 0x008fca0000010800 */
[----:B----4-:R-:W-:Y:S02]  /*10650*/  F2FP.PACK_AB R4, R245, R247 ;  /* 0x000000f7f504723e */ /* 0x010fe400000000ff */
[----:B------:R-:W-:Y:S01]  /*10660*/  F2FP.PACK_AB R6, R244, R246 ;  /* 0x000000f6f406723e */ /* 0x000fe200000000ff */
[----:B------:R3:W-:Y:S01]  /*10670*/  MUFU.EX2 R241, R8 ;  /* 0x0000000800f17308 */ /* 0x0007e20000000800 */
[----:B-1----:R-:W-:Y:S01]  /*10680*/  F2FP.PACK_AB R5, R240, R242 ;  /* 0x000000f2f005723e */ /* 0x002fe200000000ff */
[----:B---3--:R-:W-:-:S06]  /*10690*/  FFMA.FTZ R8, R61, c[0x0][0x2d0], -R0 ;  /* 0x0000b4003d087a23 */ /* 0x008fcc0000010800 */
[----:B------:R1:W3:Y:S02]  /*106a0*/  MUFU.EX2 R239, R8 ;  /* 0x0000000800ef7308 */ /* 0x0002e40000000800 */
[----:B-1----:R-:W-:Y:S01]  /*106b0*/  FFMA.FTZ R8, R71, c[0x0][0x2d0], -R2 ;  /* 0x0000b40047087a23 */ /* 0x002fe20000010802 */
[----:B---3--:R-:W-:Y:S01]  /*106c0*/  F2FP.PACK_AB R7, R239, R241 ;  /* 0x000000f1ef07723e */ /* 0x008fe200000000ff */
[----:B------:R-:W-:-:S04]  /*106d0*/  IMAD.MOV.U32 R71, RZ, RZ, R147 ;  /* 0x000000ffff477224 */ /* 0x000fc800078e0093 */
[----:B------:R1:W-:Y:S02]  /*106e0*/  MUFU.EX2 R238, R8 ;  /* 0x0000000800ee7308 */ /* 0x0003e40000000800 */
[C---:B-----5:R-:W-:Y:S08]  /*106f0*/  HMMA.16816.F32 R60, R4.reuse, R16, R48 ;  /* 0x00000010043c723c */ /* 0x060ff00000001830 */
        /* <DEDUP_REMOVED lines=11> */
[----:B------:R-:W3:Y:S07]  /*107b0*/  LDSM.16.MT88.4 R20, [R202+0x4000] ;  /* 0x00400000ca14783b */ /* 0x000eee0000004200 */
[----:B------:R-:W-:Y:S01]  /*107c0*/  HMMA.16816.F32 R120, R4, R26, R92 ;  /* 0x0000001a0478723c */ /* 0x000fe2000000185c */
[----:B-1----:R-:W-:-:S04]  /*107d0*/  FFMA.FTZ R8, R117, c[0x0][0x2d0], -R2 ;  /* 0x0000b40075087a23 */ /* 0x002fc80000010802 */
[----:B------:R1:W1:Y:S03]  /*107e0*/  MUFU.EX2 R235, R8 ;  /* 0x0000000800eb7308 */ /* 0x0002660000000800 */
[C---:B------:R-:W-:Y:S01]  /*107f0*/  HMMA.16816.F32 R116, R4.reuse, R24, R88 ;  /* 0x000000180474723c */ /* 0x040fe20000001858 */
[----:B------:R-:W4:Y:S07]  /*10800*/  LDSM.16.MT88.4 R24, [R205+0x1000] ;  /* 0x00100000cd18783b */ /* 0x000f2e0000004200 */
[----:B--2---:R-:W-:Y:S01]  /*10810*/  HMMA.16816.F32 R84, R4, R28, R64 ;  /* 0x0000001c0454723c */ /* 0x004fe20000001840 */
[----:B-1----:R-:W-:-:S07]  /*10820*/  FFMA.FTZ R8, R70, c[0x0][0x2d0], -R0 ;  /* 0x0000b40046087a23 */ /* 0x002fce0000010800 */
[C---:B------:R-:W-:Y:S01]  /*10830*/  HMMA.16816.F32 R80, R4.reuse, R30, R56 ;  /* 0x0000001e0450723c */ /* 0x040fe20000001838 */
[----:B------:R-:W-:Y:S01]  /*10840*/  LDSM.16.MT88.4 R28, [R204+0x1000] ;  /* 0x00100000cc1c783b */ /* 0x000fe20000004200 */
[----:B------:R1:W-:Y:S06]  /*10850*/  MUFU.EX2 R232, R8 ;  /* 0x0000000800e87308 */ /* 0x0003ec0000000800 */
[C---:B------:R-:W-:Y:S08]  /*10860*/  HMMA.16816.F32 R144, R4.reuse, R40, R100 ;  /* 0x000000280490723c */ /* 0x040ff00000001864 */
[----:B---3--:R-:W-:Y:S01]  /*10870*/  HMMA.16816.F32 R96, R4, R16, R96 ;  /* 0x000000100460723c */ /* 0x008fe20000001860 */
[----:B-1----:R-:W-:-:S04]  /*10880*/  FFMA.FTZ R8, R69, c[0x0][0x2d0], -R0 ;  /* 0x0000b40045087a23 */ /* 0x002fc80000010800 */
[----:B------:R1:W2:Y:S03]  /*10890*/  MUFU.EX2 R227, R8 ;  /* 0x0000000800e37308 */ /* 0x0002a60000000800 */
[C---:B------:R-:W-:Y:S01]  /*108a0*/  HMMA.16816.F32 R76, R4.reuse, R18, R108 ;  /* 0x00000012044c723c */ /* 0x040fe2000000186c */
[----:B------:R-:W-:Y:S07]  /*108b0*/  LDSM.16.MT88.4 R16, [R205+0x4000] ;  /* 0x00400000cd10783b */ /* 0x000fee0000004200 */
[----:B------:R-:W-:Y:S01]  /*108c0*/  HMMA.16816.F32 R64, R4, R12, R136 ;  /* 0x0000000c0440723c */ /* 0x000fe20000001888 */
[----:B-1----:R-:W-:-:S07]  /*108d0*/  FFMA.FTZ R8, R132, c[0x0][0x2d0], -R0 ;  /* 0x0000b40084087a23 */ /* 0x002fce0000010800 */
[----:B------:R-:W-:Y:S01]  /*108e0*/  HMMA.16816.F32 R56, R4, R14, R104 ;  /* 0x0000000e0438723c */ /* 0x000fe20000001868 */
[----:B------:R-:W-:Y:S01]  /*108f0*/  LDSM.16.MT88.4 R12, [R204+0x4000] ;  /* 0x00400000cc0c783b */ /* 0x000fe20000004200 */
[----:B------:R1:W-:Y:S02]  /*10900*/  MUFU.EX2 R225, R8 ;  /* 0x0000000800e17308 */ /* 0x0003e40000000800 */
[----:B-1----:R-:W-:-:S04]  /*10910*/  FFMA.FTZ R8, R133, c[0x0][0x2d0], -R0 ;  /* 0x0000b40085087a23 */ /* 0x002fc80000010800 */
[----:B------:R-:W-:Y:S02]  /*10920*/  HMMA.16816.F32 R132, R4, R42, R112 ;  /* 0x0000002a0484723c */ /* 0x000fe40000001870 */
[----:B------:R-:W1:Y:S05]  /*10930*/  MUFU.EX2 R224, R8 ;  /* 0x0000000800e07308 */ /* 0x000e6a0000000800 */
[----:B----4-:R-:W-:Y:S02]  /*10940*/  F2FP.PACK_AB R4, R237, R238 ;  /* 0x000000eeed04723e */ /* 0x010fe400000000ff */
[----:B------:R-:W-:Y:S02]  /*10950*/  F2FP.PACK_AB R6, R235, R236 ;  /* 0x000000eceb06723e */ /* 0x000fe400000000ff */
[----:B--2---:R-:W-:-:S02]  /*10960*/  F2FP.PACK_AB R5, R227, R232 ;  /* 0x000000e8e305723e */ /* 0x004fc400000000ff */
[----:B-1----:R-:W-:Y:S01]  /*10970*/  F2FP.PACK_AB R7, R224, R225 ;  /* 0x000000e1e007723e */ /* 0x002fe200000000ff */
[----:B------:R-:W-:-:S04]  /*10980*/  FFMA.FTZ R8, R155, c[0x0][0x2d0], -R2 ;  /* 0x0000b4009b087a23 */ /* 0x000fc80000010802 */
[----:B------:R1:W-:Y:S02]  /*10990*/  MUFU.EX2 R222, R8 ;  /* 0x0000000800de7308 */ /* 0x0003e40000000800 */
[C---:B-----5:R-:W-:Y:S08]  /*109a0*/  HMMA.16816.F32 R92, R4.reuse, R36, R148 ;  /* 0x00000024045c723c */ /* 0x060ff00000001894 */
[----:B------:R-:W-:Y:S01]  /*109b0*/  HMMA.16816.F32 R104, R4, R38, R140 ;  /* 0x000000260468723c */ /* 0x000fe2000000188c */
[----:B------:R-:W2:Y:S01]  /*109c0*/  LDSM.16.MT88.4 R36, [R203+0x4000] ;  /* 0x00400000cb24783b */ /* 0x000ea20000004200 */
[----:B-1----:R-:W-:-:S06]  /*109d0*/  FFMA.FTZ R8, R162, c[0x0][0x2d0], -R2 ;  /* 0x0000b400a2087a23 */ /* 0x002fcc0000010802 */
[C---:B------:R-:W-:Y:S01]  /*109e0*/  HMMA.16816.F32 R112, R4.reuse, R20, R116 ;  /* 0x000000140470723c */ /* 0x040fe20000001874 */
[----:B------:R1:W3:Y:S07]  /*109f0*/  MUFU.EX2 R221, R8 ;  /* 0x0000000800dd7308 */ /* 0x0002ee0000000800 */
[C---:B------:R-:W-:Y:S01]  /*10a00*/  HMMA.16816.F32 R120, R4.reuse, R22, R120 ;  /* 0x000000160478723c */ /* 0x040fe20000001878 */
[----:B------:R-:W4:Y:S07]  /*10a10*/  LDSM.16.MT88.4 R20, [R205+0x1800] ;  /* 0x00180000cd14783b */ /* 0x000f2e0000004200 */
[----:B------:R-:W-:Y:S01]  /*10a20*/  HMMA.16816.F32 R88, R4, R24, R60 ;  /* 0x000000180458723c */ /* 0x000fe2000000183c */
[----:B-1----:R-:W-:-:S04]  /*10a30*/  FFMA.FTZ R8, R161, c[0x0][0x2d0], -R2 ;  /* 0x0000b400a1087a23 */ /* 0x002fc80000010802 */
[----:B------:R1:W-:Y:S03]  /*10a40*/  MUFU.EX2 R162, R8 ;  /* 0x0000000800a27308 */ /* 0x0003e60000000800 */
[C---:B------:R-:W-:Y:S01]  /*10a50*/  HMMA.16816.F32 R40, R4.reuse, R26, R44 ;  /* 0x0000001a0428723c */ /* 0x040fe2000000182c */
[----:B------:R-:W5:Y:S07]  /*10a60*/  LDSM.16.MT88.4 R24, [R204+0x1800] ;  /* 0x00180000cc18783b */ /* 0x000f6e0000004200 */
[----:B------:R-:W-:Y:S01]  /*10a70*/  HMMA.16816.F32 R108, R4, R32, R84 ;  /* 0x00000020046c723c */ /* 0x000fe20000001854 */
[----:B-1----:R-:W-:-:S07]  /*10a80*/  FFMA.FTZ R8, R163, c[0x0][0x2d0], -R2 ;  /* 0x0000b400a3087a23 */ /* 0x002fce0000010802 */
[C---:B--2---:R-:W-:Y:S01]  /*10a90*/  HMMA.16816.F32 R136, R4.reuse, R36, R144 ;  /* 0x000000240488723c */ /* 0x044fe20000001890 */
[----:B------:R-:W-:Y:S01]  /*10aa0*/  IMAD.MOV.U32 R163, RZ, RZ, R11 ;  /* 0x000000ffffa37224 */ /* 0x000fe200078e000b */
[----:B------:R1:W2:Y:S06]  /*10ab0*/  MUFU.EX2 R161, R8 ;  /* 0x0000000800a17308 */ /* 0x0002ac0000000800 */
[C---:B------:R-:W-:Y:S08]  /*10ac0*/  HMMA.16816.F32 R84, R4.reuse, R28, R52 ;  /* 0x0000001c0454723c */ /* 0x040ff00000001834 */
[----:B------:R-:W-:Y:S01]  /*10ad0*/  HMMA.16816.F32 R44, R4, R30, R48 ;  /* 0x0000001e042c723c */ /* 0x000fe20000001830 */
[----:B------:R-:W2:Y:S01]  /*10ae0*/  LDSM.16.MT88.4 R28, [R203+0x1800] ;  /* 0x00180000cb1c783b */ /* 0x000ea20000004200 */
[----:B-1----:R-:W-:-:S04]  /*10af0*/  FFMA.FTZ R8, R153, c[0x0][0x2d0], -R0 ;  /* 0x0000b40099087a23 */ /* 0x002fc80000010800 */
[----:B------:R1:W-:Y:S02]  /*10b00*/  MUFU.EX2 R155, R8 ;  /* 0x00000008009b7308 */ /* 0x0003e40000000800 */
[C---:B------:R-:W-:Y:S01]  /*10b10*/  HMMA.16816.F32 R140, R4.reuse, R38, R132 ;  /* 0x00000026048c723c */ /* 0x040fe20000001884 */
[----:B------:R-:W-:Y:S07]  /*10b20*/  LDSM.16.MT88.4 R36, [R203+0x4800] ;  /* 0x00480000cb24783b */ /* 0x000fee0000004200 */
[----:B------:R-:W-:Y:S01]  /*10b30*/  HMMA.16816.F32 R132, R4, R16, R96 ;  /* 0x000000100484723c */ /* 0x000fe20000001860 */
[----:B-1----:R-:W-:-:S07]  /*10b40*/  FFMA.FTZ R8, R152, c[0x0][0x2d0], -R0 ;  /* 0x0000b40098087a23 */ /* 0x002fce0000010800 */
[C---:B------:R-:W-:Y:S01]  /*10b50*/  HMMA.16816.F32 R100, R4.reuse, R34, R80 ;  /* 0x000000220464723c */ /* 0x040fe20000001850 */
[----:B------:R-:W-:Y:S01]  /*10b60*/  LDSM.16.MT88.4 R32, [R202+0x1800] ;  /* 0x00180000ca20783b */ /* 0x000fe20000004200 */
[----:B------:R1:W1:Y:S06]  /*10b70*/  MUFU.EX2 R153, R8 ;  /* 0x0000000800997308 */ /* 0x00026c0000000800 */
[C---:B------:R-:W-:Y:S01]  /*10b80*/  HMMA.16816.F32 R116, R4.reuse, R18, R76 ;  /* 0x000000120474723c */ /* 0x040fe2000000184c */
[----:B------:R-:W-:Y:S07]  /*10b90*/  LDSM.16.MT88.4 R16, [R203+0x2000] ;  /* 0x00200000cb10783b */ /* 0x000fee0000004200 */
[----:B------:R-:W-:Y:S01]  /*10ba0*/  HMMA.16816.F32 R96, R4, R12, R64 ;  /* 0x0000000c0460723c */ /* 0x000fe20000001840 */
[----:B-1----:R-:W-:-:S02]  /*10bb0*/  FFMA.FTZ R8, R154, c[0x0][0x2d0], -R0 ;  /* 0x0000b4009a087a23 */ /* 0x002fc40000010800 */
[----:B------:R-:W-:Y:S02]  /*10bc0*/  IMAD.MOV.U32 R154, RZ, RZ, R10 ;  /* 0x000000ffff9a7224 */ /* 0x000fe400078e000a */
[----:B------:R1:W-:Y:S03]  /*10bd0*/  MUFU.EX2 R145, R8 ;  /* 0x0000000800917308 */ /* 0x0003e60000000800 */
[----:B------:R-:W-:Y:S01]  /*10be0*/  HMMA.16816.F32 R60, R4, R14, R56 ;  /* 0x0000000e043c723c */ /* 0x000fe20000001838 */
[----:B------:R-:W-:Y:S06]  /*10bf0*/  LDSM.16.MT88.4 R12, [R202+0x4800] ;  /* 0x00480000ca0c783b */ /* 0x000fec0000004200 */
[----:B---3--:R-:W-:-:S02]  /*10c00*/  F2FP.PACK_AB R4, R221, R222 ;  /* 0x000000dedd04723e */ /* 0x008fc400000000ff */
[----:B--2---:R-:W-:Y:S02]  /*10c10*/  F2FP.PACK_AB R6, R161, R162 ;  /* 0x000000a2a106723e */ /* 0x004fe400000000ff */
[----:B------:R-:W-:Y:S01]  /*10c20*/  F2FP.PACK_AB R5, R153, R155 ;  /* 0x0000009b9905723e */ /* 0x000fe200000000ff */
[----:B-1----:R-:W-:Y:S02]  /*10c30*/  FFMA.FTZ R8, R160, c[0x0][0x2d0], -R0 ;  /* 0x0000b400a0087a23 */ /* 0x002fe40000010800 */
[----:B------:R-:W-:Y:S02]  /*10c40*/  IMAD.MOV.U32 R160, RZ, RZ, R71 ;  /* 0x000000ffffa07224 */ /* 0x000fe400078e0047 */
[----:B------:R1:W2:Y:S02]  /*10c50*/  MUFU.EX2 R144, R8 ;  /* 0x0000000800907308 */ /* 0x0002a40000000800 */
[----:B-1----:R-:W-:Y:S01]  /*10c60*/  FFMA.FTZ R8, R167, c[0x0][0x2d0], -R2 ;  /* 0x0000b400a7087a23 */ /* 0x002fe20000010802 */
[----:B--2---:R-:W-:Y:S01]  /*10c70*/  F2FP.PACK_AB R7, R144, R145 ;  /* 0x000000919007723e */ /* 0x004fe200000000ff */
[----:B------:R-:W-:-:S04]  /*10c80*/  IMAD.MOV.U32 R167, RZ, RZ, R9 ;  /* 0x000000ffffa77224 */ /* 0x000fc800078e0009 */
[----:B------:R1:W-:Y:S02]  /*10c90*/  MUFU.EX2 R152, R8 ;  /* 0x0000000800987308 */ /* 0x0003e40000000800 */
[C---:B----4-:R-:W-:Y:S08]  /*10ca0*/  HMMA.16816.F32 R52, R4.reuse, R20, R88 ;  /* 0x000000140434723c */ /* 0x050ff00000001858 */
[----:B------:R-:W-:Y:S01]  /*10cb0*/  HMMA.16816.F32 R40, R4, R22, R40 ;  /* 0x000000160428723c */ /* 0x000fe20000001828 */
[----:B------:R-:W2:Y:S01]  /*10cc0*/  LDSM.16.MT88.4 R20, [R204+0x4800] ;  /* 0x00480000cc14783b */ /* 0x000ea20000004200 */
[----:B-1----:R-:W-:-:S02]  /*10cd0*/  FFMA.FTZ R8, R170, c[0x0][0x2d0], -R2 ;  /* 0x0000b400aa087a23 */ /* 0x002fc40000010802 */
[----:B------:R-:W-:Y:S02]  /*10ce0*/  IMAD.MOV.U32 R170, RZ, RZ, R251 ;  /* 0x000000ffffaa7224 */ /* 0x000fe400078e00fb */
[----:B------:R1:W3:Y:S02]  /*10cf0*/  MUFU.EX2 R151, R8 ;  /* 0x0000000800977308 */ /* 0x0002e40000000800 */
[C---:B-----5:R-:W-:Y:S08]  /*10d00*/  HMMA.16816.F32 R48, R4.reuse, R24, R84 ;  /* 0x000000180430723c */ /* 0x060ff00000001854 */
[----:B------:R-:W-:Y:S01]  /*10d10*/  HMMA.16816.F32 R44, R4, R26, R44 ;  /* 0x0000001a042c723c */ /* 0x000fe2000000182c */
[----:B------:R-:W4:Y:S01]  /*10d20*/  LDSM.16.MT88.4 R24, [R205+0x4800] ;  /* 0x00480000cd18783b */ /* 0x000f220000004200 */
[----:B-1----:R-:W-:-:S06]  /*10d30*/  FFMA.FTZ R8, R169, c[0x0][0x2d0], -R2 ;  /* 0x0000b400a9087a23 */ /* 0x002fcc0000010802 */
[C---:B------:R-:W-:Y:S01]  /*10d40*/  HMMA.16816.F32 R64, R4.reuse, R28, R108 ;  /* 0x0000001c0440723c */ /* 0x040fe2000000186c */
[----:B------:R1:W-:Y:S07]  /*10d50*/  MUFU.EX2 R150, R8 ;  /* 0x0000000800967308 */ /* 0x0003ee0000000800 */
[C---:B------:R-:W-:Y:S01]  /*10d60*/  HMMA.16816.F32 R56, R4.reuse, R30, R100 ;  /* 0x0000001e0438723c */ /* 0x040fe20000001864 */
[----:B------:R-:W-:Y:S07]  /*10d70*/  LDSM.16.MT88.4 R28, [R202+0x2000] ;  /* 0x00200000ca1c783b */ /* 0x000fee0000004200 */
[----:B--2---:R-:W-:Y:S01]  /*10d80*/  HMMA.16816.F32 R100, R4, R20, R96 ;  /* 0x000000140464723c */ /* 0x004fe20000001860 */
[----:B------:R-:W-:Y:S01]  /*10d90*/  LDSM.16.MT88.4 R96, [R205+0x2800] ;  /* 0x00280000cd60783b */ /* 0x000fe20000004200 */
[----:B-1----:R-:W-:-:S04]  /*10da0*/  FFMA.FTZ R8, R171, c[0x0][0x2d0], -R2 ;  /* 0x0000b400ab087a23 */ /* 0x002fc80000010802 */
[----:B------:R1:W2:Y:S02]  /*10db0*/  MUFU.EX2 R149, R8 ;  /* 0x0000000800957308 */ /* 0x0002a40000000800 */
[C---:B------:R-:W-:Y:S01]  /*10dc0*/  HMMA.16816.F32 R60, R4.reuse, R22, R60 ;  /* 0x00000016043c723c */ /* 0x040fe2000000183c */
[----:B------:R-:W5:Y:S07]  /*10dd0*/  LDSM.16.MT88.4 R20, [R202+0x5000] ;  /* 0x00500000ca14783b */ /* 0x000f6e0000004200 */
[----:B------:R-:W-:Y:S01]  /*10de0*/  HMMA.16816.F32 R80, R4, R32, R92 ;  /* 0x000000200450723c */ /* 0x000fe2000000185c */
[----:B-1----:R-:W-:-:S07]  /*10df0*/  FFMA.FTZ R8, R165, c[0x0][0x2d0], -R0 ;  /* 0x0000b400a5087a23 */ /* 0x002fce0000010800 */
[C---:B------:R-:W-:Y:S01]  /*10e00*/  HMMA.16816.F32 R76, R4.reuse, R34, R104 ;  /* 0x00000022044c723c */ /* 0x040fe20000001868 */
[----:B------:R-:W-:Y:S01]  /*10e10*/  LDSM.16.MT88.4 R32, [R204+0x2000] ;  /* 0x00200000cc20783b */ /* 0x000fe20000004200 */
[----:B------:R1:W-:Y:S06]  /*10e20*/  MUFU.EX2 R74, R8 ;  /* 0x00000008004a7308 */ /* 0x0003ec0000000800 */
[C---:B------:R-:W-:Y:S08]  /*10e30*/  HMMA.16816.F32 R88, R4.reuse, R12, R112 ;  /* 0x0000000c0458723c */ /* 0x040ff00000001870 */
[----:B------:R-:W-:Y:S01]  /*10e40*/  HMMA.16816.F32 R92, R4, R14, R120 ;  /* 0x0000000e045c723c */ /* 0x000fe20000001878 */
[----:B------:R-:W2:Y:S01]  /*10e50*/  LDSM.16.MT88.4 R12, [R205+0x2000] ;  /* 0x00200000cd0c783b */ /* 0x000ea20000004200 */
[----:B-1----:R-:W-:-:S03]  /*10e60*/  FFMA.FTZ R8, R164, c[0x0][0x2d0], -R0 ;  /* 0x0000b400a4087a23 */ /* 0x002fc60000010800 */
[----:B------:R-:W-:Y:S01]  /*10e70*/  LDSM.16.MT88.4 R120, [R203+0x5800] ;  /* 0x00580000cb78783b */ /* 0x000fe20000004200 */
[----:B------:R1:W1:Y:S02]  /*10e80*/  MUFU.EX2 R71, R8 ;  /* 0x0000000800477308 */ /* 0x0002640000000800 */
[C---:B------:R-:W-:Y:S08]  /*10e90*/  HMMA.16816.F32 R104, R4.reuse, R36, R136 ;  /* 0x000000240468723c */ /* 0x040ff00000001888 */
[----:B------:R-:W-:Y:S01]  /*10ea0*/  HMMA.16816.F32 R140, R4, R38, R140 ;  /* 0x00000026048c723c */ /* 0x000fe2000000188c */
[----:B-1----:R-:W-:-:S07]  /*10eb0*/  FFMA.FTZ R8, R166, c[0x0][0x2d0], -R0 ;  /* 0x0000b400a6087a23 */ /* 0x002fce0000010800 */
[C---:B----4-:R-:W-:Y:S01]  /*10ec0*/  HMMA.16816.F32 R132, R4.reuse, R24, R132 ;  /* 0x000000180484723c */ /* 0x050fe20000001884 */
[----:B------:R1:W-:Y:S07]  /*10ed0*/  MUFU.EX2 R70, R8 ;  /* 0x0000000800467308 */ /* 0x0003ee0000000800 */
[----:B------:R-:W-:Y:S07]  /*10ee0*/  HMMA.16816.F32 R112, R4, R26, R116 ;  /* 0x0000001a0470723c */ /* 0x000fee0000001874 */
[----:B---3--:R-:W-:-:S02]  /*10ef0*/  F2FP.PACK_AB R4, R151, R152 ;  /* 0x000000989704723e */ /* 0x008fc400000000ff */
[----:B--2---:R-:W-:Y:S01]  /*10f00*/  F2FP.PACK_AB R6, R149, R150 ;  /* 0x000000969506723e */ /* 0x004fe200000000ff */
[----:B-1----:R-:W-:Y:S01]  /*10f10*/  FFMA.FTZ R8, R168, c[0x0][0x2d0], -R0 ;  /* 0x0000b400a8087a23 */ /* 0x002fe20000010800 */
[----:B------:R-:W-:-:S03]  /*10f20*/  F2FP.PACK_AB R5, R71, R74 ;  /* 0x0000004a4705723e */ /* 0x000fc600000000ff */
        /* <DEDUP_REMOVED lines=8> */
[C---:B-----5:R-:W-:Y:S01]  /*10fb0*/  HMMA.16816.F32 R108, R4.reuse, R20, R88 ;  /* 0x00000014046c723c */ /* 0x060fe20000001858 */
[----:B------:R-:W-:Y:S01]  /*10fc0*/  LDSM.16.MT88.4 R88, [R203+0x2800] ;  /* 0x00280000cb58783b */ /* 0x000fe20000004200 */
[----:B------:R1:W3:Y:S06]  /*10fd0*/  MUFU.EX2 R147, R8 ;  /* 0x0000000800937308 */ /* 0x0002ec0000000800 */
[C---:B------:R-:W-:Y:S08]  /*10fe0*/  HMMA.16816.F32 R52, R4.reuse, R12, R52 ;  /* 0x0000000c0434723c */ /* 0x040ff00000001834 */
[C---:B------:R-:W-:Y:S01]  /*10ff0*/  HMMA.16816.F32 R40, R4.reuse, R14, R40 ;  /* 0x0000000e0428723c */ /* 0x040fe20000001828 */
[----:B------:R-:W4:Y:S01]  /*11000*/  LDSM.16.MT88.4 R12, [R205+0x5000] ;  /* 0x00500000cd0c783b */ /* 0x000f220000004200 */
[--C-:B-1----:R-:W-:Y:S01]  /*11010*/  FFMA.FTZ R8, R194, c[0x0][0x2d0], -R2.reuse ;  /* 0x0000b400c2087a23 */ /* 0x102fe20000010802 */
[----:B---3--:R-:W-:Y:S01]  /*11020*/  F2FP.PACK_AB R64, R147, R148 ;  /* 0x000000949340723e */ /* 0x008fe200000000ff */
[----:B------:R-:W-:Y:S01]  /*11030*/  FFMA.FTZ R2, R220, c[0x0][0x2d0], -R2 ;  /* 0x0000b400dc027a23 */ /* 0x000fe20000010802 */
[----:B------:R-:W-:Y:S01]  /*11040*/  IADD3 R220, R223, -0x2, RZ ;  /* 0xfffffffedfdc7810 */ /* 0x000fe20007ffe0ff */
[----:B------:R1:W-:Y:S02]  /*11050*/  MUFU.EX2 R146, R8 ;  /* 0x0000000800927308 */ /* 0x0003e40000000800 */
[C---:B------:R-:W-:Y:S01]  /*11060*/  HMMA.16816.F32 R36, R4.reuse, R28, R80 ;  /* 0x0000001c0424723c */ /* 0x040fe20000001850 */
[----:B------:R-:W-:Y:S05]  /*11070*/  LDSM.16.MT88.4 R80, [R202+0x2800] ;  /* 0x00280000ca50783b */ /* 0x000fea0000004200 */
[----:B------:R3:W5:Y:S02]  /*11080*/  MUFU.EX2 R251, R2 ;  /* 0x0000000200fb7308 */ /* 0x0007640000000800 */
[C---:B------:R-:W-:Y:S01]  /*11090*/  HMMA.16816.F32 R48, R4.reuse, R32, R48 ;  /* 0x000000200430723c */ /* 0x040fe20000001830 */
[----:B-1----:R-:W1:Y:S07]  /*110a0*/  LDSM.16.MT88.4 R8, [R204+0x5000] ;  /* 0x00500000cc08783b */ /* 0x002e6e0000004200 */
[----:B--2---:R-:W-:Y:S01]  /*110b0*/  HMMA.16816.F32 R116, R4, R16, R104 ;  /* 0x000000100474723c */ /* 0x004fe20000001868 */
[----:B------:R-:W-:Y:S01]  /*110c0*/  LDSM.16.MT88.4 R104, [R204+0x2800] ;  /* 0x00280000cc68783b */ /* 0x000fe20000004200 */
[----:B---3--:R-:W-:Y:S01]  /*110d0*/  FFMA.FTZ R2, R172, c[0x0][0x2d0], -R0 ;  /* 0x0000b400ac027a23 */ /* 0x008fe20000010800 */
[----:B-----5:R-:W-:-:S05]  /*110e0*/  F2FP.PACK_AB R66, R251, R146 ;  /* 0x00000092fb42723e */ /* 0x020fca00000000ff */
[C---:B------:R-:W-:Y:S01]  /*110f0*/  HMMA.16816.F32 R44, R4.reuse, R34, R44 ;  /* 0x00000022042c723c */ /* 0x040fe2000000182c */
[----:B------:R2:W-:Y:S07]  /*11100*/  MUFU.EX2 R20, R2 ;  /* 0x0000000200147308 */ /* 0x0005ee0000000800 */
[C---:B------:R-:W-:Y:S08]  /*11110*/  HMMA.16816.F32 R28, R4.reuse, R30, R76 ;  /* 0x0000001e041c723c */ /* 0x040ff0000000184c */
[----:B----4-:R-:W-:Y:S01]  /*11120*/  HMMA.16816.F32 R132, R4, R12, R132 ;  /* 0x0000000c0484723c */ /* 0x010fe20000001884 */
[----:B--2---:R-:W-:-:S04]  /*11130*/  FFMA.FTZ R2, R173, c[0x0][0x2d0], -R0 ;  /* 0x0000b400ad027a23 */ /* 0x004fc80000010800 */
[----:B------:R2:W3:Y:S03]  /*11140*/  MUFU.EX2 R21, R2 ;  /* 0x0000000200157308 */ /* 0x0004e60000000800 */
[C---:B------:R-:W-:Y:S08]  /*11150*/  HMMA.16816.F32 R24, R4.reuse, R22, R92 ;  /* 0x000000160418723c */ /* 0x040ff0000000185c */
[----:B-1----:R-:W-:Y:S01]  /*11160*/  HMMA.16816.F32 R136, R4, R8, R100 ;  /* 0x000000080488723c */ /* 0x002fe20000001864 */
[--C-:B--2---:R-:W-:Y:S01]  /*11170*/  FFMA.FTZ R2, R175, c[0x0][0x2d0], -R0.reuse ;  /* 0x0000b400af027a23 */ /* 0x104fe20000010800 */
[----:B---3--:R-:W-:Y:S01]  /*11180*/  F2FP.PACK_AB R65, R21, R20 ;  /* 0x000000141541723e */ /* 0x008fe200000000ff */
[----:B------:R-:W-:-:S05]  /*11190*/  FFMA.FTZ R0, R174, c[0x0][0x2d0], -R0 ;  /* 0x0000b400ae007a23 */ /* 0x000fca0000010800 */
[C---:B------:R-:W-:Y:S01]  /*111a0*/  HMMA.16816.F32 R32, R4.reuse, R18, R140 ;  /* 0x000000120420723c */ /* 0x040fe2000000188c */
[----:B------:R1:W-:Y:S07]  /*111b0*/  MUFU.EX2 R17, R2 ;  /* 0x0000000200117308 */ /* 0x0003ee0000000800 */
[C---:B------:R-:W-:Y:S01]  /*111c0*/  HMMA.16816.F32 R12, R4.reuse, R14, R112 ;  /* 0x0000000e040c723c */ /* 0x040fe20000001870 */
[----:B------:R2:W3:Y:S01]  /*111d0*/  MUFU.EX2 R16, R0 ;  /* 0x0000000000107308 */ /* 0x0004e20000000800 */
[----:B------:R-:W-:Y:S06]  /*111e0*/  LDSM.16.MT88.4 R112, [R202+0x5800] ;  /* 0x00580000ca70783b */ /* 0x000fec0000004200 */
[----:B------:R-:W-:Y:S01]  /*111f0*/  HMMA.16816.F32 R8, R4, R10, R60 ;  /* 0x0000000a0408723c */ /* 0x000fe2000000183c */
[----:B-1----:R-:W-:Y:S01]  /*11200*/  FADD.FTZ R2, R170, R250 ;  /* 0x000000faaa027221 */ /* 0x002fe20000010000 */
[----:B------:R-:W1:Y:S03]  /*11210*/  LDSM.16.MT88.4 R4, [R204+0x5800] ;  /* 0x00580000cc04783b */ /* 0x000e660000004200 */
[----:B------:R-:W-:-:S02]  /*11220*/  FADD.FTZ R2, R167, R2 ;  /* 0x00000002a7027221 */ /* 0x000fc40000010000 */
[----:B------:R-:W-:Y:S02]  /*11230*/  IMAD.MOV.U32 R167, RZ, RZ, c[0x0][0x2c4] ;  /* 0x0000b100ffa77624 */ /* 0x000fe400078e00ff */
[----:B--2---:R-:W-:Y:S01]  /*11240*/  FADD.FTZ R0, R192, R243 ;  /* 0x000000f3c0007221 */ /* 0x004fe20000010000 */
[----:B---3--:R-:W-:Y:S01]  /*11250*/  F2FP.PACK_AB R67, R16, R17 ;  /* 0x000000111043723e */ /* 0x008fe200000000ff */
[----:B------:R-:W-:Y:S01]  /*11260*/  FADD.FTZ R2, R252, R2 ;  /* 0x00000002fc027221 */ /* 0x000fe20000010000 */
[----:B------:R-:W-:Y:S01]  /*11270*/  ISETP.NE.AND P6, PT, R167, 0x1, PT ;  /* 0x00000001a700780c */ /* 0x000fe20003fc5270 */
        /* <DEDUP_REMOVED lines=44> */
[----:B--2---:R-:W-:Y:S01]  /*11540*/  HMMA.16816.F32 R52, R64, R56, R132 ;  /* 0x000000384034723c */ /* 0x004fe20000001884 */
[----:B------:R-:W-:-:S04]  /*11550*/  @P6 IMAD.HI.U32 R5, R160, c[0x0][0x2c8], RZ ;  /* 0x0000b200a0056a27 */ /* 0x000fc800078e00ff */
[----:B------:R-:W-:Y:S02]  /*11560*/  FADD.FTZ R2, R20, R0 ;  /* 0x0000000014027221 */ /* 0x000fe40000010000 */
[----:B------:R-:W-:Y:S01]  /*11570*/  IMAD.MOV.U32 R0, RZ, RZ, R160 ;  /* 0x000000ffff007224 */ /* 0x000fe200078e00a0 */
[----:B------:R-:W-:Y:S01]  /*11580*/  HMMA.16816.F32 R80, R64, R82, R28 ;  /* 0x000000524050723c */ /* 0x000fe2000000181c */
[----:B------:R-:W-:-:S07]  /*11590*/  @P6 SHF.R.U32.HI R0, RZ, c[0x0][0x2cc], R5 ;  /* 0x0000b300ff006a19 */ /* 0x000fce0000011605 */
        /* <DEDUP_REMOVED lines=8> */
[----:B------:R-:W-:Y:S02]  /*11620*/  IMAD.IADD R2, R163, 0x1, -R154 ;  /* 0x00000001a3027824 */ /* 0x000fe400078e0a9a */
[----:B------:R-:W-:Y:S02]  /*11630*/  IMAD.MOV.U32 R163, RZ, RZ, c[0x0][0x32c] ;  /* 0x0000cb00ffa37624 */ /* 0x000fe400078e00ff */
[----:B------:R-:W-:Y:S02]  /*11640*/  FADD.FTZ R4, R17, R4 ;  /* 0x0000000411047221 */ /* 0x000fe40000010000 */
[----:B------:R-:W-:Y:S01]  /*11650*/  IMAD.IADD R0, R2, 0x1, R0 ;  /* 0x0000000102007824 */ /* 0x000fe200078e0200 */
[----:B------:R-:W-:Y:S01]  /*11660*/  ISETP.GE.AND P6, PT, R163, 0x1, PT ;  /* 0x00000001a300780c */ /* 0x000fe20003fc6270 */
[----:B------:R-:W-:-:S02]  /*11670*/  FADD.FTZ R5, R146, R6 ;  /* 0x0000000692057221 */ /* 0x000fc40000010000 */
[----:B------:R-:W-:Y:S01]  /*11680*/  FADD.FTZ R252, R16, R4 ;  /* 0x0000000410fc7221 */ /* 0x000fe20000010000 */
[----:B------:R-:W-:Y:S01]  /*11690*/  IADD3 R4, R0, c[0x0][0x328], RZ ;  /* 0x0000ca0000047a10 */ /* 0x000fe20007ffe0ff */
[----:B------:R-:W-:-:S08]  /*116a0*/  FADD.FTZ R251, R251, R5 ;  /* 0x00000005fbfb7221 */ /* 0x000fd00000010000 */
        /* <DEDUP_REMOVED lines=12> */
.L_x_803:
[----:B------:R-:W-:-:S13]  /*11770*/  ISETP.NE.AND P0, PT, R5, 0x1, PT ;  /* 0x000000010500780c */ /* 0x000fda0003f05270 */
[----:B------:R-:W-:-:S05]  /*11780*/  @P0 IMAD.HI.U32 R0, R2, c[0x0][0x330], RZ ;  /* 0x0000cc0002000a27 */ /* 0x000fca00078e00ff */
[----:B------:R-:W-:Y:S02]  /*11790*/  @P0 SHF.R.U32.HI R2, RZ, c[0x0][0x334], R0 ;  /* 0x0000cd00ff020a19 */ /* 0x000fe40000011600 */
.L_x_804:
[----:B------:R-:W-:Y:S05]  /*117a0*/  BSYNC B0 ;  /* 0x0000000000007941 */ /* 0x000fea0003800000 */
.L_x_802:
[----:B------:R-:W-:-:S05]  /*117b0*/  IMAD R2, R2, R5, c[0x0][0x32c] ;  /* 0x0000cb0002027624 */ /* 0x000fca00078e0205 */
[----:B------:R-:W-:-:S05]  /*117c0*/  IMNMX R4, R4, R2, PT ;  /* 0x0000000204047217 */ /* 0x000fca0003800200 */
.L_x_801:
[----:B------:R-:W-:-:S05]  /*117d0*/  IMAD.HI R0, R4, 0x2aaaaaab, RZ ;  /* 0x2aaaaaab04007827 */ /* 0x000fca00078e02ff */
        /* <DEDUP_REMOVED lines=8> */
.L_x_814:
[----:B------:R-:W2:Y:S01]  /*11860*/  LDL R0, [R1+0x18] ;  /* 0x0000180001007983 */ /* 0x000ea20000100800 */
[----:B------:R-:W-:Y:S04]  /*11870*/  DEPBAR.LE SB0, 0x0 ;  /* 0x000080000000791a */ /* 0x000fe80000000000 */
[----:B------:R-:W-:Y:S01]  /*11880*/  WARPSYNC 0xffffffff ;  /* 0xffffffff00007948 */ /* 0x000fe20003800000 */
[----:B------:R-:W-:Y:S01]  /*11890*/  BAR.SYNC.DEFER_BLOCKING 0x0 ;  /* 0x0000000000007b1d */ /* 0x000fe20000010000 */
[----:B------:R-:W-:Y:S01]  /*118a0*/  ISETP.GT.AND P0, PT, R226, R221, PT ;  /* 0x000000dde200720c */ /* 0x000fe20003f04270 */
[----:B------:R-:W-:Y:S05]  /*118b0*/  IMAD.MOV.U32 R220, RZ, RZ, c[0x0][0x2c4] ;  /* 0x0000b100ffdc7624 */ /* 0x000fea00078e00ff */
[----:B------:R-:W-:Y:S07]  /*118c0*/  ISETP.NE.AND P6, PT, R220, 0x1, PT ;  /* 0x00000001dc00780c */ /* 0x000fee0003fc5270 */
[----:B------:R-:W-:Y:S01]  /*118d0*/  @!P0 IMAD.WIDE.U32 R38, R221, c[0x0][0x208], RZ ;  /* 0x00008200dd268a25 */ /* 0x000fe200078e00ff */
[----:B------:R-:W-:Y:S02]  /*118e0*/  @!P0 MOV R2, c[0x0][0x208] ;  /* 0x0000820000028a02 */ /* 0x000fe40000000f00 */
[----:B------:R-:W-:Y:S01]  /*118f0*/  @!P0 MOV R3, 0x5 ;  /* 0x0000000500038802 */ /* 0x000fe20000000f00 */
[----:B------:R-:W-:Y:S01]  /*11900*/  @!P0 IMAD.MOV.U32 R37, RZ, RZ, R233 ;  /* 0x000000ffff258224 */ /* 0x000fe200078e00e9 */
[----:B------:R-:W-:Y:S02]  /*11910*/  @!P0 MOV R36, R228 ;  /* 0x000000e400248202 */ /* 0x000fe40000000f00 */
[C---:B------:R-:W-:Y:S02]  /*11920*/  @!P0 SHF.L.U64.HI R3, R2.reuse, R3, c[0x0][0x20c] ;  /* 0x0000830002038619 */ /* 0x040fe40000010203 */
[----:B------:R-:W-:Y:S01]  /*11930*/  @!P0 SHF.L.U32 R2, R2, 0x5, RZ ;  /* 0x0000000502028819 */ /* 0x000fe200000006ff */
[----:B------:R-:W1:Y:S01]  /*11940*/  LDSM.16.M88.4 R8, [R201] ;  /* 0x00000000c908783b */ /* 0x000e620000000200 */
[----:B------:R-:W-:Y:S01]  /*11950*/  @!P0 IMAD.WIDE.U32 R36, R38, 0x60, R36 ;  /* 0x0000006026248825 */ /* 0x000fe200078e0024 */
[----:B------:R-:W-:Y:S01]  /*11960*/  ULDC UR4, c[0x0][0x324] ;  /* 0x0000c90000047ab9 */ /* 0x000fe20000000800 */
[----:B------:R-:W-:Y:S01]  /*11970*/  @!P0 IADD3 R44, P1, R2, R2, RZ ;  /* 0x00000002022c8210 */ /* 0x000fe20007f3e0ff */
[----:B------:R-:W-:Y:S01]  /*11980*/  ULOP3.LUT UR4, URZ, UR4, URZ, 0x33, !UPT ;  /* 0x000000043f047292 */ /* 0x000fe2000f8e333f */
[----:B------:R-:W-:Y:S02]  /*11990*/  @!P0 IMAD.WIDE.U32 R28, R38, 0x60, R2 ;  /* 0x00000060261c8825 */ /* 0x000fe400078e0002 */
[----:B------:R-:W-:Y:S01]  /*119a0*/  @!P0 IADD3.X R45, R3, R3, RZ, P1, !PT ;  /* 0x00000003032d8210 */ /* 0x000fe20000ffe4ff */
[----:B------:R-:W3:Y:S02]  /*119b0*/  LDSM.16.M88.4 R16, [R201+0x800] ;  /* 0x00080000c910783b */ /* 0x000ee40000000200 */
[-C--:B------:R-:W-:Y:S02]  /*119c0*/  @!P0 IADD3 R47, P2, P1, R228, R28.reuse, R2 ;  /* 0x0000001ce42f8210 */ /* 0x080fe4000795e002 */
[----:B------:R-:W-:Y:S01]  /*119d0*/  @!P0 LEA R2, P4, R36, c[0x0][0x1f8], 0x1 ;  /* 0x00007e0024028a11 */ /* 0x000fe200078808ff */
[----:B------:R-:W-:Y:S01]  /*119e0*/  @!P0 IMAD.WIDE.U32 R44, R38, 0x60, R44 ;  /* 0x00000060262c8825 */ /* 0x000fe200078e002c */
[----:B------:R-:W-:Y:S02]  /*119f0*/  @!P0 IADD3 R46, P3, R228, R28, RZ ;  /* 0x0000001ce42e8210 */ /* 0x000fe40007f7e0ff */
[----:B------:R-:W4:Y:S08]  /*11a00*/  LDSM.16.M88.4 R24, [R201+0x1000] ;  /* 0x00100000c918783b */ /* 0x000f300000000200 */
[----:B------:R-:W5:Y:S04]  /*11a10*/  LDL R223, [R1+0x14] ;  /* 0x0000140001df7983 */ /* 0x000f680000100800 */
[----:B------:R-:W2:Y:S08]  /*11a20*/  LDSM.16.M88.4 R32, [R201+0x1800] ;  /* 0x00180000c920783b */ /* 0x000eb00000000200 */
[----:B------:R-:W5:Y:S01]  /*11a30*/  LDL R222, [R1+0x1c] ;  /* 0x00001c0001de7983 */ /* 0x000f620000100800 */
[C---:B-1----:R-:W-:Y:S03]  /*11a40*/  HMMA.16816.F32 R4, R124.reuse, R8, RZ ;  /* 0x000000087c04723c */ /* 0x042fe600000018ff */
[----:B------:R-:W1:Y:S05]  /*11a50*/  LDSM.16.M88.4 R40, [R201+0x2000] ;  /* 0x00200000c928783b */ /* 0x000e6a0000000200 */
[C---:B------:R-:W-:Y:S03]  /*11a60*/  HMMA.16816.F32 R8, R124.reuse, R10, RZ ;  /* 0x0000000a7c08723c */ /* 0x040fe600000018ff */
[----:B------:R-:W1:Y:S05]  /*11a70*/  LDSM.16.M88.4 R48, [R201+0x2800] ;  /* 0x00280000c930783b */ /* 0x000e6a0000000200 */
[C---:B---3--:R-:W-:Y:S03]  /*11a80*/  HMMA.16816.F32 R12, R124.reuse, R16, RZ ;  /* 0x000000107c0c723c */ /* 0x048fe600000018ff */
[----:B------:R-:W3:Y:S05]  /*11a90*/  LDSM.16.M88.4 R132, [R206] ;  /* 0x00000000ce84783b */ /* 0x000eea0000000200 */
[C---:B------:R-:W-:Y:S03]  /*11aa0*/  HMMA.16816.F32 R16, R124.reuse, R18, RZ ;  /* 0x000000127c10723c */ /* 0x040fe600000018ff */
[----:B------:R-:W1:Y:S05]  /*11ab0*/  LDSM.16.M88.4 R136, [R208] ;  /* 0x00000000d088783b */ /* 0x000e6a0000000200 */
[C---:B----4-:R-:W-:Y:S03]  /*11ac0*/  HMMA.16816.F32 R20, R124.reuse, R24, RZ ;  /* 0x000000187c14723c */ /* 0x050fe600000018ff */
[----:B------:R-:W4:Y:S05]  /*11ad0*/  LDSM.16.M88.4 R140, [R209] ;  /* 0x00000000d18c783b */ /* 0x000f2a0000000200 */
[C---:B------:R-:W-:Y:S03]  /*11ae0*/  HMMA.16816.F32 R24, R124.reuse, R26, RZ ;  /* 0x0000001a7c18723c */ /* 0x040fe600000018ff */
[----:B------:R-:W1:Y:S08]  /*11af0*/  LDSM.16.M88.4 R144, [R210] ;  /* 0x00000000d290783b */ /* 0x000e700000000200 */
[----:B------:R-:W1:Y:S08]  /*11b00*/  LDSM.16.M88.4 R148, [R211] ;  /* 0x00000000d394783b */ /* 0x000e700000000200 */
[----:B------:R-:W1:Y:S01]  /*11b10*/  LDSM.16.M88.4 R152, [R212] ;  /* 0x00000000d498783b */ /* 0x000e620000000200 */
[----:B--2---:R-:W-:Y:S02]  /*11b20*/  LOP3.LUT P5, RZ, R0, 0x20000, RZ, 0xc0, !PT ;  /* 0x0002000000ff7812 */ /* 0x004fe400078ac0ff */
[----:B------:R-:W-:Y:S05]  /*11b30*/  @!P0 SHF.R.S32.HI R0, RZ, 0x1f, R221 ;  /* 0x0000001fff008819 */ /* 0x000fea00000114dd */
[----:B------:R-:W-:Y:S04]  /*11b40*/  @!P0 IMAD R0, R0, c[0x0][0x208], RZ ;  /* 0x0000820000008a24 */ /* 0x000fe800078e02ff */
[----:B------:R-:W-:Y:S05]  /*11b50*/  @!P0 IMAD R0, R221, c[0x0][0x20c], R0 ;  /* 0x00008300dd008a24 */ /* 0x000fea00078e0200 */
[----:B------:R-:W-:Y:S05]  /*11b60*/  @!P0 IADD3 R0, R39, R0, RZ ;  /* 0x0000000027008210 */ /* 0x000fea0007ffe0ff */
[----:B------:R-:W-:Y:S05]  /*11b70*/  @!P0 IMAD R0, R0, 0x60, RZ ;  /* 0x0000006000008824 */ /* 0x000fea00078e02ff */
[----:B------:R-:W-:Y:S02]  /*11b80*/  @!P0 IADD3 R39, R0, R29, RZ ;  /* 0x0000001d00278210 */ /* 0x000fe40007ffe0ff */
[C---:B------:R-:W-:Y:S02]  /*11b90*/  HMMA.16816.F32 R28, R124.reuse, R32, RZ ;  /* 0x000000207c1c723c */ /* 0x040fe400000018ff */
[----:B------:R-:W-:Y:S02]  /*11ba0*/  @!P0 IADD3.X R68, R233, R39, R3, P2, P1 ;  /* 0x00000027e9448210 */ /* 0x000fe400017e2403 */
[----:B------:R-:W-:Y:S02]  /*11bb0*/  @!P0 LEA R160, P2, R46, c[0x0][0x1f8], 0x1 ;  /* 0x00007e002ea08a11 */ /* 0x000fe400078408ff */
[----:B------:R-:W-:Y:S02]  /*11bc0*/  @!P0 IADD3 R3, R37, R0, RZ ;  /* 0x0000000025038210 */ /* 0x000fe40007ffe0ff */
[C---:B------:R-:W-:Y:S01]  /*11bd0*/  HMMA.16816.F32 R32, R124.reuse, R34, RZ ;  /* 0x000000227c20723c */ /* 0x040fe200000018ff */
[----:B------:R-:W-:Y:S03]  /*11be0*/  @!P0 IADD3.X R39, R39, R233, RZ, P3, !PT ;  /* 0x000000e927278210 */ /* 0x000fe60001ffe4ff */
[----:B------:R-:W-:Y:S02]  /*11bf0*/  @!P0 LEA.HI.X R3, R36, c[0x0][0x1fc], R3, 0x1, P4 ;  /* 0x00007f0024038a11 */ /* 0x000fe400020f0c03 */
[----:B------:R-:W-:Y:S02]  /*11c00*/  @!P0 LEA.HI.X R161, R46, c[0x0][0x1fc], R39, 0x1, P2 ;  /* 0x00007f002ea18a11 */ /* 0x000fe400010f0c27 */
[C---:B-1----:R-:W-:Y:S01]  /*11c10*/  HMMA.16816.F32 R36, R124.reuse, R40, RZ ;  /* 0x000000287c24723c */ /* 0x042fe200000018ff */
[----:B------:R-:W-:Y:S03]  /*11c20*/  @!P0 IADD3 R44, P1, R228, R44, RZ ;  /* 0x0000002ce42c8210 */ /* 0x000fe60007f3e0ff */
[----:B------:R-:W-:Y:S02]  /*11c30*/  @!P0 LEA R164, P3, R47, c[0x0][0x1f8], 0x1 ;  /* 0x00007e002fa48a11 */ /* 0x000fe400078608ff */
[----:B------:R-:W-:Y:S02]  /*11c40*/  @!P0 LEA R162, P2, R44, c[0x0][0x1f8], 0x1 ;  /* 0x00007e002ca28a11 */ /* 0x000fe400078408ff */
[C---:B------:R-:W-:Y:S01]  /*11c50*/  HMMA.16816.F32 R40, R124.reuse, R42, RZ ;  /* 0x0000002a7c28723c */ /* 0x040fe200000018ff */
[----:B------:R-:W-:Y:S02]  /*11c60*/  @!P0 IADD3.X R0, R233, R0, R45, P1, !PT ;  /* 0x00000000e9008210 */ /* 0x000fe40000ffe42d */
[----:B------:R-:W-:Y:S02]  /*11c70*/  @!P0 ISETP.GE.AND P1, PT, R72, c[0x0][0x1d4], PT ;  /* 0x0000750048008a0c */ /* 0x000fe40003f26270 */
[----:B------:R-:W-:Y:S02]  /*11c80*/  @!P0 LEA.HI.X R165, R47, c[0x0][0x1fc], R68, 0x1, P3 ;  /* 0x00007f002fa58a11 */ /* 0x000fe400018f0c44 */
[----:B------:R-:W-:Y:S02]  /*11c90*/  @!P0 LEA.HI.X R163, R44, c[0x0][0x1fc], R0, 0x1, P2 ;  /* 0x00007f002ca38a11 */ /* 0x000fe400010f0c00 */
[C---:B------:R-:W-:Y:S07]  /*11ca0*/  HMMA.16816.F32 R44, R124.reuse, R48, RZ ;  /* 0x000000307c2c723c */ /* 0x040fee00000018ff */
[----:B------:R-:W-:Y:S01]  /*11cb0*/  @!PT LDS RZ, [RZ] ;  /* 0x00000000fffff984 */ /* 0x000fe20000000800 */
[----:B------:R-:W-:Y:S01]  /*11cc0*/  @!PT LDS RZ, [RZ] ;  /* 0x00000000fffff984 */ /* 0x000fe20000000800 */
[----:B------:R-:W-:Y:S01]  /*11cd0*/  @!PT LDS RZ, [RZ] ;  /* 0x00000000fffff984 */ /* 0x000fe20000000800 */
[----:B------:R1:W-:Y:S01]  /*11ce0*/  @!P0 LDGSTS.E.BYPASS.LTC128B.128 [R219+0x100], [R2.64], !P1 ;  /* 0x0010000002db8fae */ /* 0x0003e2000c901d48 */
[----:B------:R-:W-:Y:S07]  /*11cf0*/  HMMA.16816.F32 R48, R124, R50, RZ ;  /* 0x000000327c30723c */ /* 0x000fee00000018ff */
[----:B------:R1:W-:Y:S01]  /*11d00*/  @!P0 LDGSTS.E.BYPASS.LTC128B.128 [R219+0x3100], [R2.64+0x80], !P5 ;  /* 0x0310008002db8fae */ /* 0x0003e2000e901d48 */
[C---:B---3--:R-:W-:Y:S07]  /*11d10*/  HMMA.16816.F32 R4, R128.reuse, R132, R4 ;  /* 0x000000848004723c */ /* 0x048fee0000001804 */
[----:B------:R2:W-:Y:S01]  /*11d20*/  @!P0 LDGSTS.E.BYPASS.LTC128B.128 [R219+0x1100], [R160.64], !P1 ;  /* 0x01100000a0db8fae */ /* 0x0005e2000c901d48 */
[C---:B------:R-:W-:Y:S07]  /*11d30*/  HMMA.16816.F32 R8, R128.reuse, R134, R8 ;  /* 0x000000868008723c */ /* 0x040fee0000001808 */
[----:B------:R2:W-:Y:S01]  /*11d40*/  @!P0 LDGSTS.E.BYPASS.LTC128B.128 [R219+0x4100], [R160.64+0x80], !P5 ;  /* 0x04100080a0db8fae */ /* 0x0005e2000e901d48 */
[C---:B------:R-:W-:Y:S07]  /*11d50*/  HMMA.16816.F32 R12, R128.reuse, R136, R12 ;  /* 0x00000088800c723c */ /* 0x040fee000000180c */
[----:B------:R3:W-:Y:S01]  /*11d60*/  @!P0 LDGSTS.E.BYPASS.LTC128B.128 [R219+0x2100], [R164.64], !P1 ;  /* 0x02100000a4db8fae */ /* 0x0007e2000c901d48 */
[C---:B------:R-:W-:Y:S07]  /*11d70*/  HMMA.16816.F32 R16, R128.reuse, R138, R16 ;  /* 0x0000008a8010723c */ /* 0x040fee0000001810 */
[----:B------:R2:W-:Y:S01]  /*11d80*/  @!P0 LDGSTS.E.BYPASS.LTC128B.128 [R219+0x5100], [R162.64+0x80], !P5 ;  /* 0x05100080a2db8fae */ /* 0x0005e2000e901d48 */
[C---:B----4-:R-:W-:Y:S03]  /*11d90*/  HMMA.16816.F32 R20, R128.reuse, R140, R20 ;  /* 0x0000008c8014723c */ /* 0x050fe60000001814 */
[----:B------:R-:W-:Y:S04]  /*11da0*/  ISETP.GT.AND P0, PT, R221, R226, PT ;  /* 0x000000e2dd00720c */ /* 0x000fe80003f04270 */
[----:B------:R-:W-:Y:S01]  /*11db0*/  LDSM.16.M88.4 R132, [R200+0x1000] ;  /* 0x00100000c884783b */ /* 0x000fe20000000200 */
[C---:B------:R-:W-:Y:S07]  /*11dc0*/  HMMA.16816.F32 R24, R128.reuse, R142, R24 ;  /* 0x0000008e8018723c */ /* 0x040fee0000001818 */
[----:B------:R-:W0:Y:S01]  /*11dd0*/  LDGDEPBAR ;  /* 0x00000000000079af */ /* 0x000e220000000000 */
[C---:B------:R-:W-:Y:S01]  /*11de0*/  HMMA.16816.F32 R28, R128.reuse, R144, R28 ;  /* 0x00000090801c723c */ /* 0x040fe2000000181c */
[----:B-1----:R-:W-:Y:S06]  /*11df0*/  @P0 MOV R3, c[0x0][0x1e0] ;  /* 0x0000780000030a02 */ /* 0x002fec0000000f00 */
[----:B---3--:R-:W-:Y:S01]  /*11e00*/  LDSM.16.M88.4 R164, [R200+0x800] ;  /* 0x00080000c8a4783b */ /* 0x008fe20000000200 */
[C---:B------:R-:W-:Y:S07]  /*11e10*/  HMMA.16816.F32 R32, R128.reuse, R146, R32 ;  /* 0x000000928020723c */ /* 0x040fee0000001820 */
[----:B--2---:R-:W1:Y:S01]  /*11e20*/  LDSM.16.M88.4 R160, [R200] ;  /* 0x00000000c8a0783b */ /* 0x004e620000000200 */
[C---:B------:R-:W-:Y:S07]  /*11e30*/  HMMA.16816.F32 R36, R128.reuse, R148, R36 ;  /* 0x000000948024723c */ /* 0x040fee0000001824 */
[----:B------:R-:W2:Y:S01]  /*11e40*/  LDSM.16.M88.4 R136, [R200+0x1800] ;  /* 0x00180000c888783b */ /* 0x000ea20000000200 */
[C---:B------:R-:W-:Y:S07]  /*11e50*/  HMMA.16816.F32 R40, R128.reuse, R150, R40 ;  /* 0x000000968028723c */ /* 0x040fee0000001828 */
[----:B------:R-:W3:Y:S01]  /*11e60*/  LDSM.16.M88.4 R168, [R200+0x2000] ;  /* 0x00200000c8a8783b */ /* 0x000ee20000000200 */
[C---:B------:R-:W-:Y:S07]  /*11e70*/  HMMA.16816.F32 R44, R128.reuse, R152, R44 ;  /* 0x00000098802c723c */ /* 0x040fee000000182c */
[----:B------:R-:W4:Y:S01]  /*11e80*/  LDSM.16.M88.4 R172, [R200+0x2800] ;  /* 0x00280000c8ac783b */ /* 0x000f220000000200 */
[----:B------:R-:W-:Y:S07]  /*11e90*/  HMMA.16816.F32 R48, R128, R154, R48 ;  /* 0x0000009a8030723c */ /* 0x000fee0000001830 */
[----:B------:R-:W2:Y:S01]  /*11ea0*/  LDSM.16.M88.4 R140, [R75+-0x3000] ;  /* 0xffd000004b8c783b */ /* 0x000ea20000000200 */
[C---:B-1----:R-:W-:Y:S07]  /*11eb0*/  HMMA.16816.F32 R4, R156.reuse, R160, R4 ;  /* 0x000000a09c04723c */ /* 0x042fee0000001804 */
[----:B------:R-:W1:Y:S01]  /*11ec0*/  LDSM.16.M88.4 R144, [R75+-0x2800] ;  /* 0xffd800004b90783b */ /* 0x000e620000000200 */
[C---:B------:R-:W-:Y:S07]  /*11ed0*/  HMMA.16816.F32 R8, R156.reuse, R162, R8 ;  /* 0x000000a29c08723c */ /* 0x040fee0000001808 */
[----:B------:R-:W1:Y:S01]  /*11ee0*/  LDSM.16.M88.4 R148, [R75+-0x2000] ;  /* 0xffe000004b94783b */ /* 0x000e620000000200 */
[C---:B------:R-:W-:Y:S07]  /*11ef0*/  HMMA.16816.F32 R12, R156.reuse, R164, R12 ;  /* 0x000000a49c0c723c */ /* 0x040fee000000180c */
[----:B------:R-:W1:Y:S01]  /*11f00*/  LDSM.16.M88.4 R152, [R75+-0x1800] ;  /* 0xffe800004b98783b */ /* 0x000e620000000200 */
[C---:B------:R-:W-:Y:S07]  /*11f10*/  HMMA.16816.F32 R16, R156.reuse, R166, R16 ;  /* 0x000000a69c10723c */ /* 0x040fee0000001810 */
[----:B------:R-:W1:Y:S01]  /*11f20*/  LDSM.16.M88.4 R160, [R75+-0x1000] ;  /* 0xfff000004ba0783b */ /* 0x000e620000000200 */
[C---:B------:R-:W-:Y:S07]  /*11f30*/  HMMA.16816.F32 R20, R156.reuse, R132, R20 ;  /* 0x000000849c14723c */ /* 0x040fee0000001814 */
[----:B------:R-:W-:Y:S01]  /*11f40*/  LDSM.16.M88.4 R164, [R201+0x3800] ;  /* 0x00380000c9a4783b */ /* 0x000fe20000000200 */
[C---:B------:R-:W-:Y:S07]  /*11f50*/  HMMA.16816.F32 R24, R156.reuse, R134, R24 ;  /* 0x000000869c18723c */ /* 0x040fee0000001818 */
[----:B------:R-:W1:Y:S01]  /*11f60*/  LDSM.16.M88.4 R132, [R75+-0x800] ;  /* 0xfff800004b84783b */ /* 0x000e620000000200 */
        /* <DEDUP_REMOVED lines=8> */
[----:B------:R-:W-:Y:S01]  /*11ff0*/  HMMA.16816.F32 R48, R156, R174, R48 ;  /* 0x000000ae9c30723c */ /* 0x000fe20000001830 */
[----:B------:R-:W4:Y:S07]  /*12000*/  LDSM.16.M88.4 R172, [R201+0x4800] ;  /* 0x00480000c9ac783b */ /* 0x000f2e0000000200 */
[C---:B------:R-:W-:Y:S08]  /*12010*/  HMMA.16816.F32 R4, R176.reuse, R140, R4 ;  /* 0x0000008cb004723c */ /* 0x040ff00000001804 */
[C---:B------:R-:W-:Y:S01]  /*12020*/  HMMA.16816.F32 R8, R176.reuse, R142, R8 ;  /* 0x0000008eb008723c */ /* 0x040fe20000001808 */
[----:B------:R-:W2:Y:S07]  /*12030*/  LDSM.16.M88.4 R140, [R201+0x5000] ;  /* 0x00500000c98c783b */ /* 0x000eae0000000200 */
[C---:B-1----:R-:W-:Y:S08]  /*12040*/  HMMA.16816.F32 R12, R176.reuse, R144, R12 ;  /* 0x00000090b00c723c */ /* 0x042ff0000000180c */
[C---:B------:R-:W-:Y:S01]  /*12050*/  HMMA.16816.F32 R16, R176.reuse, R146, R16 ;  /* 0x00000092b010723c */ /* 0x040fe20000001810 */
[----:B------:R-:W1:Y:S07]  /*12060*/  LDSM.16.M88.4 R144, [R201+0x5800] ;  /* 0x00580000c990783b */ /* 0x000e6e0000000200 */
[C---:B------:R-:W-:Y:S08]  /*12070*/  HMMA.16816.F32 R20, R176.reuse, R148, R20 ;  /* 0x00000094b014723c */ /* 0x040ff00000001814 */
        /* <DEDUP_REMOVED lines=8> */
[C---:B------:R-:W-:Y:S08]  /*12100*/  HMMA.16816.F32 R44, R176.reuse, R132, R44 ;  /* 0x00000084b02c723c */ /* 0x040ff0000000182c */
[----:B------:R-:W-:Y:S01]  /*12110*/  HMMA.16816.F32 R48, R176, R134, R48 ;  /* 0x00000086b030723c */ /* 0x000fe20000001830 */
[----:B------:R-:W1:Y:S07]  /*12120*/  LDSM.16.M88.4 R132, [R214] ;  /* 0x00000000d684783b */ /* 0x000e6e0000000200 */
[C---:B--2---:R-:W-:Y:S08]  /*12130*/  HMMA.16816.F32 R4, R180.reuse, R136, R4 ;  /* 0x00000088b404723c */ /* 0x044ff00000001804 */
[C---:B------:R-:W-:Y:S01]  /*12140*/  HMMA.16816.F32 R8, R180.reuse, R138, R8 ;  /* 0x0000008ab408723c */ /* 0x040fe20000001808 */
[----:B------:R-:W2:Y:S07]  /*12150*/  LDSM.16.M88.4 R136, [R215] ;  /* 0x00000000d788783b */ /* 0x000eae0000000200 */
[C---:B------:R-:W-:Y:S08]  /*12160*/  HMMA.16816.F32 R12, R180.reuse, R164, R12 ;  /* 0x000000a4b40c723c */ /* 0x040ff0000000180c */
[C---:B------:R-:W-:Y:S01]  /*12170*/  HMMA.16816.F32 R16, R180.reuse, R166, R16 ;  /* 0x000000a6b410723c */ /* 0x040fe20000001810 */
[----:B------:R-:W1:Y:S07]  /*12180*/  LDSM.16.M88.4 R164, [R217] ;  /* 0x00000000d9a4783b */ /* 0x000e6e0000000200 */
[C---:B---3--:R-:W-:Y:S08]  /*12190*/  HMMA.16816.F32 R20, R180.reuse, R168, R20 ;  /* 0x000000a8b414723c */ /* 0x048ff00000001814 */
[C---:B------:R-:W-:Y:S01]  /*121a0*/  HMMA.16816.F32 R24, R180.reuse, R170, R24 ;  /* 0x000000aab418723c */ /* 0x040fe20000001818 */
[----:B------:R-:W3:Y:S07]  /*121b0*/  LDSM.16.M88.4 R168, [R200+0x3000] ;  /* 0x00300000c8a8783b */ /* 0x000eee0000000200 */
[C---:B----4-:R-:W-:Y:S08]  /*121c0*/  HMMA.16816.F32 R28, R180.reuse, R172, R28 ;  /* 0x000000acb41c723c */ /* 0x050ff0000000181c */
[C---:B------:R-:W-:Y:S01]  /*121d0*/  HMMA.16816.F32 R32, R180.reuse, R174, R32 ;  /* 0x000000aeb420723c */ /* 0x040fe20000001820 */
[----:B------:R-:W-:Y:S07]  /*121e0*/  LDSM.16.M88.4 R172, [R200+0x5000] ;  /* 0x00500000c8ac783b */ /* 0x000fee0000000200 */
[C---:B------:R-:W-:Y:S08]  /*121f0*/  HMMA.16816.F32 R36, R180.reuse, R140, R36 ;  /* 0x0000008cb424723c */ /* 0x040ff00000001824 */
[C---:B------:R-:W-:Y:S01]  /*12200*/  HMMA.16816.F32 R40, R180.reuse, R142, R40 ;  /* 0x0000008eb428723c */ /* 0x040fe20000001828 */
[----:B------:R-:W4:Y:S07]  /*12210*/  LDSM.16.M88.4 R140, [R200+0x3800] ;  /* 0x00380000c88c783b */ /* 0x000f2e0000000200 */
        /* <DEDUP_REMOVED lines=8> */
[----:B------:R-:W1:Y:S07]  /*122a0*/  LDSM.16.M88.4 R152, [R75] ;  /* 0x000000004b98783b */ /* 0x000e6e0000000200 */
[C---:B------:R-:W-:Y:S08]  /*122b0*/  HMMA.16816.F32 R20, R184.reuse, R132, R20 ;  /* 0x00000084b814723c */ /* 0x040ff00000001814 */
        /* <DEDUP_REMOVED lines=8> */
[C---:B---3--:R-:W-:Y:S08]  /*12340*/  HMMA.16816.F32 R4, R188.reuse, R168, R4 ;  /* 0x000000a8bc04723c */ /* 0x048ff00000001804 */
[C---:B------:R-:W-:Y:S08]  /*12350*/  HMMA.16816.F32 R8, R188.reuse, R170, R8 ;  /* 0x000000aabc08723c */ /* 0x040ff00000001808 */
[C---:B----4-:R-:W-:Y:S08]  /*12360*/  HMMA.16816.F32 R12, R188.reuse, R140, R12 ;  /* 0x0000008cbc0c723c */ /* 0x050ff0000000180c */
[C---:B------:R-:W-:Y:S08]  /*12370*/  HMMA.16816.F32 R16, R188.reuse, R142, R16 ;  /* 0x0000008ebc10723c */ /* 0x040ff00000001810 */
[C---:B-1----:R-:W-:Y:S08]  /*12380*/  HMMA.16816.F32 R20, R188.reuse, R144, R20 ;  /* 0x00000090bc14723c */ /* 0x042ff00000001814 */
        /* <DEDUP_REMOVED lines=9> */
[C---:B------:R-:W-:Y:S08]  /*12420*/  HMMA.16816.F32 R12, R196.reuse, R132, R12 ;  /* 0x00000084c40c723c */ /* 0x040ff0000000180c */
        /* <DEDUP_REMOVED lines=36> */
[----:B------:R-:W-:Y:S04]  /*12670*/  BAR.SYNC.DEFER_BLOCKING 0x0 ;  /* 0x0000000000007b1d */ /* 0x000fe80000010000 */
[----:B------:R-:W-:Y:S01]  /*12680*/  @P0 MOV R5, 0x5 ;  /* 0x0000000500050802 */ /* 0x000fe20000000f00 */
[C---:B------:R-:W-:Y:S08]  /*12690*/  HMMA.16816.F32 R40, R196.reuse, R6, R40 ;  /* 0x00000006c428723c */ /* 0x040ff00000001828 */
[----:B------:R-:W-:Y:S04]  /*126a0*/  FMUL.FTZ R2, R35, c[0x0][0x320] ;  /* 0x0000c80023027a20 */ /* 0x000fe80000410000 */
[----:B------:R3:W3:Y:S01]  /*126b0*/  MUFU.TANH R132, R2 ;  /* 0x0000000200847308 */ /* 0x0006e20000002400 */
[----:B--2---:R-:W-:Y:S09]  /*126c0*/  FMUL.FTZ R0, R14, c[0x0][0x320] ;  /* 0x0000c8000e007a20 */ /* 0x004ff20000410000 */
[----:B------:R2:W2:Y:S02]  /*126d0*/  MUFU.TANH R153, R0 ;  /* 0x0000000000997308 */ /* 0x0004a40000002400 */
[----:B------:R-:W-:Y:S01]  /*126e0*/  FMUL.FTZ R4, R40, c[0x0][0x320] ;  /* 0x0000c80028047a20 */ /* 0x000fe20000410000 */
[C---:B-1----:R-:W-:Y:S08]  /*126f0*/  HMMA.16816.F32 R44, R196.reuse, R8, R44 ;  /* 0x00000008c42c723c */ /* 0x042ff0000000182c */
[----:B------:R-:W-:Y:S04]  /*12700*/  HMMA.16816.F32 R48, R196, R10, R48 ;  /* 0x0000000ac430723c */ /* 0x000fe80000001830 */
[----:B---3--:R-:W-:Y:S02]  /*12710*/  FMUL.FTZ R2, R43, c[0x0][0x320] ;  /* 0x0000c8002b027a20 */ /* 0x008fe40000410000 */
[----:B--2---:R-:W-:Y:S10]  /*12720*/  FMUL.FTZ R0, R15, c[0x0][0x320] ;  /* 0x0000c8000f007a20 */ /* 0x004ff40000410000 */
[----:B------:R-:W-:Y:S01]  /*12730*/  FMUL.FTZ R6, R44, c[0x0][0x320] ;  /* 0x0000c8002c067a20 */ /* 0x000fe20000410000 */
[----:B------:R1:W2:Y:S01]  /*12740*/  MUFU.TANH R152, R0 ;  /* 0x0000000000987308 */ /* 0x0002a20000002400 */
[----:B------:R-:W3:Y:S01]  /*12750*/  LDL R44, [R1+0x4] ;  /* 0x00000400012c7983 */ /* 0x000ee20000100800 */
[----:B------:R-:W-:Y:S03]  /*12760*/  FMUL.FTZ R7, R45, c[0x0][0x320] ;  /* 0x0000c8002d077a20 */ /* 0x000fe60000410000 */
[----:B------:R-:W2:Y:S02]  /*12770*/  LDL R45, [R1+0x8] ;  /* 0x00000800012d7983 */ /* 0x000ea40000100800 */
[----:B------:R-:W-:Y:S02]  /*12780*/  FMUL.FTZ R13, R48, c[0x0][0x320] ;  /* 0x0000c800300d7a20 */ /* 0x000fe40000410000 */
[----:B-1----:R-:W-:Y:S02]  /*12790*/  FMUL.FTZ R0, R16, c[0x0][0x320] ;  /* 0x0000c80010007a20 */ /* 0x002fe40000410000 */
[----:B------:R-:W1:Y:S10]  /*127a0*/  MUFU.TANH R16, R13 ;  /* 0x0000000d00107308 */ /* 0x000e740000002400 */
        /* <DEDUP_REMOVED lines=26> */
[----:B------:R1:W1:Y:S10]  /*12950*/  MUFU.TANH R31, R7 ;  /* 0x00000007001f7308 */ /* 0x0002740000002400 */
[----:B------:R2:W2:Y:S01]  /*12960*/  MUFU.TANH R134, R0 ;  /* 0x0000000000867308 */ /* 0x0004a20000002400 */
[----:B-1----:R-:W-:Y:S01]  /*12970*/  @P0 MOV R7, R234 ;  /* 0x000000ea00070202 */ /* 0x002fe20000000f00 */
[----:B--2---:R-:W-:Y:S08]  /*12980*/  FMUL.FTZ R0, R32, c[0x0][0x320] ;  /* 0x0000c80020007a20 */ /* 0x004ff00000410000 */
[----:B------:R-:W1:Y:S10]  /*12990*/  MUFU.TANH R32, R6 ;  /* 0x0000000600207308 */ /* 0x000e740000002400 */
[----:B------:R2:W1:Y:S02]  /*129a0*/  MUFU.TANH R18, R0 ;  /* 0x0000000000127308 */ /* 0x0004640000002400 */
[----:B--2---:R-:W-:Y:S08]  /*129b0*/  FMUL.FTZ R0, R33, c[0x0][0x320] ;  /* 0x0000c80021007a20 */ /* 0x004ff00000410000 */
[----:B------:R2:W1:Y:S02]  /*129c0*/  MUFU.TANH R17, R0 ;  /* 0x0000000000117308 */ /* 0x0004640000002400 */
[----:B--2---:R-:W-:Y:S08]  /*129d0*/  FMUL.FTZ R0, R34, c[0x0][0x320] ;  /* 0x0000c80022007a20 */ /* 0x004ff00000410000 */
[----:B------:R-:W2:Y:S10]  /*129e0*/  MUFU.TANH R34, R4 ;  /* 0x0000000400227308 */ /* 0x000eb40000002400 */
[----:B------:R1:W1:Y:S02]  /*129f0*/  MUFU.TANH R133, R0 ;  /* 0x0000000000857308 */ /* 0x0002640000002400 */
[----:B-1----:R-:W-:Y:S08]  /*12a00*/  FMUL.FTZ R0, R36, c[0x0][0x320] ;  /* 0x0000c80024007a20 */ /* 0x002ff00000410000 */
[----:B------:R1:W1:Y:S02]  /*12a10*/  MUFU.TANH R68, R0 ;  /* 0x0000000000447308 */ /* 0x0002640000002400 */
[----:B-1----:R-:W-:Y:S08]  /*12a20*/  FMUL.FTZ R0, R37, c[0x0][0x320] ;  /* 0x0000c80025007a20 */ /* 0x002ff00000410000 */
[----:B------:R1:W1:Y:S02]  /*12a30*/  MUFU.TANH R36, R0 ;  /* 0x0000000000247308 */ /* 0x0002640000002400 */
[----:B-1----:R-:W-:Y:S08]  /*12a40*/  FMUL.FTZ R0, R38, c[0x0][0x320] ;  /* 0x0000c80026007a20 */ /* 0x002ff00000410000 */
        /* <DEDUP_REMOVED lines=9> */
[----:B------:R-:W-:Y:S05]  /*12ae0*/  @P0 SHF.R.S32.HI R2, RZ, 0x1f, R0 ;  /* 0x0000001fff020819 */ /* 0x000fea0000011400 */
[----:B------:R-:W-:Y:S01]  /*12af0*/  @P0 IMAD R4, R2, c[0x0][0x1e0], RZ ;  /* 0x0000780002040a24 */ /* 0x000fe200078e02ff */
[C---:B------:R-:W-:Y:S02]  /*12b00*/  @P0 SHF.L.U32 R2, R3.reuse, 0x5, RZ ;  /* 0x0000000503020819 */ /* 0x040fe400000006ff */
[----:B------:R-:W-:Y:S01]  /*12b10*/  @P0 SHF.L.U64.HI R3, R3, R5, c[0x0][0x1e4] ;  /* 0x0000790003030619 */ /* 0x000fe20000010205 */
[----:B------:R-:W-:Y:S01]  /*12b20*/  @P0 IMAD R6, R0, c[0x0][0x1e4], R4 ;  /* 0x0000790000060a24 */ /* 0x000fe200078e0204 */
[----:B------:R-:W-:Y:S01]  /*12b30*/  @P0 IADD3 R8, P1, R2, R2, RZ ;  /* 0x0000000202080210 */ /* 0x000fe20007f3e0ff */
[----:B------:R-:W-:Y:S04]  /*12b40*/  @P0 IMAD.WIDE.U32 R4, R0, c[0x0][0x1e0], RZ ;  /* 0x0000780000040a25 */ /* 0x000fe800078e00ff */
[----:B------:R-:W-:Y:S01]  /*12b50*/  @P0 IMAD.X R9, R3, 0x1, R3, P1 ;  /* 0x0000000103090824 */ /* 0x000fe200008e0603 */
[----:B------:R-:W-:Y:S01]  /*12b60*/  @P0 IADD3 R0, R5, R6, RZ ;  /* 0x0000000605000210 */ /* 0x000fe20007ffe0ff */
[----:B------:R-:W-:Y:S01]  /*12b70*/  FMUL.FTZ R5, R46, c[0x0][0x320] ;  /* 0x0000c8002e057a20 */ /* 0x000fe20000410000 */
[----:B------:R-:W-:Y:S01]  /*12b80*/  @P0 MOV R6, R230 ;  /* 0x000000e600060202 */ /* 0x000fe20000000f00 */
[----:B------:R-:W2:Y:S01]  /*12b90*/  LDL R46, [R1+0xc] ;  /* 0x00000c00012e7983 */ /* 0x000ea20000100800 */
[C---:B------:R-:W-:Y:S01]  /*12ba0*/  @P0 IMAD.WIDE.U32 R10, R4.reuse, 0x60, R8 ;  /* 0x00000060040a0825 */ /* 0x040fe200078e0008 */
[----:B------:R1:W1:Y:S03]  /*12bb0*/  MUFU.TANH R43, R5 ;  /* 0x00000005002b7308 */ /* 0x0002660000002400 */
[----:B------:R-:W-:Y:S04]  /*12bc0*/  @P0 IMAD.WIDE.U32 R6, R4, 0x60, R6 ;  /* 0x0000006004060825 */ /* 0x000fe800078e0006 */
[----:B------:R-:W-:Y:S01]  /*12bd0*/  @P0 IMAD R0, R0, 0x60, RZ ;  /* 0x0000006000000824 */ /* 0x000fe200078e02ff */
[----:B------:R-:W-:Y:S04]  /*12be0*/  @P0 LEA R8, P2, R6, c[0x0][0x1c8], 0x1 ;  /* 0x0000720006080a11 */ /* 0x000fe800078408ff */
[----:B------:R-:W-:Y:S02]  /*12bf0*/  @P0 IADD3 R9, R7, R0, RZ ;  /* 0x0000000007090210 */ /* 0x000fe40007ffe0ff */
[----:B------:R-:W-:Y:S01]  /*12c00*/  @P0 IADD3 R7, P1, R230, R10, RZ ;  /* 0x0000000ae6070210 */ /* 0x000fe20007f3e0ff */
[----:B------:R-:W-:Y:S01]  /*12c10*/  FMUL.FTZ R10, R47, c[0x0][0x320] ;  /* 0x0000c8002f0a7a20 */ /* 0x000fe20000410000 */
[----:B------:R-:W-:Y:S02]  /*12c20*/  @P0 LEA.HI.X R9, R6, c[0x0][0x1cc], R9, 0x1, P2 ;  /* 0x0000730006090a11 */ /* 0x000fe400010f0c09 */
[----:B------:R-:W-:Y:S01]  /*12c30*/  @P0 IADD3.X R12, R234, R0, R11, P1, !PT ;  /* 0x00000000ea0c0210 */ /* 0x000fe20000ffe40b */
[----:B------:R3:W2:Y:S01]  /*12c40*/  MUFU.TANH R42, R10 ;  /* 0x0000000a002a7308 */ /* 0x0006a20000002400 */
[----:B------:R-:W-:Y:S01]  /*12c50*/  MOV R47, c[0x0][0x32c] ;  /* 0x0000cb00002f7a02 */ /* 0x000fe20000000f00 */
[--C-:B-1----:R-:W-:Y:S05]  /*12c60*/  @P0 IMAD.WIDE.U32 R4, R4, 0x60, R2.reuse ;  /* 0x0000006004040825 */ /* 0x102fea00078e0002 */
[-C--:B------:R-:W-:Y:S02]  /*12c70*/  @P0 IADD3 R6, P1, R230, R4.reuse, RZ ;  /* 0x00000004e6060210 */ /* 0x080fe40007f3e0ff */
[----:B------:R-:W-:Y:S02]  /*12c80*/  @P0 IADD3 R0, R0, R5, RZ ;  /* 0x0000000500000210 */ /* 0x000fe40007ffe0ff */
[----:B------:R-:W-:Y:S02]  /*12c90*/  @P0 IADD3 R4, P3, P2, R230, R4, R2 ;  /* 0x00000004e6040210 */ /* 0x000fe40007a7e002 */
[----:B-----5:R-:W-:Y:S02]  /*12ca0*/  IADD3 R5, R222, R223, RZ ;  /* 0x000000dfde057210 */ /* 0x020fe40007ffe0ff */
[----:B------:R-:W-:Y:S02]  /*12cb0*/  @P0 IADD3.X R11, R234, R0, R3, P3, P2 ;  /* 0x00000000ea0b0210 */ /* 0x000fe40001fe4403 */
[----:B---3--:R-:W-:Y:S01]  /*12cc0*/  @P0 IADD3.X R10, R0, R234, RZ, P1, !PT ;  /* 0x000000ea000a0210 */ /* 0x008fe20000ffe4ff */
[----:B------:R-:W-:Y:S01]  /*12cd0*/  @P6 IMAD.HI.U32 R0, R5, c[0x0][0x2c8], RZ ;  /* 0x0000b20005006a27 */ /* 0x000fe200078e00ff */
[C---:B------:R-:W-:Y:S04]  /*12ce0*/  @P0 LEA R2, P1, R6.reuse, c[0x0][0x1c8], 0x1 ;  /* 0x0000720006020a11 */ /* 0x040fe800078208ff */
[----:B------:R-:W-:Y:S02]  /*12cf0*/  @P0 LEA.HI.X R3, R6, c[0x0][0x1cc], R10, 0x1, P1 ;  /* 0x0000730006030a11 */ /* 0x000fe400008f0c0a */
[----:B------:R-:W-:Y:S02]  /*12d00*/  @P0 ISETP.GE.AND P1, PT, R72, c[0x0][0x1d4], PT ;  /* 0x0000750048000a0c */ /* 0x000fe40003f26270 */
[C---:B------:R-:W-:Y:S02]  /*12d10*/  @P0 LEA R10, P3, R4.reuse, c[0x0][0x1c8], 0x1 ;  /* 0x00007200040a0a11 */ /* 0x040fe400078608ff */
[C---:B------:R-:W-:Y:S02]  /*12d20*/  @P0 LEA R6, P2, R7.reuse, c[0x0][0x1c8], 0x1 ;  /* 0x0000720007060a11 */ /* 0x040fe400078408ff */
[----:B------:R-:W-:Y:S02]  /*12d30*/  @P0 LEA.HI.X R11, R4, c[0x0][0x1cc], R11, 0x1, P3 ;  /* 0x00007300040b0a11 */ /* 0x000fe400018f0c0b */
[----:B------:R-:W-:Y:S02]  /*12d40*/  @P0 LEA.HI.X R7, R7, c[0x0][0x1cc], R12, 0x1, P2 ;  /* 0x0000730007070a11 */ /* 0x000fe400010f0c0c */
[----:B------:R-:W-:Y:S01]  /*12d50*/  @P6 SHF.R.U32.HI R5, RZ, c[0x0][0x2cc], R0 ;  /* 0x0000b300ff056a19 */ /* 0x000fe20000011600 */
[----:B------:R-:W-:Y:S02]  /*12d60*/  FMUL.FTZ R0, R49, c[0x0][0x320] ;  /* 0x0000c80031007a20 */ /* 0x000fe40000410000 */
[----:B------:R-:W-:Y:S01]  /*12d70*/  @!PT LDS RZ, [RZ] ;  /* 0x00000000fffff984 */ /* 0x000fe20000000800 */
[----:B------:R-:W-:Y:S01]  /*12d80*/  @!PT LDS RZ, [RZ] ;  /* 0x00000000fffff984 */ /* 0x000fe20000000800 */
[----:B------:R-:W-:Y:S01]  /*12d90*/  @!PT LDS RZ, [RZ] ;  /* 0x00000000fffff984 */ /* 0x000fe20000000800 */
[----:B------:R1:W-:Y:S02]  /*12da0*/  @P0 LDGSTS.E.BYPASS.LTC128B.128 [R219+0x8100], [R8.64], !P1 ;  /* 0x0810000008db0fae */ /* 0x0003e4000c901d48 */
[----:B------:R3:W1:Y:S06]  /*12db0*/  MUFU.TANH R30, R0 ;  /* 0x00000000001e7308 */ /* 0x00066c0000002400 */
[----:B------:R1:W-:Y:S08]  /*12dc0*/  @P0 LDGSTS.E.BYPASS.LTC128B.128 [R219+0xb100], [R8.64+0x80], !P5 ;  /* 0x0b10008008db0fae */ /* 0x0003f0000e901d48 */
[----:B------:R5:W-:Y:S08]  /*12dd0*/  @P0 LDGSTS.E.BYPASS.LTC128B.128 [R219+0x9100], [R2.64], !P1 ;  /* 0x0910000002db0fae */ /* 0x000bf0000c901d48 */
[----:B------:R5:W-:Y:S01]  /*12de0*/  @P0 LDGSTS.E.BYPASS.LTC128B.128 [R219+0xc100], [R2.64+0x80], !P5 ;  /* 0x0c10008002db0fae */ /* 0x000be2000e901d48 */
[----:B---3--:R-:W-:Y:S04]  /*12df0*/  FMUL.FTZ R0, R50, c[0x0][0x320] ;  /* 0x0000c80032007a20 */ /* 0x008fe80000410000 */
[----:B------:R3:W1:Y:S03]  /*12e00*/  MUFU.TANH R37, R0 ;  /* 0x0000000000257308 */ /* 0x0006660000002400 */
[----:B------:R1:W-:Y:S08]  /*12e10*/  @P0 LDGSTS.E.BYPASS.LTC128B.128 [R219+0xa100], [R10.64], !P1 ;  /* 0x0a1000000adb0fae */ /* 0x0003f0000c901d48 */
[----:B------:R1:W-:Y:S01]  /*12e20*/  @P0 LDGSTS.E.BYPASS.LTC128B.128 [R219+0xd100], [R6.64+0x80], !P5 ;  /* 0x0d10008006db0fae */ /* 0x0003e2000e901d48 */
[----:B------:R-:W-:Y:S07]  /*12e30*/  ISETP.GE.AND P5, PT, R47, 0x1, PT ;  /* 0x000000012f00780c */ /* 0x000fee0003fa6270 */
[----:B------:R-:W1:Y:S01]  /*12e40*/  SHFL.IDX PT, R4, R5, RZ, 0x1c1f ;  /* 0x001c1fff05047589 */ /* 0x000e6200000e0000 */
[----:B-----5:R-:W-:Y:S02]  /*12e50*/  FMUL.FTZ R2, R51, c[0x0][0x320] ;  /* 0x0000c80033027a20 */ /* 0x020fe40000410000 */
[----:B---3--:R-:W-:Y:S02]  /*12e60*/  IMAD R0, R221, -0x60, RZ ;  /* 0xffffffa0dd007824 */ /* 0x008fe400078e02ff */
[----:B------:R3:W1:Y:S03]  /*12e70*/  MUFU.TANH R35, R2 ;  /* 0x0000000200237308 */ /* 0x0006660000002400 */
[----:B------:R-:W0:Y:S01]  /*12e80*/  LDGDEPBAR ;  /* 0x00000000000079af */ /* 0x000e220000000000 */
[----:B---3--:R-:W-:Y:S04]  /*12e90*/  IADD3 R2, -R44, 0x1, R0 ;  /* 0x000000012c027810 */ /* 0x008fe80007ffe100 */
[----:B--2---:R-:W-:Y:S04]  /*12ea0*/  IADD3 R2, -R45, R2, R46 ;  /* 0x000000022d027210 */ /* 0x004fe80007ffe12e */
[C---:B-1----:R-:W-:Y:S02]  /*12eb0*/  IADD3 R7, R2.reuse, c[0x0][0x328], RZ ;  /* 0x0000ca0002077a10 */ /* 0x042fe40007ffe0ff */
[----:B------:R-:W-:Y:S02]  /*12ec0*/  IADD3 R6, R2, UR4, RZ ;  /* 0x0000000402067c10 */ /* 0x000fe4000fffe0ff */
[----:B------:R-:W-:Y:S02]  /*12ed0*/  IADD3 R3, R7, R4, RZ ;  /* 0x0000000407037210 */ /* 0x000fe40007ffe0ff */
        /* <DEDUP_REMOVED lines=15> */
.L_x_808:
[----:B------:R-:W-:Y:S04]  /*12fd0*/  MOV R8, c[0x0][0x32c] ;  /* 0x0000cb0000087a02 */ /* 0x000fe80000000f00 */
[----:B------:R-:W-:Y:S11]  /*12fe0*/  ISETP.NE.AND P0, PT, R8, 0x1, PT ;  /* 0x000000010800780c */ /* 0x000ff60003f05270 */
[----:B------:R-:W-:Y:S02]  /*12ff0*/  @!UPT UIADD3 URZ, URZ, URZ, URZ ;  /* 0x0000003f3f3ff290 */ /* 0x000fe4000fffe03f */
[----:B------:R-:W-:Y:S05]  /*13000*/  @P0 IMAD.HI.U32 R8, R4, c[0x0][0x330], RZ ;  /* 0x0000cc0004080a27 */ /* 0x000fea00078e00ff */
[----:B------:R-:W-:Y:S02]  /*13010*/  @P0 SHF.R.U32.HI R4, RZ, c[0x0][0x334], R8 ;  /* 0x0000cd00ff040a19 */ /* 0x000fe40000011608 */
.L_x_809:
[----:B------:R-:W-:Y:S05]  /*13020*/  BSYNC B0 ;  /* 0x0000000000007941 */ /* 0x000fea0003800000 */
.L_x_807:
[----:B------:R-:W-:Y:S04]  /*13030*/  IMAD.IADD R8, R0, 0x1, -R44 ;  /* 0x0000000100087824 */ /* 0x000fe800078e0a2c */
[----:B------:R-:W-:Y:S05]  /*13040*/  IMAD R4, R4, c[0x0][0x32c], R8 ;  /* 0x0000cb0004047a24 */ /* 0x000fea00078e0208 */
[----:B------:R-:W-:Y:S02]  /*13050*/  IADD3 R8, R4, c[0x0][0x32c], RZ ;  /* 0x0000cb0004087a10 */ /* 0x000fe40007ffe0ff */
[----:B------:R-:W-:Y:S02]  /*13060*/  IMNMX R2, R2, R4, !PT ;  /* 0x0000000402027217 */ /* 0x000fe40007800200 */
[----:B------:R-:W-:Y:S02]  /*13070*/  IMNMX R3, R3, R8, PT ;  /* 0x0000000803037217 */ /* 0x000fe40003800200 */
.L_x_806:
        /* <DEDUP_REMOVED lines=82> */
[C---:B------:R-:W-:Y:S02]  /*135a0*/  ISETP.GE.AND P6, PT, R0.reuse, 0x42, PT ;  /* 0x000000420000780c */ /* 0x040fe40003fc6270 */
        /* <DEDUP_REMOVED lines=18> */
[----:B------:R-:W-:Y:S04]  /*136d0*/  ISETP.GT.AND P0, PT, R2, 0x50, !P3 ;  /* 0x000000500200780c */ /* 0x000fe80005f04270 */
[C---:B------:R-:W-:Y:S04]  /*136e0*/  ISETP.LT.OR P0, PT, R3.reuse, 0x51, P0 ;  /* 0x000000510300780c */ /* 0x040fe80000701670 */
[----:B------:R-:W-:Y:S02]  /*136f0*/  FSEL R171, R32, -INF , !P0 ;  /* 0xff80000020ab7808 */ /* 0x000fe40004000000 */
[C---:B------:R-:W-:Y:S04]  /*13700*/  ISETP.GT.AND P0, PT, R2.reuse, 0x51, !P2 ;  /* 0x000000510200780c */ /* 0x040fe80005704270 */
[----:B------:R-:W-:Y:S04]  /*13710*/  ISETP.LT.OR P0, PT, R3, 0x52, P0 ;  /* 0x000000520300780c */ /* 0x000fe80000701670 */
[----:B------:R-:W-:Y:S02]  /*13720*/  FSEL R172, R31, -INF , !P0 ;  /* 0xff8000001fac7808 */ /* 0x000fe40004000000 */
[----:B------:R-:W-:Y:S04]  /*13730*/  ISETP.GT.AND P0, PT, R2, 0x58, !P1 ;  /* 0x000000580200780c */ /* 0x000fe80004f04270 */
[C---:B------:R-:W-:Y:S04]  /*13740*/  ISETP.LT.OR P0, PT, R3.reuse, 0x59, P0 ;  /* 0x000000590300780c */ /* 0x040fe80000701670 */
[----:B------:R-:W-:Y:S02]  /*13750*/  FSEL R173, R16, -INF , !P0 ;  /* 0xff80000010ad7808 */ /* 0x000fe40004000000 */
[----:B------:R-:W-:Y:S04]  /*13760*/  ISETP.GE.AND P0, PT, R0, 0x5a, PT ;  /* 0x0000005a0000780c */ /* 0x000fe80003f06270 */
[----:B------:R-:W-:Y:S02]  /*13770*/  P2R R16, PR, RZ, 0x1 ;  /* 0x00000001ff107803 */ /* 0x000fe40000000000 */
[----:B------:R-:W-:Y:S01]  /*13780*/  ISETP.GT.AND P0, PT, R2, 0x59, !P0 ;  /* 0x000000590200780c */ /* 0x000fe20004704270 */
[--C-:B-1----:R-:W-:Y:S03]  /*13790*/  IMAD.IADD R2, R6, 0x1, R4.reuse ;  /* 0x0000000106027824 */ /* 0x102fe600078e0204 */
[----:B------:R-:W-:Y:S01]  /*137a0*/  ISETP.LT.OR P0, PT, R3, 0x5a, P0 ;  /* 0x0000005a0300780c */ /* 0x000fe20000701670 */
[----:B------:R-:W-:Y:S03]  /*137b0*/  IMAD.IADD R3, R7, 0x1, R4 ;  /* 0x0000000107037824 */ /* 0x000fe600078e0204 */
[----:B------:R-:W-:Y:S02]  /*137c0*/  FSEL R174, R30, -INF , !P0 ;  /* 0xff8000001eae7808 */ /* 0x000fe40004000000 */
[----:B------:R-:W-:Y:S11]  /*137d0*/  ISETP.GE.AND P0, PT, R47, 0x1, PT ;  /* 0x000000012f00780c */ /* 0x000ff60003f06270 */
[----:B------:R-:W-:Y:S02]  /*137e0*/  @!UPT UIADD3 URZ, URZ, URZ, URZ ;  /* 0x0000003f3f3ff290 */ /* 0x000fe4000fffe03f */
        /* <DEDUP_REMOVED lines=14> */
.L_x_812:
[----:B------:R-:W-:Y:S04]  /*138d0*/  MOV R5, c[0x0][0x32c] ;  /* 0x0000cb0000057a02 */ /* 0x000fe80000000f00 */
[----:B------:R-:W-:Y:S11]  /*138e0*/  ISETP.NE.AND P0, PT, R5, 0x1, PT ;  /* 0x000000010500780c */ /* 0x000ff60003f05270 */
[----:B------:R-:W-:Y:S02]  /*138f0*/  @!UPT UIADD3 URZ, URZ, URZ, URZ ;  /* 0x0000003f3f3ff290 */ /* 0x000fe4000fffe03f */
[----:B------:R-:W-:Y:S05]  /*13900*/  @P0 IMAD.HI.U32 R5, R4, c[0x0][0x330], RZ ;  /* 0x0000cc0004050a27 */ /* 0x000fea00078e00ff */
[----:B------:R-:W-:Y:S02]  /*13910*/  @P0 SHF.R.U32.HI R4, RZ, c[0x0][0x334], R5 ;  /* 0x0000cd00ff040a19 */ /* 0x000fe40000011605 */
.L_x_813:
[----:B------:R-:W-:Y:S05]  /*13920*/  BSYNC B0 ;  /* 0x0000000000007941 */ /* 0x000fea0003800000 */
.L_x_811:
[----:B------:R-:W-:Y:S04]  /*13930*/  IMAD.IADD R0, R0, 0x1, -R44 ;  /* 0x0000000100007824 */ /* 0x000fe800078e0a2c */
[----:B------:R-:W-:Y:S05]  /*13940*/  IMAD R0, R4, c[0x0][0x32c], R0 ;  /* 0x0000cb0004007a24 */ /* 0x000fea00078e0200 */
[----:B------:R-:W-:Y:S02]  /*13950*/  IADD3 R4, R0, c[0x0][0x32c], RZ ;  /* 0x0000cb0000047a10 */ /* 0x000fe40007ffe0ff */
[----:B------:R-:W-:Y:S02]  /*13960*/  IMNMX R2, R2, R0, !PT ;  /* 0x0000000002027217 */ /* 0x000fe40007800200 */
[----:B------:R-:W-:Y:S02]  /*13970*/  IMNMX R3, R3, R4, PT ;  /* 0x0000000403037217 */ /* 0x000fe40003800200 */
.L_x_810:
        /* <DEDUP_REMOVED lines=84> */
[----:B------:R-:W-:Y:S01]  /*13ec0*/  ISETP.GT.AND P2, PT, R2, 0x51, !P2 ;  /* 0x000000510200780c */ /* 0x000fe20005744270 */
[----:B------:R-:W1:Y:S01]  /*13ed0*/  SHFL.BFLY PT, R13, R0, 0x2, 0x1f ;  /* 0x0c401f00000d7f89 */ /* 0x000e6200000e0000 */
[----:B------:R-:W-:Y:S02]  /*13ee0*/  FSEL R144, R144, -INF , !P0 ;  /* 0xff80000090907808 */ /* 0x000fe40004000000 */
[----:B------:R-:W-:Y:S02]  /*13ef0*/  ISETP.NE.AND P0, PT, R21, RZ, PT ;  /* 0x000000ff1500720c */ /* 0x000fe40003f05270 */
[----:B------:R-:W-:Y:S02]  /*13f00*/  FMNMX.FTZ R12, R144, R12, !PT ;  /* 0x0000000c900c7209 */ /* 0x000fe40007810000 */
[C---:B------:R-:W-:Y:S02]  /*13f10*/  ISETP.GT.AND P0, PT, R2.reuse, 0x30, !P0 ;  /* 0x000000300200780c */ /* 0x040fe40004704270 */
[----:B------:R-:W-:Y:S02]  /*13f20*/  ISETP.GT.AND P1, PT, R2, 0x58, !P1 ;  /* 0x000000580200780c */ /* 0x000fe40004f24270 */
[C---:B------:R-:W-:Y:S02]  /*13f30*/  ISETP.LT.OR P0, PT, R3.reuse, 0x31, P0 ;  /* 0x000000310300780c */ /* 0x040fe40000701670 */
[----:B------:R-:W-:Y:S02]  /*13f40*/  ISETP.LT.OR P2, PT, R3, 0x52, P2 ;  /* 0x000000520300780c */ /* 0x000fe40001741670 */
[----:B------:R-:W-:Y:S02]  /*13f50*/  FSEL R148, R135, -INF , !P0 ;  /* 0xff80000087947808 */ /* 0x000fe40004000000 */
[----:B------:R-:W-:Y:S02]  /*13f60*/  ISETP.NE.AND P0, PT, R20, RZ, PT ;  /* 0x000000ff1400720c */ /* 0x000fe40003f05270 */
[----:B------:R-:W-:Y:S01]  /*13f70*/  FMNMX.FTZ R12, R148, R12, !PT ;  /* 0x0000000c940c7209 */ /* 0x000fe20007810000 */
[----:B------:R-:W-:Y:S01]  /*13f80*/  LDSM.16.MT88.4 R20, [R203] ;  /* 0x00000000cb14783b */ /* 0x000fe20000004200 */
[----:B------:R-:W-:Y:S02]  /*13f90*/  ISETP.GT.AND P0, PT, R2, 0x31, !P0 ;  /* 0x000000310200780c */ /* 0x000fe40004704270 */
        /* <DEDUP_REMOVED lines=8> */
[----:B------:R-:W-:Y:S04]  /*14020*/  ISETP.LT.OR P0, PT, R3, 0x39, P0 ;  /* 0x000000390300780c */ /* 0x000fe80000701670 */
[----:B------:R-:W-:Y:S02]  /*14030*/  FSEL R150, R133, -INF , !P0 ;  /* 0xff80000085967808 */ /* 0x000fe40004000000 */
[----:B------:R-:W-:Y:S02]  /*14040*/  ISETP.NE.AND P0, PT, R18, RZ, PT ;  /* 0x000000ff1200720c */ /* 0x000fe40003f05270 */
[----:B------:R-:W-:Y:S02]  /*14050*/  FMNMX.FTZ R12, R150, R12, !PT ;  /* 0x0000000c960c7209 */ /* 0x000fe40007810000 */
[----:B------:R-:W-:Y:S04]  /*14060*/  ISETP.GT.AND P0, PT, R2, 0x39, !P0 ;  /* 0x000000390200780c */ /* 0x000fe80004704270 */
[----:B------:R-:W-:Y:S04]  /*14070*/  ISETP.LT.OR P0, PT, R3, 0x3a, P0 ;  /* 0x0000003a0300780c */ /* 0x000fe80000701670 */
[----:B------:R-:W-:Y:S02]  /*14080*/  FSEL R151, R132, -INF , !P0 ;  /* 0xff80000084977808 */ /* 0x000fe40004000000 */
[----:B------:R-:W-:Y:S02]  /*14090*/  ISETP.NE.AND P0, PT, R17, RZ, PT ;  /* 0x000000ff1100720c */ /* 0x000fe40003f05270 */
[----:B------:R-:W-:Y:S02]  /*140a0*/  FMNMX.FTZ R12, R151, R12, !PT ;  /* 0x0000000c970c7209 */ /* 0x000fe40007810000 */
[----:B------:R-:W-:Y:S04]  /*140b0*/  ISETP.GT.AND P0, PT, R2, 0x40, !P0 ;  /* 0x000000400200780c */ /* 0x000fe80004704270 */
[C---:B------:R-:W-:Y:S04]  /*140c0*/  ISETP.LT.OR P0, PT, R3.reuse, 0x41, P0 ;  /* 0x000000410300780c */ /* 0x040fe80000701670 */
[----:B------:R-:W-:Y:S02]  /*140d0*/  FSEL R152, R74, -INF , !P0 ;  /* 0xff8000004a987808 */ /* 0x000fe40004000000 */
[----:B------:R-:W-:Y:S02]  /*140e0*/  ISETP.GT.AND P0, PT, R2, 0x41, !P6 ;  /* 0x000000410200780c */ /* 0x000fe40007704270 */
[----:B------:R-:W-:Y:S02]  /*140f0*/  FMNMX.FTZ R12, R152, R12, !PT ;  /* 0x0000000c980c7209 */ /* 0x000fe40007810000 */
[----:B------:R-:W-:Y:S02]  /*14100*/  ISETP.LT.OR P0, PT, R3, 0x42, P0 ;  /* 0x000000420300780c */ /* 0x000fe40000701670 */
[----:B------:R-:W-:Y:S02]  /*14110*/  ISETP.NE.AND P6, PT, R16, RZ, PT ;  /* 0x000000ff1000720c */ /* 0x000fe40003fc5270 */
[----:B------:R-:W-:Y:S02]  /*14120*/  FSEL R153, R71, -INF , !P0 ;  /* 0xff80000047997808 */ /* 0x000fe40004000000 */
[C---:B------:R-:W-:Y:S02]  /*14130*/  ISETP.GT.AND P0, PT, R2.reuse, 0x48, !P5 ;  /* 0x000000480200780c */ /* 0x040fe40006f04270 */
[----:B------:R-:W-:Y:S02]  /*14140*/  FMNMX.FTZ R12, R153, R12, !PT ;  /* 0x0000000c990c7209 */ /* 0x000fe40007810000 */
[----:B------:R-:W-:Y:S04]  /*14150*/  ISETP.LT.OR P0, PT, R3, 0x49, P0 ;  /* 0x000000490300780c */ /* 0x000fe80000701670 */
[----:B------:R-:W-:Y:S02]  /*14160*/  FSEL R160, R39, -INF , !P0 ;  /* 0xff80000027a07808 */ /* 0x000fe40004000000 */
[----:B------:R-:W-:Y:S02]  /*14170*/  ISETP.GT.AND P0, PT, R2, 0x49, !P4 ;  /* 0x000000490200780c */ /* 0x000fe40006704270 */
[----:B------:R-:W-:Y:S02]  /*14180*/  FMNMX.FTZ R12, R160, R12, !PT ;  /* 0x0000000ca00c7209 */ /* 0x000fe40007810000 */
[----:B------:R-:W-:Y:S04]  /*14190*/  ISETP.LT.OR P0, PT, R3, 0x4a, P0 ;  /* 0x0000004a0300780c */ /* 0x000fe80000701670 */
[----:B------:R-:W-:Y:S02]  /*141a0*/  FSEL R161, R38, -INF , !P0 ;  /* 0xff80000026a17808 */ /* 0x000fe40004000000 */
[C---:B------:R-:W-:Y:S01]  /*141b0*/  ISETP.GT.AND P0, PT, R2.reuse, 0x50, !P3 ;  /* 0x000000500200780c */ /* 0x040fe20005f04270 */
[----:B------:R-:W-:Y:S01]  /*141c0*/  LDSM.16.MT88.4 R36, [R204] ;  /* 0x00000000cc24783b */ /* 0x000fe20000004200 */
[----:B------:R-:W-:Y:S02]  /*141d0*/  FMNMX.FTZ R12, R161, R12, !PT ;  /* 0x0000000ca10c7209 */ /* 0x000fe40007810000 */
[----:B------:R-:W-:Y:S04]  /*141e0*/  ISETP.LT.OR P0, PT, R3, 0x51, P0 ;  /* 0x000000510300780c */ /* 0x000fe80000701670 */
[----:B------:R-:W-:Y:S02]  /*141f0*/  FSEL R164, R43, -INF , !P0 ;  /* 0xff8000002ba47808 */ /* 0x000fe40004000000 */
[----:B------:R-:W-:Y:S02]  /*14200*/  ISETP.GT.AND P0, PT, R2, 0x59, !P6 ;  /* 0x000000590200780c */ /* 0x000fe40007704270 */
[----:B------:R-:W-:Y:S02]  /*14210*/  FMNMX.FTZ R2, R164, R12, !PT ;  /* 0x0000000ca4027209 */ /* 0x000fe40007810000 */
[----:B------:R-:W-:Y:S04]  /*14220*/  ISETP.LT.OR P0, PT, R3, 0x5a, P0 ;  /* 0x0000005a0300780c */ /* 0x000fe80000701670 */
[----:B------:R-:W-:Y:S02]  /*14230*/  FSEL R71, R35, -INF , !P0 ;  /* 0xff80000023477808 */ /* 0x000fe40004000000 */
[----:B-1----:R-:W-:Y:S02]  /*14240*/  FMNMX.FTZ R3, R0, R13, !PT ;  /* 0x0000000d00037209 */ /* 0x002fe40007810000 */
[----:B------:R-:W-:Y:S03]  /*14250*/  FMNMX.FTZ R0, R165, R2, !PT ;  /* 0x00000002a5007209 */ /* 0x000fe60007810000 */
[----:B------:R-:W1:Y:S01]  /*14260*/  SHFL.BFLY PT, R12, R3, 0x1, 0x1f ;  /* 0x0c201f00030c7f89 */ /* 0x000e6200000e0000 */
[----:B------:R-:W-:Y:S04]  /*14270*/  FMNMX.FTZ R0, R170, R0, !PT ;  /* 0x00000000aa007209 */ /* 0x000fe80007810000 */
[----:B------:R-:W-:Y:S05]  /*14280*/  FMNMX.FTZ R0, R71, R0, !PT ;  /* 0x0000000047007209 */ /* 0x000fea0007810000 */
[----:B------:R-:W2:Y:S01]  /*14290*/  SHFL.BFLY PT, R2, R0, 0x2, 0x1f ;  /* 0x0c401f0000027f89 */ /* 0x000ea200000e0000 */
[----:B-1----:R-:W-:Y:S07]  /*142a0*/  FMNMX.FTZ R68, R3, R12, !PT ;  /* 0x0000000c03447209 */ /* 0x002fee0007810000 */
[----:B------:R-:W-:Y:S01]  /*142b0*/  LDSM.16.MT88.4 R12, [R202] ;  /* 0x00000000ca0c783b */ /* 0x000fe20000004200 */
[C---:B------:R-:W-:Y:S01]  /*142c0*/  FSETP.NEU.FTZ.AND P0, PT, R68.reuse, -INF , PT ;  /* 0xff8000004400780b */ /* 0x040fe20003f1d000 */
[----:B------:R-:W-:Y:S05]  /*142d0*/  FMUL.FTZ R3, R68, c[0x0][0x2d0] ;  /* 0x0000b40044037a20 */ /* 0x000fea0000410000 */
[----:B------:R-:W-:Y:S02]  /*142e0*/  FSEL R74, R3, RZ, P0 ;  /* 0x000000ff034a7208 */ /* 0x000fe40000000000 */
[----:B--2---:R-:W-:Y:S03]  /*142f0*/  FMNMX.FTZ R2, R0, R2, !PT ;  /* 0x0000000200027209 */ /* 0x004fe60007810000 */
[--C-:B------:R-:W-:Y:S02]  /*14300*/  FFMA.FTZ R0, R8, c[0x0][0x2d0], -R74.reuse ;  /* 0x0000b40008007a23 */ /* 0x100fe4000001084a */
[----:B------:R-:W1:Y:S01]  /*14310*/  SHFL.BFLY PT, R3, R2, 0x1, 0x1f ;  /* 0x0c201f0002037f89 */ /* 0x000e6200000e0000 */
[--C-:B------:R-:W-:Y:S01]  /*14320*/  FFMA.FTZ R11, R11, c[0x0][0x2d0], -R74.reuse ;  /* 0x0000b4000b0b7a23 */ /* 0x100fe2000001084a */
[----:B------:R2:W-:Y:S10]  /*14330*/  MUFU.EX2 R242, R0 ;  /* 0x0000000000f27308 */ /* 0x0005f40000000800 */
[----:B------:R-:W-:Y:S01]  /*14340*/  MUFU.EX2 R243, R11 ;  /* 0x0000000b00f37308 */ /* 0x000fe20000000800 */
[----:B-1----:R-:W-:Y:S01]  /*14350*/  FMNMX.FTZ R3, R2, R3, !PT ;  /* 0x0000000302037209 */ /* 0x002fe20007810000 */
[--C-:B--2---:R-:W-:Y:S04]  /*14360*/  FFMA.FTZ R0, R10, c[0x0][0x2d0], -R74.reuse ;  /* 0x0000b4000a007a23 */ /* 0x104fe8000001084a */
[----:B------:R-:W-:Y:S04]  /*14370*/  FMUL.FTZ R8, R3, c[0x0][0x2d0] ;  /* 0x0000b40003087a20 */ /* 0x000fe80000410000 */
[----:B------:R1:W2:Y:S02]  /*14380*/  MUFU.EX2 R245, R0 ;  /* 0x0000000000f57308 */ /* 0x0002a40000000800 */
[----:B-1----:R-:W-:Y:S01]  /*14390*/  FFMA.FTZ R0, R9, c[0x0][0x2d0], -R74 ;  /* 0x0000b40009007a23 */ /* 0x002fe2000001084a */
[----:B--2---:R-:W-:Y:S07]  /*143a0*/  F2FP.PACK_AB R132, R245, R242 ;  /* 0x000000f2f584723e */ /* 0x004fee00000000ff */
        /* <DEDUP_REMOVED lines=18> */
[C---:B---3--:R-:W-:Y:S02]  /*144d0*/  FMUL.FTZ R4, R2.reuse, R76 ;  /* 0x0000004c02047220 */ /* 0x048fe40000410000 */
        /* <DEDUP_REMOVED lines=31> */
[C---:B------:R-:W-:Y:S03]  /*146d0*/  HMMA.16816.F32 R4, R132.reuse, R12, R4 ;  /* 0x0000000c8404723c */ /* 0x040fe60000001804 */
[----:B------:R-:W3:Y:S02]  /*146e0*/  LDSM.16.MT88.4 R80, [R205+0x3000] ;  /* 0x00300000cd50783b */ /* 0x000ee40000004200 */
        /* <DEDUP_REMOVED lines=10> */
[----:B------:R-:W4:Y:S01]  /*14790*/  LDSM.16.MT88.4 R84, [R204+0x3000] ;  /* 0x00300000cc54783b */ /* 0x000f220000004200 */
        /* <DEDUP_REMOVED lines=28> */
[C---:B------:R-:W-:Y:S02]  /*14960*/  FMUL.FTZ R62, R0.reuse, R62 ;  /* 0x0000003e003e7220 */ /* 0x040fe40000410000 */
        /* <DEDUP_REMOVED lines=14> */
[----:B------:R2:W2:Y:S01]  /*14a50*/  MUFU.EX2 R236, R40 ;  /* 0x0000002800ec7308 */ /* 0x0004a20000000800 */
[--C-:B-1----:R-:W-:Y:S02]  /*14a60*/  FFMA.FTZ R70, R143, c[0x0][0x2d0], -R74.reuse ;  /* 0x0000b4008f467a23 */ /* 0x102fe4000001084a */
[C---:B-----5:R-:W-:Y:S02]  /*14a70*/  FMUL.FTZ R36, R2.reuse, R108 ;  /* 0x0000006c02247220 */ /* 0x060fe40000410000 */
[----:B------:R-:W-:Y:S05]  /*14a80*/  LDSM.16.MT88.4 R108, [R204+0x2800] ;  /* 0x00280000cc6c783b */ /* 0x000fea0000004200 */
[C---:B------:R-:W-:Y:S03]  /*14a90*/  HMMA.16816.F32 R36, R132.reuse, R44, R36 ;  /* 0x0000002c8424723c */ /* 0x040fe60000001824 */
[----:B--2---:R-:W-:Y:S02]  /*14aa0*/  FMUL.FTZ R40, R2, R112 ;  /* 0x0000007002287220 */ /* 0x004fe40000410000 */
        /* <DEDUP_REMOVED lines=17> */
[----:B-----5:R-:W-:Y:S02]  /*14bc0*/  FMUL.FTZ R48, R2, R120 ;  /* 0x0000007802307220 */ /* 0x020fe40000410000 */
[----:B------:R-:W-:Y:S05]  /*14bd0*/  LDSM.16.MT88.4 R120, [R203+0x5800] ;  /* 0x00580000cb78783b */ /* 0x000fea0000004200 */
[C---:B------:R-:W-:Y:S07]  /*14be0*/  HMMA.16816.F32 R48, R132.reuse, R78, R48 ;  /* 0x0000004e8430723c */ /* 0x040fee0000001830 */
[----:B---3--:R-:W-:Y:S01]  /*14bf0*/  F2FP.PACK_AB R78, R232, R235 ;  /* 0x000000ebe84e723e */ /* 0x008fe200000000ff */
[C---:B------:R-:W-:Y:S04]  /*14c00*/  HMMA.16816.F32 R52, R132.reuse, R80, R52 ;  /* 0x000000508434723c */ /* 0x040fe80000001834 */
[--C-:B-1----:R-:W-:Y:S01]  /*14c10*/  FFMA.FTZ R70, R146, c[0x0][0x2d0], -R74.reuse ;  /* 0x0000b40092467a23 */ /* 0x102fe2000001084a */
[----:B------:R-:W-:Y:S03]  /*14c20*/  F2FP.PACK_AB R79, R223, R224 ;  /* 0x000000e0df4f723e */ /* 0x000fe600000000ff */
[C---:B------:R-:W-:Y:S01]  /*14c30*/  HMMA.16816.F32 R56, R132.reuse, R82, R56 ;  /* 0x000000528438723c */ /* 0x040fe20000001838 */
[----:B------:R1:W-:Y:S01]  /*14c40*/  MUFU.EX2 R118, R70 ;  /* 0x0000004600767308 */ /* 0x0003e20000000800 */
[----:B------:R-:W3:Y:S06]  /*14c50*/  LDSM.16.MT88.4 R80, [R203+0x800] ;  /* 0x00080000cb50783b */ /* 0x000eec0000004200 */
[C---:B----4-:R-:W-:Y:S08]  /*14c60*/  HMMA.16816.F32 R60, R132.reuse, R84, R60 ;  /* 0x00000054843c723c */ /* 0x050ff0000000183c */
        /* <DEDUP_REMOVED lines=204> */
[----:B------:R-:W-:Y:S01]  /*15930*/  FADD.FTZ R2, R194, R2 ;  /* 0x00000002c2027221 */ /* 0x000fe20000010000 */
[----:B------:R-:W-:Y:S01]  /*15940*/  IADD3 R220, R221, -0x1, RZ ;  /* 0xffffffffdddc7810 */ /* 0x000fe20007ffe0ff */
        /* <DEDUP_REMOVED lines=29> */
[----:B------:R-:W-:Y:S02]  /*15b20*/  IMAD.MOV.U32 R221, RZ, RZ, R220 ;  /* 0x000000ffffdd7224 */ /* 0x000fe400078e00dc */
[----:B------:R-:W-:Y:S02]  /*15b30*/  IMAD.MOV.U32 R69, RZ, RZ, R68 ;  /* 0x000000ffff457224 */ /* 0x000fe400078e0044 */
[----:B------:R-:W-:Y:S01]  /*15b40*/  IMAD.MOV.U32 R70, RZ, RZ, R3 ;  /* 0x000000ffff467224 */ /* 0x000fe200078e0003 */
[----:B------:R-:W-:-:S05]  /*15b50*/  @P0 BRA `(.L_x_814) ;  /* 0xffffbd0000000947 */ /* 0x000fca000383ffff */
.L_x_805:
[----:B------:R-:W2:Y:S04]  /*15b60*/  LDL R5, [R1+0x8] ;  /* 0x0000080001057983 */ /* 0x000ea80000100800 */
[----:B------:R-:W3:Y:S04]  /*15b70*/  LDL R0, [R1+0x14] ;  /* 0x0000140001007983 */ /* 0x000ee80000100800 */
[----:B------:R-:W4:Y:S01]  /*15b80*/  LDL R2, [R1+0xc] ;  /* 0x00000c0001027983 */ /* 0x000f220000100800 */
[----:B------:R-:W-:-:S05]  /*15b90*/  IMAD.MOV.U32 R4, RZ, RZ, c[0x0][0x2c4] ;  /* 0x0000b100ff047624 */ /* 0x000fca00078e00ff */
[----:B------:R-:W-:Y:S01]  /*15ba0*/  ISETP.NE.AND P1, PT, R4, 0x1, PT ;  /* 0x000000010400780c */ /* 0x000fe20003f25270 */
[----:B--2---:R-:W-:Y:S02]  /*15bb0*/  IMAD.MOV.U32 R6, RZ, RZ, R5 ;  /* 0x000000ffff067224 */ /* 0x004fe400078e0005 */
[----:B------:R-:W-:Y:S01]  /*15bc0*/  IMAD.MOV.U32 R5, RZ, RZ, c[0x0][0x32c] ;  /* 0x0000cb00ff057624 */ /* 0x000fe200078e00ff */
[----:B---3--:R-:W-:-:S04]  /*15bd0*/  IADD3 R0, R0, 0x7f, RZ ;  /* 0x0000007f00007810 */ /* 0x008fc80007ffe0ff */
[----:B------:R-:W-:-:S05]  /*15be0*/  ISETP.GE.AND P0, PT, R5, 0x1, PT ;  /* 0x000000010500780c */ /* 0x000fca0003f06270 */
        /* <DEDUP_REMOVED lines=16> */
.L_x_817:
[----:B------:R-:W-:-:S04]  /*15cf0*/  MOV R4, c[0x0][0x32c] ;  /* 0x0000cb0000047a02 */ /* 0x000fc80000000f00 */
[----:B------:R-:W-:-:S13]  /*15d00*/  ISETP.NE.AND P0, PT, R4, 0x1, PT ;  /* 0x000000010400780c */ /* 0x000fda0003f05270 */
[----:B------:R-:W-:-:S05]  /*15d10*/  @P0 IMAD.HI.U32 R4, R0, c[0x0][0x330], RZ ;  /* 0x0000cc0000040a27 */ /* 0x000fca00078e00ff */
[----:B------:R-:W-:Y:S02]  /*15d20*/  @P0 SHF.R.U32.HI R0, RZ, c[0x0][0x334], R4 ;  /* 0x0000cd00ff000a19 */ /* 0x000fe40000011604 */
.L_x_818:
[----:B------:R-:W-:Y:S05]  /*15d30*/  BSYNC B0 ;  /* 0x0000000000007941 */ /* 0x000fea0003800000 */
.L_x_816:
[----:B------:R-:W-:-:S05]  /*15d40*/  IMAD R0, R0, c[0x0][0x32c], RZ ;  /* 0x0000cb0000007a24 */ /* 0x000fca00078e02ff */
[----:B------:R-:W-:-:S04]  /*15d50*/  IMNMX R2, R2, R0, !PT ;  /* 0x0000000002027217 */ /* 0x000fc80007800200 */
.L_x_815:
        /* <DEDUP_REMOVED lines=11> */
.L_x_820:
[----:B------:R-:W2:Y:S01]  /*15e10*/  LDL R0, [R1+0x18] ;  /* 0x0000180001007983 */ /* 0x000ea20000100800 */
[----:B------:R-:W-:Y:S04]  /*15e20*/  DEPBAR.LE SB0, 0x0 ;  /* 0x000080000000791a */ /* 0x000fe80000000000 */
[----:B------:R-:W-:Y:S01]  /*15e30*/  WARPSYNC 0xffffffff ;  /* 0xffffffff00007948 */ /* 0x000fe20003800000 */
[----:B------:R-:W-:Y:S01]  /*15e40*/  BAR.SYNC.DEFER_BLOCKING 0x0 ;  /* 0x0000000000007b1d */ /* 0x000fe20000010000 */
[----:B------:R-:W-:Y:S02]  /*15e50*/  ISETP.GT.AND P0, PT, R226, R221, PT ;  /* 0x000000dde200720c */ /* 0x000fe40003f04270 */
[C---:B------:R-:W-:Y:S11]  /*15e60*/  IADD3 R220, R221.reuse, -0x1, RZ ;  /* 0xffffffffdddc7810 */ /* 0x040ff60007ffe0ff */
[----:B------:R-:W-:Y:S01]  /*15e70*/  @!P0 IMAD.WIDE.U32 R38, R221, c[0x0][0x208], RZ ;  /* 0x00008200dd268a25 */ /* 0x000fe200078e00ff */
[----:B------:R-:W-:Y:S02]  /*15e80*/  @!P0 MOV R2, c[0x0][0x208] ;  /* 0x0000820000028a02 */ /* 0x000fe40000000f00 */
[----:B------:R-:W-:Y:S02]  /*15e90*/  @!P0 MOV R3, 0x5 ;  /* 0x0000000500038802 */ /* 0x000fe40000000f00 */
[----:B------:R-:W-:Y:S02]  /*15ea0*/  @!P0 MOV R36, R228 ;  /* 0x000000e400248202 */ /* 0x000fe40000000f00 */
[C---:B------:R-:W-:Y:S02]  /*15eb0*/  @!P0 SHF.L.U64.HI R3, R2.reuse, R3, c[0x0][0x20c] ;  /* 0x0000830002038619 */ /* 0x040fe40000010203 */
[----:B------:R-:W-:Y:S01]  /*15ec0*/  @!P0 SHF.L.U32 R2, R2, 0x5, RZ ;  /* 0x0000000502028819 */ /* 0x000fe200000006ff */
[----:B------:R-:W3:Y:S01]  /*15ed0*/  LDSM.16.M88.4 R8, [R201] ;  /* 0x00000000c908783b */ /* 0x000ee20000000200 */
[----:B------:R-:W-:Y:S02]  /*15ee0*/  @!P0 MOV R37, R233 ;  /* 0x000000e900258202 */ /* 0x000fe40000000f00 */
[----:B------:R-:W-:Y:S01]  /*15ef0*/  @!P0 IADD3 R44, P1, R2, R2, RZ ;  /* 0x00000002022c8210 */ /* 0x000fe20007f3e0ff */
[----:B------:R-:W-:Y:S03]  /*15f00*/  @!P0 IMAD.WIDE.U32 R28, R38, 0x60, R2 ;  /* 0x00000060261c8825 */ /* 0x000fe600078e0002 */
[----:B------:R-:W-:Y:S01]  /*15f10*/  @!P0 IADD3.X R45, R3, R3, RZ, P1, !PT ;  /* 0x00000003032d8210 */ /* 0x000fe20000ffe4ff */
[----:B------:R-:W4:Y:S01]  /*15f20*/  LDSM.16.M88.4 R16, [R201+0x800] ;  /* 0x00080000c910783b */ /* 0x000f220000000200 */
[-C--:B------:R-:W-:Y:S01]  /*15f30*/  @!P0 IADD3 R47, P2, P1, R228, R28.reuse, R2 ;  /* 0x0000001ce42f8210 */ /* 0x080fe2000795e002 */
[----:B------:R-:W-:Y:S01]  /*15f40*/  @!P0 IMAD.WIDE.U32 R36, R38, 0x60, R36 ;  /* 0x0000006026248825 */ /* 0x000fe200078e0024 */
[----:B------:R-:W-:Y:S03]  /*15f50*/  @!P0 IADD3 R46, P3, R228, R28, RZ ;  /* 0x0000001ce42e8210 */ /* 0x000fe60007f7e0ff */
[----:B------:R-:W-:Y:S01]  /*15f60*/  @!P0 IMAD.WIDE.U32 R44, R38, 0x60, R44 ;  /* 0x00000060262c8825 */ /* 0x000fe200078e002c */
[----:B------:R-:W-:Y:S01]  /*15f70*/  @!P0 LEA R2, P4, R36, c[0x0][0x1f8], 0x1 ;  /* 0x00007e0024028a11 */ /* 0x000fe200078808ff */
[----:B------:R-:W5:Y:S08]  /*15f80*/  LDSM.16.M88.4 R24, [R201+0x1000] ;  /* 0x00100000c918783b */ /* 0x000f700000000200 */
[----:B------:R-:W1:Y:S08]  /*15f90*/  LDSM.16.M88.4 R32, [R201+0x1800] ;  /* 0x00180000c920783b */ /* 0x000e700000000200 */
[----:B------:R-:W1:Y:S02]  /*15fa0*/  LDSM.16.M88.4 R40, [R201+0x2000] ;  /* 0x00200000c928783b */ /* 0x000e640000000200 */
[C---:B-1-3--:R-:W-:Y:S06]  /*15fb0*/  HMMA.16816.F32 R4, R124.reuse, R8, RZ ;  /* 0x000000087c04723c */ /* 0x04afec00000018ff */
[----:B------:R-:W1:Y:S02]  /*15fc0*/  LDSM.16.M88.4 R48, [R201+0x2800] ;  /* 0x00280000c930783b */ /* 0x000e640000000200 */
[C---:B------:R-:W-:Y:S06]  /*15fd0*/  HMMA.16816.F32 R8, R124.reuse, R10, RZ ;  /* 0x0000000a7c08723c */ /* 0x040fec00000018ff */
[----:B------:R-:W3:Y:S02]  /*15fe0*/  LDSM.16.M88.4 R132, [R206] ;  /* 0x00000000ce84783b */ /* 0x000ee40000000200 */
[C---:B----4-:R-:W-:Y:S06]  /*15ff0*/  HMMA.16816.F32 R12, R124.reuse, R16, RZ ;  /* 0x000000107c0c723c */ /* 0x050fec00000018ff */
[----:B------:R-:W4:Y:S02]  /*16000*/  LDSM.16.M88.4 R136, [R208] ;  /* 0x00000000d088783b */ /* 0x000f240000000200 */
[C---:B------:R-:W-:Y:S06]  /*16010*/  HMMA.16816.F32 R16, R124.reuse, R18, RZ ;  /* 0x000000127c10723c */ /* 0x040fec00000018ff */
[----:B------:R-:W1:Y:S02]  /*16020*/  LDSM.16.M88.4 R140, [R209] ;  /* 0x00000000d18c783b */ /* 0x000e640000000200 */
[C---:B-----5:R-:W-:Y:S06]  /*16030*/  HMMA.16816.F32 R20, R124.reuse, R24, RZ ;  /* 0x000000187c14723c */ /* 0x060fec00000018ff */
[----:B------:R-:W5:Y:S02]  /*16040*/  LDSM.16.M88.4 R144, [R210] ;  /* 0x00000000d290783b */ /* 0x000f640000000200 */
[C---:B------:R-:W-:Y:S06]  /*16050*/  HMMA.16816.F32 R24, R124.reuse, R26, RZ ;  /* 0x0000001a7c18723c */ /* 0x040fec00000018ff */
        /* <DEDUP_REMOVED lines=17> */
[C---:B------:R-:W-:Y:S01]  /*16170*/  HMMA.16816.F32 R36, R124.reuse, R40, RZ ;  /* 0x000000287c24723c */ /* 0x040fe200000018ff */
        /* <DEDUP_REMOVED lines=8> */
[C---:B-1----:R-:W-:Y:S07]  /*16200*/  HMMA.16816.F32 R44, R124.reuse, R48, RZ ;  /* 0x000000307c2c723c */ /* 0x042fee00000018ff */
        /* <DEDUP_REMOVED lines=10> */
[C---:B----4-:R-:W-:Y:S07]  /*162b0*/  HMMA.16816.F32 R12, R128.reuse, R136, R12 ;  /* 0x00000088800c723c */ /* 0x050fee000000180c */
[----:B------:R3:W-:Y:S01]  /*162c0*/  @!P0 LDGSTS.E.BYPASS.LTC128B.128 [R219+0x2100], [R164.64], !P1 ;  /* 0x02100000a4db8fae */ /* 0x0007e2000c901d48 */
[C---:B------:R-:W-:Y:S07]  /*162d0*/  HMMA.16816.F32 R16, R128.reuse, R138, R16 ;  /* 0x0000008a8010723c */ /* 0x040fee0000001810 */
[----:B------:R2:W-:Y:S01]  /*162e0*/  @!P0 LDGSTS.E.BYPASS.LTC128B.128 [R219+0x5100], [R162.64+0x80], !P5 ;  /* 0x05100080a2db8fae */ /* 0x0005e2000e901d48 */
[C---:B------:R-:W-:Y:S03]  /*162f0*/  HMMA.16816.F32 R20, R128.reuse, R140, R20 ;  /* 0x0000008c8014723c */ /* 0x040fe60000001814 */
[----:B------:R-:W-:Y:S04]  /*16300*/  ISETP.GT.AND P0, PT, R221, R226, PT ;  /* 0x000000e2dd00720c */ /* 0x000fe80003f04270 */
[----:B------:R-:W-:Y:S01]  /*16310*/  LDSM.16.M88.4 R132, [R200+0x1000] ;  /* 0x00100000c884783b */ /* 0x000fe20000000200 */
[C---:B------:R-:W-:Y:S07]  /*16320*/  HMMA.16816.F32 R24, R128.reuse, R142, R24 ;  /* 0x0000008e8018723c */ /* 0x040fee0000001818 */
[----:B------:R-:W0:Y:S01]  /*16330*/  LDGDEPBAR ;  /* 0x00000000000079af */ /* 0x000e220000000000 */
[C---:B-----5:R-:W-:Y:S07]  /*16340*/  HMMA.16816.F32 R28, R128.reuse, R144, R28 ;  /* 0x00000090801c723c */ /* 0x060fee000000181c */
[----:B---3--:R-:W-:Y:S01]  /*16350*/  LDSM.16.M88.4 R164, [R200+0x800] ;  /* 0x00080000c8a4783b */ /* 0x008fe20000000200 */
[C---:B------:R-:W-:Y:S07]  /*16360*/  HMMA.16816.F32 R32, R128.reuse, R146, R32 ;  /* 0x000000928020723c */ /* 0x040fee0000001820 */
[----:B--2---:R-:W2:Y:S01]  /*16370*/  LDSM.16.M88.4 R160, [R200] ;  /* 0x00000000c8a0783b */ /* 0x004ea20000000200 */
[C---:B------:R-:W-:Y:S07]  /*16380*/  HMMA.16816.F32 R36, R128.reuse, R148, R36 ;  /* 0x000000948024723c */ /* 0x040fee0000001824 */
[----:B------:R-:W3:Y:S01]  /*16390*/  LDSM.16.M88.4 R136, [R200+0x1800] ;  /* 0x00180000c888783b */ /* 0x000ee20000000200 */
[C---:B------:R-:W-:Y:S07]  /*163a0*/  HMMA.16816.F32 R40, R128.reuse, R150, R40 ;  /* 0x000000968028723c */ /* 0x040fee0000001828 */
[----:B------:R-:W4:Y:S01]  /*163b0*/  LDSM.16.M88.4 R168, [R200+0x2000] ;  /* 0x00200000c8a8783b */ /* 0x000f220000000200 */
[C---:B------:R-:W-:Y:S07]  /*163c0*/  HMMA.16816.F32 R44, R128.reuse, R152, R44 ;  /* 0x00000098802c723c */ /* 0x040fee000000182c */
[----:B------:R-:W5:Y:S01]  /*163d0*/  LDSM.16.M88.4 R172, [R200+0x2800] ;  /* 0x00280000c8ac783b */ /* 0x000f620000000200 */
[----:B------:R-:W-:Y:S07]  /*163e0*/  HMMA.16816.F32 R48, R128, R154, R48 ;  /* 0x0000009a8030723c */ /* 0x000fee0000001830 */
[----:B------:R-:W1:Y:S01]  /*163f0*/  LDSM.16.M88.4 R140, [R75+-0x3000] ;  /* 0xffd000004b8c783b */ /* 0x000e620000000200 */
[C---:B--2---:R-:W-:Y:S07]  /*16400*/  HMMA.16816.F32 R4, R156.reuse, R160, R4 ;  /* 0x000000a09c04723c */ /* 0x044fee0000001804 */
[----:B------:R-:W2:Y:S01]  /*16410*/  LDSM.16.M88.4 R144, [R75+-0x2800] ;  /* 0xffd800004b90783b */ /* 0x000ea20000000200 */
        /* <DEDUP_REMOVED lines=10> */
[C---:B---3--:R-:W-:Y:S07]  /*164c0*/  HMMA.16816.F32 R28, R156.reuse, R136, R28 ;  /* 0x000000889c1c723c */ /* 0x048fee000000181c */
[----:B------:R-:W-:Y:S01]  /*164d0*/  LDSM.16.M88.4 R192, [R200+0x5800] ;  /* 0x00580000c8c0783b */ /* 0x000fe20000000200 */
[C---:B------:R-:W-:Y:S07]  /*164e0*/  HMMA.16816.F32 R32, R156.reuse, R138, R32 ;  /* 0x0000008a9c20723c */ /* 0x040fee0000001820 */
[----:B------:R-:W3:Y:S01]  /*164f0*/  LDSM.16.M88.4 R136, [R201+0x3000] ;  /* 0x00300000c988783b */ /* 0x000ee20000000200 */
[C---:B----4-:R-:W-:Y:S08]  /*16500*/  HMMA.16816.F32 R36, R156.reuse, R168, R36 ;  /* 0x000000a89c24723c */ /* 0x050ff00000001824 */
[C---:B------:R-:W-:Y:S01]  /*16510*/  HMMA.16816.F32 R40, R156.reuse, R170, R40 ;  /* 0x000000aa9c28723c */ /* 0x040fe20000001828 */
[----:B------:R-:W4:Y:S07]  /*16520*/  LDSM.16.M88.4 R168, [R201+0x4000] ;  /* 0x00400000c9a8783b */ /* 0x000f2e0000000200 */
[C---:B-----5:R-:W-:Y:S08]  /*16530*/  HMMA.16816.F32 R44, R156.reuse, R172, R44 ;  /* 0x000000ac9c2c723c */ /* 0x060ff0000000182c */
[----:B------:R-:W-:Y:S01]  /*16540*/  HMMA.16816.F32 R48, R156, R174, R48 ;  /* 0x000000ae9c30723c */ /* 0x000fe20000001830 */
        /* <DEDUP_REMOVED lines=19> */
[C---:B---3--:R-:W-:Y:S08]  /*16680*/  HMMA.16816.F32 R4, R180.reuse, R136, R4 ;  /* 0x00000088b404723c */ /* 0x048ff00000001804 */
[C---:B------:R-:W-:Y:S01]  /*16690*/  HMMA.16816.F32 R8, R180.reuse, R138, R8 ;  /* 0x0000008ab408723c */ /* 0x040fe20000001808 */
[----:B------:R-:W3:Y:S07]  /*166a0*/  LDSM.16.M88.4 R136, [R215] ;  /* 0x00000000d788783b */ /* 0x000eee0000000200 */
[C---:B------:R-:W-:Y:S08]  /*166b0*/  HMMA.16816.F32 R12, R180.reuse, R164, R12 ;  /* 0x000000a4b40c723c */ /* 0x040ff0000000180c */
[C---:B------:R-:W-:Y:S01]  /*166c0*/  HMMA.16816.F32 R16, R180.reuse, R166, R16 ;  /* 0x000000a6b410723c */ /* 0x040fe20000001810 */
[----:B------:R-:W2:Y:S07]  /*166d0*/  LDSM.16.M88.4 R164, [R217] ;  /* 0x00000000d9a4783b */ /* 0x000eae0000000200 */
[C---:B----4-:R-:W-:Y:S08]  /*166e0*/  HMMA.16816.F32 R20, R180.reuse, R168, R20 ;  /* 0x000000a8b414723c */ /* 0x050ff00000001814 */
[C---:B------:R-:W-:Y:S01]  /*166f0*/  HMMA.16816.F32 R24, R180.reuse, R170, R24 ;  /* 0x000000aab418723c */ /* 0x040fe20000001818 */
[----:B------:R-:W4:Y:S07]  /*16700*/  LDSM.16.M88.4 R168, [R200+0x3000] ;  /* 0x00300000c8a8783b */ /* 0x000f2e0000000200 */
        /* <DEDUP_REMOVED lines=11> */
[----:B------:R-:W5:Y:S07]  /*167c0*/  LDSM.16.M88.4 R148, [R200+0x4800] ;  /* 0x00480000c894783b */ /* 0x000f6e0000000200 */
[C---:B------:R-:W-:Y:S08]  /*167d0*/  HMMA.16816.F32 R12, R184.reuse, R152, R12 ;  /* 0x00000098b80c723c */ /* 0x040ff0000000180c */
[C---:B------:R-:W-:Y:S01]  /*167e0*/  HMMA.16816.F32 R16, R184.reuse, R154, R16 ;  /* 0x0000009ab810723c */ /* 0x040fe20000001810 */
[----:B------:R-:W1:Y:S07]  /*167f0*/  LDSM.16.M88.4 R152, [R75] ;  /* 0x000000004b98783b */ /* 0x000e6e0000000200 */
[C---:B------:R-:W-:Y:S08]  /*16800*/  HMMA.16816.F32 R20, R184.reuse, R132, R20 ;  /* 0x00000084b814723c */ /* 0x040ff00000001814 */
[C---:B------:R-:W-:Y:S01]  /*16810*/  HMMA.16816.F32 R24, R184.reuse, R134, R24 ;  /* 0x00000086b818723c */ /* 0x040fe20000001818 */
[----:B------:R-:W1:Y:S07]  /*16820*/  LDSM.16.M88.4 R132, [R75+0x800] ;  /* 0x000800004b84783b */ /* 0x000e6e0000000200 */
[C---:B---3--:R-:W-:Y:S08]  /*16830*/  HMMA.16816.F32 R28, R184.reuse, R136, R28 ;  /* 0x00000088b81c723c */ /* 0x048ff0000000181c */
        /* <DEDUP_REMOVED lines=8> */
[C---:B------:R-:W-:Y:S08]  /*168c0*/  HMMA.16816.F32 R16, R188.reuse, R142, R16 ;  /* 0x0000008ebc10723c */ /* 0x040ff00000001810 */
[C---:B--2---:R-:W-:Y:S08]  /*168d0*/  HMMA.16816.F32 R20, R188.reuse, R144, R20 ;  /* 0x00000090bc14723c */ /* 0x044ff00000001814 */
[C---:B------:R-:W-:Y:S08]  /*168e0*/  HMMA.16816.F32 R24, R188.reuse, R146, R24 ;  /* 0x00000092bc18723c */ /* 0x040ff00000001818 */
[C---:B-----5:R-:W-:Y:S08]  /*168f0*/  HMMA.16816.F32 R28, R188.reuse, R148, R28 ;  /* 0x00000094bc1c723c */ /* 0x060ff0000000181c */
        /* <DEDUP_REMOVED lines=21> */
[----:B------:R3:W4:Y:S02]  /*16a50*/  MUFU.TANH R142, R0 ;  /* 0x00000000008e7308 */ /* 0x0007240000002400 */
[----:B---3--:R-:W-:Y:S08]  /*16a60*/  FMUL.FTZ R0, R8, c[0x0][0x320] ;  /* 0x0000c80008007a20 */ /* 0x008ff00000410000 */
[----:B------:R3:W-:Y:S01]  /*16a70*/  MUFU.TANH R138, R0 ;  /* 0x00000000008a7308 */ /* 0x0007e20000002400 */
[C---:B-1----:R-:W-:Y:S08]  /*16a80*/  HMMA.16816.F32 R20, R196.reuse, R4, R20 ;  /* 0x00000004c414723c */ /* 0x042ff00000001814 */
[C---:B------:R-:W-:Y:S01]  /*16a90*/  HMMA.16816.F32 R24, R196.reuse, R6, R24 ;  /* 0x00000006c418723c */ /* 0x040fe20000001818 */
[----:B------:R-:W-:Y:S03]  /*16aa0*/  LDSM.16.M88.4 R4, [R75+0x2000] ;  /* 0x002000004b04783b */ /* 0x000fe60000000200 */
[----:B---3--:R-:W-:Y:S04]  /*16ab0*/  FMUL.FTZ R0, R9, c[0x0][0x320] ;  /* 0x0000c80009007a20 */ /* 0x008fe80000410000 */
[----:B------:R1:W-:Y:S11]  /*16ac0*/  MUFU.TANH R133, R0 ;  /* 0x0000000000857308 */ /* 0x0003f60000002400 */
[----:B------:R-:W-:Y:S05]  /*16ad0*/  @!UPT UIADD3 URZ, URZ, URZ, URZ ;  /* 0x0000003f3f3ff290 */ /* 0x000fea000fffe03f */
[----:B------:R-:W-:Y:S04]  /*16ae0*/  FMUL.FTZ R3, R27, c[0x0][0x320] ;  /* 0x0000c8001b037a20 */ /* 0x000fe80000410000 */
[----:B------:R-:W-:Y:S01]  /*16af0*/  MUFU.TANH R167, R3 ;  /* 0x0000000300a77308 */ /* 0x000fe20000002400 */
[----:B-1----:R-:W-:Y:S02]  /*16b00*/  FMUL.FTZ R0, R10, c[0x0][0x320] ;  /* 0x0000c8000a007a20 */ /* 0x002fe40000410000 */
[----:B------:R-:W1:Y:S07]  /*16b10*/  LDSM.16.M88.4 R8, [R75+0x1800] ;  /* 0x001800004b08783b */ /* 0x000e6e0000000200 */
[----:B------:R3:W5:Y:S02]  /*16b20*/  MUFU.TANH R139, R0 ;  /* 0x00000000008b7308 */ /* 0x0007640000002400 */
[----:B---3--:R-:W-:Y:S08]  /*16b30*/  FMUL.FTZ R0, R12, c[0x0][0x320] ;  /* 0x0000c8000c007a20 */ /* 0x008ff00000410000 */
[----:B------:R3:W-:Y:S01]  /*16b40*/  MUFU.TANH R134, R0 ;  /* 0x0000000000867308 */ /* 0x0007e20000002400 */
[C---:B-1----:R-:W-:Y:S08]  /*16b50*/  HMMA.16816.F32 R28, R196.reuse, R8, R28 ;  /* 0x00000008c41c723c */ /* 0x042ff0000000181c */
[C---:B------:R-:W-:Y:S01]  /*16b60*/  HMMA.16816.F32 R32, R196.reuse, R10, R32 ;  /* 0x0000000ac420723c */ /* 0x040fe20000001820 */
[----:B------:R-:W1:Y:S01]  /*16b70*/  LDSM.16.M88.4 R8, [R75+0x2800] ;  /* 0x002800004b08783b */ /* 0x000e620000000200 */
[----:B------:R-:W-:Y:S04]  /*16b80*/  DEPBAR.LE SB0, 0x0 ;  /* 0x000080000000791a */ /* 0x000fe80000000000 */
[----:B---3--:R-:W-:Y:S02]  /*16b90*/  FMUL.FTZ R0, R13, c[0x0][0x320] ;  /* 0x0000c8000d007a20 */ /* 0x008fe40000410000 */
[C---:B------:R-:W-:Y:S02]  /*16ba0*/  HMMA.16816.F32 R36, R196.reuse, R4, R36 ;  /* 0x00000004c424723c */ /* 0x040fe40000001824 */
[----:B------:R3:W-:Y:S01]  /*16bb0*/  MUFU.TANH R135, R0 ;  /* 0x0000000000877308 */ /* 0x0007e20000002400 */
[----:B------:R-:W-:Y:S05]  /*16bc0*/  BAR.SYNC.DEFER_BLOCKING 0x0 ;  /* 0x0000000000007b1d */ /* 0x000fea0000010000 */
[C---:B------:R-:W-:Y:S07]  /*16bd0*/  HMMA.16816.F32 R40, R196.reuse, R6, R40 ;  /* 0x00000006c428723c */ /* 0x040fee0000001828 */
[----:B------:R-:W-:Y:S01]  /*16be0*/  @P0 MOV R7, 0x5 ;  /* 0x0000000500070802 */ /* 0x000fe20000000f00 */
[----:B------:R-:W-:Y:S01]  /*16bf0*/  FMUL.FTZ R2, R32, c[0x0][0x320] ;  /* 0x0000c80020027a20 */ /* 0x000fe20000410000 */
[----:B------:R-:W-:Y:S03]  /*16c00*/  @P0 SHF.R.S32.HI R6, RZ, 0x1f, R220 ;  /* 0x0000001fff060819 */ /* 0x000fe600000114dc */
[----:B------:R2:W-:Y:S02]  /*16c10*/  MUFU.TANH R224, R2 ;  /* 0x0000000200e07308 */ /* 0x0005e40000002400 */
[----:B------:R-:W-:Y:S02]  /*16c20*/  @P0 IMAD R6, R6, c[0x0][0x1e0], RZ ;  /* 0x0000780006060a24 */ /* 0x000fe400078e02ff */
[----:B---3--:R-:W-:Y:S02]  /*16c30*/  FMUL.FTZ R0, R14, c[0x0][0x320] ;  /* 0x0000c8000e007a20 */ /* 0x008fe40000410000 */
[C---:B------:R-:W-:Y:S04]  /*16c40*/  @P0 IMAD R6, R220.reuse, c[0x0][0x1e4], R6 ;  /* 0x00007900dc060a24 */ /* 0x040fe800078e0206 */
[----:B------:R3:W3:Y:S01]  /*16c50*/  MUFU.TANH R145, R0 ;  /* 0x0000000000917308 */ /* 0x0006e20000002400 */
[C---:B-1----:R-:W-:Y:S07]  /*16c60*/  HMMA.16816.F32 R44, R196.reuse, R8, R44 ;  /* 0x00000008c42c723c */ /* 0x042fee000000182c */
[----:B------:R-:W-:Y:S01]  /*16c70*/  @P0 MOV R8, R230 ;  /* 0x000000e600080202 */ /* 0x000fe20000000f00 */
[----:B------:R-:W-:Y:S04]  /*16c80*/  HMMA.16816.F32 R48, R196, R10, R48 ;  /* 0x0000000ac430723c */ /* 0x000fe80000001830 */
[----:B--2---:R-:W-:Y:S01]  /*16c90*/  FMUL.FTZ R2, R43, c[0x0][0x320] ;  /* 0x0000c8002b027a20 */ /* 0x004fe20000410000 */
[----:B------:R-:W-:Y:S02]  /*16ca0*/  @P0 MOV R9, R234 ;  /* 0x000000ea00090202 */ /* 0x000fe40000000f00 */
[----:B------:R-:W-:Y:S01]  /*16cb0*/  @P0 IMAD.WIDE.U32 R10, R220, c[0x0][0x1e0], RZ ;  /* 0x00007800dc0a0a25 */ /* 0x000fe200078e00ff */
[----:B------:R1:W-:Y:S04]  /*16cc0*/  MUFU.TANH R244, R2 ;  /* 0x0000000200f47308 */ /* 0x0003e80000002400 */
[----:B------:R-:W-:Y:S01]  /*16cd0*/  @P0 IADD3 R11, R11, R6, RZ ;  /* 0x000000060b0b0210 */ /* 0x000fe20007ffe0ff */
[----:B---3--:R-:W-:Y:S02]  /*16ce0*/  FMUL.FTZ R0, R15, c[0x0][0x320] ;  /* 0x0000c8000f007a20 */ /* 0x008fe40000410000 */
[----:B------:R-:W-:Y:S03]  /*16cf0*/  @P0 IMAD.WIDE.U32 R8, R10, 0x60, R8 ;  /* 0x000000600a080825 */ /* 0x000fe600078e0008 */
[----:B------:R2:W3:Y:S01]  /*16d00*/  MUFU.TANH R147, R0 ;  /* 0x0000000000937308 */ /* 0x0004e20000002400 */
[----:B------:R-:W-:Y:S02]  /*16d10*/  FMUL.FTZ R3, R44, c[0x0][0x320] ;  /* 0x0000c8002c037a20 */ /* 0x000fe40000410000 */
[----:B------:R-:W-:Y:S05]  /*16d20*/  @P0 IMAD R12, R11, 0x60, RZ ;  /* 0x000000600b0c0824 */ /* 0x000fea00078e02ff */
[----:B------:R-:W-:Y:S02]  /*16d30*/  @P0 IADD3 R11, R9, R12, RZ ;  /* 0x0000000c090b0210 */ /* 0x000fe40007ffe0ff */
[----:B------:R3:W-:Y:S01]  /*16d40*/  MUFU.TANH R248, R3 ;  /* 0x0000000300f87308 */ /* 0x0007e20000002400 */
[----:B-1----:R-:W-:Y:S04]  /*16d50*/  FMNMX.FTZ R2, R141, R70, !PT ;  /* 0x000000468d027209 */ /* 0x002fe80007810000 */
[----:B----4-:R-:W-:Y:S04]  /*16d60*/  FMNMX.FTZ R2, R142, R2, !PT ;  /* 0x000000028e027209 */ /* 0x010fe80007810000 */
[----:B-----5:R-:W-:Y:S01]  /*16d70*/  FMNMX.FTZ R2, R139, R2, !PT ;  /* 0x000000028b027209 */ /* 0x020fe20007810000 */
[----:B--2---:R-:W-:Y:S03]  /*16d80*/  FMUL.FTZ R0, R16, c[0x0][0x320] ;  /* 0x0000c80010007a20 */ /* 0x004fe60000410000 */
[----:B------:R-:W-:Y:S01]  /*16d90*/  FMNMX.FTZ R2, R140, R2, !PT ;  /* 0x000000028c027209 */ /* 0x000fe20007810000 */
[----:B------:R1:W-:Y:S03]  /*16da0*/  MUFU.TANH R143, R0 ;  /* 0x00000000008f7308 */ /* 0x0003e60000002400 */
[----:B------:R-:W-:Y:S01]  /*16db0*/  FMNMX.FTZ R2, R145, R2, !PT ;  /* 0x0000000291027209 */ /* 0x000fe20007810000 */
[----:B---3--:R-:W-:Y:S03]  /*16dc0*/  FMUL.FTZ R3, R45, c[0x0][0x320] ;  /* 0x0000c8002d037a20 */ /* 0x008fe60000410000 */
[----:B------:R-:W-:Y:S03]  /*16dd0*/  FMNMX.FTZ R2, R147, R2, !PT ;  /* 0x0000000293027209 */ /* 0x000fe60007810000 */
[----:B------:R2:W-:Y:S01]  /*16de0*/  MUFU.TANH R247, R3 ;  /* 0x0000000300f77308 */ /* 0x0005e20000002400 */
[----:B-1----:R-:W-:Y:S09]  /*16df0*/  FMUL.FTZ R0, R17, c[0x0][0x320] ;  /* 0x0000c80011007a20 */ /* 0x002ff20000410000 */
[----:B------:R1:W-:Y:S01]  /*16e00*/  MUFU.TANH R144, R0 ;  /* 0x0000000000907308 */ /* 0x0003e20000002400 */
[----:B--2---:R-:W-:Y:S09]  /*16e10*/  FMUL.FTZ R3, R46, c[0x0][0x320] ;  /* 0x0000c8002e037a20 */ /* 0x004ff20000410000 */
[----:B------:R2:W-:Y:S01]  /*16e20*/  MUFU.TANH R249, R3 ;  /* 0x0000000300f97308 */ /* 0x0005e20000002400 */
[----:B-1----:R-:W-:Y:S09]  /*16e30*/  FMUL.FTZ R0, R18, c[0x0][0x320] ;  /* 0x0000c80012007a20 */ /* 0x002ff20000410000 */
[----:B------:R1:W3:Y:S01]  /*16e40*/  MUFU.TANH R146, R0 ;  /* 0x0000000000927308 */ /* 0x0002e20000002400 */
[----:B--2---:R-:W-:Y:S09]  /*16e50*/  FMUL.FTZ R3, R47, c[0x0][0x320] ;  /* 0x0000c8002f037a20 */ /* 0x004ff20000410000 */
[----:B------:R2:W-:Y:S01]  /*16e60*/  MUFU.TANH R250, R3 ;  /* 0x0000000300fa7308 */ /* 0x0005e20000002400 */
[----:B-1----:R-:W-:Y:S01]  /*16e70*/  FMUL.FTZ R0, R20, c[0x0][0x320] ;  /* 0x0000c80014007a20 */ /* 0x002fe20000410000 */
[----:B---3--:R-:W-:Y:S08]  /*16e80*/  FMNMX.FTZ R2, R146, R2, !PT ;  /* 0x0000000292027209 */ /* 0x008ff00007810000 */
[----:B------:R1:W-:Y:S01]  /*16e90*/  MUFU.TANH R149, R0 ;  /* 0x0000000000957308 */ /* 0x0003e20000002400 */
[----:B------:R-:W-:Y:S01]  /*16ea0*/  FMNMX.FTZ R2, R148, R2, !PT ;  /* 0x0000000294027209 */ /* 0x000fe20007810000 */
[----:B--2---:R-:W-:Y:S08]  /*16eb0*/  FMUL.FTZ R3, R48, c[0x0][0x320] ;  /* 0x0000c80030037a20 */ /* 0x004ff00000410000 */
        /* <DEDUP_REMOVED lines=8> */
[----:B------:R-:W-:Y:S01]  /*16f40*/  MUFU.TANH R71, R3 ;  /* 0x0000000300477308 */ /* 0x000fe20000002400 */
[----:B-1----:R-:W-:Y:S01]  /*16f50*/  FMUL.FTZ R0, R23, c[0x0][0x320] ;  /* 0x0000c80017007a20 */ /* 0x002fe20000410000 */
[----:B---3--:R-:W-:Y:S08]  /*16f60*/  FMNMX.FTZ R2, R165, R2, !PT ;  /* 0x00000002a5027209 */ /* 0x008ff00007810000 */
[----:B------:R1:W2:Y:S02]  /*16f70*/  MUFU.TANH R166, R0 ;  /* 0x0000000000a67308 */ /* 0x0002a40000002400 */
[----:B-1----:R-:W-:Y:S01]  /*16f80*/  FMUL.FTZ R0, R24, c[0x0][0x320] ;  /* 0x0000c80018007a20 */ /* 0x002fe20000410000 */
[----:B--2---:R-:W-:Y:S07]  /*16f90*/  FMNMX.FTZ R2, R166, R2, !PT ;  /* 0x00000002a6027209 */ /* 0x004fee0007810000 */
[----:B------:R1:W-:Y:S02]  /*16fa0*/  MUFU.TANH R155, R0 ;  /* 0x00000000009b7308 */ /* 0x0003e40000002400 */
[----:B-1----:R-:W-:Y:S08]  /*16fb0*/  FMUL.FTZ R0, R25, c[0x0][0x320] ;  /* 0x0000c80019007a20 */ /* 0x002ff00000410000 */
[----:B------:R1:W-:Y:S02]  /*16fc0*/  MUFU.TANH R154, R0 ;  /* 0x00000000009a7308 */ /* 0x0003e40000002400 */
[----:B-1----:R-:W-:Y:S08]  /*16fd0*/  FMUL.FTZ R0, R26, c[0x0][0x320] ;  /* 0x0000c8001a007a20 */ /* 0x002ff00000410000 */
[----:B------:R1:W2:Y:S02]  /*16fe0*/  MUFU.TANH R160, R0 ;  /* 0x0000000000a07308 */ /* 0x0002a40000002400 */
[----:B-1----:R-:W-:Y:S01]  /*16ff0*/  FMUL.FTZ R0, R28, c[0x0][0x320] ;  /* 0x0000c8001c007a20 */ /* 0x002fe20000410000 */
[----:B--2---:R-:W-:Y:S07]  /*17000*/  FMNMX.FTZ R2, R160, R2, !PT ;  /* 0x00000002a0027209 */ /* 0x004fee0007810000 */
[----:B------:R1:W-:Y:S01]  /*17010*/  MUFU.TANH R168, R0 ;  /* 0x0000000000a87308 */ /* 0x0003e20000002400 */
[----:B------:R-:W-:Y:S01]  /*17020*/  FMNMX.FTZ R2, R167, R2, !PT ;  /* 0x00000002a7027209 */ /* 0x000fe20007810000 */
[----:B-1----:R-:W-:Y:S08]  /*17030*/  FMUL.FTZ R0, R29, c[0x0][0x320] ;  /* 0x0000c8001d007a20 */ /* 0x002ff00000410000 */
[----:B------:R1:W-:Y:S02]  /*17040*/  MUFU.TANH R223, R0 ;  /* 0x0000000000df7308 */ /* 0x0003e40000002400 */
[----:B-1----:R-:W-:Y:S08]  /*17050*/  FMUL.FTZ R0, R30, c[0x0][0x320] ;  /* 0x0000c8001e007a20 */ /* 0x002ff00000410000 */
[----:B------:R1:W2:Y:S02]  /*17060*/  MUFU.TANH R227, R0 ;  /* 0x0000000000e37308 */ /* 0x0002a40000002400 */
[----:B-1----:R-:W-:Y:S01]  /*17070*/  FMUL.FTZ R0, R31, c[0x0][0x320] ;  /* 0x0000c8001f007a20 */ /* 0x002fe20000410000 */
[----:B--2---:R-:W-:Y:S07]  /*17080*/  FMNMX.FTZ R2, R227, R2, !PT ;  /* 0x00000002e3027209 */ /* 0x004fee0007810000 */
[----:B------:R1:W2:Y:S02]  /*17090*/  MUFU.TANH R235, R0 ;  /* 0x0000000000eb7308 */ /* 0x0002a40000002400 */
[----:B-1----:R-:W-:Y:S01]  /*170a0*/  FMUL.FTZ R0, R33, c[0x0][0x320] ;  /* 0x0000c80021007a20 */ /* 0x002fe20000410000 */
[----:B--2---:R-:W-:Y:S07]  /*170b0*/  FMNMX.FTZ R2, R235, R2, !PT ;  /* 0x00000002eb027209 */ /* 0x004fee0007810000 */
        /* <DEDUP_REMOVED lines=18> */
[----:B------:R1:W2:Y:S02]  /*171e0*/  MUFU.TANH R238, R0 ;  /* 0x0000000000ee7308 */ /* 0x0002a40000002400 */
[----:B-1----:R-:W-:Y:S08]  /*171f0*/  FMUL.FTZ R0, R41, c[0x0][0x320] ;  /* 0x0000c80029007a20 */ /* 0x002ff00000410000 */
[----:B------:R1:W3:Y:S02]  /*17200*/  MUFU.TANH R240, R0 ;  /* 0x0000000000f07308 */ /* 0x0002e40000002400 */
[----:B-1----:R-:W-:Y:S08]  /*17210*/  FMUL.FTZ R0, R42, c[0x0][0x320] ;  /* 0x0000c8002a007a20 */ /* 0x002ff00000410000 */
[----:B------:R1:W4:Y:S02]  /*17220*/  MUFU.TANH R241, R0 ;  /* 0x0000000000f17308 */ /* 0x0003240000002400 */
[----:B-1----:R-:W-:Y:S04]  /*17230*/  FMNMX.FTZ R0, R136, R69, !PT ;  /* 0x0000004588007209 */ /* 0x002fe80007810000 */
[----:B------:R-:W-:Y:S04]  /*17240*/  FMNMX.FTZ R0, R137, R0, !PT ;  /* 0x0000000089007209 */ /* 0x000fe80007810000 */
        /* <DEDUP_REMOVED lines=15> */
[----:B------:R-:W-:Y:S01]  /*17340*/  FMNMX.FTZ R2, R239, R0, !PT ;  /* 0x00000000ef027209 */ /* 0x000fe20007810000 */
[----:B------:R-:W-:Y:S03]  /*17350*/  FMUL.FTZ R0, R51, c[0x0][0x320] ;  /* 0x0000c80033007a20 */ /* 0x000fe60000410000 */
[----:B--2---:R-:W-:Y:S01]  /*17360*/  FMNMX.FTZ R2, R238, R2, !PT ;  /* 0x00000002ee027209 */ /* 0x004fe20007810000 */
[----:B------:R3:W1:Y:S03]  /*17370*/  MUFU.TANH R74, R0 ;  /* 0x00000000004a7308 */ /* 0x0006660000002400 */
[----:B---3--:R-:W-:Y:S02]  /*17380*/  FMNMX.FTZ R0, R240, R2, !PT ;  /* 0x00000002f0007209 */ /* 0x008fe40007810000 */
[----:B----4-:R-:W-:Y:S02]  /*17390*/  FMNMX.FTZ R2, R241, R3, !PT ;  /* 0x00000003f1027209 */ /* 0x010fe40007810000 */
[----:B------:R-:W-:Y:S02]  /*173a0*/  FMNMX.FTZ R0, R248, R0, !PT ;  /* 0x00000000f8007209 */ /* 0x000fe40007810000 */
[----:B------:R-:W-:Y:S02]  /*173b0*/  FMNMX.FTZ R2, R244, R2, !PT ;  /* 0x00000002f4027209 */ /* 0x000fe40007810000 */
[----:B------:R-:W-:Y:S02]  /*173c0*/  FMNMX.FTZ R0, R247, R0, !PT ;  /* 0x00000000f7007209 */ /* 0x000fe40007810000 */
[----:B------:R-:W-:Y:S02]  /*173d0*/  FMNMX.FTZ R2, R249, R2, !PT ;  /* 0x00000002f9027209 */ /* 0x000fe40007810000 */
[----:B------:R-:W-:Y:S02]  /*173e0*/  FMNMX.FTZ R3, R246, R0, !PT ;  /* 0x00000000f6037209 */ /* 0x000fe40007810000 */
[----:B------:R-:W-:Y:S02]  /*173f0*/  FMNMX.FTZ R0, R250, R2, !PT ;  /* 0x00000002fa007209 */ /* 0x000fe40007810000 */
[----:B------:R-:W-:Y:S02]  /*17400*/  FMNMX.FTZ R3, R245, R3, !PT ;  /* 0x00000003f5037209 */ /* 0x000fe40007810000 */
[----:B------:R-:W-:Y:S03]  /*17410*/  FMNMX.FTZ R0, R71, R0, !PT ;  /* 0x0000000047007209 */ /* 0x000fe60007810000 */
[----:B------:R-:W2:Y:S01]  /*17420*/  SHFL.BFLY PT, R4, R3, 0x2, 0x1f ;  /* 0x0c401f0003047f89 */ /* 0x000ea200000e0000 */
[----:B-1----:R-:W-:Y:S07]  /*17430*/  FMNMX.FTZ R0, R74, R0, !PT ;  /* 0x000000004a007209 */ /* 0x002fee0007810000 */
[----:B------:R-:W1:Y:S01]  /*17440*/  SHFL.BFLY PT, R2, R0, 0x2, 0x1f ;  /* 0x0c401f0000027f89 */ /* 0x000e6200000e0000 */
[----:B--2---:R-:W-:Y:S07]  /*17450*/  FMNMX.FTZ R4, R3, R4, !PT ;  /* 0x0000000403047209 */ /* 0x004fee0007810000 */
[----:B------:R-:W2:Y:S01]  /*17460*/  SHFL.BFLY PT, R5, R4, 0x1, 0x1f ;  /* 0x0c201f0004057f89 */ /* 0x000ea200000e0000 */
[----:B-1----:R-:W-:Y:S07]  /*17470*/  FMNMX.FTZ R0, R0, R2, !PT ;  /* 0x0000000200007209 */ /* 0x002fee0007810000 */
[----:B------:R-:W1:Y:S01]  /*17480*/  SHFL.BFLY PT, R3, R0, 0x1, 0x1f ;  /* 0x0c201f0000037f89 */ /* 0x000e6200000e0000 */
[----:B--2---:R-:W-:Y:S02]  /*17490*/  FMNMX.FTZ R68, R4, R5, !PT ;  /* 0x0000000504447209 */ /* 0x004fe40007810000 */
[----:B------:R-:W-:Y:S03]  /*174a0*/  @P0 MOV R5, c[0x0][0x1e0] ;  /* 0x0000780000050a02 */ /* 0x000fe60000000f00 */
[C---:B------:R-:W-:Y:S02]  /*174b0*/  FMUL.FTZ R132, R68.reuse, c[0x0][0x2d0] ;  /* 0x0000b40044847a20 */ /* 0x040fe40000410000 */
[----:B------:R-:W-:Y:S01]  /*174c0*/  FADD.FTZ R2, -R68, R69 ;  /* 0x0000004544027221 */ /* 0x000fe20000010100 */
[----:B-1----:R-:W-:Y:S01]  /*174d0*/  FMNMX.FTZ R3, R0, R3, !PT ;  /* 0x0000000300037209 */ /* 0x002fe20007810000 */
[--C-:B------:R-:W-:Y:S02]  /*174e0*/  FFMA.FTZ R4, R136, c[0x0][0x2d0], -R132.reuse ;  /* 0x0000b40088047a23 */ /* 0x100fe40000010884 */
[--C-:B------:R-:W-:Y:S02]  /*174f0*/  FFMA.FTZ R16, R138, c[0x0][0x2d0], -R132.reuse ;  /* 0x0000b4008a107a23 */ /* 0x100fe40000010884 */
[----:B------:R1:W-:Y:S01]  /*17500*/  MUFU.EX2 R222, R4 ;  /* 0x0000000400de7308 */ /* 0x0003e20000000800 */
[----:B------:R-:W-:Y:S02]  /*17510*/  FMUL.FTZ R69, R3, c[0x0][0x2d0] ;  /* 0x0000b40003457a20 */ /* 0x000fe40000410000 */
[----:B------:R-:W-:Y:S02]  /*17520*/  FMUL.FTZ R0, R2, c[0x0][0x2d0] ;  /* 0x0000b40002007a20 */ /* 0x000fe40000410000 */
[--C-:B------:R-:W-:Y:S02]  /*17530*/  FFMA.FTZ R32, R134, c[0x0][0x2d0], -R132.reuse ;  /* 0x0000b40086207a23 */ /* 0x100fe40000010884 */
[--C-:B------:R-:W-:Y:S02]  /*17540*/  FFMA.FTZ R40, R143, c[0x0][0x2d0], -R132.reuse ;  /* 0x0000b4008f287a23 */ /* 0x100fe40000010884 */
[--C-:B------:R-:W-:Y:S01]  /*17550*/  FFMA.FTZ R48, R145, c[0x0][0x2d0], -R69.reuse ;  /* 0x0000b40091307a23 */ /* 0x100fe20000010845 */
[----:B------:R-:W-:Y:S01]  /*17560*/  MUFU.EX2 R194, R16 ;  /* 0x0000001000c27308 */ /* 0x000fe20000000800 */
[----:B------:R-:W-:Y:S09]  /*17570*/  FFMA.FTZ R71, R71, c[0x0][0x2d0], -R69 ;  /* 0x0000b40047477a23 */ /* 0x000ff20000010845 */
[----:B------:R2:W3:Y:S01]  /*17580*/  MUFU.EX2 R2, R0 ;  /* 0x0000000000027308 */ /* 0x0004e20000000800 */
[C---:B-1----:R-:W-:Y:S02]  /*17590*/  @P0 SHF.L.U32 R4, R5.reuse, 0x5, RZ ;  /* 0x0000000505040819 */ /* 0x042fe400000006ff */
[----:B------:R-:W-:Y:S01]  /*175a0*/  @P0 SHF.L.U64.HI R5, R5, R7, c[0x0][0x1e4] ;  /* 0x0000790005050619 */ /* 0x000fe20000010207 */
[----:B------:R-:W-:Y:S01]  /*175b0*/  FFMA.FTZ R7, R137, c[0x0][0x2d0], -R132 ;  /* 0x0000b40089077a23 */ /* 0x000fe20000010884 */
[----:B------:R-:W-:Y:S05]  /*175c0*/  @P0 IADD3 R14, P1, R4, R4, RZ ;  /* 0x00000004040e0210 */ /* 0x000fea0007f3e0ff */
[----:B------:R1:W-:Y:S01]  /*175d0*/  MUFU.EX2 R192, R32 ;  /* 0x0000002000c07308 */ /* 0x0003e20000000800 */
[----:B------:R-:W-:Y:S05]  /*175e0*/  @P0 IADD3.X R15, R5, R5, RZ, P1, !PT ;  /* 0x00000005050f0210 */ /* 0x000fea0000ffe4ff */
[----:B------:R-:W-:Y:S04]  /*175f0*/  @P0 IMAD.WIDE.U32 R14, R10, 0x60, R14 ;  /* 0x000000600a0e0825 */ /* 0x000fe800078e000e */
[----:B------:R4:W-:Y:S01]  /*17600*/  MUFU.EX2 R195, R7 ;  /* 0x0000000700c37308 */ /* 0x0009e20000000800 */
[----:B--2---:R-:W-:Y:S02]  /*17610*/  FADD.FTZ R0, -R3, R70 ;  /* 0x0000004603007221 */ /* 0x004fe40000010100 */
[----:B---3--:R-:W-:Y:S02]  /*17620*/  FMUL.FTZ R17, R2, R89 ;  /* 0x0000005902117220 */ /* 0x008fe40000410000 */
[----:B------:R-:W-:Y:S02]  /*17630*/  FMUL.FTZ R0, R0, c[0x0][0x2d0] ;  /* 0x0000b40000007a20 */ /* 0x000fe40000410000 */
[C---:B------:R-:W-:Y:S03]  /*17640*/  FMUL.FTZ R24, R2.reuse, R96 ;  /* 0x0000006002187220 */ /* 0x040fe60000410000 */
[----:B------:R2:W-:Y:S01]  /*17650*/  MUFU.EX2 R174, R40 ;  /* 0x0000002800ae7308 */ /* 0x0005e20000000800 */
[C---:B------:R-:W-:Y:S02]  /*17660*/  FMUL.FTZ R25, R2.reuse, R97 ;  /* 0x0000006102197220 */ /* 0x040fe40000410000 */
[----:B------:R-:W-:Y:S02]  /*17670*/  FFMA.FTZ R70, R147, c[0x0][0x2d0], -R69 ;  /* 0x0000b40093467a23 */ /* 0x000fe40000010845 */
[C---:B-1----:R-:W-:Y:S02]  /*17680*/  FMUL.FTZ R32, R2.reuse, R104 ;  /* 0x0000006802207220 */ /* 0x042fe40000410000 */
[C---:B------:R-:W-:Y:S02]  /*17690*/  FMUL.FTZ R33, R2.reuse, R105 ;  /* 0x0000006902217220 */ /* 0x040fe40000410000 */
[C---:B------:R-:W-:Y:S01]  /*176a0*/  FMUL.FTZ R41, R2.reuse, R113 ;  /* 0x0000007102297220 */ /* 0x040fe20000410000 */
[----:B------:R-:W1:Y:S01]  /*176b0*/  MUFU.EX2 R0, R0 ;  /* 0x0000000000007308 */ /* 0x000e620000000800 */
[----:B------:R-:W-:Y:S02]  /*176c0*/  FMUL.FTZ R49, R2, R121 ;  /* 0x0000007902317220 */ /* 0x000fe40000410000 */
[----:B----4-:R-:W-:Y:S01]  /*176d0*/  @P0 IMAD.WIDE.U32 R6, R10, 0x60, R4 ;  /* 0x000000600a060825 */ /* 0x010fe200078e0004 */
[----:B------:R-:W-:Y:S03]  /*176e0*/  @P0 LEA R10, P3, R8, c[0x0][0x1c8], 0x1 ;  /* 0x00007200080a0a11 */ /* 0x000fe600078608ff */
[----:B------:R-:W-:Y:S01]  /*176f0*/  FMUL.FTZ R52, R2, R52 ;  /* 0x0000003402347220 */ /* 0x000fe20000410000 */
[----:B------:R-:W-:Y:S01]  /*17700*/  @P0 IADD3 R13, P2, P1, R230, R6, R4 ;  /* 0x00000006e60d0210 */ /* 0x000fe2000795e004 */
[----:B------:R-:W-:Y:S01]  /*17710*/  FMUL.FTZ R53, R2, R53 ;  /* 0x0000003502357220 */ /* 0x000fe20000410000 */
[----:B------:R-:W-:Y:S01]  /*17720*/  @P0 IADD3 R9, R12, R7, RZ ;  /* 0x000000070c090210 */ /* 0x000fe20007ffe0ff */
[----:B------:R3:W-:Y:S01]  /*17730*/  MUFU.EX2 R151, R70 ;  /* 0x0000004600977308 */ /* 0x0007e20000000800 */
[----:B------:R-:W-:Y:S01]  /*17740*/  @P0 LEA.HI.X R11, R8, c[0x0][0x1cc], R11, 0x1, P3 ;  /* 0x00007300080b0a11 */ /* 0x000fe200018f0c0b */
[----:B------:R-:W-:Y:S01]  /*17750*/  FFMA.FTZ R8, R133, c[0x0][0x2d0], -R132 ;  /* 0x0000b40085087a23 */ /* 0x000fe20000010884 */
[----:B------:R-:W-:Y:S01]  /*17760*/  @P0 IADD3.X R16, R234, R9, R5, P2, P1 ;  /* 0x00000009ea100210 */ /* 0x000fe200017e2405 */
[----:B--2---:R-:W-:Y:S01]  /*17770*/  FMUL.FTZ R40, R2, R112 ;  /* 0x0000007002287220 */ /* 0x004fe20000410000 */
[----:B------:R-:W-:Y:S01]  /*17780*/  @P0 IADD3 R7, P1, R230, R14, RZ ;  /* 0x0000000ee6070210 */ /* 0x000fe20007f3e0ff */
[----:B------:R-:W-:Y:S01]  /*17790*/  FMUL.FTZ R56, R2, R56 ;  /* 0x0000003802387220 */ /* 0x000fe20000410000 */
[----:B------:R-:W-:Y:S01]  /*177a0*/  @P0 IADD3 R6, P3, R230, R6, RZ ;  /* 0x00000006e6060210 */ /* 0x000fe20007f7e0ff */
[----:B------:R-:W-:Y:S01]  /*177b0*/  FMUL.FTZ R57, R2, R57 ;  /* 0x0000003902397220 */ /* 0x000fe20000410000 */
[----:B------:R-:W-:Y:S01]  /*177c0*/  @P0 IADD3.X R14, R234, R12, R15, P1, !PT ;  /* 0x0000000cea0e0210 */ /* 0x000fe20000ffe40f */
[----:B------:R-:W-:Y:S01]  /*177d0*/  FFMA.FTZ R12, R141, c[0x0][0x2d0], -R69 ;  /* 0x0000b4008d0c7a23 */ /* 0x000fe20000010845 */
[----:B------:R-:W-:Y:S01]  /*177e0*/  @P0 ISETP.GE.AND P1, PT, R72, c[0x0][0x1d4], PT ;  /* 0x0000750048000a0c */ /* 0x000fe20003f26270 */
[----:B------:R2:W-:Y:S01]  /*177f0*/  MUFU.EX2 R193, R8 ;  /* 0x0000000800c17308 */ /* 0x0005e20000000800 */
[----:B------:R-:W-:Y:S01]  /*17800*/  @P0 LEA R4, P2, R6, c[0x0][0x1c8], 0x1 ;  /* 0x0000720006040a11 */ /* 0x000fe200078408ff */
[C---:B-1----:R-:W-:Y:S01]  /*17810*/  FMUL.FTZ R18, R0.reuse, R90 ;  /* 0x0000005a00127220 */ /* 0x042fe20000410000 */
[----:B------:R-:W-:Y:S01]  /*17820*/  @P0 IADD3.X R5, R9, R234, RZ, P3, !PT ;  /* 0x000000ea09050210 */ /* 0x000fe20001ffe4ff */
[C---:B------:R-:W-:Y:S02]  /*17830*/  FMUL.FTZ R19, R0.reuse, R91 ;  /* 0x0000005b00137220 */ /* 0x040fe40000410000 */
[----:B------:R-:W-:Y:S01]  /*17840*/  FMUL.FTZ R26, R0, R98 ;  /* 0x00000062001a7220 */ /* 0x000fe20000410000 */
[----:B------:R-:W-:Y:S01]  /*17850*/  @P0 LEA.HI.X R5, R6, c[0x0][0x1cc], R5, 0x1, P2 ;  /* 0x0000730006050a11 */ /* 0x000fe200010f0c05 */
[C---:B------:R-:W-:Y:S01]  /*17860*/  FMUL.FTZ R27, R0.reuse, R99 ;  /* 0x00000063001b7220 */ /* 0x040fe20000410000 */
[C---:B------:R-:W-:Y:S01]  /*17870*/  @P0 LEA R6, P2, R7.reuse, c[0x0][0x1c8], 0x1 ;  /* 0x0000720007060a11 */ /* 0x040fe200078408ff */
[----:B------:R1:W-:Y:S01]  /*17880*/  MUFU.EX2 R163, R12 ;  /* 0x0000000c00a37308 */ /* 0x0003e20000000800 */
[C---:B------:R-:W-:Y:S01]  /*17890*/  FMUL.FTZ R34, R0.reuse, R106 ;  /* 0x0000006a00227220 */ /* 0x040fe20000410000 */
[----:B------:R4:W-:Y:S01]  /*178a0*/  @P0 LDGSTS.E.BYPASS.LTC128B.128 [R219+0x8100], [R10.64], !P1 ;  /* 0x081000000adb0fae */ /* 0x0009e2000c901d48 */
[----:B------:R-:W-:Y:S01]  /*178b0*/  @P0 LEA.HI.X R7, R7, c[0x0][0x1cc], R14, 0x1, P2 ;  /* 0x0000730007070a11 */ /* 0x000fe200010f0c0e */
[----:B------:R-:W-:Y:S02]  /*178c0*/  FMUL.FTZ R35, R0, R107 ;  /* 0x0000006b00237220 */ /* 0x000fe40000410000 */
[--C-:B---3--:R-:W-:Y:S02]  /*178d0*/  FFMA.FTZ R70, R146, c[0x0][0x2d0], -R69.reuse ;  /* 0x0000b40092467a23 */ /* 0x108fe40000010845 */
[C---:B------:R-:W-:Y:S02]  /*178e0*/  FMUL.FTZ R42, R0.reuse, R114 ;  /* 0x00000072002a7220 */ /* 0x040fe40000410000 */
[----:B------:R4:W-:Y:S01]  /*178f0*/  @P0 LDGSTS.E.BYPASS.LTC128B.128 [R219+0xb100], [R10.64+0x80], !P5 ;  /* 0x0b1000800adb0fae */ /* 0x0009e2000e901d48 */
[----:B------:R3:W-:Y:S01]  /*17900*/  MUFU.EX2 R150, R70 ;  /* 0x0000004600967308 */ /* 0x0007e20000000800 */
[C---:B------:R-:W-:Y:S01]  /*17910*/  FMUL.FTZ R43, R0.reuse, R115 ;  /* 0x00000073002b7220 */ /* 0x040fe20000410000 */
[C---:B--2---:R-:W-:Y:S01]  /*17920*/  @P0 LEA R8, P3, R13.reuse, c[0x0][0x1c8], 0x1 ;  /* 0x000072000d080a11 */ /* 0x044fe200078608ff */
[C---:B------:R-:W-:Y:S02]  /*17930*/  FMUL.FTZ R50, R0.reuse, R122 ;  /* 0x0000007a00327220 */ /* 0x040fe40000410000 */
[----:B------:R-:W-:Y:S02]  /*17940*/  FMUL.FTZ R51, R0, R123 ;  /* 0x0000007b00337220 */ /* 0x000fe40000410000 */
[----:B------:R2:W-:Y:S01]  /*17950*/  @P0 LDGSTS.E.BYPASS.LTC128B.128 [R219+0x9100], [R4.64], !P1 ;  /* 0x0910000004db0fae */ /* 0x0005e2000c901d48 */
[----:B------:R-:W-:Y:S01]  /*17960*/  @P0 LEA.HI.X R9, R13, c[0x0][0x1cc], R16, 0x1, P3 ;  /* 0x000073000d090a11 */ /* 0x000fe200018f0c10 */
[----:B------:R-:W-:Y:S01]  /*17970*/  FMUL.FTZ R16, R2, R88 ;  /* 0x0000005802107220 */ /* 0x000fe20000410000 */
[----:B------:R5:W-:Y:S01]  /*17980*/  MUFU.EX2 R152, R48 ;  /* 0x0000003000987308 */ /* 0x000be20000000800 */
[----:B------:R-:W-:Y:S02]  /*17990*/  FMUL.FTZ R54, R0, R54 ;  /* 0x0000003600367220 */ /* 0x000fe40000410000 */
[--C-:B-1----:R-:W-:Y:S02]  /*179a0*/  FFMA.FTZ R12, R142, c[0x0][0x2d0], -R69.reuse ;  /* 0x0000b4008e0c7a23 */ /* 0x102fe40000010845 */
[----:B------:R2:W-:Y:S01]  /*179b0*/  @P0 LDGSTS.E.BYPASS.LTC128B.128 [R219+0xc100], [R4.64+0x80], !P5 ;  /* 0x0c10008004db0fae */ /* 0x0005e2000e901d48 */
[C---:B------:R-:W-:Y:S02]  /*179c0*/  FMUL.FTZ R55, R0.reuse, R55 ;  /* 0x0000003700377220 */ /* 0x040fe40000410000 */
[C---:B------:R-:W-:Y:S02]  /*179d0*/  FMUL.FTZ R58, R0.reuse, R58 ;  /* 0x0000003a003a7220 */ /* 0x040fe40000410000 */
[----:B------:R-:W1:Y:S01]  /*179e0*/  MUFU.EX2 R164, R12 ;  /* 0x0000000c00a47308 */ /* 0x000e620000000800 */
[----:B------:R-:W-:Y:S02]  /*179f0*/  FMUL.FTZ R59, R0, R59 ;  /* 0x0000003b003b7220 */ /* 0x000fe40000410000 */
[----:B------:R1:W-:Y:S01]  /*17a00*/  @P0 LDGSTS.E.BYPASS.LTC128B.128 [R219+0xa100], [R8.64], !P1 ;  /* 0x0a10000008db0fae */ /* 0x0003e2000c901d48 */
[--C-:B---3--:R-:W-:Y:S02]  /*17a10*/  FFMA.FTZ R70, R148, c[0x0][0x2d0], -R69.reuse ;  /* 0x0000b40094467a23 */ /* 0x108fe40000010845 */
[C---:B----4-:R-:W-:Y:S02]  /*17a20*/  FMUL.FTZ R10, R0.reuse, R82 ;  /* 0x00000052000a7220 */ /* 0x050fe40000410000 */
[----:B------:R-:W-:Y:S02]  /*17a30*/  FMUL.FTZ R11, R0, R83 ;  /* 0x00000053000b7220 */ /* 0x000fe40000410000 */
[C---:B------:R-:W-:Y:S01]  /*17a40*/  FMUL.FTZ R60, R2.reuse, R60 ;  /* 0x0000003c023c7220 */ /* 0x040fe20000410000 */
[----:B------:R3:W-:Y:S01]  /*17a50*/  @P0 LDGSTS.E.BYPASS.LTC128B.128 [R219+0xd100], [R6.64+0x80], !P5 ;  /* 0x0d10008006db0fae */ /* 0x0007e2000e901d48 */
[C---:B------:R-:W-:Y:S01]  /*17a60*/  FMUL.FTZ R61, R2.reuse, R61 ;  /* 0x0000003d023d7220 */ /* 0x040fe20000410000 */
[----:B------:R-:W-:Y:S01]  /*17a70*/  MUFU.EX2 R71, R71 ;  /* 0x0000004700477308 */ /* 0x000fe20000000800 */
[----:B-----5:R-:W-:Y:S02]  /*17a80*/  FMUL.FTZ R48, R2, R120 ;  /* 0x0000007802307220 */ /* 0x020fe40000410000 */
[C---:B------:R-:W-:Y:S02]  /*17a90*/  FMUL.FTZ R62, R0.reuse, R62 ;  /* 0x0000003e003e7220 */ /* 0x040fe40000410000 */
[----:B------:R-:W-:Y:S01]  /*17aa0*/  FMUL.FTZ R63, R0, R63 ;  /* 0x0000003f003f7220 */ /* 0x000fe20000410000 */
[----:B------:R-:W-:Y:S01]  /*17ab0*/  LDSM.16.MT88.4 R20, [R203] ;  /* 0x00000000cb14783b */ /* 0x000fe20000004200 */
[C---:B------:R-:W-:Y:S02]  /*17ac0*/  FMUL.FTZ R64, R2.reuse, R64 ;  /* 0x0000004002407220 */ /* 0x040fe40000410000 */
[--C-:B--2---:R-:W-:Y:S02]  /*17ad0*/  FFMA.FTZ R4, R139, c[0x0][0x2d0], -R69.reuse ;  /* 0x0000b4008b047a23 */ /* 0x104fe40000010845 */
[----:B------:R-:W-:Y:S01]  /*17ae0*/  FMUL.FTZ R5, R2, R77 ;  /* 0x0000004d02057220 */ /* 0x000fe20000410000 */
[----:B-1----:R-:W-:Y:S01]  /*17af0*/  F2FP.PACK_AB R77, R164, R163 ;  /* 0x000000a3a44d723e */ /* 0x002fe200000000ff */
[----:B------:R1:W-:Y:S01]  /*17b00*/  MUFU.EX2 R161, R4 ;  /* 0x0000000400a17308 */ /* 0x0003e20000000800 */
[----:B------:R-:W2:Y:S01]  /*17b10*/  LDSM.16.MT88.4 R12, [R202] ;  /* 0x00000000ca0c783b */ /* 0x000ea20000004200 */
[C---:B------:R-:W-:Y:S02]  /*17b20*/  FMUL.FTZ R65, R2.reuse, R65 ;  /* 0x0000004102417220 */ /* 0x040fe40000410000 */
[C---:B------:R-:W-:Y:S02]  /*17b30*/  FMUL.FTZ R8, R2.reuse, R80 ;  /* 0x0000005002087220 */ /* 0x040fe40000410000 */
[----:B------:R-:W-:Y:S02]  /*17b40*/  FMUL.FTZ R9, R2, R81 ;  /* 0x0000005102097220 */ /* 0x000fe40000410000 */
[C---:B------:R-:W-:Y:S01]  /*17b50*/  FMUL.FTZ R66, R0.reuse, R66 ;  /* 0x0000004200427220 */ /* 0x040fe20000410000 */
[----:B------:R-:W4:Y:S01]  /*17b60*/  LDSM.16.MT88.4 R28, [R205] ;  /* 0x00000000cd1c783b */ /* 0x000f220000004200 */
[C---:B------:R-:W-:Y:S02]  /*17b70*/  FMUL.FTZ R67, R0.reuse, R67 ;  /* 0x0000004300437220 */ /* 0x040fe40000410000 */
[C---:B---3--:R-:W-:Y:S01]  /*17b80*/  FMUL.FTZ R6, R0.reuse, R78 ;  /* 0x0000004e00067220 */ /* 0x048fe20000410000 */
[----:B------:R-:W-:Y:S01]  /*17b90*/  F2FP.PACK_AB R78, R193, R194 ;  /* 0x000000c2c14e723e */ /* 0x000fe200000000ff */
[----:B------:R-:W-:Y:S03]  /*17ba0*/  FMUL.FTZ R7, R0, R79 ;  /* 0x0000004f00077220 */ /* 0x000fe60000410000 */
[----:B------:R-:W3:Y:S01]  /*17bb0*/  LDSM.16.MT88.4 R36, [R204] ;  /* 0x00000000cc24783b */ /* 0x000ee20000004200 */
[----:B-1----:R-:W-:Y:S07]  /*17bc0*/  FFMA.FTZ R4, R140, c[0x0][0x2d0], -R69 ;  /* 0x0000b4008c047a23 */ /* 0x002fee0000010845 */
[----:B------:R-:W1:Y:S01]  /*17bd0*/  LDSM.16.MT88.4 R44, [R202+0x3000] ;  /* 0x00300000ca2c783b */ /* 0x000e620000004200 */
[----:B------:R-:W5:Y:S07]  /*17be0*/  MUFU.EX2 R162, R4 ;  /* 0x0000000400a27308 */ /* 0x000f6e0000000800 */
[----:B------:R-:W1:Y:S08]  /*17bf0*/  LDSM.16.MT88.4 R80, [R203+0x3000] ;  /* 0x00300000cb50783b */ /* 0x000e700000004200 */
[----:B------:R-:W-:Y:S08]  /*17c00*/  LDSM.16.MT88.4 R88, [R204+0x3000] ;  /* 0x00300000cc58783b */ /* 0x000ff00000004200 */
[----:B------:R-:W-:Y:S01]  /*17c10*/  LDSM.16.MT88.4 R96, [R204+0x800] ;  /* 0x00080000cc60783b */ /* 0x000fe20000004200 */
[----:B-----5:R-:W-:Y:S01]  /*17c20*/  F2FP.PACK_AB R79, R162, R161 ;  /* 0x000000a1a24f723e */ /* 0x020fe200000000ff */
[C---:B------:R-:W-:Y:S01]  /*17c30*/  FMUL.FTZ R4, R2.reuse, R76 ;  /* 0x0000004c02047220 */ /* 0x040fe20000410000 */
[----:B------:R-:W-:Y:S05]  /*17c40*/  F2FP.PACK_AB R76, R195, R222 ;  /* 0x000000dec34c723e */ /* 0x000fea00000000ff */
[----:B------:R-:W-:Y:S02]  /*17c50*/  LDSM.16.MT88.4 R104, [R204+0x4000] ;  /* 0x00400000cc68783b */ /* 0x000fe40000004200 */
[C---:B--2---:R-:W-:Y:S06]  /*17c60*/  HMMA.16816.F32 R4, R76.reuse, R12, R4 ;  /* 0x0000000c4c04723c */ /* 0x044fec0000001804 */
[----:B------:R-:W-:Y:S01]  /*17c70*/  LDSM.16.MT88.4 R112, [R202+0x5800] ;  /* 0x00580000ca70783b */ /* 0x000fe20000004200 */
[C---:B------:R-:W-:Y:S01]  /*17c80*/  FMUL.FTZ R12, R2.reuse, R84 ;  /* 0x00000054020c7220 */ /* 0x040fe20000410000 */
[C---:B------:R-:W-:Y:S04]  /*17c90*/  HMMA.16816.F32 R8, R76.reuse, R14, R8 ;  /* 0x0000000e4c08723c */ /* 0x040fe80000001808 */
[----:B------:R-:W-:Y:S02]  /*17ca0*/  FMUL.FTZ R13, R2, R85 ;  /* 0x00000055020d7220 */ /* 0x000fe40000410000 */
[----:B------:R-:W-:Y:S01]  /*17cb0*/  LDSM.16.MT88.4 R120, [R203+0x5800] ;  /* 0x00580000cb78783b */ /* 0x000fe20000004200 */
[C---:B------:R-:W-:Y:S02]  /*17cc0*/  FMUL.FTZ R14, R0.reuse, R86 ;  /* 0x00000056000e7220 */ /* 0x040fe40000410000 */
[----:B------:R-:W-:Y:S05]  /*17cd0*/  FMUL.FTZ R15, R0, R87 ;  /* 0x00000057000f7220 */ /* 0x000fea0000410000 */
[----:B------:R-:W2:Y:S02]  /*17ce0*/  LDSM.16.MT88.4 R84, [R205+0x3000] ;  /* 0x00300000cd54783b */ /* 0x000ea40000004200 */
[C---:B------:R-:W-:Y:S06]  /*17cf0*/  HMMA.16816.F32 R12, R76.reuse, R20, R12 ;  /* 0x000000144c0c723c */ /* 0x040fec000000180c */
[----:B------:R-:W0:Y:S01]  /*17d00*/  LDGDEPBAR ;  /* 0x00000000000079af */ /* 0x000e220000000000 */
[C---:B------:R-:W-:Y:S01]  /*17d10*/  FMUL.FTZ R20, R2.reuse, R92 ;  /* 0x0000005c02147220 */ /* 0x040fe20000410000 */
[C---:B------:R-:W-:Y:S04]  /*17d20*/  HMMA.16816.F32 R16, R76.reuse, R22, R16 ;  /* 0x000000164c10723c */ /* 0x040fe80000001810 */
[----:B------:R-:W-:Y:S03]  /*17d30*/  FMUL.FTZ R21, R2, R93 ;  /* 0x0000005d02157220 */ /* 0x000fe60000410000 */
[C---:B------:R-:W-:Y:S02]  /*17d40*/  FMUL.FTZ R22, R0.reuse, R94 ;  /* 0x0000005e00167220 */ /* 0x040fe40000410000 */
[----:B------:R-:W-:Y:S02]  /*17d50*/  FMUL.FTZ R23, R0, R95 ;  /* 0x0000005f00177220 */ /* 0x000fe40000410000 */
[----:B------:R-:W-:Y:S05]  /*17d60*/  LDSM.16.MT88.4 R92, [R205+0x800] ;  /* 0x00080000cd5c783b */ /* 0x000fea0000004200 */
[C---:B----4-:R-:W-:Y:S07]  /*17d70*/  HMMA.16816.F32 R20, R76.reuse, R28, R20 ;  /* 0x0000001c4c14723c */ /* 0x050fee0000001814 */
[C---:B------:R-:W-:Y:S01]  /*17d80*/  FMUL.FTZ R28, R2.reuse, R100 ;  /* 0x00000064021c7220 */ /* 0x040fe20000410000 */
[C---:B------:R-:W-:Y:S04]  /*17d90*/  HMMA.16816.F32 R24, R76.reuse, R30, R24 ;  /* 0x0000001e4c18723c */ /* 0x040fe80000001818 */
[----:B------:R-:W-:Y:S03]  /*17da0*/  FMUL.FTZ R29, R2, R101 ;  /* 0x00000065021d7220 */ /* 0x000fe60000410000 */
[C---:B------:R-:W-:Y:S02]  /*17db0*/  FMUL.FTZ R30, R0.reuse, R102 ;  /* 0x00000066001e7220 */ /* 0x040fe40000410000 */
[----:B------:R-:W-:Y:S02]  /*17dc0*/  FMUL.FTZ R31, R0, R103 ;  /* 0x00000067001f7220 */ /* 0x000fe40000410000 */
[----:B------:R-:W-:Y:S05]  /*17dd0*/  LDSM.16.MT88.4 R100, [R205+0x4000] ;  /* 0x00400000cd64783b */ /* 0x000fea0000004200 */
[C---:B---3--:R-:W-:Y:S07]  /*17de0*/  HMMA.16816.F32 R28, R76.reuse, R36, R28 ;  /* 0x000000244c1c723c */ /* 0x048fee000000181c */
[--C-:B------:R-:W-:Y:S01]  /*17df0*/  FFMA.FTZ R36, R135, c[0x0][0x2d0], -R132.reuse ;  /* 0x0000b40087247a23 */ /* 0x100fe20000010884 */
[C---:B------:R-:W-:Y:S03]  /*17e00*/  HMMA.16816.F32 R32, R76.reuse, R38, R32 ;  /* 0x000000264c20723c */ /* 0x040fe60000001820 */
[----:B------:R3:W-:Y:S01]  /*17e10*/  MUFU.EX2 R175, R36 ;  /* 0x0000002400af7308 */ /* 0x0007e20000000800 */
[----:B------:R-:W-:Y:S03]  /*17e20*/  FMUL.FTZ R37, R2, R109 ;  /* 0x0000006d02257220 */ /* 0x000fe60000410000 */
[C---:B------:R-:W-:Y:S02]  /*17e30*/  FMUL.FTZ R38, R0.reuse, R110 ;  /* 0x0000006e00267220 */ /* 0x040fe40000410000 */
[----:B------:R-:W-:Y:S03]  /*17e40*/  FMUL.FTZ R39, R0, R111 ;  /* 0x0000006f00277220 */ /* 0x000fe60000410000 */
[C---:B---3--:R-:W-:Y:S02]  /*17e50*/  FMUL.FTZ R36, R2.reuse, R108 ;  /* 0x0000006c02247220 */ /* 0x048fe40000410000 */
[----:B------:R-:W-:Y:S05]  /*17e60*/  LDSM.16.MT88.4 R108, [R203+0x1800] ;  /* 0x00180000cb6c783b */ /* 0x000fea0000004200 */
[C---:B-1----:R-:W-:Y:S07]  /*17e70*/  HMMA.16816.F32 R36, R76.reuse, R44, R36 ;  /* 0x0000002c4c24723c */ /* 0x042fee0000001824 */
[----:B------:R-:W-:Y:S01]  /*17e80*/  FMUL.FTZ R45, R2, R117 ;  /* 0x00000075022d7220 */ /* 0x000fe20000410000 */
[C---:B------:R-:W-:Y:S04]  /*17e90*/  HMMA.16816.F32 R40, R76.reuse, R46, R40 ;  /* 0x0000002e4c28723c */ /* 0x040fe80000001828 */
[----:B------:R-:W-:Y:S03]  /*17ea0*/  FFMA.FTZ R44, R144, c[0x0][0x2d0], -R132 ;  /* 0x0000b400902c7a23 */ /* 0x000fe60000010884 */
[C---:B------:R-:W-:Y:S01]  /*17eb0*/  FMUL.FTZ R47, R0.reuse, R119 ;  /* 0x00000077002f7220 */ /* 0x040fe20000410000 */
[----:B------:R1:W-:Y:S01]  /*17ec0*/  MUFU.EX2 R173, R44 ;  /* 0x0000002c00ad7308 */ /* 0x0003e20000000800 */
[C---:B------:R-:W-:Y:S03]  /*17ed0*/  FMUL.FTZ R46, R0.reuse, R118 ;  /* 0x00000076002e7220 */ /* 0x040fe60000410000 */
[----:B------:R-:W-:Y:S04]  /*17ee0*/  FFMA.FTZ R0, R0, R252, R163 ;  /* 0x000000fc00007223 */ /* 0x000fe800000100a3 */
[----:B------:R-:W-:Y:S02]  /*17ef0*/  FADD.FTZ R0, R164, R0 ;  /* 0x00000000a4007221 */ /* 0x000fe40000010000 */
[----:B------:R3:W4:Y:S02]  /*17f00*/  MUFU.EX2 R119, R70 ;  /* 0x0000004600777308 */ /* 0x0007240000000800 */
[----:B------:R-:W-:Y:S04]  /*17f10*/  FADD.FTZ R0, R161, R0 ;  /* 0x00000000a1007221 */ /* 0x000fe80000010000 */
[----:B------:R-:W-:Y:S04]  /*17f20*/  FADD.FTZ R0, R162, R0 ;  /* 0x00000000a2007221 */ /* 0x000fe80000010000 */
[----:B------:R-:W-:Y:S02]  /*17f30*/  FADD.FTZ R0, R152, R0 ;  /* 0x0000000098007221 */ /* 0x000fe40000010000 */
[C---:B-1----:R-:W-:Y:S02]  /*17f40*/  FMUL.FTZ R44, R2.reuse, R116 ;  /* 0x00000074022c7220 */ /* 0x042fe40000410000 */
[----:B------:R-:W-:Y:S02]  /*17f50*/  FFMA.FTZ R2, R2, R251, R222 ;  /* 0x000000fb02027223 */ /* 0x000fe400000100de */
[----:B------:R-:W-:Y:S02]  /*17f60*/  FADD.FTZ R0, R151, R0 ;  /* 0x0000000097007221 */ /* 0x000fe40000010000 */
[----:B------:R-:W-:Y:S01]  /*17f70*/  FADD.FTZ R2, R195, R2 ;  /* 0x00000002c3027221 */ /* 0x000fe20000010000 */
[C---:B------:R-:W-:Y:S03]  /*17f80*/  HMMA.16816.F32 R44, R76.reuse, R80, R44 ;  /* 0x000000504c2c723c */ /* 0x040fe6000000182c */
[----:B---3--:R-:W-:Y:S02]  /*17f90*/  FFMA.FTZ R70, R149, c[0x0][0x2d0], -R132 ;  /* 0x0000b40095467a23 */ /* 0x008fe40000010884 */
[----:B------:R-:W-:Y:S02]  /*17fa0*/  FADD.FTZ R2, R194, R2 ;  /* 0x00000002c2027221 */ /* 0x000fe40000010000 */
[----:B------:R1:W3:Y:S01]  /*17fb0*/  MUFU.EX2 R171, R70 ;  /* 0x0000004600ab7308 */ /* 0x0002e20000000800 */
[C---:B------:R-:W-:Y:S01]  /*17fc0*/  HMMA.16816.F32 R48, R76.reuse, R82, R48 ;  /* 0x000000524c30723c */ /* 0x040fe20000001830 */
[----:B------:R-:W5:Y:S03]  /*17fd0*/  LDSM.16.MT88.4 R80, [R202+0x800] ;  /* 0x00080000ca50783b */ /* 0x000f660000004200 */
[----:B------:R-:W-:Y:S02]  /*17fe0*/  FADD.FTZ R2, R193, R2 ;  /* 0x00000002c1027221 */ /* 0x000fe40000010000 */
[----:B------:R-:W-:Y:S02]  /*17ff0*/  FADD.FTZ R0, R150, R0 ;  /* 0x0000000096007221 */ /* 0x000fe40000010000 */
[C---:B--2---:R-:W-:Y:S04]  /*18000*/  HMMA.16816.F32 R52, R76.reuse, R84, R52 ;  /* 0x000000544c34723c */ /* 0x044fe80000001834 */
[----:B------:R-:W-:Y:S02]  /*18010*/  FADD.FTZ R2, R192, R2 ;  /* 0x00000002c0027221 */ /* 0x000fe40000010000 */
[----:B----4-:R-:W-:Y:S02]  /*18020*/  FADD.FTZ R0, R119, R0 ;  /* 0x0000000077007221 */ /* 0x010fe40000010000 */
[C---:B------:R-:W-:Y:S01]  /*18030*/  HMMA.16816.F32 R56, R76.reuse, R86, R56 ;  /* 0x000000564c38723c */ /* 0x040fe20000001838 */
[----:B------:R-:W2:Y:S03]  /*18040*/  LDSM.16.MT88.4 R84, [R203+0x800] ;  /* 0x00080000cb54783b */ /* 0x000ea60000004200 */
[----:B------:R-:W-:Y:S02]  /*18050*/  FADD.FTZ R2, R175, R2 ;  /* 0x00000002af027221 */ /* 0x000fe40000010000 */
[----:B-1----:R-:W-:Y:S02]  /*18060*/  FFMA.FTZ R70, R153, c[0x0][0x2d0], -R132 ;  /* 0x0000b40099467a23 */ /* 0x002fe40000010884 */
[C---:B------:R-:W-:Y:S02]  /*18070*/  HMMA.16816.F32 R60, R76.reuse, R88, R60 ;  /* 0x000000584c3c723c */ /* 0x040fe4000000183c */
[----:B------:R1:W4:Y:S02]  /*18080*/  MUFU.EX2 R172, R70 ;  /* 0x0000004600ac7308 */ /* 0x0003240000000800 */
[----:B------:R-:W-:Y:S04]  /*18090*/  FADD.FTZ R2, R174, R2 ;  /* 0x00000002ae027221 */ /* 0x000fe80000010000 */
[----:B------:R-:W-:Y:S01]  /*180a0*/  HMMA.16816.F32 R64, R76, R90, R64 ;  /* 0x0000005a4c40723c */ /* 0x000fe20000001840 */
[----:B------:R-:W2:Y:S03]  /*180b0*/  LDSM.16.MT88.4 R88, [R202+0x3800] ;  /* 0x00380000ca58783b */ /* 0x000ea60000004200 */
[----:B------:R-:W-:Y:S03]  /*180c0*/  FADD.FTZ R2, R173, R2 ;  /* 0x00000002ad027221 */ /* 0x000fe60000010000 */
[----:B------:R-:W-:Y:S01]  /*180d0*/  F2FP.PACK_AB R76, R175, R192 ;  /* 0x000000c0af4c723e */ /* 0x000fe200000000ff */
[----:B---3--:R-:W-:Y:S01]  /*180e0*/  FADD.FTZ R2, R171, R2 ;  /* 0x00000002ab027221 */ /* 0x008fe20000010000 */
[----:B------:R-:W-:Y:S03]  /*180f0*/  F2FP.PACK_AB R78, R173, R174 ;  /* 0x000000aead4e723e */ /* 0x000fe600000000ff */
[----:B------:R-:W-:Y:S02]  /*18100*/  F2FP.PACK_AB R77, R151, R152 ;  /* 0x00000098974d723e */ /* 0x000fe400000000ff */
[----:B------:R-:W-:Y:S01]  /*18110*/  F2FP.PACK_AB R79, R119, R150 ;  /* 0x00000096774f723e */ /* 0x000fe200000000ff */
[----:B-1----:R-:W-:Y:S06]  /*18120*/  FFMA.FTZ R70, R155, c[0x0][0x2d0], -R132 ;  /* 0x0000b4009b467a23 */ /* 0x002fec0000010884 */
[C---:B-----5:R-:W-:Y:S01]  /*18130*/  HMMA.16816.F32 R4, R76.reuse, R80, R4 ;  /* 0x000000504c04723c */ /* 0x060fe20000001804 */
[----:B------:R1:W3:Y:S02]  /*18140*/  MUFU.EX2 R170, R70 ;  /* 0x0000004600aa7308 */ /* 0x0002e40000000800 */
[----:B----4-:R-:W-:Y:S05]  /*18150*/  FADD.FTZ R2, R172, R2 ;  /* 0x00000002ac027221 */ /* 0x010fea0000010000 */
[C---:B------:R-:W-:Y:S01]  /*18160*/  HMMA.16816.F32 R8, R76.reuse, R82, R8 ;  /* 0x000000524c08723c */ /* 0x040fe20000001808 */
[----:B------:R-:W4:Y:S07]  /*18170*/  LDSM.16.MT88.4 R80, [R203+0x3800] ;  /* 0x00380000cb50783b */ /* 0x000f2e0000004200 */
[C---:B--2---:R-:W-:Y:S08]  /*18180*/  HMMA.16816.F32 R12, R76.reuse, R84, R12 ;  /* 0x000000544c0c723c */ /* 0x044ff0000000180c */
[C---:B------:R-:W-:Y:S01]  /*18190*/  HMMA.16816.F32 R16, R76.reuse, R86, R16 ;  /* 0x000000564c10723c */ /* 0x040fe20000001810 */
[----:B------:R-:W2:Y:S03]  /*181a0*/  LDSM.16.MT88.4 R84, [R205+0x3800] ;  /* 0x00380000cd54783b */ /* 0x000ea60000004200 */
[----:B-1----:R-:W-:Y:S02]  /*181b0*/  FFMA.FTZ R70, R154, c[0x0][0x2d0], -R132 ;  /* 0x0000b4009a467a23 */ /* 0x002fe40000010884 */
[----:B---3--:R-:W-:Y:S02]  /*181c0*/  FADD.FTZ R2, R170, R2 ;  /* 0x00000002aa027221 */ /* 0x008fe40000010000 */
[C---:B------:R-:W-:Y:S01]  /*181d0*/  HMMA.16816.F32 R20, R76.reuse, R92, R20 ;  /* 0x0000005c4c14723c */ /* 0x040fe20000001814 */
[----:B------:R1:W3:Y:S07]  /*181e0*/  MUFU.EX2 R169, R70 ;  /* 0x0000004600a97308 */ /* 0x0002ee0000000800 */
[C---:B------:R-:W-:Y:S01]  /*181f0*/  HMMA.16816.F32 R24, R76.reuse, R94, R24 ;  /* 0x0000005e4c18723c */ /* 0x040fe20000001818 */
[----:B------:R-:W5:Y:S07]  /*18200*/  LDSM.16.MT88.4 R92, [R204+0x3800] ;  /* 0x00380000cc5c783b */ /* 0x000f6e0000004200 */
[C---:B------:R-:W-:Y:S08]  /*18210*/  HMMA.16816.F32 R28, R76.reuse, R96, R28 ;  /* 0x000000604c1c723c */ /* 0x040ff0000000181c */
[C---:B------:R-:W-:Y:S01]  /*18220*/  HMMA.16816.F32 R32, R76.reuse, R98, R32 ;  /* 0x000000624c20723c */ /* 0x040fe20000001820 */
[----:B------:R-:W-:Y:S03]  /*18230*/  LDSM.16.MT88.4 R96, [R203+0x4000] ;  /* 0x00400000cb60783b */ /* 0x000fe60000004200 */
[--C-:B-1----:R-:W-:Y:S02]  /*18240*/  FFMA.FTZ R70, R165, c[0x0][0x2d0], -R69.reuse ;  /* 0x0000b400a5467a23 */ /* 0x102fe40000010845 */
[----:B---3--:R-:W-:Y:S02]  /*18250*/  FADD.FTZ R2, R169, R2 ;  /* 0x00000002a9027221 */ /* 0x008fe40000010000 */
[C---:B------:R-:W-:Y:S01]  /*18260*/  HMMA.16816.F32 R36, R76.reuse, R88, R36 ;  /* 0x000000584c24723c */ /* 0x040fe20000001824 */
[----:B------:R1:W3:Y:S07]  /*18270*/  MUFU.EX2 R117, R70 ;  /* 0x0000004600757308 */ /* 0x0002ee0000000800 */
[C---:B------:R-:W-:Y:S01]  /*18280*/  HMMA.16816.F32 R40, R76.reuse, R90, R40 ;  /* 0x0000005a4c28723c */ /* 0x040fe20000001828 */
[----:B------:R-:W-:Y:S07]  /*18290*/  LDSM.16.MT88.4 R88, [R205+0x1000] ;  /* 0x00100000cd58783b */ /* 0x000fee0000004200 */
[C---:B----4-:R-:W-:Y:S08]  /*182a0*/  HMMA.16816.F32 R44, R76.reuse, R80, R44 ;  /* 0x000000504c2c723c */ /* 0x050ff0000000182c */
        /* <DEDUP_REMOVED lines=9> */
[----:B------:R-:W-:Y:S01]  /*18340*/  HMMA.16816.F32 R64, R76, R94, R64 ;  /* 0x0000005e4c40723c */ /* 0x000fe20000001840 */
[----:B------:R-:W5:Y:S03]  /*18350*/  LDSM.16.MT88.4 R92, [R204+0x1000] ;  /* 0x00100000cc5c783b */ /* 0x000f660000004200 */
[--C-:B-1----:R-:W-:Y:S02]  /*18360*/  FFMA.FTZ R70, R160, c[0x0][0x2d0], -R69.reuse ;  /* 0x0000b400a0467a23 */ /* 0x102fe40000010845 */
[----:B--2---:R-:W-:Y:S01]  /*18370*/  FADD.FTZ R0, R118, R0 ;  /* 0x0000000076007221 */ /* 0x004fe20000010000 */
[----:B------:R-:W-:Y:S01]  /*18380*/  F2FP.PACK_AB R76, R172, R171 ;  /* 0x000000abac4c723e */ /* 0x000fe200000000ff */
[----:B------:R1:W2:Y:S01]  /*18390*/  MUFU.EX2 R116, R70 ;  /* 0x0000004600747308 */ /* 0x0002a20000000800 */
[----:B------:R-:W-:Y:S03]  /*183a0*/  F2FP.PACK_AB R78, R169, R170 ;  /* 0x000000aaa94e723e */ /* 0x000fe600000000ff */
[----:B------:R-:W-:Y:S01]  /*183b0*/  F2FP.PACK_AB R77, R118, R117 ;  /* 0x00000075764d723e */ /* 0x000fe200000000ff */
[--C-:B-1----:R-:W-:Y:S02]  /*183c0*/  FFMA.FTZ R70, R167, c[0x0][0x2d0], -R69.reuse ;  /* 0x0000b400a7467a23 */ /* 0x102fe40000010845 */
[----:B--2---:R-:W-:Y:S03]  /*183d0*/  FADD.FTZ R0, R116, R0 ;  /* 0x0000000074007221 */ /* 0x004fe60000010000 */
[----:B------:R1:W2:Y:S02]  /*183e0*/  MUFU.EX2 R149, R70 ;  /* 0x0000004600957308 */ /* 0x0002a40000000800 */
[----:B-1----:R-:W-:Y:S01]  /*183f0*/  FFMA.FTZ R70, R168, c[0x0][0x2d0], -R132 ;  /* 0x0000b400a8467a23 */ /* 0x002fe20000010884 */
[C---:B--2---:R-:W-:Y:S01]  /*18400*/  F2FP.PACK_AB R79, R149.reuse, R116 ;  /* 0x00000074954f723e */ /* 0x044fe200000000ff */
[----:B------:R-:W-:Y:S06]  /*18410*/  FADD.FTZ R0, R149, R0 ;  /* 0x0000000095007221 */ /* 0x000fec0000010000 */
[----:B------:R1:W2:Y:S01]  /*18420*/  MUFU.EX2 R168, R70 ;  /* 0x0000004600a87308 */ /* 0x0002a20000000800 */
[C---:B----4-:R-:W-:Y:S08]  /*18430*/  HMMA.16816.F32 R4, R76.reuse, R80, R4 ;  /* 0x000000504c04723c */ /* 0x050ff00000001804 */
[C---:B------:R-:W-:Y:S01]  /*18440*/  HMMA.16816.F32 R8, R76.reuse, R82, R8 ;  /* 0x000000524c08723c */ /* 0x040fe20000001808 */
[----:B------:R-:W4:Y:S07]  /*18450*/  LDSM.16.MT88.4 R80, [R202+0x4000] ;  /* 0x00400000ca50783b */ /* 0x000f2e0000004200 */
[C---:B---3--:R-:W-:Y:S04]  /*18460*/  HMMA.16816.F32 R12, R76.reuse, R84, R12 ;  /* 0x000000544c0c723c */ /* 0x048fe8000000180c */
[----:B-1----:R-:W-:Y:S02]  /*18470*/  FFMA.FTZ R70, R223, c[0x0][0x2d0], -R132 ;  /* 0x0000b400df467a23 */ /* 0x002fe40000010884 */
[----:B------:R-:W3:Y:S01]  /*18480*/  LDL R223, [R1+0x10] ;  /* 0x0000100001df7983 */ /* 0x000ee20000100800 */
[----:B--2---:R-:W-:Y:S01]  /*18490*/  FADD.FTZ R2, R168, R2 ;  /* 0x00000002a8027221 */ /* 0x004fe20000010000 */
[C---:B------:R-:W-:Y:S01]  /*184a0*/  HMMA.16816.F32 R16, R76.reuse, R86, R16 ;  /* 0x000000564c10723c */ /* 0x040fe20000001810 */
[----:B------:R1:W2:Y:S01]  /*184b0*/  MUFU.EX2 R166, R70 ;  /* 0x0000004600a67308 */ /* 0x0002a20000000800 */
[----:B------:R-:W4:Y:S06]  /*184c0*/  LDSM.16.MT88.4 R84, [R202+0x1800] ;  /* 0x00180000ca54783b */ /* 0x000f2c0000004200 */
[C---:B------:R-:W-:Y:S08]  /*184d0*/  HMMA.16816.F32 R20, R76.reuse, R88, R20 ;  /* 0x000000584c14723c */ /* 0x040ff00000001814 */
[C---:B------:R-:W-:Y:S01]  /*184e0*/  HMMA.16816.F32 R24, R76.reuse, R90, R24 ;  /* 0x0000005a4c18723c */ /* 0x040fe20000001818 */
[----:B------:R-:W4:Y:S07]  /*184f0*/  LDSM.16.MT88.4 R88, [R205+0x1800] ;  /* 0x00180000cd58783b */ /* 0x000f2e0000004200 */
[C---:B-----5:R-:W-:Y:S04]  /*18500*/  HMMA.16816.F32 R28, R76.reuse, R92, R28 ;  /* 0x0000005c4c1c723c */ /* 0x060fe8000000181c */
[----:B-1----:R-:W-:Y:S02]  /*18510*/  FFMA.FTZ R70, R224, c[0x0][0x2d0], -R132 ;  /* 0x0000b400e0467a23 */ /* 0x002fe40000010884 */
[C---:B--2---:R-:W-:Y:S02]  /*18520*/  FADD.FTZ R2, R166.reuse, R2 ;  /* 0x00000002a6027221 */ /* 0x044fe40000010000 */
[C---:B------:R-:W-:Y:S01]  /*18530*/  HMMA.16816.F32 R32, R76.reuse, R94, R32 ;  /* 0x0000005e4c20723c */ /* 0x040fe20000001820 */
[----:B------:R1:W2:Y:S01]  /*18540*/  MUFU.EX2 R167, R70 ;  /* 0x0000004600a77308 */ /* 0x0002a20000000800 */
[----:B------:R-:W-:Y:S06]  /*18550*/  LDSM.16.MT88.4 R92, [R203+0x4800] ;  /* 0x00480000cb5c783b */ /* 0x000fec0000004200 */
[C---:B----4-:R-:W-:Y:S08]  /*18560*/  HMMA.16816.F32 R36, R76.reuse, R80, R36 ;  /* 0x000000504c24723c */ /* 0x050ff00000001824 */
[C---:B------:R-:W-:Y:S01]  /*18570*/  HMMA.16816.F32 R40, R76.reuse, R82, R40 ;  /* 0x000000524c28723c */ /* 0x040fe20000001828 */
[----:B------:R-:W4:Y:S07]  /*18580*/  LDSM.16.MT88.4 R80, [R204+0x1800] ;  /* 0x00180000cc50783b */ /* 0x000f2e0000004200 */
        /* <DEDUP_REMOVED lines=9> */
[C---:B------:R-:W-:Y:S04]  /*18620*/  HMMA.16816.F32 R60, R76.reuse, R104, R60 ;  /* 0x000000684c3c723c */ /* 0x040fe8000000183c */
[--C-:B-1----:R-:W-:Y:S02]  /*18630*/  FFMA.FTZ R70, R227, c[0x0][0x2d0], -R69.reuse ;  /* 0x0000b400e3467a23 */ /* 0x102fe40000010845 */
[C---:B--2---:R-:W-:Y:S02]  /*18640*/  FADD.FTZ R2, R165.reuse, R2 ;  /* 0x00000002a5027221 */ /* 0x044fe40000010000 */
        /* <DEDUP_REMOVED lines=12> */
[--C-:B-1----:R-:W-:Y:S02]  /*18710*/  FFMA.FTZ R70, R236, c[0x0][0x2d0], -R69.reuse ;  /* 0x0000b400ec467a23 */ /* 0x102fe40000010845 */
[----:B--2---:R-:W-:Y:S06]  /*18720*/  FADD.FTZ R0, R142, R0 ;  /* 0x000000008e007221 */ /* 0x004fec0000010000 */
[----:B------:R1:W2:Y:S02]  /*18730*/  MUFU.EX2 R141, R70 ;  /* 0x00000046008d7308 */ /* 0x0002a40000000800 */
[----:B-1----:R-:W-:Y:S01]  /*18740*/  FFMA.FTZ R70, R237, c[0x0][0x2d0], -R132 ;  /* 0x0000b400ed467a23 */ /* 0x002fe20000010884 */
[C---:B--2---:R-:W-:Y:S01]  /*18750*/  F2FP.PACK_AB R79, R141.reuse, R142 ;  /* 0x0000008e8d4f723e */ /* 0x044fe200000000ff */
[----:B------:R-:W-:Y:S06]  /*18760*/  FADD.FTZ R0, R141, R0 ;  /* 0x000000008d007221 */ /* 0x000fec0000010000 */
[----:B------:R1:W2:Y:S01]  /*18770*/  MUFU.EX2 R160, R70 ;  /* 0x0000004600a07308 */ /* 0x0002a20000000800 */
[C---:B------:R-:W-:Y:S08]  /*18780*/  HMMA.16816.F32 R4, R76.reuse, R84, R4 ;  /* 0x000000544c04723c */ /* 0x040ff00000001804 */
[C---:B------:R-:W-:Y:S01]  /*18790*/  HMMA.16816.F32 R8, R76.reuse, R86, R8 ;  /* 0x000000564c08723c */ /* 0x040fe20000001808 */
[----:B------:R-:W5:Y:S07]  /*187a0*/  LDSM.16.MT88.4 R84, [R202+0x4800] ;  /* 0x00480000ca54783b */ /* 0x000f6e0000004200 */
        /* <DEDUP_REMOVED lines=8> */
[----:B------:R-:W3:Y:S07]  /*18830*/  LDSM.16.MT88.4 R88, [R205+0x4800] ;  /* 0x00480000cd58783b */ /* 0x000eee0000004200 */
[C---:B----4-:R-:W-:Y:S04]  /*18840*/  HMMA.16816.F32 R28, R76.reuse, R80, R28 ;  /* 0x000000504c1c723c */ /* 0x050fe8000000181c */
[----:B-1----:R-:W-:Y:S02]  /*18850*/  FFMA.FTZ R70, R238, c[0x0][0x2d0], -R132 ;  /* 0x0000b400ee467a23 */ /* 0x002fe40000010884 */
[----:B--2---:R-:W-:Y:S02]  /*18860*/  FADD.FTZ R2, R155, R2 ;  /* 0x000000029b027221 */ /* 0x004fe40000010000 */
[C---:B------:R-:W-:Y:S01]  /*18870*/  HMMA.16816.F32 R32, R76.reuse, R82, R32 ;  /* 0x000000524c20723c */ /* 0x040fe20000001820 */
[----:B------:R1:W2:Y:S01]  /*18880*/  MUFU.EX2 R154, R70 ;  /* 0x00000046009a7308 */ /* 0x0002a20000000800 */
[----:B------:R-:W4:Y:S06]  /*18890*/  LDSM.16.MT88.4 R80, [R204+0x4800] ;  /* 0x00480000cc50783b */ /* 0x000f2c0000004200 */
[C---:B-----5:R-:W-:Y:S08]  /*188a0*/  HMMA.16816.F32 R36, R76.reuse, R84, R36 ;  /* 0x000000544c24723c */ /* 0x060ff00000001824 */
[C---:B------:R-:W-:Y:S01]  /*188b0*/  HMMA.16816.F32 R40, R76.reuse, R86, R40 ;  /* 0x000000564c28723c */ /* 0x040fe20000001828 */
[----:B------:R-:W5:Y:S07]  /*188c0*/  LDSM.16.MT88.4 R84, [R202+0x2000] ;  /* 0x00200000ca54783b */ /* 0x000f6e0000004200 */
[C---:B------:R-:W-:Y:S04]  /*188d0*/  HMMA.16816.F32 R44, R76.reuse, R92, R44 ;  /* 0x0000005c4c2c723c */ /* 0x040fe8000000182c */
[----:B-1----:R-:W-:Y:S01]  /*188e0*/  FFMA.FTZ R70, R240, c[0x0][0x2d0], -R132 ;  /* 0x0000b400f0467a23 */ /* 0x002fe20000010884 */
[----:B---3--:R-:W-:Y:S01]  /*188f0*/  ISETP.GT.AND P0, PT, R221, R223, PT ;  /* 0x000000dfdd00720c */ /* 0x008fe20003f04270 */
[----:B--2---:R-:W-:Y:S01]  /*18900*/  FADD.FTZ R2, R154, R2 ;  /* 0x000000029a027221 */ /* 0x004fe20000010000 */
[----:B------:R-:W-:Y:S01]  /*18910*/  MOV R221, R220 ;  /* 0x000000dc00dd7202 */ /* 0x000fe20000000f00 */
[C---:B------:R-:W-:Y:S01]  /*18920*/  HMMA.16816.F32 R48, R76.reuse, R94, R48 ;  /* 0x0000005e4c30723c */ /* 0x040fe20000001830 */
[----:B------:R1:W2:Y:S01]  /*18930*/  MUFU.EX2 R153, R70 ;  /* 0x0000004600997308 */ /* 0x0002a20000000800 */
[----:B------:R-:W3:Y:S06]  /*18940*/  LDSM.16.MT88.4 R92, [R203+0x2000] ;  /* 0x00200000cb5c783b */ /* 0x000eec0000004200 */
[C---:B------:R-:W-:Y:S08]  /*18950*/  HMMA.16816.F32 R52, R76.reuse, R88, R52 ;  /* 0x000000584c34723c */ /* 0x040ff00000001834 */
[C---:B------:R-:W-:Y:S01]  /*18960*/  HMMA.16816.F32 R56, R76.reuse, R90, R56 ;  /* 0x0000005a4c38723c */ /* 0x040fe20000001838 */
[----:B------:R-:W3:Y:S07]  /*18970*/  LDSM.16.MT88.4 R88, [R205+0x2000] ;  /* 0x00200000cd58783b */ /* 0x000eee0000004200 */
[C---:B----4-:R-:W-:Y:S04]  /*18980*/  HMMA.16816.F32 R60, R76.reuse, R80, R60 ;  /* 0x000000504c3c723c */ /* 0x050fe8000000183c */
[--C-:B-1----:R-:W-:Y:S02]  /*18990*/  FFMA.FTZ R70, R242, c[0x0][0x2d0], -R69.reuse ;  /* 0x0000b400f2467a23 */ /* 0x102fe40000010845 */
[----:B--2---:R-:W-:Y:S02]  /*189a0*/  FADD.FTZ R2, R153, R2 ;  /* 0x0000000299027221 */ /* 0x004fe40000010000 */
[----:B------:R-:W-:Y:S01]  /*189b0*/  HMMA.16816.F32 R64, R76, R82, R64 ;  /* 0x000000524c40723c */ /* 0x000fe20000001840 */
[----:B------:R1:W2:Y:S01]  /*189c0*/  MUFU.EX2 R140, R70 ;  /* 0x00000046008c7308 */ /* 0x0002a20000000800 */
[----:B------:R-:W4:Y:S05]  /*189d0*/  LDSM.16.MT88.4 R80, [R204+0x2000] ;  /* 0x00200000cc50783b */ /* 0x000f2a0000004200 */
        /* <DEDUP_REMOVED lines=15> */
[----:B------:R1:W-:Y:S01]  /*18ad0*/  MUFU.EX2 R148, R70 ;  /* 0x0000004600947308 */ /* 0x0003e20000000800 */
[C---:B-----5:R-:W-:Y:S08]  /*18ae0*/  HMMA.16816.F32 R4, R76.reuse, R84, R4 ;  /* 0x000000544c04723c */ /* 0x060ff00000001804 */
        /* <DEDUP_REMOVED lines=16> */
[C---:B------:R-:W-:Y:S08]  /*18bf0*/  HMMA.16816.F32 R40, R76.reuse, R86, R40 ;  /* 0x000000564c28723c */ /* 0x040ff00000001828 */
[C---:B-----5:R-:W-:Y:S04]  /*18c00*/  HMMA.16816.F32 R44, R76.reuse, R92, R44 ;  /* 0x0000005c4c2c723c */ /* 0x060fe8000000182c */
[----:B-1----:R-:W-:Y:S01]  /*18c10*/  FFMA.FTZ R70, R245, c[0x0][0x2d0], -R132 ;  /* 0x0000b400f5467a23 */ /* 0x002fe20000010884 */
[----:B---3--:R-:W-:Y:S03]  /*18c20*/  F2FP.PACK_AB R132, R147, R148 ;  /* 0x000000949384723e */ /* 0x008fe600000000ff */
[C---:B------:R-:W-:Y:S01]  /*18c30*/  HMMA.16816.F32 R48, R76.reuse, R94, R48 ;  /* 0x0000005e4c30723c */ /* 0x040fe20000001830 */
[----:B------:R1:W2:Y:S07]  /*18c40*/  MUFU.EX2 R145, R70 ;  /* 0x0000004600917308 */ /* 0x0002ae0000000800 */
[C---:B------:R-:W-:Y:S08]  /*18c50*/  HMMA.16816.F32 R52, R76.reuse, R88, R52 ;  /* 0x000000584c34723c */ /* 0x040ff00000001834 */
[C---:B------:R-:W-:Y:S08]  /*18c60*/  HMMA.16816.F32 R56, R76.reuse, R90, R56 ;  /* 0x0000005a4c38723c */ /* 0x040ff00000001838 */
[C---:B------:R-:W-:Y:S04]  /*18c70*/  HMMA.16816.F32 R60, R76.reuse, R96, R60 ;  /* 0x000000604c3c723c */ /* 0x040fe8000000183c */
[--C-:B-1----:R-:W-:Y:S01]  /*18c80*/  FFMA.FTZ R70, R249, c[0x0][0x2d0], -R69.reuse ;  /* 0x0000b400f9467a23 */ /* 0x102fe20000010845 */
[----:B--2---:R-:W-:Y:S03]  /*18c90*/  F2FP.PACK_AB R134, R145, R146 ;  /* 0x000000929186723e */ /* 0x004fe600000000ff */
[----:B------:R-:W-:Y:S01]  /*18ca0*/  HMMA.16816.F32 R64, R76, R98, R64 ;  /* 0x000000624c40723c */ /* 0x000fe20000001840 */
[----:B------:R1:W-:Y:S03]  /*18cb0*/  MUFU.EX2 R136, R70 ;  /* 0x0000004600887308 */ /* 0x0003e60000000800 */
[--C-:B-1----:R-:W-:Y:S02]  /*18cc0*/  FFMA.FTZ R70, R250, c[0x0][0x2d0], -R69.reuse ;  /* 0x0000b400fa467a23 */ /* 0x102fe40000010845 */
[----:B------:R-:W-:Y:S05]  /*18cd0*/  FFMA.FTZ R69, R74, c[0x0][0x2d0], -R69 ;  /* 0x0000b4004a457a23 */ /* 0x000fea0000010845 */
[----:B------:R-:W1:Y:S10]  /*18ce0*/  MUFU.EX2 R70, R70 ;  /* 0x0000004600467308 */ /* 0x000e740000000800 */
[----:B------:R-:W2:Y:S01]  /*18cf0*/  MUFU.EX2 R69, R69 ;  /* 0x0000004500457308 */ /* 0x000ea20000000800 */
[----:B-1----:R-:W-:Y:S02]  /*18d00*/  F2FP.PACK_AB R133, R70, R136 ;  /* 0x000000884685723e */ /* 0x002fe400000000ff */
[----:B--2---:R-:W-:Y:S07]  /*18d10*/  F2FP.PACK_AB R135, R69, R71 ;  /* 0x000000474587723e */ /* 0x004fee00000000ff */
[C---:B----4-:R-:W-:Y:S01]  /*18d20*/  HMMA.16816.F32 R76, R132.reuse, R80, R4 ;  /* 0x00000050844c723c */ /* 0x050fe20000001804 */
[----:B------:R-:W1:Y:S07]  /*18d30*/  LDSM.16.MT88.4 R4, [R205+0x5800] ;  /* 0x00580000cd04783b */ /* 0x000e6e0000004200 */
[C---:B------:R-:W-:Y:S01]  /*18d40*/  HMMA.16816.F32 R80, R132.reuse, R82, R8 ;  /* 0x000000528450723c */ /* 0x040fe20000001808 */
[----:B------:R-:W2:Y:S07]  /*18d50*/  LDSM.16.MT88.4 R8, [R204+0x5800] ;  /* 0x00580000cc08783b */ /* 0x000eae0000004200 */
        /* <DEDUP_REMOVED lines=17> */
[----:B------:R-:W-:Y:S01]  /*18e70*/  MOV R70, R3 ;  /* 0x0000000300467202 */ /* 0x000fe20000000f00 */
[----:B------:R-:W-:Y:S02]  /*18e80*/  FADD.FTZ R2, R146, R0 ;  /* 0x0000000092027221 */ /* 0x000fe40000010000 */
[----:B------:R-:W-:Y:S04]  /*18e90*/  HMMA.16816.F32 R64, R132, R10, R64 ;  /* 0x0000000a8440723c */ /* 0x000fe80000001840 */
[----:B------:R-:W-:Y:S02]  /*18ea0*/  FADD.FTZ R0, R71, R4 ;  /* 0x0000000447007221 */ /* 0x000fe40000010000 */
[----:B------:R-:W-:Y:S02]  /*18eb0*/  FADD.FTZ R251, R145, R2 ;  /* 0x0000000291fb7221 */ /* 0x000fe40000010000 */
[----:B------:R-:W-:Y:S01]  /*18ec0*/  FADD.FTZ R252, R69, R0 ;  /* 0x0000000045fc7221 */ /* 0x000fe20000010000 */
[----:B------:R-:W-:Y:S01]  /*18ed0*/  MOV R69, R68 ;  /* 0x0000004400457202 */ /* 0x000fe20000000f00 */
[----:B------:R-:W-:-:S05]  /*18ee0*/  @P0 BRA `(.L_x_820) ;  /* 0xffffcf2000000947 */ /* 0x000fca000383ffff */
.L_x_819:
[----:B------:R-:W-:-:S13]  /*18ef0*/  ISETP.GE.AND P0, PT, R220, R226, PT ;  /* 0x000000e2dc00720c */ /* 0x000fda0003f06270 */
[----:B------:R-:W-:Y:S05]  /*18f00*/  @!P0 BRA `(.L_x_821) ;  /* 0x0000432000008947 */ /* 0x000fea0003800000 */
[----:B------:R-:W-:Y:S02]  /*18f10*/  MOV R70, R3 ;  /* 0x0000000300467202 */ /* 0x000fe40000000f00 */
[----:B------:R-:W-:Y:S02]  /*18f20*/  MOV R69, R68 ;  /* 0x0000004400457202 */ /* 0x000fe40000000f00 */
.L_x_830:
[----:B------:R-:W2:Y:S01]  /*18f30*/  LDL R0, [R1+0x18] ;  /* 0x0000180001007983 */ /* 0x000ea20000100800 */
[----:B------:R-:W-:Y:S04]  /*18f40*/  DEPBAR.LE SB0, 0x0 ;  /* 0x000080000000791a */ /* 0x000fe80000000000 */
[----:B------:R-:W3:Y:S01]  /*18f50*/  LDL R68, [R1] ;  /* 0x0000000001447983 */ /* 0x000ee20000100800 */
[----:B------:R-:W-:Y:S01]  /*18f60*/  WARPSYNC 0xffffffff ;  /* 0xffffffff00007948 */ /* 0x000fe20003800000 */
[----:B------:R-:W-:Y:S01]  /*18f70*/  MOV R3, c[0x0][0x208] ;  /* 0x0000820000037a02 */ /* 0x000fe20000000f00 */
[----:B------:R-:W-:Y:S01]  /*18f80*/  IMAD.WIDE.U32 R36, R220, c[0x0][0x208], RZ ;  /* 0x00008200dc247a25 */ /* 0x000fe200078e00ff */
[----:B------:R-:W-:Y:S01]  /*18f90*/  BAR.SYNC.DEFER_BLOCKING 0x0 ;  /* 0x0000000000007b1d */ /* 0x000fe20000010000 */
[----:B------:R-:W-:Y:S02]  /*18fa0*/  MOV R221, 0x5 ;  /* 0x0000000500dd7802 */ /* 0x000fe40000000f00 */
[C---:B------:R-:W-:Y:S01]  /*18fb0*/  SHF.L.U32 R2, R3.reuse, 0x5, RZ ;  /* 0x0000000503027819 */ /* 0x040fe200000006ff */
[----:B------:R-:W-:Y:S01]  /*18fc0*/  IMAD.MOV.U32 R222, RZ, RZ, c[0x0][0x2c4] ;  /* 0x0000b100ffde7624 */ /* 0x000fe200078e00ff */
[----:B------:R-:W-:Y:S02]  /*18fd0*/  SHF.L.U64.HI R3, R3, R221, c[0x0][0x20c] ;  /* 0x0000830003037619 */ /* 0x000fe400000102dd */
[----:B------:R-:W-:Y:S02]  /*18fe0*/  IADD3 R30, P0, R2, R2, RZ ;  /* 0x00000002021e7210 */ /* 0x000fe40007f1e0ff */
[----:B------:R-:W-:Y:S01]  /*18ff0*/  MOV R28, R228 ;  /* 0x000000e4001c7202 */ /* 0x000fe20000000f00 */
[----:B------:R-:W-:Y:S01]  /*19000*/  IMAD.WIDE.U32 R46, R36, 0x60, R2 ;  /* 0x00000060242e7825 */ /* 0x000fe200078e0002 */
[----:B------:R-:W-:Y:S02]  /*19010*/  IADD3.X R31, R3, R3, RZ, P0, !PT ;  /* 0x00000003031f7210 */ /* 0x000fe400007fe4ff */
[----:B------:R-:W-:Y:S02]  /*19020*/  MOV R29, R233 ;  /* 0x000000e9001d7202 */ /* 0x000fe40000000f00 */
[----:B------:R-:W-:Y:S01]  /*19030*/  ISETP.GE.AND P4, PT, R72, c[0x0][0x1d4], PT ;  /* 0x0000750048007a0c */ /* 0x000fe20003f86270 */
[----:B------:R-:W-:Y:S01]  /*19040*/  IMAD.WIDE.U32 R136, R36, 0x60, R30 ;  /* 0x0000006024887825 */ /* 0x000fe200078e001e */
[----:B------:R-:W-:Y:S03]  /*19050*/  ISETP.NE.AND P6, PT, R222, 0x1, PT ;  /* 0x00000001de00780c */ /* 0x000fe60003fc5270 */
[----:B------:R-:W-:Y:S01]  /*19060*/  IMAD.WIDE.U32 R28, R36, 0x60, R28 ;  /* 0x00000060241c7825 */ /* 0x000fe200078e001c */
[C---:B------:R-:W-:Y:S02]  /*19070*/  IADD3 R38, P0, R228.reuse, R136, RZ ;  /* 0x00000088e4267210 */ /* 0x040fe40007f1e0ff */
[----:B------:R-:W-:Y:S01]  /*19080*/  IADD3 R36, P3, R228, R46, RZ ;  /* 0x0000002ee4247210 */ /* 0x000fe20007f7e0ff */
[----:B------:R-:W4:Y:S01]  /*19090*/  LDSM.16.M88.4 R8, [R201] ;  /* 0x00000000c908783b */ /* 0x000f220000000200 */
[----:B------:R-:W-:Y:S01]  /*190a0*/  LEA R44, P1, R28, c[0x0][0x1f8], 0x1 ;  /* 0x00007e001c2c7a11 */ /* 0x000fe200078208ff */
[----:B------:R-:W-:Y:S02]  /*190b0*/  ULDC UR4, c[0x0][0x324] ;  /* 0x0000c90000047ab9 */ /* 0x000fe40000000800 */
[----:B------:R-:W-:Y:S04]  /*190c0*/  ULOP3.LUT UR4, URZ, UR4, URZ, 0x33, !UPT ;  /* 0x000000043f047292 */ /* 0x000fe8000f8e333f */
[----:B------:R-:W5:Y:S08]  /*190d0*/  LDSM.16.M88.4 R16, [R201+0x800] ;  /* 0x00080000c910783b */ /* 0x000f700000000200 */
[----:B------:R-:W1:Y:S08]  /*190e0*/  LDSM.16.M88.4 R24, [R201+0x1000] ;  /* 0x00100000c918783b */ /* 0x000e700000000200 */
[----:B------:R-:W3:Y:S04]  /*190f0*/  LDL R224, [R1+0x14] ;  /* 0x0000140001e07983 */ /* 0x000ee80000100800 */
[----:B------:R-:W1:Y:S08]  /*19100*/  LDSM.16.M88.4 R32, [R201+0x1800] ;  /* 0x00180000c920783b */ /* 0x000e700000000200 */
[----:B------:R-:W3:Y:S01]  /*19110*/  LDL R223, [R1+0x1c] ;  /* 0x00001c0001df7983 */ /* 0x000ee20000100800 */
[C---:B-1--4-:R-:W-:Y:S03]  /*19120*/  HMMA.16816.F32 R4, R124.reuse, R8, RZ ;  /* 0x000000087c04723c */ /* 0x052fe600000018ff */
[----:B------:R-:W1:Y:S05]  /*19130*/  LDSM.16.M88.4 R40, [R201+0x2000] ;  /* 0x00200000c928783b */ /* 0x000e6a0000000200 */
[C---:B------:R-:W-:Y:S03]  /*19140*/  HMMA.16816.F32 R8, R124.reuse, R10, RZ ;  /* 0x0000000a7c08723c */ /* 0x040fe600000018ff */
[----:B------:R-:W4:Y:S05]  /*19150*/  LDSM.16.M88.4 R48, [R201+0x2800] ;  /* 0x00280000c930783b */ /* 0x000f2a0000000200 */
[C---:B-----5:R-:W-:Y:S03]  /*19160*/  HMMA.16816.F32 R12, R124.reuse, R16, RZ ;  /* 0x000000107c0c723c */ /* 0x060fe600000018ff */
[----:B------:R-:W5:Y:S05]  /*19170*/  LDSM.16.M88.4 R132, [R206] ;  /* 0x00000000ce84783b */ /* 0x000f6a0000000200 */
[C---:B------:R-:W-:Y:S03]  /*19180*/  HMMA.16816.F32 R16, R124.reuse, R18, RZ ;  /* 0x000000127c10723c */ /* 0x040fe600000018ff */
[----:B------:R-:W-:Y:S05]  /*19190*/  LDSM.16.M88.4 R140, [R209] ;  /* 0x00000000d18c783b */ /* 0x000fea0000000200 */
[C---:B------:R-:W-:Y:S03]  /*191a0*/  HMMA.16816.F32 R20, R124.reuse, R24, RZ ;  /* 0x000000187c14723c */ /* 0x040fe600000018ff */
[----:B------:R-:W-:Y:S05]  /*191b0*/  LDSM.16.M88.4 R144, [R210] ;  /* 0x00000000d290783b */ /* 0x000fea0000000200 */
[C---:B------:R-:W-:Y:S03]  /*191c0*/  HMMA.16816.F32 R24, R124.reuse, R26, RZ ;  /* 0x0000001a7c18723c */ /* 0x040fe600000018ff */
[----:B------:R-:W-:Y:S08]  /*191d0*/  LDSM.16.M88.4 R148, [R211] ;  /* 0x00000000d394783b */ /* 0x000ff00000000200 */
[----:B------:R-:W-:Y:S01]  /*191e0*/  LDSM.16.M88.4 R152, [R212] ;  /* 0x00000000d498783b */ /* 0x000fe20000000200 */
[----:B--2---:R-:W-:Y:S02]  /*191f0*/  LOP3.LUT P5, RZ, R0, 0x20000, RZ, 0xc0, !PT ;  /* 0x0002000000ff7812 */ /* 0x004fe400078ac0ff */
[----:B------:R-:W-:Y:S05]  /*19200*/  SHF.R.S32.HI R0, RZ, 0x1f, R220 ;  /* 0x0000001fff007819 */ /* 0x000fea00000114dc */
[----:B------:R-:W-:Y:S04]  /*19210*/  IMAD R0, R0, c[0x0][0x208], RZ ;  /* 0x0000820000007a24 */ /* 0x000fe800078e02ff */
[----:B------:R-:W-:Y:S05]  /*19220*/  IMAD R0, R220, c[0x0][0x20c], R0 ;  /* 0x00008300dc007a24 */ /* 0x000fea00078e0200 */
[----:B------:R-:W-:Y:S05]  /*19230*/  IADD3 R0, R37, R0, RZ ;  /* 0x0000000025007210 */ /* 0x000fea0007ffe0ff */
[----:B------:R-:W-:Y:S05]  /*19240*/  IMAD R39, R0, 0x60, RZ ;  /* 0x0000006000277824 */ /* 0x000fea00078e02ff */
[----:B------:R-:W-:Y:S04]  /*19250*/  IADD3 R0, R29, R39, RZ ;  /* 0x000000271d007210 */ /* 0x000fe80007ffe0ff */
[----:B------:R-:W-:Y:S02]  /*19260*/  LEA.HI.X R45, R28, c[0x0][0x1fc], R0, 0x1, P1 ;  /* 0x00007f001c2d7a11 */ /* 0x000fe400008f0c00 */
[C---:B------:R-:W-:Y:S01]  /*19270*/  HMMA.16816.F32 R28, R124.reuse, R32, RZ ;  /* 0x000000207c1c723c */ /* 0x040fe200000018ff */
[----:B------:R-:W-:Y:S02]  /*19280*/  IADD3 R0, R39, R47, RZ ;  /* 0x0000002f27007210 */ /* 0x000fe40007ffe0ff */
[C---:B------:R-:W-:Y:S02]  /*19290*/  IADD3.X R47, R233.reuse, R39, R137, P0, !PT ;  /* 0x00000027e92f7210 */ /* 0x040fe400007fe489 */
[----:B------:R-:W2:Y:S01]  /*192a0*/  LDSM.16.M88.4 R136, [R208] ;  /* 0x00000000d088783b */ /* 0x000ea20000000200 */
[----:B------:R-:W-:Y:S02]  /*192b0*/  IADD3 R37, P2, P1, R228, R46, R2 ;  /* 0x0000002ee4257210 */ /* 0x000fe4000795e002 */
[C---:B------:R-:W-:Y:S01]  /*192c0*/  HMMA.16816.F32 R32, R124.reuse, R34, RZ ;  /* 0x000000227c20723c */ /* 0x040fe200000018ff */
[----:B------:R-:W-:Y:S03]  /*192d0*/  LEA R46, P0, R38, c[0x0][0x1f8], 0x1 ;  /* 0x00007e00262e7a11 */ /* 0x000fe600078008ff */
[----:B------:R-:W-:Y:S01]  /*192e0*/  IADD3.X R39, R233, R0, R3, P2, P1 ;  /* 0x00000000e9277210 */ /* 0x000fe200017e2403 */
[----:B------:R-:W-:Y:S01]  /*192f0*/  @!PT LDS RZ, [RZ] ;  /* 0x00000000fffff984 */ /* 0x000fe20000000800 */
[----:B------:R-:W-:Y:S01]  /*19300*/  @!PT LDS RZ, [RZ] ;  /* 0x00000000fffff984 */ /* 0x000fe20000000800 */
[----:B------:R-:W-:Y:S01]  /*19310*/  @!PT LDS RZ, [RZ] ;  /* 0x00000000fffff984 */ /* 0x000fe20000000800 */
[----:B---3--:R4:W-:Y:S01]  /*19320*/  LDGSTS.E.BYPASS.LTC128B.128 [R68+0x100], [R44.64], !P4 ;  /* 0x001000002c447fae */ /* 0x0089e2000e101d48 */
[----:B------:R-:W-:Y:S02]  /*19330*/  LEA R2, P2, R36, c[0x0][0x1f8], 0x1 ;  /* 0x00007e0024027a11 */ /* 0x000fe400078408ff */
[----:B------:R-:W-:Y:S04]  /*19340*/  IADD3.X R0, R0, R233, RZ, P3, !PT ;  /* 0x000000e900007210 */ /* 0x000fe80001ffe4ff */
[----:B------:R-:W-:Y:S01]  /*19350*/  LEA.HI.X R3, R36, c[0x0][0x1fc], R0, 0x1, P2 ;  /* 0x00007f0024037a11 */ /* 0x000fe200010f0c00 */
[----:B------:R4:W-:Y:S01]  /*19360*/  LDGSTS.E.BYPASS.LTC128B.128 [R68+0x3100], [R44.64+0x80], !P5 ;  /* 0x031000802c447fae */ /* 0x0009e2000e901d48 */
[C---:B------:R-:W-:Y:S02]  /*19370*/  LEA R160, P1, R37.reuse, c[0x0][0x1f8], 0x1 ;  /* 0x00007e0025a07a11 */ /* 0x040fe400078208ff */
[----:B------:R-:W-:Y:S02]  /*19380*/  LEA.HI.X R47, R38, c[0x0][0x1fc], R47, 0x1, P0 ;  /* 0x00007f00262f7a11 */ /* 0x000fe400000f0c2f */
[----:B------:R-:W-:Y:S02]  /*19390*/  LEA.HI.X R161, R37, c[0x0][0x1fc], R39, 0x1, P1 ;  /* 0x00007f0025a17a11 */ /* 0x000fe400008f0c27 */
[C---:B-1----:R-:W-:Y:S01]  /*193a0*/  HMMA.16816.F32 R36, R124.reuse, R40, RZ ;  /* 0x000000287c24723c */ /* 0x042fe200000018ff */
[----:B------:R1:W-:Y:S01]  /*193b0*/  LDGSTS.E.BYPASS.LTC128B.128 [R68+0x1100], [R2.64], !P4 ;  /* 0x0110000002447fae */ /* 0x0003e2000e101d48 */
[----:B------:R-:W-:Y:S06]  /*193c0*/  ISETP.GT.AND P0, PT, R220, R226, PT ;  /* 0x000000e2dc00720c */ /* 0x000fec0003f04270 */
[C---:B------:R-:W-:Y:S01]  /*193d0*/  HMMA.16816.F32 R40, R124.reuse, R42, RZ ;  /* 0x0000002a7c28723c */ /* 0x040fe200000018ff */
[----:B------:R1:W-:Y:S08]  /*193e0*/  LDGSTS.E.BYPASS.LTC128B.128 [R68+0x4100], [R2.64+0x80], !P5 ;  /* 0x0410008002447fae */ /* 0x0003f0000e901d48 */
[----:B------:R3:W-:Y:S08]  /*193f0*/  LDGSTS.E.BYPASS.LTC128B.128 [R68+0x2100], [R160.64], !P4 ;  /* 0x02100000a0447fae */ /* 0x0007f0000e101d48 */
[----:B------:R4:W-:Y:S08]  /*19400*/  LDGSTS.E.BYPASS.LTC128B.128 [R68+0x5100], [R46.64+0x80], !P5 ;  /* 0x051000802e447fae */ /* 0x0009f0000e901d48 */
[----:B------:R-:W-:Y:S08]  /*19410*/  LDSM.16.M88.4 R164, [R200+0x800] ;  /* 0x00080000c8a4783b */ /* 0x000ff00000000200 */
[----:B------:R-:W0:Y:S08]  /*19420*/  LDGDEPBAR ;  /* 0x00000000000079af */ /* 0x000e300000000000 */
[----:B---3--:R-:W3:Y:S01]  /*19430*/  LDSM.16.M88.4 R160, [R200] ;  /* 0x00000000c8a0783b */ /* 0x008ee20000000200 */
[C---:B----4-:R-:W-:Y:S07]  /*19440*/  HMMA.16816.F32 R44, R124.reuse, R48, RZ ;  /* 0x000000307c2c723c */ /* 0x050fee00000018ff */
[----:B------:R-:W-:Y:S01]  /*19450*/  LDSM.16.M88.4 R168, [R200+0x2000] ;  /* 0x00200000c8a8783b */ /* 0x000fe20000000200 */
[----:B------:R-:W-:Y:S07]  /*19460*/  HMMA.16816.F32 R48, R124, R50, RZ ;  /* 0x000000327c30723c */ /* 0x000fee00000018ff */
[----:B------:R-:W-:Y:S01]  /*19470*/  LDSM.16.M88.4 R172, [R200+0x2800] ;  /* 0x00280000c8ac783b */ /* 0x000fe20000000200 */
[C---:B-----5:R-:W-:Y:S07]  /*19480*/  HMMA.16816.F32 R4, R128.reuse, R132, R4 ;  /* 0x000000848004723c */ /* 0x060fee0000001804 */
[----:B------:R-:W-:Y:S01]  /*19490*/  LDSM.16.M88.4 R192, [R200+0x5800] ;  /* 0x00580000c8c0783b */ /* 0x000fe20000000200 */
[C---:B------:R-:W-:Y:S07]  /*194a0*/  HMMA.16816.F32 R8, R128.reuse, R134, R8 ;  /* 0x000000868008723c */ /* 0x040fee0000001808 */
[----:B------:R-:W4:Y:S01]  /*194b0*/  LDSM.16.M88.4 R132, [R200+0x1000] ;  /* 0x00100000c884783b */ /* 0x000f220000000200 */
[C---:B--2---:R-:W-:Y:S08]  /*194c0*/  HMMA.16816.F32 R12, R128.reuse, R136, R12 ;  /* 0x00000088800c723c */ /* 0x044ff0000000180c */
[C---:B------:R-:W-:Y:S01]  /*194d0*/  HMMA.16816.F32 R16, R128.reuse, R138, R16 ;  /* 0x0000008a8010723c */ /* 0x040fe20000001810 */
[----:B------:R-:W2:Y:S07]  /*194e0*/  LDSM.16.M88.4 R136, [R200+0x1800] ;  /* 0x00180000c888783b */ /* 0x000eae0000000200 */
[C---:B------:R-:W-:Y:S08]  /*194f0*/  HMMA.16816.F32 R20, R128.reuse, R140, R20 ;  /* 0x0000008c8014723c */ /* 0x040ff00000001814 */
[C---:B------:R-:W-:Y:S01]  /*19500*/  HMMA.16816.F32 R24, R128.reuse, R142, R24 ;  /* 0x0000008e8018723c */ /* 0x040fe20000001818 */
[----:B------:R-:W5:Y:S07]  /*19510*/  LDSM.16.M88.4 R140, [R75+-0x3000] ;  /* 0xffd000004b8c783b */ /* 0x000f6e0000000200 */
[C---:B------:R-:W-:Y:S08]  /*19520*/  HMMA.16816.F32 R28, R128.reuse, R144, R28 ;  /* 0x00000090801c723c */ /* 0x040ff0000000181c */
[C---:B------:R-:W-:Y:S01]  /*19530*/  HMMA.16816.F32 R32, R128.reuse, R146, R32 ;  /* 0x000000928020723c */ /* 0x040fe20000001820 */
[----:B------:R-:W1:Y:S07]  /*19540*/  LDSM.16.M88.4 R144, [R75+-0x2800] ;  /* 0xffd800004b90783b */ /* 0x000e6e0000000200 */
[C---:B------:R-:W-:Y:S08]  /*19550*/  HMMA.16816.F32 R36, R128.reuse, R148, R36 ;  /* 0x000000948024723c */ /* 0x040ff00000001824 */
[C---:B------:R-:W-:Y:S01]  /*19560*/  HMMA.16816.F32 R40, R128.reuse, R150, R40 ;  /* 0x000000968028723c */ /* 0x040fe20000001828 */
[----:B------:R-:W1:Y:S07]  /*19570*/  LDSM.16.M88.4 R148, [R75+-0x2000] ;  /* 0xffe000004b94783b */ /* 0x000e6e0000000200 */
[C---:B------:R-:W-:Y:S08]  /*19580*/  HMMA.16816.F32 R44, R128.reuse, R152, R44 ;  /* 0x00000098802c723c */ /* 0x040ff0000000182c */
[----:B------:R-:W-:Y:S01]  /*19590*/  HMMA.16816.F32 R48, R128, R154, R48 ;  /* 0x0000009a8030723c */ /* 0x000fe20000001830 */
[----:B------:R-:W1:Y:S07]  /*195a0*/  LDSM.16.M88.4 R152, [R75+-0x1800] ;  /* 0xffe800004b98783b */ /* 0x000e6e0000000200 */
[C---:B---3--:R-:W-:Y:S08]  /*195b0*/  HMMA.16816.F32 R4, R156.reuse, R160, R4 ;  /* 0x000000a09c04723c */ /* 0x048ff00000001804 */
[C---:B------:R-:W-:Y:S01]  /*195c0*/  HMMA.16816.F32 R8, R156.reuse, R162, R8 ;  /* 0x000000a29c08723c */ /* 0x040fe20000001808 */
[----:B------:R-:W3:Y:S07]  /*195d0*/  LDSM.16.M88.4 R160, [R75+-0x1000] ;  /* 0xfff000004ba0783b */ /* 0x000eee0000000200 */
[C---:B------:R-:W-:Y:S08]  /*195e0*/  HMMA.16816.F32 R12, R156.reuse, R164, R12 ;  /* 0x000000a49c0c723c */ /* 0x040ff0000000180c */
[C---:B------:R-:W-:Y:S01]  /*195f0*/  HMMA.16816.F32 R16, R156.reuse, R166, R16 ;  /* 0x000000a69c10723c */ /* 0x040fe20000001810 */
[----:B------:R-:W-:Y:S07]  /*19600*/  LDSM.16.M88.4 R164, [R201+0x3800] ;  /* 0x00380000c9a4783b */ /* 0x000fee0000000200 */
[C---:B----4-:R-:W-:Y:S08]  /*19610*/  HMMA.16816.F32 R20, R156.reuse, R132, R20 ;  /* 0x000000849c14723c */ /* 0x050ff00000001814 */
[C---:B------:R-:W-:Y:S01]  /*19620*/  HMMA.16816.F32 R24, R156.reuse, R134, R24 ;  /* 0x000000869c18723c */ /* 0x040fe20000001818 */
[----:B------:R-:W4:Y:S07]  /*19630*/  LDSM.16.M88.4 R132, [R75+-0x800] ;  /* 0xfff800004b84783b */ /* 0x000f2e0000000200 */
[C---:B--2---:R-:W-:Y:S08]  /*19640*/  HMMA.16816.F32 R28, R156.reuse, R136, R28 ;  /* 0x000000889c1c723c */ /* 0x044ff0000000181c */
[C---:B------:R-:W-:Y:S01]  /*19650*/  HMMA.16816.F32 R32, R156.reuse, R138, R32 ;  /* 0x0000008a9c20723c */ /* 0x040fe20000001820 */
[----:B------:R-:W2:Y:S07]  /*19660*/  LDSM.16.M88.4 R136, [R201+0x3000] ;  /* 0x00300000c988783b */ /* 0x000eae0000000200 */
[C---:B------:R-:W-:Y:S08]  /*19670*/  HMMA.16816.F32 R36, R156.reuse, R168, R36 ;  /* 0x000000a89c24723c */ /* 0x040ff00000001824 */
[C---:B------:R-:W-:Y:S01]  /*19680*/  HMMA.16816.F32 R40, R156.reuse, R170, R40 ;  /* 0x000000aa9c28723c */ /* 0x040fe20000001828 */
[----:B------:R-:W2:Y:S07]  /*19690*/  LDSM.16.M88.4 R168, [R201+0x4000] ;  /* 0x00400000c9a8783b */ /* 0x000eae0000000200 */
[C---:B------:R-:W-:Y:S08]  /*196a0*/  HMMA.16816.F32 R44, R156.reuse, R172, R44 ;  /* 0x000000ac9c2c723c */ /* 0x040ff0000000182c */
[----:B------:R-:W-:Y:S01]  /*196b0*/  HMMA.16816.F32 R48, R156, R174, R48 ;  /* 0x000000ae9c30723c */ /* 0x000fe20000001830 */
[----:B------:R-:W2:Y:S07]  /*196c0*/  LDSM.16.M88.4 R172, [R201+0x4800] ;  /* 0x00480000c9ac783b */ /* 0x000eae0000000200 */
[C---:B-----5:R-:W-:Y:S08]  /*196d0*/  HMMA.16816.F32 R4, R176.reuse, R140, R4 ;  /* 0x0000008cb004723c */ /* 0x060ff00000001804 */
[C---:B------:R-:W-:Y:S01]  /*196e0*/  HMMA.16816.F32 R8, R176.reuse, R142, R8 ;  /* 0x0000008eb008723c */ /* 0x040fe20000001808 */
[----:B------:R-:W5:Y:S07]  /*196f0*/  LDSM.16.M88.4 R140, [R201+0x5000] ;  /* 0x00500000c98c783b */ /* 0x000f6e0000000200 */
        /* <DEDUP_REMOVED lines=9> */
[C---:B---3--:R-:W-:Y:S08]  /*19790*/  HMMA.16816.F32 R36, R176.reuse, R160, R36 ;  /* 0x000000a0b024723c */ /* 0x048ff00000001824 */
[C---:B------:R-:W-:Y:S01]  /*197a0*/  HMMA.16816.F32 R40, R176.reuse, R162, R40 ;  /* 0x000000a2b028723c */ /* 0x040fe20000001828 */
[----:B------:R-:W-:Y:S07]  /*197b0*/  LDSM.16.M88.4 R160, [R216] ;  /* 0x00000000d8a0783b */ /* 0x000fee0000000200 */
[C---:B----4-:R-:W-:Y:S08]  /*197c0*/  HMMA.16816.F32 R44, R176.reuse, R132, R44 ;  /* 0x00000084b02c723c */ /* 0x050ff0000000182c */
[----:B------:R-:W-:Y:S01]  /*197d0*/  HMMA.16816.F32 R48, R176, R134, R48 ;  /* 0x00000086b030723c */ /* 0x000fe20000001830 */
        /* <DEDUP_REMOVED lines=9> */
[----:B------:R-:W2:Y:S07]  /*19870*/  LDSM.16.M88.4 R168, [R200+0x3000] ;  /* 0x00300000c8a8783b */ /* 0x000eae0000000200 */
[C---:B------:R-:W-:Y:S08]  /*19880*/  HMMA.16816.F32 R28, R180.reuse, R172, R28 ;  /* 0x000000acb41c723c */ /* 0x040ff0000000181c */
[C---:B------:R-:W-:Y:S01]  /*19890*/  HMMA.16816.F32 R32, R180.reuse, R174, R32 ;  /* 0x000000aeb420723c */ /* 0x040fe20000001820 */
[----:B------:R-:W-:Y:S07]  /*198a0*/  LDSM.16.M88.4 R172, [R200+0x5000] ;  /* 0x00500000c8ac783b */ /* 0x000fee0000000200 */
[C---:B-----5:R-:W-:Y:S08]  /*198b0*/  HMMA.16816.F32 R36, R180.reuse, R140, R36 ;  /* 0x0000008cb424723c */ /* 0x060ff00000001824 */
[C---:B------:R-:W-:Y:S01]  /*198c0*/  HMMA.16816.F32 R40, R180.reuse, R142, R40 ;  /* 0x0000008eb428723c */ /* 0x040fe20000001828 */
[----:B------:R-:W5:Y:S07]  /*198d0*/  LDSM.16.M88.4 R140, [R200+0x3800] ;  /* 0x00380000c88c783b */ /* 0x000f6e0000000200 */
        /* <DEDUP_REMOVED lines=9> */
[C---:B---3--:R-:W-:Y:S08]  /*19970*/  HMMA.16816.F32 R20, R184.reuse, R132, R20 ;  /* 0x00000084b814723c */ /* 0x048ff00000001814 */
[C---:B------:R-:W-:Y:S01]  /*19980*/  HMMA.16816.F32 R24, R184.reuse, R134, R24 ;  /* 0x00000086b818723c */ /* 0x040fe20000001818 */
[----:B------:R-:W3:Y:S07]  /*19990*/  LDSM.16.M88.4 R132, [R75+0x800] ;  /* 0x000800004b84783b */ /* 0x000eee0000000200 */
[C---:B--2---:R-:W-:Y:S08]  /*199a0*/  HMMA.16816.F32 R28, R184.reuse, R136, R28 ;  /* 0x00000088b81c723c */ /* 0x044ff0000000181c */
[C---:B------:R-:W-:Y:S08]  /*199b0*/  HMMA.16816.F32 R32, R184.reuse, R138, R32 ;  /* 0x0000008ab820723c */ /* 0x040ff00000001820 */
[C---:B------:R-:W-:Y:S08]  /*199c0*/  HMMA.16816.F32 R36, R184.reuse, R160, R36 ;  /* 0x000000a0b824723c */ /* 0x040ff00000001824 */
[C---:B------:R-:W-:Y:S08]  /*199d0*/  HMMA.16816.F32 R40, R184.reuse, R162, R40 ;  /* 0x000000a2b828723c */ /* 0x040ff00000001828 */
[C---:B----4-:R-:W-:Y:S08]  /*199e0*/  HMMA.16816.F32 R44, R184.reuse, R164, R44 ;  /* 0x000000a4b82c723c */ /* 0x050ff0000000182c */
[----:B------:R-:W-:Y:S08]  /*199f0*/  HMMA.16816.F32 R48, R184, R166, R48 ;  /* 0x000000a6b830723c */ /* 0x000ff00000001830 */
[C---:B------:R-:W-:Y:S08]  /*19a00*/  HMMA.16816.F32 R4, R188.reuse, R168, R4 ;  /* 0x000000a8bc04723c */ /* 0x040ff00000001804 */
[C---:B------:R-:W-:Y:S08]  /*19a10*/  HMMA.16816.F32 R8, R188.reuse, R170, R8 ;  /* 0x000000aabc08723c */ /* 0x040ff00000001808 */
[C---:B-----5:R-:W-:Y:S08]  /*19a20*/  HMMA.16816.F32 R12, R188.reuse, R140, R12 ;  /* 0x0000008cbc0c723c */ /* 0x060ff0000000180c */
        /* <DEDUP_REMOVED lines=31> */
[----:B-----5:R-:W-:Y:S04]  /*19c20*/  FMUL.FTZ R0, R9, c[0x0][0x320] ;  /* 0x0000c80009007a20 */ /* 0x020fe80000410000 */
[----:B------:R1:W1:Y:S11]  /*19c30*/  MUFU.TANH R144, R0 ;  /* 0x0000000000907308 */ /* 0x0002760000002400 */
[----:B------:R-:W-:Y:S05]  /*19c40*/  @!UPT UIADD3 URZ, URZ, URZ, URZ ;  /* 0x0000003f3f3ff290 */ /* 0x000fea000fffe03f */
[----:B------:R-:W-:Y:S04]  /*19c50*/  FMUL.FTZ R2, R27, c[0x0][0x320] ;  /* 0x0000c8001b027a20 */ /* 0x000fe80000410000 */
[----:B------:R-:W2:Y:S01]  /*19c60*/  MUFU.TANH R142, R2 ;  /* 0x00000002008e7308 */ /* 0x000ea20000002400 */
[----:B-1----:R-:W-:Y:S02]  /*19c70*/  FMUL.FTZ R0, R10, c[0x0][0x320] ;  /* 0x0000c8000a007a20 */ /* 0x002fe40000410000 */
[----:B------:R-:W1:Y:S07]  /*19c80*/  LDSM.16.M88.4 R8, [R75+0x1800] ;  /* 0x001800004b08783b */ /* 0x000e6e0000000200 */
[----:B------:R5:W1:Y:S02]  /*19c90*/  MUFU.TANH R161, R0 ;  /* 0x0000000000a17308 */ /* 0x000a640000002400 */
[----:B-----5:R-:W-:Y:S08]  /*19ca0*/  FMUL.FTZ R0, R12, c[0x0][0x320] ;  /* 0x0000c8000c007a20 */ /* 0x020ff00000410000 */
[----:B------:R5:W2:Y:S01]  /*19cb0*/  MUFU.TANH R141, R0 ;  /* 0x00000000008d7308 */ /* 0x000aa20000002400 */
[C---:B-1----:R-:W-:Y:S08]  /*19cc0*/  HMMA.16816.F32 R28, R196.reuse, R8, R28 ;  /* 0x00000008c41c723c */ /* 0x042ff0000000181c */
[C---:B------:R-:W-:Y:S01]  /*19cd0*/  HMMA.16816.F32 R32, R196.reuse, R10, R32 ;  /* 0x0000000ac420723c */ /* 0x040fe20000001820 */
[----:B------:R-:W1:Y:S01]  /*19ce0*/  LDSM.16.M88.4 R8, [R75+0x2800] ;  /* 0x002800004b08783b */ /* 0x000e620000000200 */
[----:B------:R-:W-:Y:S04]  /*19cf0*/  DEPBAR.LE SB0, 0x0 ;  /* 0x000080000000791a */ /* 0x000fe80000000000 */
[----:B-----5:R-:W-:Y:S02]  /*19d00*/  FMUL.FTZ R0, R13, c[0x0][0x320] ;  /* 0x0000c8000d007a20 */ /* 0x020fe40000410000 */
[C---:B------:R-:W-:Y:S02]  /*19d10*/  HMMA.16816.F32 R36, R196.reuse, R4, R36 ;  /* 0x00000004c424723c */ /* 0x040fe40000001824 */
[----:B------:R5:W1:Y:S01]  /*19d20*/  MUFU.TANH R140, R0 ;  /* 0x00000000008c7308 */ /* 0x000a620000002400 */
[----:B------:R-:W-:Y:S04]  /*19d30*/  BAR.SYNC.DEFER_BLOCKING 0x0 ;  /* 0x0000000000007b1d */ /* 0x000fe80000010000 */
[----:B------:R-:W-:Y:S01]  /*19d40*/  @P0 MOV R5, c[0x0][0x1e0] ;  /* 0x0000780000050a02 */ /* 0x000fe20000000f00 */
[C---:B------:R-:W-:Y:S07]  /*19d50*/  HMMA.16816.F32 R40, R196.reuse, R6, R40 ;  /* 0x00000006c428723c */ /* 0x040fee0000001828 */
[----:B------:R-:W-:Y:S01]  /*19d60*/  @P0 MOV R7, R234 ;  /* 0x000000ea00070202 */ /* 0x000fe20000000f00 */
[----:B------:R-:W-:Y:S04]  /*19d70*/  FMUL.FTZ R2, R35, c[0x0][0x320] ;  /* 0x0000c80023027a20 */ /* 0x000fe80000410000 */
[----:B------:R-:W2:Y:S01]  /*19d80*/  MUFU.TANH R132, R2 ;  /* 0x0000000200847308 */ /* 0x000ea20000002400 */
[----:B-----5:R-:W-:Y:S09]  /*19d90*/  FMUL.FTZ R0, R14, c[0x0][0x320] ;  /* 0x0000c8000e007a20 */ /* 0x020ff20000410000 */
[----:B------:R5:W2:Y:S01]  /*19da0*/  MUFU.TANH R153, R0 ;  /* 0x0000000000997308 */ /* 0x000aa20000002400 */
[C---:B-1----:R-:W-:Y:S08]  /*19db0*/  HMMA.16816.F32 R44, R196.reuse, R8, R44 ;  /* 0x00000008c42c723c */ /* 0x042ff0000000182c */
[----:B------:R-:W-:Y:S04]  /*19dc0*/  HMMA.16816.F32 R48, R196, R10, R48 ;  /* 0x0000000ac430723c */ /* 0x000fe80000001830 */
[----:B-----5:R-:W-:Y:S11]  /*19dd0*/  FMUL.FTZ R0, R15, c[0x0][0x320] ;  /* 0x0000c8000f007a20 */ /* 0x020ff60000410000 */
[----:B------:R-:W-:Y:S01]  /*19de0*/  @!UPT UIADD3 URZ, URZ, URZ, URZ ;  /* 0x0000003f3f3ff290 */ /* 0x000fe2000fffe03f */
[----:B------:R-:W-:Y:S01]  /*19df0*/  FMUL.FTZ R3, R44, c[0x0][0x320] ;  /* 0x0000c8002c037a20 */ /* 0x000fe20000410000 */
[----:B------:R1:W1:Y:S01]  /*19e00*/  MUFU.TANH R152, R0 ;  /* 0x0000000000987308 */ /* 0x0002620000002400 */
[----:B------:R-:W5:Y:S01]  /*19e10*/  LDL R44, [R1+0x4] ;  /* 0x00000400012c7983 */ /* 0x000f620000100800 */
[----:B------:R-:W-:Y:S03]  /*19e20*/  FMUL.FTZ R6, R45, c[0x0][0x320] ;  /* 0x0000c8002d067a20 */ /* 0x000fe60000410000 */
[----:B------:R-:W2:Y:S01]  /*19e30*/  LDL R45, [R1+0x8] ;  /* 0x00000800012d7983 */ /* 0x000ea20000100800 */
[----:B-1----:R-:W-:Y:S04]  /*19e40*/  FMUL.FTZ R0, R16, c[0x0][0x320] ;  /* 0x0000c80010007a20 */ /* 0x002fe80000410000 */
        /* <DEDUP_REMOVED lines=30> */
[----:B------:R1:W2:Y:S10]  /*1a030*/  MUFU.TANH R32, R3 ;  /* 0x0000000300207308 */ /* 0x0002b40000002400 */
[----:B------:R2:W2:Y:S01]  /*1a040*/  MUFU.TANH R18, R0 ;  /* 0x0000000000127308 */ /* 0x0004a20000002400 */
[----:B-1----:R-:W-:Y:S01]  /*1a050*/  @P0 SHF.L.U64.HI R3, R5, R221, c[0x0][0x1e4] ;  /* 0x0000790005030619 */ /* 0x002fe200000102dd */
[----:B--2---:R-:W-:Y:S08]  /*1a060*/  FMUL.FTZ R0, R33, c[0x0][0x320] ;  /* 0x0000c80021007a20 */ /* 0x004ff00000410000 */
[----:B------:R1:W2:Y:S02]  /*1a070*/  MUFU.TANH R17, R0 ;  /* 0x0000000000117308 */ /* 0x0002a40000002400 */
        /* <DEDUP_REMOVED lines=20> */
[----:B------:R-:W-:Y:S02]  /*1a1c0*/  @P0 IMAD R4, R2, c[0x0][0x1e0], RZ ;  /* 0x0000780002040a24 */ /* 0x000fe400078e02ff */
[----:B------:R-:W-:Y:S02]  /*1a1d0*/  @P0 IMAD.SHL.U32 R2, R5, 0x20, RZ ;  /* 0x0000002005020824 */ /* 0x000fe400078e00ff */
[C---:B------:R-:W-:Y:S02]  /*1a1e0*/  @P0 IMAD R8, R0.reuse, c[0x0][0x1e4], R4 ;  /* 0x0000790000080a24 */ /* 0x040fe400078e0204 */
[----:B------:R-:W-:Y:S01]  /*1a1f0*/  @P0 IMAD.WIDE.U32 R4, R0, c[0x0][0x1e0], RZ ;  /* 0x0000780000040a25 */ /* 0x000fe200078e00ff */
[----:B------:R-:W-:Y:S04]  /*1a200*/  @P0 IADD3 R10, P1, R2, R2, RZ ;  /* 0x00000002020a0210 */ /* 0x000fe80007f3e0ff */
[----:B------:R-:W-:Y:S01]  /*1a210*/  @P0 IADD3 R0, R5, R8, RZ ;  /* 0x0000000805000210 */ /* 0x000fe20007ffe0ff */
[----:B------:R-:W-:Y:S01]  /*1a220*/  FMUL.FTZ R5, R46, c[0x0][0x320] ;  /* 0x0000c8002e057a20 */ /* 0x000fe20000410000 */
[----:B------:R-:W-:Y:S01]  /*1a230*/  @P0 IADD3.X R11, R3, R3, RZ, P1, !PT ;  /* 0x00000003030b0210 */ /* 0x000fe20000ffe4ff */
[----:B------:R-:W2:Y:S01]  /*1a240*/  LDL R46, [R1+0xc] ;  /* 0x00000c00012e7983 */ /* 0x000ea20000100800 */
[C---:B------:R-:W-:Y:S01]  /*1a250*/  @P0 IMAD.WIDE.U32 R8, R4.reuse, 0x60, R2 ;  /* 0x0000006004080825 */ /* 0x040fe200078e0002 */
[----:B------:R-:W1:Y:S03]  /*1a260*/  MUFU.TANH R43, R5 ;  /* 0x00000005002b7308 */ /* 0x000e660000002400 */
[----:B------:R-:W-:Y:S01]  /*1a270*/  @P0 IMAD.WIDE.U32 R6, R4, 0x60, R6 ;  /* 0x0000006004060825 */ /* 0x000fe200078e0006 */
[----:B------:R-:W-:Y:S03]  /*1a280*/  @P0 IADD3 R13, P2, P1, R230, R8, R2 ;  /* 0x00000008e60d0210 */ /* 0x000fe6000795e002 */
[----:B------:R-:W-:Y:S01]  /*1a290*/  FMUL.FTZ R2, R47, c[0x0][0x320] ;  /* 0x0000c8002f027a20 */ /* 0x000fe20000410000 */
[----:B------:R-:W-:Y:S01]  /*1a2a0*/  MOV R47, c[0x0][0x32c] ;  /* 0x0000cb00002f7a02 */ /* 0x000fe20000000f00 */
[----:B------:R-:W-:Y:S02]  /*1a2b0*/  @P0 IMAD R0, R0, 0x60, RZ ;  /* 0x0000006000000824 */ /* 0x000fe400078e02ff */
[----:B------:R1:W1:Y:S01]  /*1a2c0*/  MUFU.TANH R42, R2 ;  /* 0x00000002002a7308 */ /* 0x0002620000002400 */
[----:B------:R-:W-:Y:S01]  /*1a2d0*/  @P0 IMAD.WIDE.U32 R10, R4, 0x60, R10 ;  /* 0x00000060040a0825 */ /* 0x000fe200078e000a */
[----:B------:R-:W-:Y:S02]  /*1a2e0*/  @P0 LEA R4, P3, R6, c[0x0][0x1c8], 0x1 ;  /* 0x0000720006040a11 */ /* 0x000fe400078608ff */
[----:B------:R-:W-:Y:S04]  /*1a2f0*/  @P0 IADD3 R12, R0, R9, RZ ;  /* 0x00000009000c0210 */ /* 0x000fe80007ffe0ff */
[----:B------:R-:W-:Y:S02]  /*1a300*/  @P0 IADD3.X R15, R234, R12, R3, P2, P1 ;  /* 0x0000000cea0f0210 */ /* 0x000fe400017e2403 */
[C---:B------:R-:W-:Y:S02]  /*1a310*/  @P0 IADD3 R9, P1, R230.reuse, R10, RZ ;  /* 0x0000000ae6090210 */ /* 0x040fe40007f3e0ff */
[----:B------:R-:W-:Y:S02]  /*1a320*/  @P0 IADD3 R3, P2, R230, R8, RZ ;  /* 0x00000008e6030210 */ /* 0x000fe40007f5e0ff */
[-C--:B------:R-:W-:Y:S02]  /*1a330*/  @P0 IADD3.X R14, R234, R0.reuse, R11, P1, !PT ;  /* 0x00000000ea0e0210 */ /* 0x080fe40000ffe40b */
[----:B-1----:R-:W-:Y:S02]  /*1a340*/  @P0 IADD3 R2, R7, R0, RZ ;  /* 0x0000000007020210 */ /* 0x002fe40007ffe0ff */
[----:B------:R-:W-:Y:S02]  /*1a350*/  @P0 IADD3.X R7, R12, R234, RZ, P2, !PT ;  /* 0x000000ea0c070210 */ /* 0x000fe400017fe4ff */
[----:B------:R-:W-:Y:S01]  /*1a360*/  @P0 LEA.HI.X R5, R6, c[0x0][0x1cc], R2, 0x1, P3 ;  /* 0x0000730006050a11 */ /* 0x000fe200018f0c02 */
[----:B------:R-:W-:Y:S01]  /*1a370*/  FMUL.FTZ R6, R48, c[0x0][0x320] ;  /* 0x0000c80030067a20 */ /* 0x000fe20000410000 */
[----:B------:R-:W-:Y:S02]  /*1a380*/  @P0 LEA R2, P1, R3, c[0x0][0x1c8], 0x1 ;  /* 0x0000720003020a11 */ /* 0x000fe400078208ff */
[----:B------:R-:W-:Y:S01]  /*1a390*/  @P0 LEA R10, P2, R13, c[0x0][0x1c8], 0x1 ;  /* 0x000072000d0a0a11 */ /* 0x000fe200078408ff */
[----:B------:R-:W-:Y:S01]  /*1a3a0*/  @!PT LDS RZ, [RZ] ;  /* 0x00000000fffff984 */ /* 0x000fe20000000800 */
[----:B------:R-:W-:Y:S01]  /*1a3b0*/  @!PT LDS RZ, [RZ] ;  /* 0x00000000fffff984 */ /* 0x000fe20000000800 */
[----:B------:R-:W-:Y:S01]  /*1a3c0*/  @!PT LDS RZ, [RZ] ;  /* 0x00000000fffff984 */ /* 0x000fe20000000800 */
[----:B------:R1:W-:Y:S01]  /*1a3d0*/  @P0 LDGSTS.E.BYPASS.LTC128B.128 [R219+0x8100], [R4.64], !P4 ;  /* 0x0810000004db0fae */ /* 0x0003e2000e101d48 */
[----:B------:R3:W1:Y:S01]  /*1a3e0*/  MUFU.TANH R16, R6 ;  /* 0x0000000600107308 */ /* 0x0006620000002400 */
[----:B------:R-:W-:Y:S02]  /*1a3f0*/  @P0 LEA.HI.X R3, R3, c[0x0][0x1cc], R7, 0x1, P1 ;  /* 0x0000730003030a11 */ /* 0x000fe400008f0c07 */
[----:B------:R-:W-:Y:S02]  /*1a400*/  @P0 LEA R8, P1, R9, c[0x0][0x1c8], 0x1 ;  /* 0x0000720009080a11 */ /* 0x000fe400078208ff */
[----:B------:R-:W-:Y:S02]  /*1a410*/  IADD3 R0, R223, R224, RZ ;  /* 0x000000e0df007210 */ /* 0x000fe40007ffe0ff */
[----:B------:R1:W-:Y:S01]  /*1a420*/  @P0 LDGSTS.E.BYPASS.LTC128B.128 [R219+0xb100], [R4.64+0x80], !P5 ;  /* 0x0b10008004db0fae */ /* 0x0003e2000e901d48 */
[----:B------:R-:W-:Y:S02]  /*1a430*/  @P0 LEA.HI.X R9, R9, c[0x0][0x1cc], R14, 0x1, P1 ;  /* 0x0000730009090a11 */ /* 0x000fe400008f0c0e */
[----:B------:R-:W-:Y:S05]  /*1a440*/  @P6 IMAD.HI.U32 R11, R0, c[0x0][0x2c8], RZ ;  /* 0x0000b200000b6a27 */ /* 0x000fea00078e00ff */
[----:B------:R1:W-:Y:S08]  /*1a450*/  @P0 LDGSTS.E.BYPASS.LTC128B.128 [R219+0x9100], [R2.64], !P4 ;  /* 0x0910000002db0fae */ /* 0x0003f0000e101d48 */
[----:B------:R4:W-:Y:S01]  /*1a460*/  @P0 LDGSTS.E.BYPASS.LTC128B.128 [R219+0xc100], [R2.64+0x80], !P5 ;  /* 0x0c10008002db0fae */ /* 0x0009e2000e901d48 */
[----:B---3--:R-:W-:Y:S01]  /*1a470*/  MOV R6, R0 ;  /* 0x0000000000067202 */ /* 0x008fe20000000f00 */
[----:B------:R-:W-:Y:S01]  /*1a480*/  FMUL.FTZ R0, R49, c[0x0][0x320] ;  /* 0x0000c80031007a20 */ /* 0x000fe20000410000 */
[----:B------:R-:W-:Y:S02]  /*1a490*/  @P6 SHF.R.U32.HI R6, RZ, c[0x0][0x2cc], R11 ;  /* 0x0000b300ff066a19 */ /* 0x000fe4000001160b */
[----:B------:R-:W-:Y:S01]  /*1a4a0*/  @P0 LEA.HI.X R11, R13, c[0x0][0x1cc], R15, 0x1, P2 ;  /* 0x000073000d0b0a11 */ /* 0x000fe200010f0c0f */
[----:B------:R3:W2:Y:S04]  /*1a4b0*/  MUFU.TANH R30, R0 ;  /* 0x00000000001e7308 */ /* 0x0006a80000002400 */
[----:B------:R2:W-:Y:S08]  /*1a4c0*/  @P0 LDGSTS.E.BYPASS.LTC128B.128 [R219+0xa100], [R10.64], !P4 ;  /* 0x0a1000000adb0fae */ /* 0x0005f0000e101d48 */
[----:B------:R2:W-:Y:S01]  /*1a4d0*/  @P0 LDGSTS.E.BYPASS.LTC128B.128 [R219+0xd100], [R8.64+0x80], !P5 ;  /* 0x0d10008008db0fae */ /* 0x0005e2000e901d48 */
[----:B------:R-:W-:Y:S07]  /*1a4e0*/  ISETP.GE.AND P5, PT, R47, 0x1, PT ;  /* 0x000000012f00780c */ /* 0x000fee0003fa6270 */
[----:B-1----:R-:W1:Y:S01]  /*1a4f0*/  SHFL.IDX PT, R4, R6, RZ, 0x1c1f ;  /* 0x001c1fff06047589 */ /* 0x002e6200000e0000 */
[----:B----4-:R-:W-:Y:S02]  /*1a500*/  FMUL.FTZ R2, R51, c[0x0][0x320] ;  /* 0x0000c80033027a20 */ /* 0x010fe40000410000 */
[----:B---3--:R-:W-:Y:S02]  /*1a510*/  FMUL.FTZ R0, R50, c[0x0][0x320] ;  /* 0x0000c80032007a20 */ /* 0x008fe40000410000 */
[----:B------:R-:W3:Y:S03]  /*1a520*/  MUFU.TANH R35, R2 ;  /* 0x0000000200237308 */ /* 0x000ee60000002400 */
[----:B------:R-:W0:Y:S07]  /*1a530*/  LDGDEPBAR ;  /* 0x00000000000079af */ /* 0x000e2e0000000000 */
[----:B------:R4:W1:Y:S02]  /*1a540*/  MUFU.TANH R38, R0 ;  /* 0x0000000000267308 */ /* 0x0008640000002400 */
[----:B----4-:R-:W-:Y:S05]  /*1a550*/  IMAD R0, R220, -0x60, RZ ;  /* 0xffffffa0dc007824 */ /* 0x010fea00078e02ff */
[----:B-----5:R-:W-:Y:S04]  /*1a560*/  IADD3 R2, -R44, 0x1, R0 ;  /* 0x000000012c027810 */ /* 0x020fe80007ffe100 */
[----:B--2---:R-:W-:Y:S04]  /*1a570*/  IADD3 R2, -R45, R2, R46 ;  /* 0x000000022d027210 */ /* 0x004fe80007ffe12e */
[C---:B------:R-:W-:Y:S02]  /*1a580*/  IADD3 R7, R2.reuse, c[0x0][0x328], RZ ;  /* 0x0000ca0002077a10 */ /* 0x040fe40007ffe0ff */
[----:B------:R-:W-:Y:S02]  /*1a590*/  IADD3 R5, R2, UR4, RZ ;  /* 0x0000000402057c10 */ /* 0x000fe4000fffe0ff */
[----:B-1----:R-:W-:Y:S02]  /*1a5a0*/  IADD3 R3, R7, R4, RZ ;  /* 0x0000000407037210 */ /* 0x002fe40007ffe0ff */
[----:B------:R-:W-:Y:S01]  /*1a5b0*/  IADD3 R2, R4, R5, RZ ;  /* 0x0000000504027210 */ /* 0x000fe20007ffe0ff */
[----:B------:R-:W-:-:S05]  /*1a5c0*/  @!P5 BRA `(.L_x_822) ;  /* 0x000001800000d947 */ /* 0x000fca0003800000 */
[----:B---3--:R-:W-:Y:S01]  /*1a5d0*/  IADD3 R4, -R45, R46, R4 ;  /* 0x0000002e2d047210 */ /* 0x008fe20007ffe104 */
        /* <DEDUP_REMOVED lines=12> */
.L_x_824:
[----:B------:R-:W-:Y:S04]  /*1a6a0*/  MOV R8, c[0x0][0x32c] ;  /* 0x0000cb0000087a02 */ /* 0x000fe80000000f00 */
[----:B------:R-:W-:Y:S11]  /*1a6b0*/  ISETP.NE.AND P0, PT, R8, 0x1, PT ;  /* 0x000000010800780c */ /* 0x000ff60003f05270 */
[----:B------:R-:W-:Y:S02]  /*1a6c0*/  @!UPT UIADD3 URZ, URZ, URZ, URZ ;  /* 0x0000003f3f3ff290 */ /* 0x000fe4000fffe03f */
[----:B------:R-:W-:Y:S05]  /*1a6d0*/  @P0 IMAD.HI.U32 R8, R4, c[0x0][0x330], RZ ;  /* 0x0000cc0004080a27 */ /* 0x000fea00078e00ff */
[----:B------:R-:W-:Y:S02]  /*1a6e0*/  @P0 SHF.R.U32.HI R4, RZ, c[0x0][0x334], R8 ;  /* 0x0000cd00ff040a19 */ /* 0x000fe40000011608 */
.L_x_825:
[----:B------:R-:W-:Y:S05]  /*1a6f0*/  BSYNC B0 ;  /* 0x0000000000007941 */ /* 0x000fea0003800000 */
.L_x_823:
[----:B------:R-:W-:Y:S04]  /*1a700*/  IMAD.IADD R8, R0, 0x1, -R44 ;  /* 0x0000000100087824 */ /* 0x000fe800078e0a2c */
[----:B------:R-:W-:Y:S05]  /*1a710*/  IMAD R4, R4, c[0x0][0x32c], R8 ;  /* 0x0000cb0004047a24 */ /* 0x000fea00078e0208 */
[----:B------:R-:W-:Y:S02]  /*1a720*/  IADD3 R8, R4, c[0x0][0x32c], RZ ;  /* 0x0000cb0004087a10 */ /* 0x000fe40007ffe0ff */
[----:B------:R-:W-:Y:S02]  /*1a730*/  IMNMX R2, R2, R4, !PT ;  /* 0x0000000402027217 */ /* 0x000fe40007800200 */
[----:B------:R-:W-:Y:S02]  /*1a740*/  IMNMX R3, R3, R8, PT ;  /* 0x0000000803037217 */ /* 0x000fe40003800200 */
.L_x_822:
[C---:B---3--:R-:W-:Y:S01]  /*1a750*/  ISETP.GE.AND P0, PT, R0.reuse, 0x2, PT ;  /* 0x000000020000780c */ /* 0x048fe20003f06270 */
        /* <DEDUP_REMOVED lines=107> */
[----:B------:R-:W-:Y:S04]  /*1ae10*/  ISETP.LT.OR P0, PT, R3, 0x59, P0 ;  /* 0x000000590300780c */ /* 0x000fe80000701670 */
        /* <DEDUP_REMOVED lines=24> */
.L_x_828:
[----:B------:R-:W-:Y:S04]  /*1afa0*/  MOV R5, c[0x0][0x32c] ;  /* 0x0000cb0000057a02 */ /* 0x000fe80000000f00 */
[----:B------:R-:W-:Y:S11]  /*1afb0*/  ISETP.NE.AND P0, PT, R5, 0x1, PT ;  /* 0x000000010500780c */ /* 0x000ff60003f05270 */
[----:B------:R-:W-:Y:S02]  /*1afc0*/  @!UPT UIADD3 URZ, URZ, URZ, URZ ;  /* 0x0000003f3f3ff290 */ /* 0x000fe4000fffe03f */
[----:B------:R-:W-:Y:S05]  /*1afd0*/  @P0 IMAD.HI.U32 R5, R4, c[0x0][0x330], RZ ;  /* 0x0000cc0004050a27 */ /* 0x000fea00078e00ff */
[----:B------:R-:W-:Y:S02]  /*1afe0*/  @P0 SHF.R.U32.HI R4, RZ, c[0x0][0x334], R5 ;  /* 0x0000cd00ff040a19 */ /* 0x000fe40000011605 */
.L_x_829:
[----:B------:R-:W-:Y:S05]  /*1aff0*/  BSYNC B0 ;  /* 0x0000000000007941 */ /* 0x000fea0003800000 */
.L_x_827:
[----:B------:R-:W-:Y:S04]  /*1b000*/  IMAD.IADD R0, R0, 0x1, -R44 ;  /* 0x0000000100007824 */ /* 0x000fe800078e0a2c */
[----:B------:R-:W-:Y:S05]  /*1b010*/  IMAD R0, R4, c[0x0][0x32c], R0 ;  /* 0x0000cb0004007a24 */ /* 0x000fea00078e0200 */
[----:B------:R-:W-:Y:S02]  /*1b020*/  IADD3 R4, R0, c[0x0][0x32c], RZ ;  /* 0x0000cb0000047a10 */ /* 0x000fe40007ffe0ff */
[----:B------:R-:W-:Y:S02]  /*1b030*/  IMNMX R2, R2, R0, !PT ;  /* 0x0000000002027217 */ /* 0x000fe40007800200 */
[----:B------:R-:W-:Y:S02]  /*1b040*/  IMNMX R3, R3, R4, PT ;  /* 0x0000000403037217 */ /* 0x000fe40003800200 */
.L_x_826:
        /* <DEDUP_REMOVED lines=534> */
[----:B------:R-:W-:Y:S01]  /*1d1b0*/  FADD.FTZ R2, R70, R0 ;  /* 0x0000000046027221 */ /* 0x000fe20000010000 */
[----:B------:R-:W-:Y:S01]  /*1d1c0*/  IADD3 R0, R220, -0x1, RZ ;  /* 0xffffffffdc007810 */ /* 0x000fe20007ffe0ff */
[----:B------:R-:W-:Y:S02]  /*1d1d0*/  FADD.FTZ R251, R141, R4 ;  /* 0x000000048dfb7221 */ /* 0x000fe40000010000 */
[----:B------:R-:W-:Y:S02]  /*1d1e0*/  FADD.FTZ R252, R69, R2 ;  /* 0x0000000245fc7221 */ /* 0x000fe40000010000 */
[----:B------:R-:W-:Y:S02]  /*1d1f0*/  IMAD.MOV.U32 R220, RZ, RZ, R0 ;  /* 0x000000ffffdc7224 */ /* 0x000fe400078e0000 */
[----:B------:R-:W-:Y:S02]  /*1d200*/  IMAD.MOV.U32 R69, RZ, RZ, R68 ;  /* 0x000000ffff457224 */ /* 0x000fe400078e0044 */
[----:B------:R-:W-:Y:S01]  /*1d210*/  IMAD.MOV.U32 R70, RZ, RZ, R3 ;  /* 0x000000ffff467224 */ /* 0x000fe200078e0003 */
[----:B------:R-:W-:-:S05]  /*1d220*/  @P0 BRA `(.L_x_830) ;  /* 0xffffbd0000000947 */ /* 0x000fca000383ffff */
.L_x_821:
[----:B------:R-:W-:Y:S02]  /*1d230*/  MOV R9, 0x1f ;  /* 0x0000001f00097802 */ /* 0x000fe40000000f00 */
[----:B------:R-:W-:Y:S01]  /*1d240*/  MOV R8, 0xffffffff ;  /* 0xffffffff00087802 */ /* 0x000fe20000000f00 */
[----:B------:R-:W-:Y:S05]  /*1d250*/  BRA.DIV ~URZ, `(.L_x_831) ;  /* 0x000047327f007947 */ /* 0x000fea000b800000 */
[----:B------:R2:W3:Y:S02]  /*1d260*/  SHFL.BFLY PT, R0, R251, 0x2, 0x1f ;  /* 0x0c401f00fb007f89 */ /* 0x0004e400000e0000 */
.L_x_898:
[----:B---3--:R-:W-:Y:S01]  /*1d270*/  FADD.FTZ R0, R0, R251 ;  /* 0x000000fb00007221 */ /* 0x008fe20000010000 */
[----:B------:R-:W-:Y:S05]  /*1d280*/  BRA.DIV ~URZ, `(.L_x_832) ;  /* 0x000047627f007947 */ /* 0x000fea000b800000 */
[----:B------:R-:W3:Y:S04]  /*1d290*/  SHFL.BFLY PT, R2, R252, 0x2, 0x1f ;  /* 0x0c401f00fc027f89 */ /* 0x000ee800000e0000 */
[----:B------:R-:W4:Y:S01]  /*1d2a0*/  SHFL.BFLY PT, R5, R0, 0x1, 0x1f ;  /* 0x0c201f0000057f89 */ /* 0x000f2200000e0000 */
[----:B-1-3--:R-:W-:-:S02]  /*1d2b0*/  FADD.FTZ R4, R2, R252 ;  /* 0x000000fc02047221 */ /* 0x00afc40000010000 */
[----:B----4-:R-:W-:-:S03]  /*1d2c0*/  FADD.FTZ R0, R0, R5 ;  /* 0x0000000500007221 */ /* 0x010fc60000010000 */
[----:B------:R1:W3:Y:S04]  /*1d2d0*/  SHFL.BFLY PT, R6, R4, 0x1, 0x1f ;  /* 0x0c201f0004067f89 */ /* 0x0002e800000e0000 */
.L_x_899:
[----:B------:R-:W-:Y:S01]  /*1d2e0*/  FSETP.NE.FTZ.AND P1, PT, R0, RZ, PT ;  /* 0x000000ff0000720b */ /* 0x000fe20003f35000 */
[----:B-1-3--:R-:W-:Y:S01]  /*1d2f0*/  FADD.FTZ R4, R6, R4 ;  /* 0x0000000406047221 */ /* 0x00afe20000010000 */
[----:B------:R-:W-:Y:S02]  /*1d300*/  MOV R2, RZ ;  /* 0x000000ff00027202 */ /* 0x000fe40000000f00 */
[----:B------:R-:W-:Y:S02]  /*1d310*/  MOV R24, 0xff800000 ;  /* 0xff80000000187802 */ /* 0x000fe40000000f00 */
[----:B------:R-:W-:Y:S02]  /*1d320*/  FSETP.NE.FTZ.AND P0, PT, R4, RZ, PT ;  /* 0x000000ff0400720b */ /* 0x000fe40003f15000 */
[----:B------:R-:W-:-:S05]  /*1d330*/  MOV R22, 0xff800000 ;  /* 0xff80000000167802 */ /* 0x000fca0000000f00 */
[----:B------:R-:W1:Y:S01]  /*1d340*/  @P1 MUFU.LG2 R5, R0 ;  /* 0x0000000000051308 */ /* 0x000e620000000c00 */
[----:B------:R-:W-:-:S07]  /*1d350*/  @P1 MOV R7, 0x3f317218 ;  /* 0x3f31721800071802 */ /* 0x000fce0000000f00 */
[----:B------:R-:W3:Y:S01]  /*1d360*/  @P1 MUFU.RCP R2, R0 ;  /* 0x0000000000021308 */ /* 0x000ee20000001000 */
[----:B-1----:R-:W-:Y:S02]  /*1d370*/  @P1 FMUL.FTZ R6, R5, 0.69314718246459960938 ;  /* 0x3f31721805061820 */ /* 0x002fe40000410000 */
[----:B------:R-:W-:-:S04]  /*1d380*/  @P1 FMUL.FTZ R5, R7, c[0x0][0x2d0] ;  /* 0x0000b40007051a20 */ /* 0x000fc80000410000 */
[----:B------:R-:W-:Y:S01]  /*1d390*/  @P1 FFMA.FTZ R24, R5, R68, R6 ;  /* 0x0000004405181223 */ /* 0x000fe20000010006 */
[----:B------:R-:W-:Y:S01]  /*1d3a0*/  MOV R5, 0x1 ;  /* 0x0000000100057802 */ /* 0x000fe20000000f00 */
[C---:B---3--:R-:W-:Y:S01]  /*1d3b0*/  FMUL.FTZ R68, R2.reuse, R80 ;  /* 0x0000005002447220 */ /* 0x048fe20000410000 */
[----:B------:R-:W-:Y:S01]  /*1d3c0*/  MOV R0, RZ ;  /* 0x000000ff00007202 */ /* 0x000fe20000000f00 */
[C---:B------:R-:W-:Y:S02]  /*1d3d0*/  FMUL.FTZ R69, R2.reuse, R81 ;  /* 0x0000005102457220 */ /* 0x040fe40000410000 */
        /* <DEDUP_REMOVED lines=32> */
[C---:B-1----:R-:W-:Y:S02]  /*1d5e0*/  FMUL.FTZ R120, R0.reuse, R78 ;  /* 0x0000004e00787220 */ /* 0x042fe40000410000 */
[C---:B------:R-:W-:Y:S02]  /*1d5f0*/  FMUL.FTZ R121, R0.reuse, R79 ;  /* 0x0000004f00797220 */ /* 0x040fe40000410000 */
[----:B------:R-:W-:-:S02]  /*1d600*/  FMUL.FTZ R64, R0, R82 ;  /* 0x0000005200407220 */ /* 0x000fc40000410000 */
[C---:B------:R-:W-:Y:S02]  /*1d610*/  FMUL.FTZ R65, R0.reuse, R83 ;  /* 0x0000005300417220 */ /* 0x040fe40000410000 */
[C---:B------:R-:W-:Y:S02]  /*1d620*/  FMUL.FTZ R128, R0.reuse, R90 ;  /* 0x0000005a00807220 */ /* 0x040fe40000410000 */
[C---:B------:R-:W-:Y:S02]  /*1d630*/  FMUL.FTZ R129, R0.reuse, R91 ;  /* 0x0000005b00817220 */ /* 0x040fe40000410000 */
[C---:B------:R-:W-:Y:S02]  /*1d640*/  FMUL.FTZ R126, R0.reuse, R94 ;  /* 0x0000005e007e7220 */ /* 0x040fe40000410000 */
[----:B------:R-:W-:Y:S01]  /*1d650*/  FMUL.FTZ R127, R0, R95 ;  /* 0x0000005f007f7220 */ /* 0x000fe20000410000 */
[----:B---3--:R-:W-:Y:S01]  /*1d660*/  @P0 MOV R4, 0x3f317218 ;  /* 0x3f31721800040802 */ /* 0x008fe20000000f00 */
[----:B----4-:R-:W-:-:S02]  /*1d670*/  @P0 FMUL.FTZ R2, R2, 0.69314718246459960938 ;  /* 0x3f31721802020820 */ /* 0x010fc40000410000 */
[----:B------:R-:W-:Y:S02]  /*1d680*/  FMUL.FTZ R90, R0, R102 ;  /* 0x00000066005a7220 */ /* 0x000fe40000410000 */
[----:B------:R-:W-:Y:S02]  /*1d690*/  @P0 FMUL.FTZ R4, R4, c[0x0][0x2d0] ;  /* 0x0000b40004040a20 */ /* 0x000fe40000410000 */
[C---:B------:R-:W-:Y:S02]  /*1d6a0*/  FMUL.FTZ R91, R0.reuse, R103 ;  /* 0x00000067005b7220 */ /* 0x040fe40000410000 */
[C---:B------:R-:W-:Y:S02]  /*1d6b0*/  FMUL.FTZ R78, R0.reuse, R106 ;  /* 0x0000006a004e7220 */ /* 0x040fe40000410000 */
[C---:B------:R-:W-:Y:S02]  /*1d6c0*/  FMUL.FTZ R79, R0.reuse, R107 ;  /* 0x0000006b004f7220 */ /* 0x040fe40000410000 */
[----:B------:R-:W-:-:S02]  /*1d6d0*/  FMUL.FTZ R82, R0, R54 ;  /* 0x0000003600527220 */ /* 0x000fc40000410000 */
[----:B------:R-:W-:Y:S02]  /*1d6e0*/  FMUL.FTZ R83, R0, R55 ;  /* 0x0000003700537220 */ /* 0x000fe40000410000 */
[--C-:B------:R-:W-:Y:S01]  /*1d6f0*/  @P0 FFMA.FTZ R22, R4, R3, R2.reuse ;  /* 0x0000000304160223 */ /* 0x100fe20000010002 */
[----:B------:R-:W-:Y:S01]  /*1d700*/  PRMT R2, R5, 0x7610, R2 ;  /* 0x0000761005027816 */ /* 0x000fe20000000002 */
        /* <DEDUP_REMOVED lines=17> */
[----:B------:R-:W-:Y:S02]  /*1d820*/  FMUL.FTZ R47, R0, R67 ;  /* 0x00000043002f7220 */ /* 0x000fe40000410000 */
.L_x_754:
[----:B------:R1:W5:Y:S01]  /*1d830*/  LDL R6, [R1+0x20] ;  /* 0x0000200001067983 */ /* 0x0003620000100800 */
[----:B------:R-:W-:Y:S03]  /*1d840*/  BSSY B0, `(.L_x_833) ;  /* 0x0000012000007945 */ /* 0x000fe60003800000 */
[----:B------:R-:W3:Y:S02]  /*1d850*/  S2R R63, SR_TID.X ;  /* 0x00000000003f7919 */ /* 0x000ee40000002100 */
[----:B---3--:R-:W-:-:S13]  /*1d860*/  LOP3.LUT P0, RZ, R63, 0xff, RZ, 0xc0, !PT ;  /* 0x000000ff3fff7812 */ /* 0x008fda000780c0ff */
[----:B------:R-:W-:Y:S05]  /*1d870*/  @P0 BRA `(.L_x_834) ;  /* 0x000000e000000947 */ /* 0x000fea0003800000 */
[----:B-1----:R-:W1:Y:S01]  /*1d880*/  S2R R4, SR_LANEID ;  /* 0x0000000000047919 */ /* 0x002e620000000000 */
[----:B------:R-:W-:Y:S01]  /*1d890*/  VOTEU.ANY UR4, UPT, PT ;  /* 0x0000000000047886 */ /* 0x000fe200038e0100 */
[----:B------:R-:W-:Y:S01]  /*1d8a0*/  IMAD.MOV.U32 R5, RZ, RZ, c[0x0][0x564] ;  /* 0x00015900ff057624 */ /* 0x000fe200078e00ff */
[----:B------:R-:W1:Y:S08]  /*1d8b0*/  FLO.U32 R3, UR4 ;  /* 0x0000000400037d00 */ /* 0x000e7000080e0000 */
[----:B------:R-:W3:Y:S01]  /*1d8c0*/  POPC R0, UR4 ;  /* 0x0000000400007d09 */ /* 0x000ee20008000000 */
[----:B-1----:R-:W-:Y:S01]  /*1d8d0*/  ISETP.EQ.U32.AND P0, PT, R3, R4, PT ;  /* 0x000000040300720c */ /* 0x002fe20003f02070 */
[----:B------:R-:W-:-:S12]  /*1d8e0*/  IMAD.MOV.U32 R4, RZ, RZ, c[0x0][0x560] ;  /* 0x00015800ff047624 */ /* 0x000fd800078e00ff */
[----:B---3--:R1:W3:Y:S04]  /*1d8f0*/  @P0 ATOMG.E.ADD.STRONG.GPU PT, R0, [R4.64], R0 ;  /* 0x00000000040009a8 */ /* 0x0082e800081ee1c8 */
[----:B-1----:R-:W1:Y:S04]  /*1d900*/  S2R R4, SR_LTMASK ;  /* 0x0000000000047919 */ /* 0x002e680000003900 */
[----:B---3--:R1:W3:Y:S02]  /*1d910*/  SHFL.IDX PT, R3, R0, R3, 0x1f ;  /* 0x00001f0300037589 */ /* 0x0082e400000e0000 */
[----:B-1----:R-:W-:-:S06]  /*1d920*/  LOP3.LUT R0, R4, UR4, RZ, 0xc0, !PT ;  /* 0x0000000404007c12 */ /* 0x002fcc000f8ec0ff */
[----:B------:R-:W3:Y:S02]  /*1d930*/  POPC R0, R0 ;  /* 0x0000000000007309 */ /* 0x000ee40000000000 */
[----:B---3-5:R-:W-:-:S05]  /*1d940*/  IADD3 R6, R3, c[0x0][0xc], R0 ;  /* 0x0000030003067a10 */ /* 0x028fca0007ffe000 */
[----:B------:R1:W-:Y:S02]  /*1d950*/  STL [R1+0x20], R6 ;  /* 0x0000200601007387 */ /* 0x0003e40000100800 */
.L_x_834:
[----:B-1----:R-:W-:Y:S05]  /*1d960*/  BSYNC B0 ;  /* 0x0000000000007941 */ /* 0x002fea0003800000 */
.L_x_833:
[----:B------:R-:W-:Y:S01]  /*1d970*/  PRMT R0, R2, 0x9910, RZ ;  /* 0x0000991002007816 */ /* 0x000fe200000000ff */
[----:B------:R-:W-:Y:S01]  /*1d980*/  BSSY B1, `(.L_x_835) ;  /* 0x00002b4000017945 */ /* 0x000fe20003800000 */
[----:B------:R-:W-:Y:S01]  /*1d990*/  SHF.R.S32.HI R4, RZ, 0x1f, R63 ;  /* 0x0000001fff047819 */ /* 0x000fe2000001143f */
[----:B-----5:R-:W-:Y:S01]  /*1d9a0*/  IMAD.MOV.U32 R62, RZ, RZ, R6 ;  /* 0x000000ffff3e7224 */ /* 0x020fe200078e0006 */
[----:B------:R-:W-:Y:S02]  /*1d9b0*/  ISETP.NE.AND P0, PT, R0, RZ, PT ;  /* 0x000000ff0000720c */ /* 0x000fe40003f05270 */
[----:B------:R-:W-:Y:S02]  /*1d9c0*/  LEA.HI R2, R4, R63, RZ, 0x3 ;  /* 0x0000003f04027211 */ /* 0x000fe400078f18ff */
[----:B------:R-:W-:Y:S02]  /*1d9d0*/  IADD3 R14, R72, 0x40, RZ ;  /* 0x00000040480e7810 */ /* 0x000fe40007ffe0ff */
[----:B------:R-:W-:-:S02]  /*1d9e0*/  LOP3.LUT R0, R2, 0xfffffff8, RZ, 0xc0, !PT ;  /* 0xfffffff802007812 */ /* 0x000fc400078ec0ff */
[----:B------:R-:W-:Y:S02]  /*1d9f0*/  SHF.R.S32.HI R48, RZ, 0x1f, R72 ;  /* 0x0000001fff307819 */ /* 0x000fe40000011448 */
[----:B------:R-:W-:Y:S01]  /*1da00*/  SHF.R.S32.HI R49, RZ, 0x1f, R14 ;  /* 0x0000001fff317819 */ /* 0x000fe2000001140e */
[----:B------:R-:W-:Y:S01]  /*1da10*/  IMAD.IADD R23, R63, 0x1, -R0 ;  /* 0x000000013f177824 */ /* 0x000fe200078e0a00 */
[----:B------:R-:W-:Y:S01]  /*1da20*/  SHF.R.S32.HI R50, RZ, 0x3, R2 ;  /* 0x00000003ff327819 */ /* 0x000fe20000011402 */
[----:B------:R-:W-:Y:S05]  /*1da30*/  @!P0 BRA `(.L_x_836) ;  /* 0x00001f6000008947 */ /* 0x000fea0003800000 */
[----:B------:R-:W3:Y:S04]  /*1da40*/  LDL R13, [R1+0x38] ;  /* 0x00003800010d7983 */ /* 0x000ee80000100800 */
[----:B------:R-:W4:Y:S04]  /*1da50*/  LDL R10, [R1+0x40] ;  /* 0x00004000010a7983 */ /* 0x000f280000100800 */
[----:B--2---:R-:W2:Y:S04]  /*1da60*/  LDL R12, [R1+0x3c] ;  /* 0x00003c00010c7983 */ /* 0x004ea80000100800 */
[----:B------:R-:W2:Y:S04]  /*1da70*/  LDL R9, [R1+0x50] ;  /* 0x0000500001097983 */ /* 0x000ea80000100800 */
[----:B------:R-:W2:Y:S04]  /*1da80*/  LDL R8, [R1+0x48] ;  /* 0x0000480001087983 */ /* 0x000ea80000100800 */
[----:B------:R-:W2:Y:S04]  /*1da90*/  LDL R7, [R1+0x4c] ;  /* 0x00004c0001077983 */ /* 0x000ea80000100800 */
[----:B------:R-:W2:Y:S04]  /*1daa0*/  LDL R11, [R1+0x44] ;  /* 0x00004400010b7983 */ /* 0x000ea80000100800 */
[----:B------:R-:W2:Y:S01]  /*1dab0*/  LDL R6, [R1+0x2c] ;  /* 0x00002c0001067983 */ /* 0x000ea20000100800 */
[CC--:B------:R-:W-:Y:S01]  /*1dac0*/  LEA.HI R3, R4.reuse, R63.reuse, RZ, 0x2 ;  /* 0x0000003f04037211 */ /* 0x0c0fe200078f10ff */
[----:B------:R-:W-:Y:S01]  /*1dad0*/  WARPSYNC 0xffffffff ;  /* 0xffffffff00007948 */ /* 0x000fe20003800000 */
[----:B------:R-:W-:-:S02]  /*1dae0*/  LEA.HI R26, R4, R63, RZ, 0x5 ;  /* 0x0000003f041a7211 */ /* 0x000fc400078f28ff */
[--C-:B------:R-:W-:Y:S02]  /*1daf0*/  SHF.R.S32.HI R2, RZ, 0x2, R3.reuse ;  /* 0x00000002ff027819 */ /* 0x100fe40000011403 */
[----:B------:R-:W-:Y:S02]  /*1db00*/  SHF.R.S32.HI R0, RZ, 0x1f, R3 ;  /* 0x0000001fff007819 */ /* 0x000fe40000011403 */
[----:B------:R-:W-:Y:S02]  /*1db10*/  SHF.R.S32.HI R25, RZ, 0x5, R26 ;  /* 0x00000005ff197819 */ /* 0x000fe4000001141a */
[----:B------:R-:W-:Y:S02]  /*1db20*/  LEA.HI R0, R0, R2, RZ, 0x3 ;  /* 0x0000000200007211 */ /* 0x000fe400078f18ff */
[----:B------:R-:W-:Y:S02]  /*1db30*/  F2FP.PACK_AB R4, R99, R98 ;  /* 0x000000626304723e */ /* 0x000fe400000000ff */
        /* <DEDUP_REMOVED lines=19> */
[----:B------:R-:W-:-:S02]  /*1dc70*/  ISETP.NE.U32.AND P0, PT, RZ, c[0x0][0x508], PT ;  /* 0x00014200ff007a0c */ /* 0x000fc40003f05070 */
[----:B------:R-:W-:Y:S02]  /*1dc80*/  ISETP.NE.U32.AND P2, PT, RZ, c[0x0][0x500], PT ;  /* 0x00014000ff007a0c */ /* 0x000fe40003f45070 */
[----:B------:R-:W-:Y:S02]  /*1dc90*/  ISETP.NE.AND.EX P1, PT, RZ, c[0x0][0x50c], PT, P0 ;  /* 0x00014300ff007a0c */ /* 0x000fe40003f25300 */
[----:B------:R-:W-:Y:S01]  /*1dca0*/  ISETP.NE.AND.EX P2, PT, RZ, c[0x0][0x504], PT, P2 ;  /* 0x00014100ff007a0c */ /* 0x000fe20003f45320 */
[----:B------:R-:W-:Y:S01]  /*1dcb0*/  IMAD.MOV.U32 R15, RZ, RZ, c[0x0][0x388] ;  /* 0x0000e200ff0f7624 */ /* 0x000fe200078e00ff */
[----:B---3--:R1:W-:Y:S04]  /*1dcc0*/  STS [R13], R3 ;  /* 0x000000030d007388 */ /* 0x0083e80000000800 */
[----:B------:R3:W-:Y:S04]  /*1dcd0*/  STS [R13+0x400], R0 ;  /* 0x000400000d007388 */ /* 0x0007e80000000800 */
[----:B----4-:R4:W-:Y:S01]  /*1dce0*/  STS [R10+0x80], R2 ;  /* 0x000080020a007388 */ /* 0x0109e20000000800 */
[----:B-1----:R-:W-:-:S02]  /*1dcf0*/  F2FP.PACK_AB R3, R61, R60 ;  /* 0x0000003c3d03723e */ /* 0x002fc400000000ff */
[----:B---3--:R-:W-:-:S03]  /*1dd00*/  F2FP.PACK_AB R0, R75, R74 ;  /* 0x0000004a4b00723e */ /* 0x008fc600000000ff */
[----:B------:R1:W-:Y:S01]  /*1dd10*/  STS [R10+0x480], R3 ;  /* 0x000480030a007388 */ /* 0x0003e20000000800 */
[----:B----4-:R-:W-:-:S03]  /*1dd20*/  F2FP.PACK_AB R2, R129, R128 ;  /* 0x000000808102723e */ /* 0x010fc600000000ff */
[----:B--2---:R2:W-:Y:S04]  /*1dd30*/  STS [R12], R0 ;  /* 0x000000000c007388 */ /* 0x0045e80000000800 */
[----:B------:R3:W-:Y:S01]  /*1dd40*/  STS [R12+0x400], R2 ;  /* 0x000400020c007388 */ /* 0x0007e20000000800 */
[----:B-1----:R-:W-:Y:S02]  /*1dd50*/  F2FP.PACK_AB R3, R77, R76 ;  /* 0x0000004c4d03723e */ /* 0x002fe400000000ff */
[----:B--2---:R-:W-:-:S03]  /*1dd60*/  F2FP.PACK_AB R0, R127, R126 ;  /* 0x0000007e7f00723e */ /* 0x004fc600000000ff */
[----:B------:R1:W-:Y:S01]  /*1dd70*/  STS [R9+0x80], R3 ;  /* 0x0000800309007388 */ /* 0x0003e20000000800 */
[----:B---3--:R-:W-:-:S03]  /*1dd80*/  F2FP.PACK_AB R2, R81, R80 ;  /* 0x000000505102723e */ /* 0x008fc600000000ff */
[----:B------:R2:W-:Y:S04]  /*1dd90*/  STS [R9+0x480], R0 ;  /* 0x0004800009007388 */ /* 0x0005e80000000800 */
[----:B------:R3:W-:Y:S04]  /*1dda0*/  STS [R8], R2 ;  /* 0x0000000208007388 */ /* 0x0007e80000000800 */
[----:B------:R4:W-:Y:S01]  /*1ddb0*/  STS [R8+0x400], R4 ;  /* 0x0004000408007388 */ /* 0x0009e20000000800 */
[----:B-1----:R-:W-:Y:S02]  /*1ddc0*/  F2FP.PACK_AB R3, R91, R90 ;  /* 0x0000005a5b03723e */ /* 0x002fe400000000ff */
[----:B--2---:R-:W-:-:S02]  /*1ddd0*/  F2FP.PACK_AB R0, R89, R88 ;  /* 0x000000585900723e */ /* 0x004fc400000000ff */
[----:B---3--:R-:W-:-:S03]  /*1dde0*/  F2FP.PACK_AB R2, R79, R78 ;  /* 0x0000004e4f02723e */ /* 0x008fc600000000ff */
[----:B------:R1:W-:Y:S01]  /*1ddf0*/  STS [R7+0x80], R0 ;  /* 0x0000800007007388 */ /* 0x0003e20000000800 */
[----:B----4-:R-:W-:-:S03]  /*1de00*/  F2FP.PACK_AB R4, R93, R92 ;  /* 0x0000005c5d04723e */ /* 0x010fc600000000ff */
[----:B------:R2:W-:Y:S04]  /*1de10*/  STS [R7+0x480], R3 ;  /* 0x0004800307007388 */ /* 0x0005e80000000800 */
[----:B------:R3:W-:Y:S04]  /*1de20*/  STS [R11], R4 ;  /* 0x000000040b007388 */ /* 0x0007e80000000800 */
[----:B------:R4:W-:Y:S01]  /*1de30*/  STS [R11+0x400], R2 ;  /* 0x000400020b007388 */ /* 0x0009e20000000800 */
[----:B-1----:R-:W-:Y:S02]  /*1de40*/  F2FP.PACK_AB R0, R109, R108 ;  /* 0x0000006c6d00723e */ /* 0x002fe400000000ff */
[----:B--2---:R-:W-:-:S03]  /*1de50*/  F2FP.PACK_AB R3, R97, R96 ;  /* 0x000000606103723e */ /* 0x004fc600000000ff */
[----:B------:R1:W-:Y:S01]  /*1de60*/  STS [R5+0x4080], R0 ;  /* 0x0040800005007388 */ /* 0x0003e20000000800 */
[----:B---3--:R-:W-:Y:S02]  /*1de70*/  F2FP.PACK_AB R4, R53, R52 ;  /* 0x000000343504723e */ /* 0x008fe400000000ff */
[----:B----4-:R-:W-:-:S03]  /*1de80*/  F2FP.PACK_AB R2, R107, R106 ;  /* 0x0000006a6b02723e */ /* 0x010fc600000000ff */
[----:B------:R2:W-:Y:S04]  /*1de90*/  STS [R5+0x4480], R4 ;  /* 0x0044800405007388 */ /* 0x0005e80000000800 */
[----:B------:R3:W-:Y:S04]  /*1dea0*/  STS [R13+0x4000], R3 ;  /* 0x004000030d007388 */ /* 0x0007e80000000800 */
[----:B------:R4:W-:Y:S01]  /*1deb0*/  STS [R13+0x4400], R2 ;  /* 0x004400020d007388 */ /* 0x0009e20000000800 */
[----:B-1----:R-:W-:-:S05]  /*1dec0*/  F2FP.PACK_AB R0, R101, R100 ;  /* 0x000000646500723e */ /* 0x002fca00000000ff */
[----:B------:R1:W-:Y:S01]  /*1ded0*/  STS [R10+0x4080], R0 ;  /* 0x004080000a007388 */ /* 0x0003e20000000800 */
[----:B--2---:R-:W-:Y:S02]  /*1dee0*/  F2FP.PACK_AB R4, R103, R102 ;  /* 0x000000666704723e */ /* 0x004fe400000000ff */
[----:B------:R-:W-:Y:S02]  /*1def0*/  F2FP.PACK_AB R5, R105, R104 ;  /* 0x000000686905723e */ /* 0x000fe400000000ff */
[----:B---3--:R-:W-:Y:S01]  /*1df00*/  F2FP.PACK_AB R3, R95, R94 ;  /* 0x0000005e5f03723e */ /* 0x008fe200000000ff */
[----:B------:R2:W-:Y:S01]  /*1df10*/  STS [R10+0x4480], R4 ;  /* 0x004480040a007388 */ /* 0x0005e20000000800 */
[----:B----4-:R-:W-:-:S03]  /*1df20*/  F2FP.PACK_AB R2, R117, R116 ;  /* 0x000000747502723e */ /* 0x010fc600000000ff */
[----:B------:R-:W-:Y:S04]  /*1df30*/  STS [R12+0x4000], R5 ;  /* 0x004000050c007388 */ /* 0x000fe80000000800 */
[----:B------:R3:W-:Y:S04]  /*1df40*/  STS [R12+0x4400], R3 ;  /* 0x004400030c007388 */ /* 0x0007e80000000800 */
[----:B------:R4:W-:Y:S01]  /*1df50*/  STS [R9+0x4080], R2 ;  /* 0x0040800209007388 */ /* 0x0009e20000000800 */
[----:B-1----:R-:W-:-:S05]  /*1df60*/  F2FP.PACK_AB R0, R83, R82 ;  /* 0x000000525300723e */ /* 0x002fca00000000ff */
[----:B------:R1:W-:Y:S01]  /*1df70*/  STS [R9+0x4480], R0 ;  /* 0x0044800009007388 */ /* 0x0003e20000000800 */
[----:B--2---:R-:W-:-:S03]  /*1df80*/  F2FP.PACK_AB R4, R113, R112 ;  /* 0x000000707104723e */ /* 0x004fc600000000ff */
[----:B------:R-:W2:Y:S04]  /*1df90*/  LDL.LU R10, [R1+0x28] ;  /* 0x00002800010a7983 */ /* 0x000ea80000300800 */
[----:B------:R1:W-:Y:S01]  /*1dfa0*/  STS [R8+0x4000], R4 ;  /* 0x0040000408007388 */ /* 0x0003e20000000800 */
[----:B---3--:R-:W-:Y:S02]  /*1dfb0*/  F2FP.PACK_AB R3, R59, R58 ;  /* 0x0000003a3b03723e */ /* 0x008fe400000000ff */
[----:B----4-:R-:W-:-:S03]  /*1dfc0*/  F2FP.PACK_AB R2, R57, R56 ;  /* 0x000000383902723e */ /* 0x010fc600000000ff */
[----:B------:R-:W-:Y:S04]  /*1dfd0*/  STS [R8+0x4400], R3 ;  /* 0x0044000308007388 */ /* 0x000fe80000000800 */
[----:B------:R3:W-:Y:S01]  /*1dfe0*/  STS [R7+0x4080], R2 ;  /* 0x0040800207007388 */ /* 0x0007e20000000800 */
[----:B-1----:R-:W-:-:S05]  /*1dff0*/  F2FP.PACK_AB R0, R55, R54 ;  /* 0x000000363700723e */ /* 0x002fca00000000ff */
[----:B------:R1:W-:Y:S01]  /*1e000*/  STS [R7+0x4480], R0 ;  /* 0x0044800007007388 */ /* 0x0003e20000000800 */
[----:B------:R-:W-:-:S05]  /*1e010*/  F2FP.PACK_AB R4, R45, R44 ;  /* 0x0000002c2d04723e */ /* 0x000fca00000000ff */
[----:B------:R4:W-:Y:S01]  /*1e020*/  STS [R11+0x4000], R4 ;  /* 0x004000040b007388 */ /* 0x0009e20000000800 */
[----:B---3--:R-:W-:-:S04]  /*1e030*/  IMAD.MOV.U32 R2, RZ, RZ, 0x4 ;  /* 0x00000004ff027424 */ /* 0x008fc800078e00ff */
[----:B------:R-:W-:-:S04]  /*1e040*/  @P1 IMAD.WIDE R8, R6, R2, c[0x0][0x508] ;  /* 0x0001420006081625 */ /* 0x000fc800078e0202 */
[----:B------:R-:W-:Y:S01]  /*1e050*/  IMAD.WIDE R2, R6, R2, c[0x0][0x500] ;  /* 0x0001400006027625 */ /* 0x000fe200078e0202 */
[----:B-1----:R-:W-:-:S03]  /*1e060*/  F2FP.PACK_AB R0, R47, R46 ;  /* 0x0000002e2f00723e */ /* 0x002fc600000000ff */
[----:B------:R-:W-:Y:S02]  /*1e070*/  IMAD.MOV.U32 R7, RZ, RZ, RZ ;  /* 0x000000ffff077224 */ /* 0x000fe400078e00ff */
[----:B------:R1:W-:Y:S04]  /*1e080*/  STS [R11+0x4400], R0 ;  /* 0x004400000b007388 */ /* 0x0003e80000000800 */
[----:B------:R-:W-:Y:S06]  /*1e090*/  BAR.SYNC.DEFER_BLOCKING 0x1, 0x100 ;  /* 0x0044000000007b1d */ /* 0x000fec0000010000 */
[----:B------:R1:W5:Y:S04]  /*1e0a0*/  @P1 LDG.E R15, [R8.64] ;  /* 0x00000008080f1981 */ /* 0x000368000c1e1900 */
[----:B------:R1:W5:Y:S01]  /*1e0b0*/  @P2 LDG.E R7, [R2.64] ;  /* 0x0000000802072981 */ /* 0x000362000c1e1900 */
[----:B--2---:R-:W-:-:S04]  /*1e0c0*/  ISETP.NE.AND P0, PT, R10, RZ, PT ;  /* 0x000000ff0a00720c */ /* 0x004fc80003f05270 */
[----:B----4-:R-:W-:Y:S01]  /*1e0d0*/  SEL R4, R10, c[0x0][0x3d4], P0 ;  /* 0x0000f5000a047a07 */ /* 0x010fe20000000000 */
[----:B------:R-:W-:Y:S05]  /*1e0e0*/  @P1 BRA `(.L_x_837) ;  /* 0x0000004000001947 */ /* 0x000fea0003800000 */
[----:B-1----:R-:W-:Y:S05]  /*1e0f0*/  @!P2 BRA `(.L_x_837) ;  /* 0x000000300000a947 */ /* 0x002fea0003800000 */
[----:B------:R1:W2:Y:S04]  /*1e100*/  LDG.E R0, [R2.64] ;  /* 0x0000000802007981 */ /* 0x0002a8000c1e1900 */
[----:B-1----:R-:W2:Y:S02]  /*1e110*/  LDG.E R2, [R2.64+0x4] ;  /* 0x0000040802027981 */ /* 0x002ea4000c1e1900 */
[----:B--2--5:R-:W-:Y:S02]  /*1e120*/  IADD3 R15, -R0, R2, RZ ;  /* 0x00000002000f7210 */ /* 0x024fe40007ffe1ff */
.L_x_837:
[----:B-1----:R-:W2:Y:S04]  /*1e130*/  LDL R2, [R1+0x1c] ;  /* 0x00001c0001027983 */ /* 0x002ea80000100800 */
[----:B------:R-:W2:Y:S04]  /*1e140*/  LDL R66, [R1+0x14] ;  /* 0x0000140001427983 */ /* 0x000ea80000100800 */
[----:B------:R-:W3:Y:S04]  /*1e150*/  LDL R27, [R1+0x30] ;  /* 0x00003000011b7983 */ /* 0x000ee80000100800 */
[----:B------:R-:W4:Y:S01]  /*1e160*/  LDL R11, [R1+0x34] ;  /* 0x00003400010b7983 */ /* 0x000f220000100800 */
[----:B------:R-:W-:Y:S01]  /*1e170*/  IMAD.MOV.U32 R9, RZ, RZ, 0x368 ;  /* 0x00000368ff097424 */ /* 0x000fe200078e00ff */
[----:B------:R-:W-:-:S04]  /*1e180*/  ISETP.GT.AND P2, PT, R4, 0x1, PT ;  /* 0x000000010400780c */ /* 0x000fc80003f44270 */
[----:B------:R-:W-:-:S04]  /*1e190*/  SEL R9, R9, 0x328, P2 ;  /* 0x0000032809097807 */ /* 0x000fc80001000000 */
[----:B------:R-:W1:Y:S08]  /*1e1a0*/  LDC.64 R4, c[0x0][R9+0x170] ;  /* 0x00005c0009047b82 */ /* 0x000e700000000a00 */
[----:B------:R-:W3:Y:S08]  /*1e1b0*/  LDC.64 R16, c[0x0][R9+0x168] ;  /* 0x00005a0009107b82 */ /* 0x000ef00000000a00 */
[----:B------:R1:W1:Y:S01]  /*1e1c0*/  LDC.64 R18, c[0x0][R9+0x178] ;  /* 0x00005e0009127b82 */ /* 0x0002620000000a00 */
[----:B------:R-:W-:-:S07]  /*1e1d0*/  ISETP.NE.U32.AND P0, PT, RZ, c[0x0][0x500], PT ;  /* 0x00014000ff007a0c */ /* 0x000fce0003f05070 */
[----:B------:R1:W1:Y:S01]  /*1e1e0*/  LDC.64 R20, c[0x0][R9+0x160] ;  /* 0x0000580009147b82 */ /* 0x0002620000000a00 */
[----:B------:R-:W-:Y:S01]  /*1e1f0*/  IMAD.MOV.U32 R0, RZ, RZ, c[0x0][0x4e8] ;  /* 0x00013a00ff007624 */ /* 0x000fe200078e00ff */
[----:B------:R-:W-:-:S04]  /*1e200*/  ISETP.NE.AND.EX P0, PT, RZ, c[0x0][0x504], PT, P0 ;  /* 0x00014100ff007a0c */ /* 0x000fc80003f05300 */
[----:B------:R-:W-:Y:S02]  /*1e210*/  ISETP.NE.AND P3, PT, R0, 0x1, PT ;  /* 0x000000010000780c */ /* 0x000fe40003f65270 */
[----:B------:R-:W-:Y:S02]  /*1e220*/  SHF.R.S32.HI R0, RZ, 0x1f, R6 ;  /* 0x0000001fff007819 */ /* 0x000fe40000011406 */
[----:B------:R-:W-:Y:S01]  /*1e230*/  SEL R8, R6, RZ, !P0 ;  /* 0x000000ff06087207 */ /* 0x000fe20004000000 */
[----:B--2---:R-:W-:Y:S01]  /*1e240*/  IMAD.IADD R12, R2, 0x1, R66 ;  /* 0x00000001020c7824 */ /* 0x004fe200078e0242 */
[----:B------:R-:W-:-:S03]  /*1e250*/  SEL R2, R0, RZ, !P0 ;  /* 0x000000ff00027207 */ /* 0x000fc60004000000 */
[----:B-1----:R-:W-:-:S04]  /*1e260*/  IMAD R0, R5, R8, RZ ;  /* 0x0000000805007224 */ /* 0x002fc800078e02ff */
[----:B------:R-:W-:Y:S02]  /*1e270*/  IMAD R10, R4, R2, R0 ;  /* 0x00000002040a7224 */ /* 0x000fe400078e0200 */
[----:B------:R-:W-:-:S04]  /*1e280*/  @P3 IMAD.HI.U32 R0, R12, c[0x0][0x4ec], RZ ;  /* 0x00013b000c003a27 */ /* 0x000fc800078e00ff */
[----:B------:R-:W-:-:S04]  /*1e290*/  IMAD.WIDE.U32 R2, R4, R8, RZ ;  /* 0x0000000804027225 */ /* 0x000fc800078e00ff */
[----:B------:R-:W-:Y:S01]  /*1e2a0*/  IMAD.MOV.U32 R6, RZ, RZ, R12 ;  /* 0x000000ffff067224 */ /* 0x000fe200078e000c */
[----:B------:R-:W-:Y:S01]  /*1e2b0*/  @P3 SHF.R.U32.HI R6, RZ, c[0x0][0x4f0], R0 ;  /* 0x00013c00ff063a19 */ /* 0x000fe20000011600 */
[----:B---3--:R-:W-:Y:S01]  /*1e2c0*/  IMAD.WIDE.U32 R4, R16, R27, RZ ;  /* 0x0000001b10047225 */ /* 0x008fe200078e00ff */
[----:B----4-:R-:W-:-:S03]  /*1e2d0*/  SEL R0, R11, RZ, P2 ;  /* 0x000000ff0b007207 */ /* 0x010fc60001000000 */
[----:B------:R-:W-:Y:S01]  /*1e2e0*/  IMAD R9, R17, R27, RZ ;  /* 0x0000001b11097224 */ /* 0x000fe200078e02ff */
[--C-:B-----5:R-:W-:Y:S01]  /*1e2f0*/  IADD3 R13, P1, P0, R2, R4, R7.reuse ;  /* 0x00000004020d7210 */ /* 0x120fe2000783e007 */
[----:B------:R-:W-:Y:S01]  /*1e300*/  IMAD.IADD R10, R3, 0x1, R10 ;  /* 0x00000001030a7824 */ /* 0x000fe200078e020a */
[----:B------:R-:W-:Y:S01]  /*1e310*/  SHF.R.S32.HI R11, RZ, 0x1f, R7 ;  /* 0x0000001fff0b7819 */ /* 0x000fe20000011407 */
[----:B------:R-:W-:Y:S02]  /*1e320*/  IMAD.IADD R4, R5, 0x1, R9 ;  /* 0x0000000105047824 */ /* 0x000fe400078e0209 */
[-C--:B------:R-:W-:Y:S02]  /*1e330*/  IMAD R9, R19, R0.reuse, RZ ;  /* 0x0000000013097224 */ /* 0x080fe400078e02ff */
        /* <DEDUP_REMOVED lines=9> */
[----:B------:R-:W-:Y:S02]  /*1e3d0*/  SHF.R.S32.HI R5, RZ, 0x1f, R0 ;  /* 0x0000001fff057819 */ /* 0x000fe40000011400 */
[----:B------:R-:W-:Y:S01]  /*1e3e0*/  LOP3.LUT R6, R26, 0xffffffe0, RZ, 0xc0, !PT ;  /* 0xffffffe01a067812 */ /* 0x000fe200078ec0ff */
[----:B------:R-:W-:-:S04]  /*1e3f0*/  IMAD.WIDE.U32 R2, R20, R0, R2 ;  /* 0x0000000014027225 */ /* 0x000fc800078e0002 */
[----:B------:R-:W-:Y:S02]  /*1e400*/  IMAD.MOV.U32 R0, RZ, RZ, c[0x0][0x4a8] ;  /* 0x00012a00ff007624 */ /* 0x000fe400078e00ff */
[----:B------:R-:W-:Y:S01]  /*1e410*/  IMAD R5, R20, R5, R4 ;  /* 0x0000000514057224 */ /* 0x000fe200078e0204 */
[----:B------:R-:W-:Y:S01]  /*1e420*/  SHF.R.S32.HI R4, RZ, 0x1f, R26 ;  /* 0x0000001fff047819 */ /* 0x000fe2000001141a */
[----:B------:R-:W-:Y:S01]  /*1e430*/  IMAD.IADD R6, R63, 0x1, -R6 ;  /* 0x000000013f067824 */ /* 0x000fe200078e0a06 */
[----:B------:R-:W-:Y:S01]  /*1e440*/  SEL R0, R0, c[0x0][0x450], P2 ;  /* 0x0001140000007a07 */ /* 0x000fe20001000000 */
[----:B------:R-:W-:Y:S01]  /*1e450*/  IMAD.MOV.U32 R9, RZ, RZ, c[0x0][0x4ac] ;  /* 0x00012b00ff097624 */ /* 0x000fe200078e00ff */
[----:B------:R-:W-:Y:S01]  /*1e460*/  LEA.HI R4, R4, R25, RZ, 0x3 ;  /* 0x0000001904047211 */ /* 0x000fe200078f18ff */
[----:B------:R-:W-:Y:S01]  /*1e470*/  IMAD.IADD R3, R3, 0x1, R5 ;  /* 0x0000000103037824 */ /* 0x000fe200078e0205 */
[----:B------:R-:W-:Y:S02]  /*1e480*/  SHF.R.S32.HI R10, RZ, 0x1f, R6 ;  /* 0x0000001fff0a7819 */ /* 0x000fe40000011406 */
[----:B------:R-:W-:-:S02]  /*1e490*/  SEL R9, R9, c[0x0][0x454], P2 ;  /* 0x0001150009097a07 */ /* 0x000fc40001000000 */
[----:B------:R-:W-:Y:S02]  /*1e4a0*/  LEA R0, P0, R2, R0, 0x2 ;  /* 0x0000000002007211 */ /* 0x000fe400078010ff */
[----:B------:R-:W-:Y:S02]  /*1e4b0*/  LOP3.LUT R5, R4, 0xffffff8, RZ, 0xc0, !PT ;  /* 0x0ffffff804057812 */ /* 0x000fe400078ec0ff */
[----:B------:R-:W-:Y:S02]  /*1e4c0*/  LEA.HI R4, R10, R6, RZ, 0x2 ;  /* 0x000000060a047211 */ /* 0x000fe400078f10ff */
[----:B------:R-:W-:Y:S01]  /*1e4d0*/  LEA.HI.X R3, R2, R9, R3, 0x2, P0 ;  /* 0x0000000902037211 */ /* 0x000fe200000f1403 */
[----:B------:R-:W-:Y:S01]  /*1e4e0*/  IMAD.IADD R10, R25, 0x1, -R5 ;  /* 0x00000001190a7824 */ /* 0x000fe200078e0a05 */
[----:B------:R-:W-:Y:S01]  /*1e4f0*/  SHF.R.S32.HI R9, RZ, 0x2, R4 ;  /* 0x00000002ff097819 */ /* 0x000fe20000011404 */
[----:B------:R-:W-:Y:S04]  /*1e500*/  SHFL.IDX PT, R2, R0, 0x1, 0x1c1f ;  /* 0x003c1f0000027f89 */ /* 0x000fe800000e0000 */
[----:B------:R1:W-:Y:S04]  /*1e510*/  SHFL.IDX PT, R4, R0, RZ, 0x1c1f ;  /* 0x001c1fff00047589 */ /* 0x0003e800000e0000 */
[----:B------:R-:W2:Y:S01]  /*1e520*/  SHFL.IDX PT, R5, R3, RZ, 0x1c1f ;  /* 0x001c1fff03057589 */ /* 0x000ea200000e0000 */
[----:B------:R-:W-:-:S03]  /*1e530*/  LOP3.LUT P0, RZ, R6, 0x3, RZ, 0xc0, !PT ;  /* 0x0000000306ff7812 */ /* 0x000fc6000780c0ff */
[----:B------:R-:W3:Y:S01]  /*1e540*/  SHFL.IDX PT, R3, R3, 0x1, 0x1c1f ;  /* 0x003c1f0003037f89 */ /* 0x000ee200000e0000 */
[----:B-1----:R-:W-:Y:S02]  /*1e550*/  IMAD R0, R10, 0x10, R9 ;  /* 0x000000100a007824 */ /* 0x002fe400078e0209 */
[----:B------:R-:W-:Y:S02]  /*1e560*/  IMAD R10, R15, c[0x0][0x4e8], RZ ;  /* 0x00013a000f0a7a24 */ /* 0x000fe400078e02ff */
[----:B------:R-:W-:-:S05]  /*1e570*/  IMAD.IADD R0, R0, 0x1, R66 ;  /* 0x0000000100007824 */ /* 0x000fca00078e0242 */
[C---:B------:R-:W-:Y:S02]  /*1e580*/  IADD3 R6, R0.reuse, 0x8, RZ ;  /* 0x0000000800067810 */ /* 0x040fe40007ffe0ff */
[-C--:B------:R-:W-:Y:S02]  /*1e590*/  ISETP.GE.OR P1, PT, R0, R10.reuse, P0 ;  /* 0x0000000a0000720c */ /* 0x080fe40000726670 */
[----:B------:R-:W-:-:S11]  /*1e5a0*/  ISETP.GE.OR P0, PT, R6, R10, P0 ;  /* 0x0000000a0600720c */ /* 0x000fd60000706670 */
[----:B--2---:R1:W-:Y:S01]  /*1e5b0*/  @!P1 ST.E [R4.64], R24 ;  /* 0x0000001804009985 */ /* 0x0043e2000c101908 */
        /* <DEDUP_REMOVED lines=10> */
[----:B------:R-:W-:Y:S01]  /*1e660*/  IADD3 R4, R66, R4, RZ ;  /* 0x0000000442047210 */ /* 0x000fe20007ffe0ff */
[----:B------:R-:W-:-:S02]  /*1e670*/  IMAD R7, R7, c[0x0][0x3a4], R0 ;  /* 0x0000e90007077a24 */ /* 0x000fc400078e0200 */
[----:B------:R1:W3:Y:S01]  /*1e680*/  LDS.128 R28, [R219+0x1080] ;  /* 0x00108000db1c7984 */ /* 0x0002e20000000c00 */
[----:B------:R-:W-:Y:S01]  /*1e690*/  IMAD R5, R5, c[0x0][0x3f0], RZ ;  /* 0x0000fc0005057a24 */ /* 0x000fe200078e02ff */
[----:B------:R-:W-:Y:S01]  /*1e6a0*/  MOV R0, R4 ;  /* 0x0000000400007202 */ /* 0x000fe20000000f00 */
[----:B------:R-:W-:Y:S01]  /*1e6b0*/  @P3 IMAD.HI.U32 R6, R4, c[0x0][0x4ec], RZ ;  /* 0x00013b0004063a27 */ /* 0x000fe200078e00ff */
[----:B------:R-:W-:Y:S01]  /*1e6c0*/  IADD3 R3, R3, R7, RZ ;  /* 0x0000000703037210 */ /* 0x000fe20007ffe0ff */
[----:B------:R1:W4:Y:S02]  /*1e6d0*/  LDS.128 R36, [R219+0x2080] ;  /* 0x00208000db247984 */ /* 0x0003240000000c00 */
[----:B------:R-:W-:Y:S01]  /*1e6e0*/  IMAD R7, R8, c[0x0][0x3f4], R5 ;  /* 0x0000fd0008077a24 */ /* 0x000fe200078e0205 */
[----:B------:R-:W-:Y:S01]  /*1e6f0*/  @P3 SHF.R.U32.HI R0, RZ, c[0x0][0x4f0], R6 ;  /* 0x00013c00ff003a19 */ /* 0x000fe20000011606 */
[C---:B------:R-:W-:Y:S01]  /*1e700*/  IMAD.WIDE.U32 R2, R27.reuse, c[0x0][0x3e8], R2 ;  /* 0x0000fa001b027a25 */ /* 0x040fe200078e0002 */
[----:B------:R1:W1:Y:S02]  /*1e710*/  LDS.128 R44, [R219+0x3080] ;  /* 0x00308000db2c7984 */ /* 0x0002640000000c00 */
[----:B------:R-:W-:Y:S01]  /*1e720*/  SHF.R.S32.HI R6, RZ, 0x1f, R0 ;  /* 0x0000001fff067819 */ /* 0x000fe20000011400 */
[----:B------:R-:W-:Y:S01]  /*1e730*/  IMAD R3, R27, c[0x0][0x3ec], R3 ;  /* 0x0000fb001b037a24 */ /* 0x000fe200078e0203 */
[----:B------:R1:W1:Y:S01]  /*1e740*/  LDS.128 R16, [R219+0x4080] ;  /* 0x00408000db107984 */ /* 0x0002620000000c00 */
[----:B------:R-:W-:-:S02]  /*1e750*/  IADD3 R5, -R0, RZ, RZ ;  /* 0x000000ff00057210 */ /* 0x000fc40007ffe1ff */
[----:B------:R-:W-:Y:S01]  /*1e760*/  IMAD.WIDE.U32 R2, R8, c[0x0][0x3f0], R2 ;  /* 0x0000fc0008027a25 */ /* 0x000fe200078e0002 */
[----:B------:R1:W1:Y:S03]  /*1e770*/  LDS.128 R24, [R219+0x5080] ;  /* 0x00508000db187984 */ /* 0x0002660000000c00 */
[----:B------:R-:W-:Y:S01]  /*1e780*/  IMAD R6, R6, c[0x0][0x3e0], RZ ;  /* 0x0000f80006067a24 */ /* 0x000fe200078e02ff */
[----:B------:R1:W1:Y:S01]  /*1e790*/  LDS.128 R32, [R219+0x6080] ;  /* 0x00608000db207984 */ /* 0x0002620000000c00 */
[----:B------:R-:W-:Y:S01]  /*1e7a0*/  IADD3 R3, R3, R7, RZ ;  /* 0x0000000703037210 */ /* 0x000fe20007ffe0ff */
[----:B------:R-:W-:Y:S01]  /*1e7b0*/  IMAD R4, R5, c[0x0][0x4e8], R4 ;  /* 0x00013a0005047a24 */ /* 0x000fe200078e0204 */
[----:B------:R-:W-:Y:S01]  /*1e7c0*/  IADD3 R7, R50, R66, RZ ;  /* 0x0000004232077210 */ /* 0x000fe20007ffe0ff */
[----:B------:R1:W1:Y:S01]  /*1e7d0*/  LDS.128 R40, [R219+0x7080] ;  /* 0x00708000db287984 */ /* 0x0002620000000c00 */
[----:B------:R-:W-:-:S02]  /*1e7e0*/  IMAD R5, R0, c[0x0][0x3e4], R6 ;  /* 0x0000f90000057a24 */ /* 0x000fc400078e0206 */
        /* <DEDUP_REMOVED lines=11> */
.L_x_900:
[----:B------:R-:W-:Y:S05]  /*1e8a0*/  BRA.DIV ~URZ, `(.L_x_840) ;  /* 0x000032b27f007947 */ /* 0x000fea000b800000 */
[----:B------:R4:W2:Y:S02]  /*1e8b0*/  SHFL.IDX PT, R2, R8, RZ, 0x181f ;  /* 0x00181fff08027589 */ /* 0x0008a400000e0000 */
.L_x_901:
[----:B------:R-:W-:Y:S01]  /*1e8c0*/  ISETP.GE.AND P0, PT, R7, R10, PT ;  /* 0x0000000a0700720c */ /* 0x000fe20003f06270 */
[----:B------:R-:W-:-:S12]  /*1e8d0*/  BSSY B0, `(.L_x_841) ;  /* 0x000000a000007945 */ /* 0x000fd80003800000 */
[----:B------:R-:W-:Y:S05]  /*1e8e0*/  @P0 BRA `(.L_x_842) ;  /* 0x0000008000000947 */ /* 0x000fea0003800000 */
[----:B------:R-:W-:Y:S02]  /*1e8f0*/  ISETP.GE.AND P1, PT, R72, c[0x0][0x3c8], PT ;  /* 0x0000f20048007a0c */ /* 0x000fe40003f26270 */
[----:B------:R-:W-:-:S11]  /*1e900*/  ISETP.GE.AND P0, PT, R14, c[0x0][0x3c8], PT ;  /* 0x0000f2000e007a0c */ /* 0x000fd60003f06270 */
[-C--:B--2---:R-:W-:Y:S02]  /*1e910*/  @!P1 LEA R4, P3, R72, R2.reuse, 0x1 ;  /* 0x0000000248049211 */ /* 0x084fe400078608ff */
[----:B------:R-:W-:Y:S02]  /*1e920*/  @!P0 LEA R2, P2, R14, R2, 0x1 ;  /* 0x000000020e028211 */ /* 0x000fe400078408ff */
[-C--:B---3--:R-:W-:Y:S02]  /*1e930*/  @!P1 LEA.HI.X R5, R72, R9.reuse, R48, 0x1, P3 ;  /* 0x0000000948059211 */ /* 0x088fe400018f0c30 */
[----:B------:R-:W-:-:S03]  /*1e940*/  @!P0 LEA.HI.X R3, R14, R9, R49, 0x1, P2 ;  /* 0x000000090e038211 */ /* 0x000fc600010f0c31 */
[----:B------:R2:W-:Y:S04]  /*1e950*/  @!P1 ST.E.128 [R4.64], R20 ;  /* 0x0000001404009985 */ /* 0x0005e8000c101d08 */
[----:B-1----:R2:W-:Y:S02]  /*1e960*/  @!P0 ST.E.128 [R2.64], R16 ;  /* 0x0000001002008985 */ /* 0x0025e4000c101d08 */
.L_x_842:
[----:B------:R-:W-:Y:S05]  /*1e970*/  BSYNC B0 ;  /* 0x0000000000007941 */ /* 0x000fea0003800000 */
.L_x_841:
[----:B------:R-:W-:Y:S05]  /*1e980*/  BRA.DIV ~URZ, `(.L_x_843) ;  /* 0x000032427f007947 */ /* 0x000fea000b800000 */
[----:B---3--:R3:W4:Y:S04]  /*1e990*/  SHFL.IDX PT, R9, R6, 0x1, 0x181f ;  /* 0x00381f0006097f89 */ /* 0x00872800000e0000 */
[----:B--2---:R3:W2:Y:S02]  /*1e9a0*/  SHFL.IDX PT, R2, R8, 0x1, 0x181f ;  /* 0x00381f0008027f89 */ /* 0x0046a400000e0000 */
.L_x_902:
[----:B------:R-:W-:Y:S01]  /*1e9b0*/  IADD3 R0, R7, 0x20, RZ ;  /* 0x0000002007007810 */ /* 0x000fe20007ffe0ff */
[----:B------:R-:W-:Y:S03]  /*1e9c0*/  BSSY B0, `(.L_x_844) ;  /* 0x000000b000007945 */ /* 0x000fe60003800000 */
[----:B------:R-:W-:-:S13]  /*1e9d0*/  ISETP.GE.AND P0, PT, R0, R10, PT ;  /* 0x0000000a0000720c */ /* 0x000fda0003f06270 */
[----:B------:R-:W-:Y:S05]  /*1e9e0*/  @P0 BRA `(.L_x_845) ;  /* 0x0000008000000947 */ /* 0x000fea0003800000 */
[----:B------:R-:W-:Y:S02]  /*1e9f0*/  ISETP.GE.AND P1, PT, R72, c[0x0][0x3c8], PT ;  /* 0x0000f20048007a0c */ /* 0x000fe40003f26270 */
[----:B------:R-:W-:-:S11]  /*1ea00*/  ISETP.GE.AND P0, PT, R14, c[0x0][0x3c8], PT ;  /* 0x0000f2000e007a0c */ /* 0x000fd60003f06270 */
[-C--:B--2---:R-:W-:Y:S02]  /*1ea10*/  @!P1 LEA R4, P3, R72, R2.reuse, 0x1 ;  /* 0x0000000248049211 */ /* 0x084fe400078608ff */
[----:B------:R-:W-:Y:S02]  /*1ea20*/  @!P0 LEA R2, P2, R14, R2, 0x1 ;  /* 0x000000020e028211 */ /* 0x000fe400078408ff */
[-C--:B----4-:R-:W-:Y:S02]  /*1ea30*/  @!P1 LEA.HI.X R5, R72, R9.reuse, R48, 0x1, P3 ;  /* 0x0000000948059211 */ /* 0x090fe400018f0c30 */
[----:B------:R-:W-:-:S03]  /*1ea40*/  @!P0 LEA.HI.X R3, R14, R9, R49, 0x1, P2 ;  /* 0x000000090e038211 */ /* 0x000fc600010f0c31 */
[----:B------:R2:W-:Y:S04]  /*1ea50*/  @!P1 ST.E.128 [R4.64], R28 ;  /* 0x0000001c04009985 */ /* 0x0005e8000c101d08 */
[----:B-1----:R2:W-:Y:S02]  /*1ea60*/  @!P0 ST.E.128 [R2.64], R24 ;  /* 0x0000001802008985 */ /* 0x0025e4000c101d08 */
.L_x_845:
[----:B------:R-:W-:Y:S05]  /*1ea70*/  BSYNC B0 ;  /* 0x0000000000007941 */ /* 0x000fea0003800000 */
.L_x_844:
[----:B------:R-:W-:Y:S05]  /*1ea80*/  BRA.DIV ~URZ, `(.L_x_846) ;  /* 0x000032127f007947 */ /* 0x000fea000b800000 */
[----:B----4-:R4:W3:Y:S02]  /*1ea90*/  SHFL.IDX PT, R9, R6, 0x2, 0x181f ;  /* 0x00581f0006097f89 */ /* 0x0108e400000e0000 */
.L_x_903:
[----:B------:R-:W-:Y:S05]  /*1eaa0*/  BRA.DIV ~URZ, `(.L_x_847) ;  /* 0x000032627f007947 */ /* 0x000fea000b800000 */
[----:B--2---:R2:W4:Y:S02]  /*1eab0*/  SHFL.IDX PT, R2, R8, 0x2, 0x181f ;  /* 0x00581f0008027f89 */ /* 0x00452400000e0000 */
.L_x_904:
[----:B------:R-:W-:Y:S01]  /*1eac0*/  IADD3 R0, R7, 0x40, RZ ;  /* 0x0000004007007810 */ /* 0x000fe20007ffe0ff */
[----:B------:R-:W-:Y:S03]  /*1ead0*/  BSSY B0, `(.L_x_848) ;  /* 0x000000b000007945 */ /* 0x000fe60003800000 */
[----:B------:R-:W-:-:S13]  /*1eae0*/  ISETP.GE.AND P0, PT, R0, R10, PT ;  /* 0x0000000a0000720c */ /* 0x000fda0003f06270 */
[----:B------:R-:W-:Y:S05]  /*1eaf0*/  @P0 BRA `(.L_x_849) ;  /* 0x0000008000000947 */ /* 0x000fea0003800000 */
[----:B------:R-:W-:Y:S02]  /*1eb00*/  ISETP.GE.AND P1, PT, R72, c[0x0][0x3c8], PT ;  /* 0x0000f20048007a0c */ /* 0x000fe40003f26270 */
[----:B------:R-:W-:-:S11]  /*1eb10*/  ISETP.GE.AND P0, PT, R14, c[0x0][0x3c8], PT ;  /* 0x0000f2000e007a0c */ /* 0x000fd60003f06270 */
[-C--:B----4-:R-:W-:Y:S02]  /*1eb20*/  @!P1 LEA R4, P3, R72, R2.reuse, 0x1 ;  /* 0x0000000248049211 */ /* 0x090fe400078608ff */
[----:B------:R-:W-:Y:S02]  /*1eb30*/  @!P0 LEA R2, P2, R14, R2, 0x1 ;  /* 0x000000020e028211 */ /* 0x000fe400078408ff */
[-C--:B---3--:R-:W-:Y:S02]  /*1eb40*/  @!P1 LEA.HI.X R5, R72, R9.reuse, R48, 0x1, P3 ;  /* 0x0000000948059211 */ /* 0x088fe400018f0c30 */
[----:B------:R-:W-:-:S03]  /*1eb50*/  @!P0 LEA.HI.X R3, R14, R9, R49, 0x1, P2 ;  /* 0x000000090e038211 */ /* 0x000fc600010f0c31 */
[----:B------:R3:W-:Y:S04]  /*1eb60*/  @!P1 ST.E.128 [R4.64], R36 ;  /* 0x0000002404009985 */ /* 0x0007e8000c101d08 */
[----:B-1----:R3:W-:Y:S02]  /*1eb70*/  @!P0 ST.E.128 [R2.64], R32 ;  /* 0x0000002002008985 */ /* 0x0027e4000c101d08 */
.L_x_849:
[----:B------:R-:W-:Y:S05]  /*1eb80*/  BSYNC B0 ;  /* 0x0000000000007941 */ /* 0x000fea0003800000 */
.L_x_848:
[----:B------:R-:W-:Y:S05]  /*1eb90*/  BRA.DIV ~URZ, `(.L_x_850) ;  /* 0x000031e27f007947 */ /* 0x000fea000b800000 */
[----:B---34-:R-:W3:Y:S04]  /*1eba0*/  SHFL.IDX PT, R6, R6, 0x3, 0x181f ;  /* 0x00781f0006067f89 */ /* 0x018ee800000e0000 */
[----:B------:R4:W2:Y:S02]  /*1ebb0*/  SHFL.IDX PT, R0, R8, 0x3, 0x181f ;  /* 0x00781f0008007f89 */ /* 0x0008a400000e0000 */
.L_x_905:
[----:B------:R-:W-:-:S04]  /*1ebc0*/  IADD3 R2, R7, 0x60, RZ ;  /* 0x0000006007027810 */ /* 0x000fc80007ffe0ff */
[----:B------:R-:W-:-:S13]  /*1ebd0*/  ISETP.GE.AND P0, PT, R2, R10, PT ;  /* 0x0000000a0200720c */ /* 0x000fda0003f06270 */
[----:B------:R-:W-:Y:S05]  /*1ebe0*/  @P0 BRA `(.L_x_851) ;  /* 0x000018d000000947 */ /* 0x000fea0003800000 */
[----:B------:R-:W-:-:S13]  /*1ebf0*/  ISETP.GE.AND P0, PT, R72, c[0x0][0x3c8], PT ;  /* 0x0000f20048007a0c */ /* 0x000fda0003f06270 */
[----:B--2---:R-:W-:-:S04]  /*1ec00*/  @!P0 LEA R2, P1, R72, R0, 0x1 ;  /* 0x0000000048028211 */ /* 0x004fc800078208ff */
[----:B---3--:R-:W-:-:S05]  /*1ec10*/  @!P0 LEA.HI.X R3, R72, R6, R48, 0x1, P1 ;  /* 0x0000000648038211 */ /* 0x008fca00008f0c30 */
[----:B-1----:R1:W-:Y:S01]  /*1ec20*/  @!P0 ST.E.128 [R2.64], R44 ;  /* 0x0000002c02008985 */ /* 0x0023e2000c101d08 */
[----:B------:R-:W-:-:S13]  /*1ec30*/  ISETP.GE.AND P0, PT, R14, c[0x0][0x3c8], PT ;  /* 0x0000f2000e007a0c */ /* 0x000fda0003f06270 */
[----:B------:R-:W-:Y:S05]  /*1ec40*/  @P0 BRA `(.L_x_851) ;  /* 0x0000187000000947 */ /* 0x000fea0003800000 */
[----:B-1----:R-:W-:-:S04]  /*1ec50*/  LEA R2, P0, R14, R0, 0x1 ;  /* 0x000000000e027211 */ /* 0x002fc800078008ff */
[----:B------:R-:W-:-:S05]  /*1ec60*/  LEA.HI.X R3, R14, R6, R49, 0x1, P0 ;  /* 0x000000060e037211 */ /* 0x000fca00000f0c31 */
[----:B------:R1:W-:Y:S01]  /*1ec70*/  ST.E.128 [R2.64], R40 ;  /* 0x0000002802007985 */ /* 0x0003e2000c101d08 */
[----:B------:R-:W-:Y:S05]  /*1ec80*/  BRA `(.L_x_851) ;  /* 0x0000183000007947 */ /* 0x000fea0003800000 */
.L_x_838:
[----:B-1----:R-:W2:Y:S04]  /*1ec90*/  LDL.LU R4, [R1+0x30] ;  /* 0x0000300001047983 */ /* 0x002ea80000300800 */
[----:B------:R-:W3:Y:S01]  /*1eca0*/  LDL.LU R6, [R1+0x34] ;  /* 0x0000340001067983 */ /* 0x000ee20000300800 */
[----:B------:R-:W-:Y:S02]  /*1ecb0*/  IMAD R0, R11, c[0x0][0x408], RZ ;  /* 0x000102000b007a24 */ /* 0x000fe400078e02ff */
[----:B------:R-:W-:-:S04]  /*1ecc0*/  IMAD.WIDE.U32 R2, R7, c[0x0][0x408], RZ ;  /* 0x0001020007027a25 */ /* 0x000fc800078e00ff */
[----:B------:R-:W-:Y:S01]  /*1ecd0*/  IMAD R7, R7, c[0x0][0x40c], R0 ;  /* 0x0001030007077a24 */ /* 0x000fe200078e0200 */
[----:B------:R-:W-:Y:S01]  /*1ece0*/  SHF.R.S32.HI R0, RZ, 0x1f, R8 ;  /* 0x0000001fff007819 */ /* 0x000fe20000011408 */
[----:B------:R-:W-:-:S03]  /*1ecf0*/  @P3 IMAD.HI.U32 R5, R12, c[0x0][0x4ec], RZ ;  /* 0x00013b000c053a27 */ /* 0x000fc600078e00ff */
[----:B------:R-:W-:Y:S01]  /*1ed00*/  IADD3 R3, R3, R7, RZ ;  /* 0x0000000703037210 */ /* 0x000fe20007ffe0ff */
[----:B------:R-:W-:-:S04]  /*1ed10*/  IMAD R0, R0, c[0x0][0x440], RZ ;  /* 0x0001100000007a24 */ /* 0x000fc800078e02ff */
        /* <DEDUP_REMOVED lines=25> */
.L_x_906:
[----:B------:R-:W-:Y:S05]  /*1eeb0*/  BRA.DIV ~URZ, `(.L_x_853) ;  /* 0x00002ff27f007947 */ /* 0x000fea000b800000 */
[----:B------:R3:W4:Y:S02]  /*1eec0*/  SHFL.IDX PT, R0, R28, RZ, 0x1c1f ;  /* 0x001c1fff1c007589 */ /* 0x00072400000e0000 */
.L_x_907:
        /* <DEDUP_REMOVED lines=47> */
[-C--:B--2---:R-:W-:Y:S02]  /*1f1c0*/  @!P3 LEA R6, P5, R13, R0.reuse, 0x2 ;  /* 0x000000000d06b211 */ /* 0x084fe400078a10ff */
[----:B----4-:R-:W-:Y:S02]  /*1f1d0*/  @!P4 LEA R2, P0, R15, R0, 0x2 ;  /* 0x000000000f02c211 */ /* 0x010fe400078010ff */
        /* <DEDUP_REMOVED lines=49> */
.L_x_855:
[----:B------:R-:W-:Y:S05]  /*1f4f0*/  BSYNC B0 ;  /* 0x0000000000007941 */ /* 0x000fea0003800000 */
.L_x_854:
[----:B------:R-:W-:Y:S05]  /*1f500*/  BRA.DIV ~URZ, `(.L_x_856) ;  /* 0x00002a027f007947 */ /* 0x000fea000b800000 */
[----:B--2---:R2:W1:Y:S04]  /*1f510*/  SHFL.IDX PT, R4, R14, 0x1, 0x1c1f ;  /* 0x003c1f000e047f89 */ /* 0x00446800000e0000 */
[----:B----4-:R2:W4:Y:S02]  /*1f520*/  SHFL.IDX PT, R0, R28, 0x1, 0x1c1f ;  /* 0x003c1f001c007f89 */ /* 0x01052400000e0000 */
.L_x_908:
[----:B------:R-:W-:-:S13]  /*1f530*/  ISETP.NE.AND P0, PT, R51, RZ, PT ;  /* 0x000000ff3300720c */ /* 0x000fda0003f05270 */
        /* <DEDUP_REMOVED lines=11> */
[----:B------:R-:W-:-:S02]  /*1f5f0*/  ISETP.GE.AND P3, PT, R18, c[0x0][0x3c8], PT ;  /* 0x0000f20012007a0c */ /* 0x000fc40003f66270 */
[----:B-----5:R-:W-:-:S13]  /*1f600*/  ISETP.GE.AND P2, PT, R5, c[0x0][0x3c8], PT ;  /* 0x0000f20005007a0c */ /* 0x020fda0003f46270 */
[----:B------:R-:W-:Y:S02]  /*1f610*/  @!P2 IMAD.MOV.U32 R8, RZ, RZ, R0 ;  /* 0x000000ffff08a224 */ /* 0x000fe400078e0000 */
[----:B------:R-:W-:-:S04]  /*1f620*/  @!P2 IMAD.MOV.U32 R9, RZ, RZ, R4 ;  /* 0x000000ffff09a224 */ /* 0x000fc800078e0004 */
[----:B------:R-:W-:-:S05]  /*1f630*/  @!P2 IMAD.WIDE R8, R5, 0x4, R8 ;  /* 0x000000040508a825 */ /* 0x000fca00078e0208 */
[----:B------:R1:W-:Y:S01]  /*1f640*/  @!P2 ST.E.64 [R8.64], R120 ;  /* 0x000000780800a985 */ /* 0x0003e2000c101b08 */
[----:B------:R-:W-:-:S03]  /*1f650*/  ISETP.GE.AND P2, PT, R19, c[0x0][0x3c8], PT ;  /* 0x0000f20013007a0c */ /* 0x000fc60003f46270 */
[----:B------:R4:W-:Y:S01]  /*1f660*/  @!P1 ST.E.64 [R6.64], R64 ;  /* 0x0000004006009985 */ /* 0x0009e2000c101b08 */
[----:B------:R-:W-:-:S03]  /*1f670*/  @!P6 LEA R12, P1, R16, R0, 0x2 ;  /* 0x00000000100ce211 */ /* 0x000fc600078210ff */
[----:B------:R5:W-:Y:S01]  /*1f680*/  @!P0 ST.E.64 [R2.64], R60 ;  /* 0x0000003c02008985 */ /* 0x000be2000c101b08 */
[C---:B--2---:R-:W-:Y:S02]  /*1f690*/  @!P5 LEA R14, P0, R15.reuse, R0, 0x2 ;  /* 0x000000000f0ed211 */ /* 0x044fe400078010ff */
[-C--:B------:R-:W-:Y:S02]  /*1f6a0*/  @!P6 LEA.HI.X R13, R16, R4.reuse, R33, 0x2, P1 ;  /* 0x00000004100de211 */ /* 0x080fe400008f1421 */
[----:B------:R-:W-:Y:S02]  /*1f6b0*/  @!P5 LEA.HI.X R15, R15, R4, R31, 0x2, P0 ;  /* 0x000000040f0fd211 */ /* 0x000fe400000f141f */
        /* <DEDUP_REMOVED lines=46> */
.L_x_836:
[----:B------:R-:W3:Y:S04]  /*1f9a0*/  LDL.LU R0, [R1+0x28] ;  /* 0x0000280001007983 */ /* 0x000ee80000300800 */
[----:B------:R-:W4:Y:S01]  /*1f9b0*/  LDL R6, [R1+0x2c] ;  /* 0x00002c0001067983 */ /* 0x000f220000100800 */
[----:B------:R-:W-:Y:S01]  /*1f9c0*/  ISETP.NE.U32.AND P0, PT, RZ, c[0x0][0x508], PT ;  /* 0x00014200ff007a0c */ /* 0x000fe20003f05070 */
[----:B------:R-:W-:Y:S01]  /*1f9d0*/  IMAD.MOV.U32 R4, RZ, RZ, 0x4 ;  /* 0x00000004ff047424 */ /* 0x000fe200078e00ff */
        /* <DEDUP_REMOVED lines=14> */
[----:B-1-3--:R-:W4:Y:S02]  /*1fac0*/  LDG.E R2, [R2.64+0x4] ;  /* 0x0000040802027981 */ /* 0x00af24000c1e1900 */
[----:B----45:R-:W-:Y:S02]  /*1fad0*/  IADD3 R20, -R0, R2, RZ ;  /* 0x0000000200147210 */ /* 0x030fe40007ffe1ff */
.L_x_857:
[----:B------:R-:W-:Y:S01]  /*1fae0*/  ISETP.GT.AND P0, PT, R63, 0x7f, PT ;  /* 0x0000007f3f00780c */ /* 0x000fe20003f04270 */
[----:B------:R-:W-:Y:S01]  /*1faf0*/  BSSY B0, `(.L_x_858) ;  /* 0x0000038000007945 */ /* 0x000fe20003800000 */
[----:B------:R-:W-:Y:S02]  /*1fb00*/  SHF.R.S32.HI R0, RZ, 0x1f, R6 ;  /* 0x0000001fff007819 */ /* 0x000fe40000011406 */
[----:B-----5:R-:W-:-:S02]  /*1fb10*/  SHF.R.S32.HI R18, RZ, 0x1f, R7 ;  /* 0x0000001fff127819 */ /* 0x020fc40000011407 */
[----:B------:R-:W-:Y:S02]  /*1fb20*/  SEL R16, R6, RZ, !P2 ;  /* 0x000000ff06107207 */ /* 0x000fe40005000000 */
[----:B------:R-:W-:-:S05]  /*1fb30*/  SEL R21, R0, RZ, !P2 ;  /* 0x000000ff00157207 */ /* 0x000fca0005000000 */
[----:B------:R-:W-:Y:S05]  /*1fb40*/  @P0 BRA `(.L_x_859) ;  /* 0x0000032000000947 */ /* 0x000fea0003800000 */
[----:B-1----:R-:W3:Y:S01]  /*1fb50*/  LDL R2, [R1+0x14] ;  /* 0x0000140001027983 */ /* 0x002ee20000100800 */
[----:B------:R-:W-:Y:S01]  /*1fb60*/  IMAD R0, R20, c[0x0][0x4e8], RZ ;  /* 0x00013a0014007a24 */ /* 0x000fe200078e02ff */
[----:B---3--:R-:W-:-:S04]  /*1fb70*/  IADD3 R15, R2, R63, RZ ;  /* 0x0000003f020f7210 */ /* 0x008fc80007ffe0ff */
[----:B------:R-:W-:-:S13]  /*1fb80*/  ISETP.GE.AND P0, PT, R15, R0, PT ;  /* 0x000000000f00720c */ /* 0x000fda0003f06270 */
[----:B------:R-:W-:Y:S05]  /*1fb90*/  @P0 BRA `(.L_x_859) ;  /* 0x000002d000000947 */ /* 0x000fea0003800000 */
[----:B------:R-:W3:Y:S04]  /*1fba0*/  LDL R2, [R1+0x30] ;  /* 0x0000300001027983 */ /* 0x000ee80000100800 */
[----:B------:R-:W4:Y:S01]  /*1fbb0*/  LDL.LU R22, [R1+0x34] ;  /* 0x0000340001167983 */ /* 0x000f220000300800 */
[----:B------:R-:W-:Y:S01]  /*1fbc0*/  IMAD.MOV.U32 R0, RZ, RZ, 0x368 ;  /* 0x00000368ff007424 */ /* 0x000fe200078e00ff */
[----:B------:R-:W-:Y:S02]  /*1fbd0*/  ISETP.GT.AND P2, PT, R19, 0x1, PT ;  /* 0x000000011300780c */ /* 0x000fe40003f44270 */
[----:B------:R-:W-:Y:S02]  /*1fbe0*/  MOV R6, R15 ;  /* 0x0000000f00067202 */ /* 0x000fe40000000f00 */
[----:B------:R-:W-:-:S04]  /*1fbf0*/  SEL R0, R0, 0x328, P2 ;  /* 0x0000032800007807 */ /* 0x000fc80001000000 */
[----:B------:R1:W5:Y:S08]  /*1fc00*/  LDC.64 R8, c[0x0][R0+0x170] ;  /* 0x00005c0000087b82 */ /* 0x0003700000000a00 */
[----:B------:R1:W3:Y:S08]  /*1fc10*/  LDC.64 R4, c[0x0][R0+0x168] ;  /* 0x00005a0000047b82 */ /* 0x0002f00000000a00 */
[----:B------:R1:W2:Y:S08]  /*1fc20*/  LDC.64 R12, c[0x0][R0+0x178] ;  /* 0x00005e00000c7b82 */ /* 0x0002b00000000a00 */
[----:B------:R1:W2:Y:S02]  /*1fc30*/  LDC.64 R10, c[0x0][R0+0x160] ;  /* 0x00005800000a7b82 */ /* 0x0002a40000000a00 */
[----:B-1----:R-:W-:-:S05]  /*1fc40*/  IMAD.MOV.U32 R0, RZ, RZ, c[0x0][0x4e8] ;  /* 0x00013a00ff007624 */ /* 0x002fca00078e00ff */
[----:B------:R-:W-:Y:S01]  /*1fc50*/  ISETP.NE.AND P0, PT, R0, 0x1, PT ;  /* 0x000000010000780c */ /* 0x000fe20003f05270 */
[----:B-----5:R-:W-:-:S12]  /*1fc60*/  IMAD R0, R9, R16, RZ ;  /* 0x0000001009007224 */ /* 0x020fd800078e02ff */
[----:B------:R-:W-:-:S05]  /*1fc70*/  @P0 IMAD.HI.U32 R17, R15, c[0x0][0x4ec], RZ ;  /* 0x00013b000f110a27 */ /* 0x000fca00078e00ff */
[----:B------:R-:W-:Y:S01]  /*1fc80*/  @P0 SHF.R.U32.HI R6, RZ, c[0x0][0x4f0], R17 ;  /* 0x00013c00ff060a19 */ /* 0x000fe20000011611 */
[-C--:B---3--:R-:W-:Y:S02]  /*1fc90*/  IMAD R9, R5, R2.reuse, RZ ;  /* 0x0000000205097224 */ /* 0x088fe400078e02ff */
[----:B------:R-:W-:-:S04]  /*1fca0*/  IMAD.WIDE.U32 R4, R4, R2, RZ ;  /* 0x0000000204047225 */ /* 0x000fc800078e00ff */
[----:B------:R-:W-:-:S04]  /*1fcb0*/  IMAD.WIDE.U32 R2, R8, R16, RZ ;  /* 0x0000001008027225 */ /* 0x000fc800078e00ff */
[----:B------:R-:W-:Y:S01]  /*1fcc0*/  IMAD R8, R8, R21, R0 ;  /* 0x0000001508087224 */ /* 0x000fe200078e0200 */
[----:B----4-:R-:W-:Y:S01]  /*1fcd0*/  SEL R0, R22, RZ, P2 ;  /* 0x000000ff16007207 */ /* 0x010fe20001000000 */
[----:B------:R-:W-:Y:S01]  /*1fce0*/  IMAD.IADD R9, R5, 0x1, R9 ;  /* 0x0000000105097824 */ /* 0x000fe200078e0209 */
[----:B------:R-:W-:Y:S01]  /*1fcf0*/  IADD3 R17, P1, P0, R2, R4, R7 ;  /* 0x0000000402117210 */ /* 0x000fe2000783e007 */
[----:B------:R-:W-:Y:S01]  /*1fd00*/  IMAD.MOV R4, RZ, RZ, -R6 ;  /* 0x000000ffff047224 */ /* 0x000fe200078e0a06 */
[----:B------:R-:W-:Y:S01]  /*1fd10*/  IADD3 R5, R3, R8, RZ ;  /* 0x0000000803057210 */ /* 0x000fe20007ffe0ff */
[----:B--2---:R-:W-:-:S03]  /*1fd20*/  IMAD.WIDE.U32 R2, R12, R0, RZ ;  /* 0x000000000c027225 */ /* 0x004fc600078e00ff */
        /* <DEDUP_REMOVED lines=20> */
.L_x_859:
[----:B------:R-:W-:Y:S05]  /*1fe70*/  BSYNC B0 ;  /* 0x0000000000007941 */ /* 0x000fea0003800000 */
.L_x_858:
[----:B------:R-:W-:-:S13]  /*1fe80*/  ISETP.GT.AND P0, PT, R19, 0x1, PT ;  /* 0x000000011300780c */ /* 0x000fda0003f04270 */
[----:B------:R-:W-:Y:S05]  /*1fe90*/  @P0 BRA `(.L_x_851) ;  /* 0x0000062000000947 */ /* 0x000fea0003800000 */
[----:B------:R-:W3:Y:S04]  /*1fea0*/  LDL.LU R9, [R1+0x30] ;  /* 0x0000300001097983 */ /* 0x000ee80000300800 */
[----:B------:R-:W4:Y:S01]  /*1feb0*/  LDL.LU R8, [R1+0x14] ;  /* 0x0000140001087983 */ /* 0x000f220000300800 */
[----:B-1----:R-:W-:Y:S01]  /*1fec0*/  MOV R2, c[0x0][0x4e8] ;  /* 0x00013a0000027a02 */ /* 0x002fe20000000f00 */
[----:B------:R-:W-:Y:S01]  /*1fed0*/  IMAD R0, R18, c[0x0][0x3a0], RZ ;  /* 0x0000e80012007a24 */ /* 0x000fe200078e02ff */
[----:B------:R-:W-:Y:S01]  /*1fee0*/  LEA R4, R23, R50, 0x5 ;  /* 0x0000003217047211 */ /* 0x000fe200078e28ff */
[----:B------:R-:W-:Y:S01]  /*1fef0*/  IMAD R5, R21, c[0x0][0x3f0], RZ ;  /* 0x0000fc0015057a24 */ /* 0x000fe200078e02ff */
[----:B------:R-:W-:Y:S01]  /*1ff00*/  ISETP.NE.AND P0, PT, R2, 0x1, PT ;  /* 0x000000010200780c */ /* 0x000fe20003f05270 */
[----:B------:R-:W-:-:S02]  /*1ff10*/  IMAD R0, R7, c[0x0][0x3a4], R0 ;  /* 0x0000e90007007a24 */ /* 0x000fc400078e0200 */
[----:B------:R-:W-:-:S04]  /*1ff20*/  IMAD.WIDE.U32 R2, R7, c[0x0][0x3a0], RZ ;  /* 0x0000e80007027a25 */ /* 0x000fc800078e00ff */
[----:B------:R-:W-:Y:S01]  /*1ff30*/  IMAD R7, R16, c[0x0][0x3f4], R5 ;  /* 0x0000fd0010077a24 */ /* 0x000fe200078e0205 */
[----:B------:R-:W-:-:S05]  /*1ff40*/  IADD3 R3, R3, R0, RZ ;  /* 0x0000000003037210 */ /* 0x000fca0007ffe0ff */
[----:B---3--:R-:W-:Y:S01]  /*1ff50*/  IMAD.WIDE.U32 R2, R9, c[0x0][0x3e8], R2 ;  /* 0x0000fa0009027a25 */ /* 0x008fe200078e0002 */
[----:B----4-:R-:W-:-:S03]  /*1ff60*/  IADD3 R4, R8, R4, RZ ;  /* 0x0000000408047210 */ /* 0x010fc60007ffe0ff */
[----:B------:R-:W-:Y:S01]  /*1ff70*/  IMAD R3, R9, c[0x0][0x3ec], R3 ;  /* 0x0000fb0009037a24 */ /* 0x000fe200078e0203 */
[----:B------:R-:W-:Y:S02]  /*1ff80*/  IADD3 R8, R50, R8, RZ ;  /* 0x0000000832087210 */ /* 0x000fe40007ffe0ff */
[----:B------:R-:W-:Y:S01]  /*1ff90*/  MOV R0, R4 ;  /* 0x0000000400007202 */ /* 0x000fe20000000f00 */
[----:B------:R-:W-:-:S04]  /*1ffa0*/  @P0 IMAD.HI.U32 R6, R4, c[0x0][0x4ec], RZ ;  /* 0x00013b0004060a27 */ /* 0x000fc800078e00ff */
[----:B------:R-:W-:Y:S01]  /*1ffb0*/  IMAD.WIDE.U32 R2, R16, c[0x0][0x3f0], R2 ;  /* 0x0000fc0010027a25 */ /* 0x000fe200078e0002 */
[----:B------:R-:W-:-:S04]  /*1ffc0*/  @P0 SHF.R.U32.HI R0, RZ, c[0x0][0x4f0], R6 ;  /* 0x00013c00ff000a19 */ /* 0x000fc80000011606 */
        /* <DEDUP_REMOVED lines=17> */
.L_x_909:
[----:B------:R-:W-:Y:S05]  /*200e0*/  BRA.DIV ~URZ, `(.L_x_861) ;  /* 0x00001f527f007947 */ /* 0x000fea000b800000 */
[----:B------:R4:W1:Y:S02]  /*200f0*/  SHFL.IDX PT, R2, R9, RZ, 0x181f ;  /* 0x00181fff09027589 */ /* 0x00086400000e0000 */
.L_x_910:
[----:B------:R-:W-:Y:S01]  /*20100*/  IMAD R7, R20, c[0x0][0x4e8], RZ ;  /* 0x00013a0014077a24 */ /* 0x000fe200078e02ff */
[----:B------:R-:W-:Y:S04]  /*20110*/  BSSY B0, `(.L_x_862) ;  /* 0x000000b000007945 */ /* 0x000fe80003800000 */
[----:B------:R-:W-:-:S13]  /*20120*/  ISETP.GE.AND P0, PT, R8, R7, PT ;  /* 0x000000070800720c */ /* 0x000fda0003f06270 */
[----:B------:R-:W-:Y:S05]  /*20130*/  @P0 BRA `(.L_x_863) ;  /* 0x0000008000000947 */ /* 0x000fea0003800000 */
[----:B------:R-:W-:Y:S02]  /*20140*/  ISETP.GE.AND P1, PT, R72, c[0x0][0x3c8], PT ;  /* 0x0000f20048007a0c */ /* 0x000fe40003f26270 */
[----:B------:R-:W-:-:S11]  /*20150*/  ISETP.GE.AND P0, PT, R14, c[0x0][0x3c8], PT ;  /* 0x0000f2000e007a0c */ /* 0x000fd60003f06270 */
[-C--:B-1----:R-:W-:Y:S02]  /*20160*/  @!P1 LEA R4, P3, R72, R2.reuse, 0x1 ;  /* 0x0000000248049211 */ /* 0x082fe400078608ff */
[----:B------:R-:W-:Y:S02]  /*20170*/  @!P0 LEA R2, P2, R14, R2, 0x1 ;  /* 0x000000020e028211 */ /* 0x000fe400078408ff */
[-C--:B---3--:R-:W-:Y:S02]  /*20180*/  @!P1 LEA.HI.X R5, R72, R10.reuse, R48, 0x1, P3 ;  /* 0x0000000a48059211 */ /* 0x088fe400018f0c30 */
[----:B------:R-:W-:-:S03]  /*20190*/  @!P0 LEA.HI.X R3, R14, R10, R49, 0x1, P2 ;  /* 0x0000000a0e038211 */ /* 0x000fc600010f0c31 */
[----:B------:R1:W-:Y:S04]  /*201a0*/  @!P1 ST.E.128 [R4.64], RZ ;  /* 0x000000ff04009985 */ /* 0x0003e8000c101d08 */
[----:B------:R1:W-:Y:S02]  /*201b0*/  @!P0 ST.E.128 [R2.64], RZ ;  /* 0x000000ff02008985 */ /* 0x0003e4000c101d08 */
.L_x_863:
[----:B------:R-:W-:Y:S05]  /*201c0*/  BSYNC B0 ;  /* 0x0000000000007941 */ /* 0x000fea0003800000 */
.L_x_862:
[----:B------:R-:W-:Y:S05]  /*201d0*/  BRA.DIV ~URZ, `(.L_x_864) ;  /* 0x00001ed27f007947 */ /* 0x000fea000b800000 */
[----:B---3--:R3:W2:Y:S04]  /*201e0*/  SHFL.IDX PT, R10, R6, 0x1, 0x181f ;  /* 0x00381f00060a7f89 */ /* 0x0086a800000e0000 */
[----:B-1----:R3:W1:Y:S02]  /*201f0*/  SHFL.IDX PT, R2, R9, 0x1, 0x181f ;  /* 0x00381f0009027f89 */ /* 0x00266400000e0000 */
.L_x_911:
[----:B------:R-:W-:Y:S01]  /*20200*/  IADD3 R0, R8, 0x20, RZ ;  /* 0x0000002008007810 */ /* 0x000fe20007ffe0ff */
[----:B------:R-:W-:Y:S03]  /*20210*/  BSSY B0, `(.L_x_865) ;  /* 0x000000b000007945 */ /* 0x000fe60003800000 */
[----:B------:R-:W-:-:S13]  /*20220*/  ISETP.GE.AND P0, PT, R0, R7, PT ;  /* 0x000000070000720c */ /* 0x000fda0003f06270 */
[----:B------:R-:W-:Y:S05]  /*20230*/  @P0 BRA `(.L_x_866) ;  /* 0x0000008000000947 */ /* 0x000fea0003800000 */
[----:B------:R-:W-:Y:S02]  /*20240*/  ISETP.GE.AND P1, PT, R72, c[0x0][0x3c8], PT ;  /* 0x0000f20048007a0c */ /* 0x000fe40003f26270 */
[----:B------:R-:W-:-:S11]  /*20250*/  ISETP.GE.AND P0, PT, R14, c[0x0][0x3c8], PT ;  /* 0x0000f2000e007a0c */ /* 0x000fd60003f06270 */
[-C--:B-1----:R-:W-:Y:S02]  /*20260*/  @!P1 LEA R4, P3, R72, R2.reuse, 0x1 ;  /* 0x0000000248049211 */ /* 0x082fe400078608ff */
[----:B------:R-:W-:Y:S02]  /*20270*/  @!P0 LEA R2, P2, R14, R2, 0x1 ;  /* 0x000000020e028211 */ /* 0x000fe400078408ff */
[-C--:B--2---:R-:W-:Y:S02]  /*20280*/  @!P1 LEA.HI.X R5, R72, R10.reuse, R48, 0x1, P3 ;  /* 0x0000000a48059211 */ /* 0x084fe400018f0c30 */
[----:B------:R-:W-:-:S03]  /*20290*/  @!P0 LEA.HI.X R3, R14, R10, R49, 0x1, P2 ;  /* 0x0000000a0e038211 */ /* 0x000fc600010f0c31 */
[----:B------:R1:W-:Y:S04]  /*202a0*/  @!P1 ST.E.128 [R4.64], RZ ;  /* 0x000000ff04009985 */ /* 0x0003e8000c101d08 */
[----:B------:R1:W-:Y:S02]  /*202b0*/  @!P0 ST.E.128 [R2.64], RZ ;  /* 0x000000ff02008985 */ /* 0x0003e4000c101d08 */
.L_x_866:
[----:B------:R-:W-:Y:S05]  /*202c0*/  BSYNC B0 ;  /* 0x0000000000007941 */ /* 0x000fea0003800000 */
.L_x_865:
[----:B------:R-:W-:Y:S05]  /*202d0*/  BRA.DIV ~URZ, `(.L_x_867) ;  /* 0x00001ea27f007947 */ /* 0x000fea000b800000 */
[----:B--2---:R2:W3:Y:S02]  /*202e0*/  SHFL.IDX PT, R10, R6, 0x2, 0x181f ;  /* 0x00581f00060a7f89 */ /* 0x0044e400000e0000 */
.L_x_912:
[----:B------:R-:W-:Y:S05]  /*202f0*/  BRA.DIV ~URZ, `(.L_x_868) ;  /* 0x00001ef27f007947 */ /* 0x000fea000b800000 */
[----:B-1----:R1:W2:Y:S02]  /*20300*/  SHFL.IDX PT, R2, R9, 0x2, 0x181f ;  /* 0x00581f0009027f89 */ /* 0x0022a400000e0000 */
.L_x_913:
        /* <DEDUP_REMOVED lines=8> */
[-C--:B---3--:R-:W-:Y:S02]  /*20390*/  @!P1 LEA.HI.X R5, R72, R10.reuse, R48, 0x1, P3 ;  /* 0x0000000a48059211 */ /* 0x088fe400018f0c30 */
[----:B------:R-:W-:-:S03]  /*203a0*/  @!P0 LEA.HI.X R3, R14, R10, R49, 0x1, P2 ;  /* 0x0000000a0e038211 */ /* 0x000fc600010f0c31 */
[----:B------:R2:W-:Y:S04]  /*203b0*/  @!P1 ST.E.128 [R4.64], RZ ;  /* 0x000000ff04009985 */ /* 0x0005e8000c101d08 */
[----:B------:R2:W-:Y:S02]  /*203c0*/  @!P0 ST.E.128 [R2.64], RZ ;  /* 0x000000ff02008985 */ /* 0x0005e4000c101d08 */
.L_x_870:
[----:B------:R-:W-:Y:S05]  /*203d0*/  BSYNC B0 ;  /* 0x0000000000007941 */ /* 0x000fea0003800000 */
.L_x_869:
[----:B------:R-:W-:Y:S05]  /*203e0*/  BRA.DIV ~URZ, `(.L_x_871) ;  /* 0x00001e727f007947 */ /* 0x000fea000b800000 */
[----:B--23--:R-:W2:Y:S04]  /*203f0*/  SHFL.IDX PT, R6, R6, 0x3, 0x181f ;  /* 0x00781f0006067f89 */ /* 0x00cea800000e0000 */
[----:B------:R3:W1:Y:S02]  /*20400*/  SHFL.IDX PT, R2, R9, 0x3, 0x181f ;  /* 0x00781f0009027f89 */ /* 0x00066400000e0000 */
.L_x_914:
[----:B------:R-:W-:-:S04]  /*20410*/  IADD3 R0, R8, 0x60, RZ ;  /* 0x0000006008007810 */ /* 0x000fc80007ffe0ff */
        /* <DEDUP_REMOVED lines=10> */
.L_x_851:
[----:B------:R-:W-:Y:S05]  /*204c0*/  BSYNC B1 ;  /* 0x0000000000017941 */ /* 0x000fea0003800000 */
.L_x_835:
[----:B-12-4-:R-:W2:Y:S02]  /*204d0*/  LDL R0, [R1+0x54] ;  /* 0x0000540001007983 */ /* 0x016ea40000100800 */
[----:B--2---:R-:W-:-:S13]  /*204e0*/  ISETP.NE.AND P0, PT, R0, RZ, PT ;  /* 0x000000ff0000720c */ /* 0x004fda0003f05270 */
[----:B------:R-:W-:Y:S01]  /*204f0*/  @P0 WARPSYNC 0xffffffff ;  /* 0xffffffff00000948 */ /* 0x000fe20003800000 */
[----:B------:R-:W-:Y:S06]  /*20500*/  @P0 BAR.SYNC.DEFER_BLOCKING 0x5, 0x100 ;  /* 0x0144000000000b1d */ /* 0x000fec0000010000 */
[----:B---3--:R-:W1:Y:S04]  /*20510*/  @P0 LDS.128 R4, [0xe100] ;  /* 0x00e10000ff040984 */ /* 0x008e680000000c00 */
[----:B-1----:R1:W-:Y:S04]  /*20520*/  @P0 STL.64 [R1+0x20], R4 ;  /* 0x0000200401000387 */ /* 0x0023e80000100a00 */
[----:B------:R1:W-:Y:S04]  /*20530*/  @P0 STL.64 [R1+0x28], R6 ;  /* 0x0000280601000387 */ /* 0x0003e80000100a00 */
[----:B------:R-:W-:Y:S06]  /*20540*/  @P0 BAR.ARV 0x4, 0x100 ;  /* 0x0104000000000b1d */ /* 0x000fec0000002000 */
[----:B------:R-:W-:Y:S05]  /*20550*/  @P0 BRA `(.L_x_872) ;  /* 0x0000104000000947 */ /* 0x000fea0003800000 */
[----:B------:R-:W-:Y:S01]  /*20560*/  LOP3.LUT R14, R63, 0x1f, RZ, 0xc0, !PT ;  /* 0x0000001f3f0e7812 */ /* 0x000fe200078ec0ff */
[----:B-1----:R-:W-:-:S03]  /*20570*/  IMAD.MOV.U32 R7, RZ, RZ, RZ ;  /* 0x000000ffff077224 */ /* 0x002fc600078e00ff */
[----:B------:R-:W-:Y:S01]  /*20580*/  ISETP.NE.AND P6, PT, R14, 0x1f, PT ;  /* 0x0000001f0e00780c */ /* 0x000fe20003fc5270 */
[----:B------:R-:W-:Y:S10]  /*20590*/  BRA.DIV ~URZ, `(.L_x_873) ;  /* 0x00001d927f007947 */ /* 0x000ff4000b800000 */
[----:B------:R1:W2:Y:S02]  /*205a0*/  SHFL.IDX PT, R9, R62, RZ, 0x1f ;  /* 0x00001fff3e097589 */ /* 0x0002a400000e0000 */
.L_x_915:
[----:B------:R-:W-:Y:S05]  /*205b0*/  BRA.DIV ~URZ, `(.L_x_874) ;  /* 0x00001de27f007947 */ /* 0x000fea000b800000 */
[----:B------:R3:W4:Y:S02]  /*205c0*/  SHFL.IDX PT, R8, R62, 0x1, 0x1f ;  /* 0x00201f003e087f89 */ /* 0x00072400000e0000 */
.L_x_916:
        /* <DEDUP_REMOVED lines=19> */
.L_x_917:
        /* <DEDUP_REMOVED lines=16> */
.L_x_918:
[----:B---3--:R-:W-:Y:S01]  /*20800*/  IMAD R0, R0, c[0x0][0x538], RZ ;  /* 0x00014e0000007a24 */ /* 0x008fe200078e02ff */
[----:B------:R-:W-:Y:S04]  /*20810*/  BSSY B1, `(.L_x_877) ;  /* 0x00000cf000017945 */ /* 0x000fe80003800000 */
[----:B----4-:R-:W-:-:S04]  /*20820*/  IADD3 R8, R0, R8, RZ ;  /* 0x0000000800087210 */ /* 0x010fc80007ffe0ff */
[----:B--2---:R-:W-:-:S13]  /*20830*/  ISETP.GT.AND P0, PT, R8, R9, PT ;  /* 0x000000090800720c */ /* 0x004fda0003f04270 */
[----:B------:R-:W-:Y:S05]  /*20840*/  @P0 BRA `(.L_x_878) ;  /* 0x0000025000000947 */ /* 0x000fea0003800000 */
.L_x_882:
        /* <DEDUP_REMOVED lines=17> */
.L_x_919:
        /* <DEDUP_REMOVED lines=16> */
.L_x_920:
[----:B--2---:R-:W-:-:S05]  /*20a60*/  IMAD R0, R0, c[0x0][0x538], RZ ;  /* 0x00014e0000007a24 */ /* 0x004fca00078e02ff */
[----:B------:R-:W-:-:S04]  /*20a70*/  IADD3 R8, R0, R8, RZ ;  /* 0x0000000800087210 */ /* 0x000fc80007ffe0ff */
[----:B------:R-:W-:-:S13]  /*20a80*/  ISETP.GT.AND P0, PT, R8, R9, PT ;  /* 0x000000090800720c */ /* 0x000fda0003f04270 */
[----:B-1----:R-:W-:Y:S05]  /*20a90*/  @!P0 BRA `(.L_x_882) ;  /* 0xfffffdb000008947 */ /* 0x002fea000383ffff */
.L_x_878:
[----:B------:R-:W-:-:S05]  /*20aa0*/  IADD3 R11, -R0, R8, RZ ;  /* 0x00000008000b7210 */ /* 0x000fca0007ffe1ff */
[----:B------:R-:W-:-:S05]  /*20ab0*/  IMAD R0, R4, c[0x0][0x538], R11 ;  /* 0x00014e0004007a24 */ /* 0x000fca00078e020b */
[----:B------:R-:W-:Y:S01]  /*20ac0*/  ISETP.GT.AND P0, PT, R0, R9, PT ;  /* 0x000000090000720c */ /* 0x000fe20003f04270 */
[----:B------:R-:W-:-:S12]  /*20ad0*/  BRA.DIV ~URZ, `(.L_x_883) ;  /* 0x00001d027f007947 */ /* 0x000fd8000b800000 */
[----:B------:R-:W-:-:S03]  /*20ae0*/  VOTE.ANY R10, PT, !P0 ;  /* 0x00000000000a7806 */ /* 0x000fc600040e0100 */
.L_x_921:
[----:B------:R-:W2:Y:S01]  /*20af0*/  LDL.LU R0, [R1+0x2c] ;  /* 0x00002c0001007983 */ /* 0x000ea20000300800 */
[----:B------:R-:W2:Y:S02]  /*20b00*/  POPC R8, R10 ;  /* 0x0000000a00087309 */ /* 0x000ea40000000000 */
[----:B--2---:R-:W-:-:S05]  /*20b10*/  IADD3 R0, R8, R0, RZ ;  /* 0x0000000008007210 */ /* 0x004fca0007ffe0ff */
[----:B------:R2:W-:Y:S01]  /*20b20*/  STL [R1+0x2c], R0 ;  /* 0x00002c0001007387 */ /* 0x0005e20000100800 */
[----:B------:R-:W-:Y:S05]  /*20b30*/  BRA.DIV ~URZ, `(.L_x_884) ;  /* 0x00001cf27f007947 */ /* 0x000fea000b800000 */
[----:B------:R3:W4:Y:S04]  /*20b40*/  SHFL.IDX PT, R12, R6, R8, 0x1f ;  /* 0x00001f08060c7589 */ /* 0x00072800000e0000 */
[----:B------:R3:W1:Y:S02]  /*20b50*/  SHFL.IDX PT, R7, R7, R8, 0x1f ;  /* 0x00001f0807077589 */ /* 0x00066400000e0000 */
.L_x_922:
[----:B------:R-:W-:Y:S01]  /*20b60*/  ISETP.NE.AND P0, PT, R10, RZ, PT ;  /* 0x000000ff0a00720c */ /* 0x000fe20003f05270 */
[----:B------:R-:W-:-:S12]  /*20b70*/  BSSY B0, `(.L_x_885) ;  /* 0x0000005000007945 */ /* 0x000fd80003800000 */
[----:B------:R-:W-:Y:S05]  /*20b80*/  @!P0 BRA `(.L_x_886) ;  /* 0x0000003000008947 */ /* 0x000fea0003800000 */
[----:B------:R-:W-:Y:S01]  /*20b90*/  IADD3 R3, R8, -0x1, RZ ;  /* 0xffffffff08037810 */ /* 0x000fe20007ffe0ff */
[----:B------:R-:W-:Y:S05]  /*20ba0*/  BRA.DIV ~URZ, `(.L_x_887) ;  /* 0x00001d527f007947 */ /* 0x000fea000b800000 */
[----:B------:R2:W3:Y:S02]  /*20bb0*/  SHFL.IDX PT, R13, R4, R3, 0x1f ;  /* 0x00001f03040d7589 */ /* 0x0004e400000e0000 */
.L_x_886:
[----:B------:R-:W-:Y:S05]  /*20bc0*/  BSYNC B0 ;  /* 0x0000000000007941 */ /* 0x000fea0003800000 */
.L_x_885:
[----:B--23--:R-:W-:Y:S01]  /*20bd0*/  IMAD R0, R13, c[0x0][0x538], R11 ;  /* 0x00014e000d007a24 */ /* 0x00cfe200078e020b */
[----:B-1----:R-:W-:Y:S01]  /*20be0*/  ISETP.NE.AND P0, PT, R7, 0x1, PT ;  /* 0x000000010700780c */ /* 0x002fe20003f05270 */
[----:B------:R-:W-:Y:S03]  /*20bf0*/  BSSY B0, `(.L_x_888) ;  /* 0x0000087000007945 */ /* 0x000fe60003800000 */
[----:B------:R1:W-:Y:S01]  /*20c00*/  STL [R1+0x20], R0 ;  /* 0x0000200001007387 */ /* 0x0003e20000100800 */
[----:B------:R-:W-:-:S08]  /*20c10*/  IADD3 R9, -R0, R9, RZ ;  /* 0x0000000900097210 */ /* 0x000fd00007ffe1ff */
[----:B------:R-:W-:Y:S05]  /*20c20*/  @!P0 BRA `(.L_x_889) ;  /* 0x000003f000008947 */ /* 0x000fea0003800000 */
[-C--:B-1--4-:R-:W-:Y:S02]  /*20c30*/  IABS R0, R12.reuse ;  /* 0x0000000c00007213 */ /* 0x092fe40000000000 */
        /* <DEDUP_REMOVED lines=15> */
[----:B------:R-:W-:-:S04]  /*20d30*/  IMAD.MOV R0, RZ, RZ, -R8 ;  /* 0x000000ffff007224 */ /* 0x000fc800078e0a08 */
[----:B------:R-:W-:Y:S02]  /*20d40*/  IMAD.MOV.U32 R3, RZ, RZ, R0 ;  /* 0x000000ffff037224 */ /* 0x000fe400078e0000 */
        /* <DEDUP_REMOVED lines=13> */
[----:B-1----:R-:W-:-:S04]  /*20e20*/  IADD3 R2, RZ, -R3, RZ ;  /* 0x80000003ff027210 */ /* 0x002fc80007ffe0ff */
[----:B------:R-:W-:Y:S01]  /*20e30*/  @!P1 IMAD.MOV R0, RZ, RZ, -R0 ;  /* 0x000000ffff009224 */ /* 0x000fe200078e0a00 */
[----:B------:R-:W-:Y:S01]  /*20e40*/  @!P0 LOP3.LUT R0, RZ, R12, RZ, 0x33, !PT ;  /* 0x0000000cff008212 */ /* 0x000fe200078e33ff */
[----:B------:R-:W-:Y:S01]  /*20e50*/  IMAD.MOV.U32 R4, RZ, RZ, R2 ;  /* 0x000000ffff047224 */ /* 0x000fe200078e0002 */
[----:B------:R-:W-:Y:S02]  /*20e60*/  IABS R2, R7 ;  /* 0x0000000700027213 */ /* 0x000fe40000000000 */
[----:B------:R-:W-:Y:S01]  /*20e70*/  IABS R8, R0 ;  /* 0x0000000000087213 */ /* 0x000fe20000000000 */
[----:B------:R-:W-:Y:S02]  /*20e80*/  IMAD R4, R4, R5, RZ ;  /* 0x0000000504047224 */ /* 0x000fe400078e02ff */
[----:B------:R-:W-:Y:S01]  /*20e90*/  IMAD.MOV R6, RZ, RZ, -R2 ;  /* 0x000000ffff067224 */ /* 0x000fe200078e0a02 */
[----:B------:R-:W-:-:S05]  /*20ea0*/  MOV R2, RZ ;  /* 0x000000ff00027202 */ /* 0x000fca0000000f00 */
        /* <DEDUP_REMOVED lines=16> */
[----:B------:R-:W-:Y:S01]  /*20fb0*/  IMAD.MOV R3, RZ, RZ, -R2 ;  /* 0x000000ffff037224 */ /* 0x000fe200078e0a02 */
[----:B------:R-:W-:-:S03]  /*20fc0*/  LEA R2, R7, R2, 0x18 ;  /* 0x0000000207027211 */ /* 0x000fc600078ec0ff */
[----:B------:R-:W-:Y:S02]  /*20fd0*/  IMAD R3, R7, R3, R0 ;  /* 0x0000000307037224 */ /* 0x000fe400078e0200 */
[----:B------:R-:W-:Y:S02]  /*20fe0*/  IMAD R0, R12, R4, R9 ;  /* 0x000000040c007224 */ /* 0x000fe400078e0209 */
[----:B------:R-:W-:-:S05]  /*20ff0*/  IMAD R2, R3, 0x10000, R2 ;  /* 0x0001000003027824 */ /* 0x000fca00078e0202 */
[----:B------:R1:W-:Y:S01]  /*21000*/  STL [R1+0x28], R2 ;  /* 0x0000280201007387 */ /* 0x0003e20000100800 */
[----:B------:R-:W-:Y:S05]  /*21010*/  BRA `(.L_x_890) ;  /* 0x0000044000007947 */ /* 0x000fea0003800000 */
.L_x_889:
[----:B------:R-:W2:Y:S01]  /*21020*/  LDL R3, [R1+0x2c] ;  /* 0x00002c0001037983 */ /* 0x000ea20000100800 */
[----:B------:R-:W-:-:S04]  /*21030*/  IMAD.MOV.U32 R2, RZ, RZ, 0x4 ;  /* 0x00000004ff027424 */ /* 0x000fc800078e00ff */
[----:B--2---:R-:W-:-:S05]  /*21040*/  IMAD.WIDE R2, R3, R2, c[0x0][0x590] ;  /* 0x0001640003027625 */ /* 0x004fca00078e0202 */
[----:B------:R-:W2:Y:S02]  /*21050*/  LDG.E R4, [R2.64] ;  /* 0x0000000802047981 */ /* 0x000ea4000c1e1900 */
[----:B--2-4-:R-:W-:-:S05]  /*21060*/  IMAD R11, R4, R12, RZ ;  /* 0x0000000c040b7224 */ /* 0x014fca00078e02ff */
        /* <DEDUP_REMOVED lines=35> */
[----:B------:R-:W-:Y:S01]  /*212a0*/  MOV R7, R0 ;  /* 0x0000000000077202 */ /* 0x000fe20000000f00 */
[----:B------:R-:W-:Y:S02]  /*212b0*/  IMAD.MOV.U32 R5, RZ, RZ, R2 ;  /* 0x000000ffff057224 */ /* 0x000fe400078e0002 */
[----:B------:R-:W-:-:S02]  /*212c0*/  IMAD.MOV R0, RZ, RZ, -R9 ;  /* 0x000000ffff007224 */ /* 0x000fc400078e0a09 */
[----:B------:R-:W1:Y:S08]  /*212d0*/  I2F.RP R2, R5 ;  /* 0x0000000500027306 */ /* 0x000e700000209400 */
        /* <DEDUP_REMOVED lines=8> */
[----:B------:R-:W-:Y:S01]  /*21360*/  IMAD.HI.U32 R0, R3, R7, RZ ;  /* 0x0000000703007227 */ /* 0x000fe200078e00ff */
[----:B------:R-:W-:-:S03]  /*21370*/  IADD3 R3, R10, 0x1000000, R6 ;  /* 0x010000000a037810 */ /* 0x000fc60007ffe006 */
        /* <DEDUP_REMOVED lines=8> */
[----:B------:R-:W-:-:S06]  /*21400*/  IMAD.MOV R2, RZ, RZ, -R4 ;  /* 0x000000ffff027224 */ /* 0x000fcc00078e0a04 */
[----:B------:R-:W-:-:S06]  /*21410*/  @P2 IADD3 R0, R0, 0x1, RZ ;  /* 0x0000000100002810 */ /* 0x000fcc0007ffe0ff */
[----:B------:R-:W-:Y:S01]  /*21420*/  @!P1 IMAD.MOV R0, RZ, RZ, -R0 ;  /* 0x000000ffff009224 */ /* 0x000fe200078e0a00 */
[----:B------:R-:W-:-:S05]  /*21430*/  @!P0 LOP3.LUT R0, RZ, R4, RZ, 0x33, !PT ;  /* 0x00000004ff008212 */ /* 0x000fca00078e33ff */
[----:B------:R-:W-:-:S05]  /*21440*/  IMAD R2, R0, R2, R3 ;  /* 0x0000000200027224 */ /* 0x000fca00078e0203 */
[----:B------:R1:W-:Y:S02]  /*21450*/  STL [R1+0x28], R2 ;  /* 0x0000280201007387 */ /* 0x0003e40000100800 */
.L_x_890:
[----:B------:R-:W-:Y:S05]  /*21460*/  BSYNC B0 ;  /* 0x0000000000007941 */ /* 0x000fea0003800000 */
.L_x_888:
[----:B------:R-:W-:-:S04]  /*21470*/  LOP3.LUT R0, RZ, R0, RZ, 0x33, !PT ;  /* 0x00000000ff007212 */ /* 0x000fc800078e33ff */
[----:B------:R-:W-:-:S05]  /*21480*/  IADD3 R0, R0, R12, RZ ;  /* 0x0000000c00007210 */ /* 0x000fca0007ffe0ff */
[----:B------:R2:W-:Y:S01]  /*21490*/  STL [R1+0x24], R0 ;  /* 0x0000240001007387 */ /* 0x0005e20000100800 */
[----:B------:R-:W-:Y:S05]  /*214a0*/  BRA `(.L_x_891) ;  /* 0x0000005000007947 */ /* 0x000fea0003800000 */
.L_x_879:
[----:B------:R-:W-:Y:S01]  /*214b0*/  MOV R0, c[0x0][0x53c] ;  /* 0x00014f0000007a02 */ /* 0x000fe20000000f00 */
[----:B------:R2:W-:Y:S04]  /*214c0*/  STL [R1+0x20], R9 ;  /* 0x0000200901007387 */ /* 0x0005e80000100800 */
[----:B------:R2:W-:Y:S04]  /*214d0*/  STL [R1+0x24], RZ ;  /* 0x000024ff01007387 */ /* 0x0005e80000100800 */
[----:B------:R2:W-:Y:S04]  /*214e0*/  STL [R1+0x28], RZ ;  /* 0x000028ff01007387 */ /* 0x0005e80000100800 */
[----:B------:R2:W-:Y:S02]  /*214f0*/  STL [R1+0x2c], R0 ;  /* 0x00002c0001007387 */ /* 0x0005e40000100800 */
.L_x_891:
[----:B------:R-:W-:Y:S05]  /*21500*/  BSYNC B1 ;  /* 0x0000000000017941 */ /* 0x000fea0003800000 */
.L_x_877:
        /* <DEDUP_REMOVED lines=9> */
.L_x_872:
[----:B--2---:R-:W2:Y:S02]  /*215a0*/  LDL R0, [R1+0x2c] ;  /* 0x00002c0001007983 */ /* 0x004ea40000100800 */
[----:B--2---:R-:W-:-:S13]  /*215b0*/  ISETP.GE.AND P0, PT, R0, c[0x0][0x53c], PT ;  /* 0x00014f0000007a0c */ /* 0x004fda0003f06270 */
[----:B-1----:R-:W-:Y:S01]  /*215c0*/  @P0 CALL.REL.NOINC `(.L_x_892) ;  /* 0x0000001000000944 */ /* 0x002fe20003c00000 */
[----:B------:R-:W-:Y:S05]  /*215d0*/  BRA `(.L_x_893) ;  /* 0xfffe020000007947 */ /* 0x000fea000383ffff */
.L_x_892:
[----:B------:R-:W-:Y:S05]  /*215e0*/  EXIT ;  /* 0x000000000000794d */ /* 0x000fea0003800000 */
.L_x_683:
[----:B------:R-:W-:Y:S01]  /*215f0*/  IMAD.MOV.U32 R0, RZ, RZ, R5 ;  /* 0x000000ffff007224 */ /* 0x000fe200078e0005 */
[----:B------:R-:W-:Y:S02]  /*21600*/  MOV R2, 0x1 ;  /* 0x0000000100027802 */ /* 0x000fe40000000f00 */
[----:B------:R-:W-:Y:S02]  /*21610*/  MOV R3, 0x21630 ;  /* 0x0002163000037802 */ /* 0x000fe40000000f00 */
[----:B------:R-:W-:Y:S05]  /*21620*/  CALL.REL.NOINC `($__internal_16_$__cuda_sm70_shflsync_up_p) ;  /* 0x000013c000007944 */ /* 0x000fea0003c00000 */
[----:B------:R-:W-:Y:S01]  /*21630*/  MOV R0, R4 ;  /* 0x0000000400007202 */ /* 0x000fe20000000f00 */
[----:B------:R-:W-:Y:S05]  /*21640*/  BRA `(.L_x_894) ;  /* 0xfffdee1000007947 */ /* 0x000fea000383ffff */
.L_x_684:
[----:B------:R-:W-:Y:S01]  /*21650*/  IMAD.MOV.U32 R0, RZ, RZ, R5 ;  /* 0x000000ffff007224 */ /* 0x000fe200078e0005 */
[----:B------:R-:W-:Y:S02]  /*21660*/  MOV R2, 0x2 ;  /* 0x0000000200027802 */ /* 0x000fe40000000f00 */
[----:B------:R-:W-:Y:S02]  /*21670*/  MOV R3, 0x21690 ;  /* 0x0002169000037802 */ /* 0x000fe40000000f00 */
[----:B------:R-:W-:Y:S05]  /*21680*/  CALL.REL.NOINC `($__internal_16_$__cuda_sm70_shflsync_up_p) ;  /* 0x0000136000007944 */ /* 0x000fea0003c00000 */
[----:B------:R-:W-:Y:S01]  /*21690*/  SEL R0, R4, RZ, P4 ;  /* 0x000000ff04007207 */ /* 0x000fe20002000000 */
[----:B------:R-:W-:Y:S01]  /*216a0*/  IMAD.MOV.U32 R2, RZ, RZ, 0x4 ;  /* 0x00000004ff027424 */ /* 0x000fe200078e00ff */
[----:B------:R-:W-:-:S03]  /*216b0*/  MOV R3, 0x216e0 ;  /* 0x000216e000037802 */ /* 0x000fc60000000f00 */
[----:B------:R-:W-:Y:S02]  /*216c0*/  IMAD.IADD R0, R5, 0x1, R0 ;  /* 0x0000000105007824 */ /* 0x000fe400078e0200 */
        /* <DEDUP_REMOVED lines=14> */
[----:B------:R-:W-:Y:S01]  /*217b0*/  IMAD.IADD R4, R0, 0x1, R4 ;  /* 0x0000000100047824 */ /* 0x000fe200078e0204 */
[----:B------:R-:W-:-:S03]  /*217c0*/  MOV R0, 0x1f ;  /* 0x0000001f00007802 */ /* 0x000fc60000000f00 */
[----:B------:R-:W-:Y:S02]  /*217d0*/  IMAD.MOV.U32 R5, RZ, RZ, R4 ;  /* 0x000000ffff057224 */ /* 0x000fe400078e0004 */
[----:B------:R-:W-:Y:S05]  /*217e0*/  CALL.REL.NOINC `($__internal_15_$__cuda_sm70_shflsync_idx_p) ;  /* 0x000011b000007944 */ /* 0x000fea0003c00000 */
[----:B------:R-:W-:Y:S05]  /*217f0*/  BRA `(.L_x_895) ;  /* 0xfffded6000007947 */ /* 0x000fea000383ffff */
.L_x_686:
[----:B------:R-:W-:Y:S02]  /*21800*/  SEL R0, RZ, 0x1, P0 ;  /* 0x00000001ff007807 */ /* 0x000fe40000000000 */
[----:B------:R-:W-:Y:S02]  /*21810*/  MOV R2, 0x21830 ;  /* 0x0002183000027802 */ /* 0x000fe40000000f00 */
[----:B------:R-:W-:Y:S05]  /*21820*/  CALL.REL.NOINC `($__internal_17_$__cuda_sm70_votesync_ballot) ;  /* 0x0000123000007944 */ /* 0x000fea0003c00000 */
[----:B------:R-:W-:Y:S01]  /*21830*/  MOV R10, R0 ;  /* 0x00000000000a7202 */ /* 0x000fe20000000f00 */
[----:B------:R-:W-:Y:S05]  /*21840*/  BRA `(.L_x_896) ;  /* 0xfffdeda000007947 */ /* 0x000fea000383ffff */
.L_x_687:
[----:B------:R-:W-:Y:S01]  /*21850*/  IMAD.MOV.U32 R5, RZ, RZ, R9 ;  /* 0x000000ffff057224 */ /* 0x000fe200078e0009 */
[----:B------:R-:W-:Y:S01]  /*21860*/  MOV R3, R6 ;  /* 0x0000000600037202 */ /* 0x000fe20000000f00 */
[----:B-1----:R-:W-:Y:S01]  /*21870*/  IMAD.MOV.U32 R0, RZ, RZ, 0x1f ;  /* 0x0000001fff007424 */ /* 0x002fe200078e00ff */
[----:B------:R-:W-:Y:S02]  /*21880*/  MOV R2, 0x218a0 ;  /* 0x000218a000027802 */ /* 0x000fe40000000f00 */
[----:B------:R-:W-:Y:S05]  /*21890*/  CALL.REL.NOINC `($__internal_15_$__cuda_sm70_shflsync_idx_p) ;  /* 0x0000110000007944 */ /* 0x000fea0003c00000 */
[----:B------:R-:W-:Y:S01]  /*218a0*/  IMAD.MOV.U32 R12, RZ, RZ, R0 ;  /* 0x000000ffff0c7224 */ /* 0x000fe200078e0000 */
[----:B------:R-:W-:Y:S01]  /*218b0*/  MOV R5, R8 ;  /* 0x0000000800057202 */ /* 0x000fe20000000f00 */
[----:B------:R-:W-:Y:S01]  /*218c0*/  IMAD.MOV.U32 R7, RZ, RZ, RZ ;  /* 0x000000ffff077224 */ /* 0x000fe200078e00ff */
[----:B------:R-:W-:Y:S01]  /*218d0*/  MOV R3, R6 ;  /* 0x0000000600037202 */ /* 0x000fe20000000f00 */
[----:B------:R-:W-:Y:S01]  /*218e0*/  IMAD.MOV.U32 R0, RZ, RZ, 0x1f ;  /* 0x0000001fff007424 */ /* 0x000fe200078e00ff */
[----:B------:R-:W-:-:S02]  /*218f0*/  MOV R2, 0x21910 ;  /* 0x0002191000027802 */ /* 0x000fc40000000f00 */
[----:B------:R-:W-:Y:S05]  /*21900*/  CALL.REL.NOINC `($__internal_15_$__cuda_sm70_shflsync_idx_p) ;  /* 0x0000109000007944 */ /* 0x000fea0003c00000 */
[----:B------:R-:W-:Y:S01]  /*21910*/  MOV R9, R0 ;  /* 0x0000000000097202 */ /* 0x000fe20000000f00 */
[----:B------:R-:W-:Y:S05]  /*21920*/  BRA `(.L_x_897) ;  /* 0xfffded3000007947 */ /* 0x000fea000383ffff */
.L_x_690:
[----:B------:R-:W-:Y:S01]  /*21930*/  IMAD.MOV.U32 R5, RZ, RZ, R4 ;  /* 0x000000ffff057224 */ /* 0x000fe200078e0004 */
[----:B-1----:R-:W-:-:S02]  /*21940*/  MOV R0, 0x1f ;  /* 0x0000001f00007802 */ /* 0x002fc40000000f00 */
[----:B------:R-:W-:Y:S02]  /*21950*/  MOV R2, 0x21970 ;  /* 0x0002197000027802 */ /* 0x000fe40000000f00 */
[----:B--234-:R-:W-:Y:S05]  /*21960*/  CALL.REL.NOINC `($__internal_15_$__cuda_sm70_shflsync_idx_p) ;  /* 0x0000103000007944 */ /* 0x01cfea0003c00000 */
[----:B------:R-:W-:Y:S01]  /*21970*/  MOV R7, R0 ;  /* 0x0000000000077202 */ /* 0x000fe20000000f00 */
[----:B------:R-:W-:Y:S05]  /*21980*/  BRA `(.L_x_689) ;  /* 0xfffded3000007947 */ /* 0x000fea000383ffff */
.L_x_831:
[----:B------:R-:W-:Y:S01]  /*21990*/  IMAD.MOV.U32 R2, RZ, RZ, R251 ;  /* 0x000000ffff027224 */ /* 0x000fe200078e00fb */
[----:B------:R-:W-:Y:S02]  /*219a0*/  MOV R5, 0x2 ;  /* 0x0000000200057802 */ /* 0x000fe40000000f00 */
[----:B------:R-:W-:Y:S02]  /*219b0*/  MOV R6, 0x219d0 ;  /* 0x000219d000067802 */ /* 0x000fe40000000f00 */
[----:B-1----:R-:W-:Y:S05]  /*219c0*/  CALL.REL.NOINC `($__internal_14_$__cuda_sm70_shflsync_bfly_p) ;  /* 0x00000f9000007944 */ /* 0x002fea0003c00000 */
[----:B--2---:R-:W-:Y:S01]  /*219d0*/  MOV R0, R2 ;  /* 0x0000000200007202 */ /* 0x004fe20000000f00 */
[----:B-1----:R-:W-:Y:S05]  /*219e0*/  BRA `(.L_x_898) ;  /* 0xffffb88000007947 */ /* 0x002fea000383ffff */
.L_x_832:
[----:B------:R-:W-:Y:S01]  /*219f0*/  IMAD.MOV.U32 R2, RZ, RZ, R0 ;  /* 0x000000ffff027224 */ /* 0x000fe200078e0000 */
[----:B------:R-:W-:Y:S02]  /*21a00*/  MOV R5, 0x1 ;  /* 0x0000000100057802 */ /* 0x000fe40000000f00 */
[----:B------:R-:W-:Y:S02]  /*21a10*/  MOV R6, 0x21a30 ;  /* 0x00021a3000067802 */ /* 0x000fe40000000f00 */
[----:B-12---:R-:W-:Y:S05]  /*21a20*/  CALL.REL.NOINC `($__internal_14_$__cuda_sm70_shflsync_bfly_p) ;  /* 0x00000f3000007944 */ /* 0x006fea0003c00000 */
[----:B--2---:R-:W-:Y:S01]  /*21a30*/  FADD.FTZ R0, R0, R2 ;  /* 0x0000000200007221 */ /* 0x004fe20000010000 */
[----:B------:R-:W-:Y:S02]  /*21a40*/  MOV R2, R252 ;  /* 0x000000fc00027202 */ /* 0x000fe40000000f00 */
[----:B-1----:R-:W-:-:S02]  /*21a50*/  MOV R5, 0x2 ;  /* 0x0000000200057802 */ /* 0x002fc40000000f00 */
[----:B------:R-:W-:Y:S02]  /*21a60*/  MOV R6, 0x21a80 ;  /* 0x00021a8000067802 */ /* 0x000fe40000000f00 */
[----:B------:R-:W-:Y:S05]  /*21a70*/  CALL.REL.NOINC `($__internal_14_$__cuda_sm70_shflsync_bfly_p) ;  /* 0x00000ee000007944 */ /* 0x000fea0003c00000 */
[----:B--2---:R-:W-:Y:S01]  /*21a80*/  FADD.FTZ R4, R252, R2 ;  /* 0x00000002fc047221 */ /* 0x004fe20000010000 */
[----:B-1----:R-:W-:Y:S02]  /*21a90*/  MOV R5, 0x1 ;  /* 0x0000000100057802 */ /* 0x002fe40000000f00 */
[----:B------:R-:W-:Y:S02]  /*21aa0*/  MOV R6, 0x21ad0 ;  /* 0x00021ad000067802 */ /* 0x000fe40000000f00 */
[----:B------:R-:W-:Y:S02]  /*21ab0*/  MOV R2, R4 ;  /* 0x0000000400027202 */ /* 0x000fe40000000f00 */
[----:B------:R-:W-:Y:S05]  /*21ac0*/  CALL.REL.NOINC `($__internal_14_$__cuda_sm70_shflsync_bfly_p) ;  /* 0x00000e9000007944 */ /* 0x000fea0003c00000 */
[----:B--2---:R-:W-:Y:S01]  /*21ad0*/  MOV R6, R2 ;  /* 0x0000000200067202 */ /* 0x004fe20000000f00 */
[----:B-1----:R-:W-:Y:S05]  /*21ae0*/  BRA `(.L_x_899) ;  /* 0xffffb7f000007947 */ /* 0x002fea000383ffff */
.L_x_839:
[----:B--234-:R-:W-:Y:S01]  /*21af0*/  IMAD.MOV.U32 R5, RZ, RZ, R6 ;  /* 0x000000ffff057224 */ /* 0x01cfe200078e0006 */
[----:B------:R-:W-:Y:S01]  /*21b00*/  MOV R3, RZ ;  /* 0x000000ff00037202 */ /* 0x000fe20000000f00 */
[----:B------:R-:W-:Y:S01]  /*21b10*/  IMAD.MOV.U32 R0, RZ, RZ, 0x181f ;  /* 0x0000181fff007424 */ /* 0x000fe200078e00ff */
[----:B------:R-:W-:Y:S02]  /*21b20*/  MOV R2, 0x21b40 ;  /* 0x00021b4000027802 */ /* 0x000fe40000000f00 */
[----:B-1----:R-:W-:Y:S05]  /*21b30*/  CALL.REL.NOINC `($__internal_15_$__cuda_sm70_shflsync_idx_p) ;  /* 0x00000e6000007944 */ /* 0x002fea0003c00000 */
[----:B------:R-:W-:Y:S01]  /*21b40*/  MOV R9, R0 ;  /* 0x0000000000097202 */ /* 0x000fe20000000f00 */
[----:B------:R-:W-:Y:S05]  /*21b50*/  BRA `(.L_x_900) ;  /* 0xffffcd4000007947 */ /* 0x000fea000383ffff */
.L_x_840:
[----:B------:R-:W-:Y:S01]  /*21b60*/  IMAD.MOV.U32 R5, RZ, RZ, R8 ;  /* 0x000000ffff057224 */ /* 0x000fe200078e0008 */
[----:B------:R-:W-:Y:S01]  /*21b70*/  MOV R3, RZ ;  /* 0x000000ff00037202 */ /* 0x000fe20000000f00 */
[----:B------:R-:W-:Y:S01]  /*21b80*/  IMAD.MOV.U32 R0, RZ, RZ, 0x181f ;  /* 0x0000181fff007424 */ /* 0x000fe200078e00ff */
[----:B------:R-:W-:-:S02]  /*21b90*/  MOV R2, 0x21bb0 ;  /* 0x00021bb000027802 */ /* 0x000fc40000000f00 */
[----:B-123--:R-:W-:Y:S05]  /*21ba0*/  CALL.REL.NOINC `($__internal_15_$__cuda_sm70_shflsync_idx_p) ;  /* 0x00000df000007944 */ /* 0x00efea0003c00000 */
[----:B------:R-:W-:Y:S01]  /*21bb0*/  MOV R2, R0 ;  /* 0x0000000000027202 */ /* 0x000fe20000000f00 */
[----:B------:R-:W-:Y:S05]  /*21bc0*/  BRA `(.L_x_901) ;  /* 0xffffccf000007947 */ /* 0x000fea000383ffff */
.L_x_843:
[----:B--2---:R-:W-:Y:S01]  /*21bd0*/  IMAD.MOV.U32 R5, RZ, RZ, R6 ;  /* 0x000000ffff057224 */ /* 0x004fe200078e0006 */
[----:B------:R-:W-:Y:S01]  /*21be0*/  MOV R3, 0x1 ;  /* 0x0000000100037802 */ /* 0x000fe20000000f00 */
[----:B------:R-:W-:Y:S01]  /*21bf0*/  IMAD.MOV.U32 R0, RZ, RZ, 0x181f ;  /* 0x0000181fff007424 */ /* 0x000fe200078e00ff */
[----:B------:R-:W-:-:S02]  /*21c00*/  MOV R2, 0x21c20 ;  /* 0x00021c2000027802 */ /* 0x000fc40000000f00 */
[----:B-1-34-:R-:W-:Y:S05]  /*21c10*/  CALL.REL.NOINC `($__internal_15_$__cuda_sm70_shflsync_idx_p) ;  /* 0x00000d8000007944 */ /* 0x01afea0003c00000 */
[----:B------:R-:W-:Y:S01]  /*21c20*/  IMAD.MOV.U32 R9, RZ, RZ, R0 ;  /* 0x000000ffff097224 */ /* 0x000fe200078e0000 */
[----:B------:R-:W-:Y:S01]  /*21c30*/  MOV R3, 0x1 ;  /* 0x0000000100037802 */ /* 0x000fe20000000f00 */
[----:B------:R-:W-:Y:S01]  /*21c40*/  IMAD.MOV.U32 R5, RZ, RZ, R8 ;  /* 0x000000ffff057224 */ /* 0x000fe200078e0008 */
[----:B------:R-:W-:-:S02]  /*21c50*/  MOV R0, 0x181f ;  /* 0x0000181f00007802 */ /* 0x000fc40000000f00 */
[----:B------:R-:W-:Y:S02]  /*21c60*/  MOV R2, 0x21c80 ;  /* 0x00021c8000027802 */ /* 0x000fe40000000f00 */
[----:B------:R-:W-:Y:S05]  /*21c70*/  CALL.REL.NOINC `($__internal_15_$__cuda_sm70_shflsync_idx_p) ;  /* 0x00000d2000007944 */ /* 0x000fea0003c00000 */
[----:B------:R-:W-:Y:S01]  /*21c80*/  MOV R2, R0 ;  /* 0x0000000000027202 */ /* 0x000fe20000000f00 */
[----:B------:R-:W-:Y:S05]  /*21c90*/  BRA `(.L_x_902) ;  /* 0xffffcd1000007947 */ /* 0x000fea000383ffff */
.L_x_846:
[----:B--2---:R-:W-:Y:S01]  /*21ca0*/  IMAD.MOV.U32 R5, RZ, RZ, R6 ;  /* 0x000000ffff057224 */ /* 0x004fe200078e0006 */
[----:B------:R-:W-:Y:S01]  /*21cb0*/  MOV R3, 0x2 ;  /* 0x0000000200037802 */ /* 0x000fe20000000f00 */
[----:B------:R-:W-:Y:S01]  /*21cc0*/  IMAD.MOV.U32 R0, RZ, RZ, 0x181f ;  /* 0x0000181fff007424 */ /* 0x000fe200078e00ff */
[----:B------:R-:W-:Y:S02]  /*21cd0*/  MOV R2, 0x21cf0 ;  /* 0x00021cf000027802 */ /* 0x000fe40000000f00 */
[----:B-1-34-:R-:W-:Y:S05]  /*21ce0*/  CALL.REL.NOINC `($__internal_15_$__cuda_sm70_shflsync_idx_p) ;  /* 0x00000cb000007944 */ /* 0x01afea0003c00000 */
[----:B------:R-:W-:Y:S01]  /*21cf0*/  MOV R9, R0 ;  /* 0x0000000000097202 */ /* 0x000fe20000000f00 */
[----:B------:R-:W-:Y:S05]  /*21d00*/  BRA `(.L_x_903) ;  /* 0xffffcd9000007947 */ /* 0x000fea000383ffff */
.L_x_847:
[----:B--2---:R-:W-:Y:S01]  /*21d10*/  IMAD.MOV.U32 R5, RZ, RZ, R8 ;  /* 0x000000ffff057224 */ /* 0x004fe200078e0008 */
[----:B------:R-:W-:Y:S01]  /*21d20*/  MOV R3, 0x2 ;  /* 0x0000000200037802 */ /* 0x000fe20000000f00 */
[----:B------:R-:W-:Y:S01]  /*21d30*/  IMAD.MOV.U32 R0, RZ, RZ, 0x181f ;  /* 0x0000181fff007424 */ /* 0x000fe200078e00ff */
[----:B------:R-:W-:Y:S02]  /*21d40*/  MOV R2, 0x21d60 ;  /* 0x00021d6000027802 */ /* 0x000fe40000000f00 */
[----:B-1-34-:R-:W-:Y:S05]  /*21d50*/  CALL.REL.NOINC `($__internal_15_$__cuda_sm70_shflsync_idx_p) ;  /* 0x00000c4000007944 */ /* 0x01afea0003c00000 */
[----:B------:R-:W-:Y:S01]  /*21d60*/  MOV R2, R0 ;  /* 0x0000000000027202 */ /* 0x000fe20000000f00 */
[----:B------:R-:W-:Y:S05]  /*21d70*/  BRA `(.L_x_904) ;  /* 0xffffcd4000007947 */ /* 0x000fea000383ffff */
.L_x_850:
[----:B---3--:R-:W-:Y:S01]  /*21d80*/  IMAD.MOV.U32 R5, RZ, RZ, R6 ;  /* 0x000000ffff057224 */ /* 0x008fe200078e0006 */
[----:B------:R-:W-:Y:S01]  /*21d90*/  MOV R3, 0x3 ;  /* 0x0000000300037802 */ /* 0x000fe20000000f00 */
[----:B------:R-:W-:Y:S01]  /*21da0*/  IMAD.MOV.U32 R0, RZ, RZ, 0x181f ;  /* 0x0000181fff007424 */ /* 0x000fe200078e00ff */
[----:B----4-:R-:W-:-:S02]  /*21db0*/  MOV R2, 0x21dd0 ;  /* 0x00021dd000027802 */ /* 0x010fc40000000f00 */
[----:B-12---:R-:W-:Y:S05]  /*21dc0*/  CALL.REL.NOINC `($__internal_15_$__cuda_sm70_shflsync_idx_p) ;  /* 0x00000bd000007944 */ /* 0x006fea0003c00000 */
[----:B------:R-:W-:Y:S01]  /*21dd0*/  IMAD.MOV.U32 R6, RZ, RZ, R0 ;  /* 0x000000ffff067224 */ /* 0x000fe200078e0000 */
[----:B------:R-:W-:Y:S01]  /*21de0*/  MOV R3, 0x3 ;  /* 0x0000000300037802 */ /* 0x000fe20000000f00 */
[----:B------:R-:W-:Y:S01]  /*21df0*/  IMAD.MOV.U32 R5, RZ, RZ, R8 ;  /* 0x000000ffff057224 */ /* 0x000fe200078e0008 */
[----:B------:R-:W-:-:S02]  /*21e00*/  MOV R0, 0x181f ;  /* 0x0000181f00007802 */ /* 0x000fc40000000f00 */
[----:B------:R-:W-:Y:S02]  /*21e10*/  MOV R2, 0x21e30 ;  /* 0x00021e3000027802 */ /* 0x000fe40000000f00 */
[----:B------:R-:W-:Y:S05]  /*21e20*/  CALL.REL.NOINC `($__internal_15_$__cuda_sm70_shflsync_idx_p) ;  /* 0x00000b7000007944 */ /* 0x000fea0003c00000 */
[----:B------:R-:W-:Y:S05]  /*21e30*/  BRA `(.L_x_905) ;  /* 0xffffcd8000007947 */ /* 0x000fea000383ffff */
.L_x_852:
[----:B------:R-:W-:Y:S01]  /*21e40*/  IMAD.MOV.U32 R5, RZ, RZ, R14 ;  /* 0x000000ffff057224 */ /* 0x000fe200078e000e */
[----:B------:R-:W-:Y:S01]  /*21e50*/  MOV R3, RZ ;  /* 0x000000ff00037202 */ /* 0x000fe20000000f00 */
[----:B------:R-:W-:Y:S01]  /*21e60*/  IMAD.MOV.U32 R0, RZ, RZ, 0x1c1f ;  /* 0x00001c1fff007424 */ /* 0x000fe200078e00ff */
[----:B------:R-:W-:Y:S02]  /*21e70*/  MOV R2, 0x21e90 ;  /* 0x00021e9000027802 */ /* 0x000fe40000000f00 */
[----:B------:R-:W-:Y:S05]  /*21e80*/  CALL.REL.NOINC `($__internal_15_$__cuda_sm70_shflsync_idx_p) ;  /* 0x00000b1000007944 */ /* 0x000fea0003c00000 */
[----:B------:R-:W-:Y:S01]  /*21e90*/  MOV R4, R0 ;  /* 0x0000000000047202 */ /* 0x000fe20000000f00 */
[----:B------:R-:W-:Y:S05]  /*21ea0*/  BRA `(.L_x_906) ;  /* 0xffffd00000007947 */ /* 0x000fea000383ffff */
.L_x_853:
[----:B------:R-:W-:Y:S01]  /*21eb0*/  IMAD.MOV.U32 R5, RZ, RZ, R28 ;  /* 0x000000ffff057224 */ /* 0x000fe200078e001c */
[----:B------:R-:W-:Y:S01]  /*21ec0*/  MOV R3, RZ ;  /* 0x000000ff00037202 */ /* 0x000fe20000000f00 */
[----:B------:R-:W-:Y:S01]  /*21ed0*/  IMAD.MOV.U32 R0, RZ, RZ, 0x1c1f ;  /* 0x00001c1fff007424 */ /* 0x000fe200078e00ff */
[----:B------:R-:W-:Y:S02]  /*21ee0*/  MOV R2, 0x21f00 ;  /* 0x00021f0000027802 */ /* 0x000fe40000000f00 */
[----:B-12---:R-:W-:Y:S05]  /*21ef0*/  CALL.REL.NOINC `($__internal_15_$__cuda_sm70_shflsync_idx_p) ;  /* 0x00000aa000007944 */ /* 0x006fea0003c00000 */
[----:B------:R-:W-:Y:S05]  /*21f00*/  BRA `(.L_x_907) ;  /* 0xffffcfc000007947 */ /* 0x000fea000383ffff */
.L_x_856:
[----:B------:R-:W-:Y:S01]  /*21f10*/  IMAD.MOV.U32 R5, RZ, RZ, R14 ;  /* 0x000000ffff057224 */ /* 0x000fe200078e000e */
[----:B----4-:R-:W-:Y:S01]  /*21f20*/  MOV R3, 0x1 ;  /* 0x0000000100037802 */ /* 0x010fe20000000f00 */
[----:B------:R-:W-:Y:S01]  /*21f30*/  IMAD.MOV.U32 R0, RZ, RZ, 0x1c1f ;  /* 0x00001c1fff007424 */ /* 0x000fe200078e00ff */
[----:B------:R-:W-:-:S02]  /*21f40*/  MOV R2, 0x21f60 ;  /* 0x00021f6000027802 */ /* 0x000fc40000000f00 */
[----:B-123--:R-:W-:Y:S05]  /*21f50*/  CALL.REL.NOINC `($__internal_15_$__cuda_sm70_shflsync_idx_p) ;  /* 0x00000a4000007944 */ /* 0x00efea0003c00000 */
[----:B------:R-:W-:Y:S01]  /*21f60*/  IMAD.MOV.U32 R4, RZ, RZ, R0 ;  /* 0x000000ffff047224 */ /* 0x000fe200078e0000 */
[----:B------:R-:W-:Y:S01]  /*21f70*/  MOV R3, 0x1 ;  /* 0x0000000100037802 */ /* 0x000fe20000000f00 */
[----:B------:R-:W-:Y:S01]  /*21f80*/  IMAD.MOV.U32 R5, RZ, RZ, R28 ;  /* 0x000000ffff057224 */ /* 0x000fe200078e001c */
[----:B------:R-:W-:-:S02]  /*21f90*/  MOV R0, 0x1c1f ;  /* 0x00001c1f00007802 */ /* 0x000fc40000000f00 */
[----:B------:R-:W-:Y:S02]  /*21fa0*/  MOV R2, 0x21fc0 ;  /* 0x00021fc000027802 */ /* 0x000fe40000000f00 */
[----:B------:R-:W-:Y:S05]  /*21fb0*/  CALL.REL.NOINC `($__internal_15_$__cuda_sm70_shflsync_idx_p) ;  /* 0x000009e000007944 */ /* 0x000fea0003c00000 */
[----:B------:R-:W-:Y:S05]  /*21fc0*/  BRA `(.L_x_908) ;  /* 0xffffd56000007947 */ /* 0x000fea000383ffff */
.L_x_860:
[----:B------:R-:W-:Y:S01]  /*21fd0*/  IMAD.MOV.U32 R5, RZ, RZ, R6 ;  /* 0x000000ffff057224 */ /* 0x000fe200078e0006 */
[----:B------:R-:W-:Y:S01]  /*21fe0*/  MOV R3, RZ ;  /* 0x000000ff00037202 */ /* 0x000fe20000000f00 */
[----:B------:R-:W-:Y:S01]  /*21ff0*/  IMAD.MOV.U32 R0, RZ, RZ, 0x181f ;  /* 0x0000181fff007424 */ /* 0x000fe200078e00ff */
[----:B------:R-:W-:Y:S02]  /*22000*/  MOV R2, 0x22020 ;  /* 0x0002202000027802 */ /* 0x000fe40000000f00 */
[----:B--2---:R-:W-:Y:S05]  /*22010*/  CALL.REL.NOINC `($__internal_15_$__cuda_sm70_shflsync_idx_p) ;  /* 0x0000098000007944 */ /* 0x004fea0003c00000 */
[----:B------:R-:W-:Y:S01]  /*22020*/  MOV R10, R0 ;  /* 0x00000000000a7202 */ /* 0x000fe20000000f00 */
[----:B------:R-:W-:Y:S05]  /*22030*/  BRA `(.L_x_909) ;  /* 0xffffe0a000007947 */ /* 0x000fea000383ffff */
.L_x_861:
[----:B------:R-:W-:Y:S01]  /*22040*/  IMAD.MOV.U32 R5, RZ, RZ, R9 ;  /* 0x000000ffff057224 */ /* 0x000fe200078e0009 */
[----:B------:R-:W-:Y:S01]  /*22050*/  MOV R3, RZ ;  /* 0x000000ff00037202 */ /* 0x000fe20000000f00 */
[----:B------:R-:W-:Y:S01]  /*22060*/  IMAD.MOV.U32 R0, RZ, RZ, 0x181f ;  /* 0x0000181fff007424 */ /* 0x000fe200078e00ff */
[----:B------:R-:W-:Y:S02]  /*22070*/  MOV R2, 0x22090 ;  /* 0x0002209000027802 */ /* 0x000fe40000000f00 */
[----:B-123--:R-:W-:Y:S05]  /*22080*/  CALL.REL.NOINC `($__internal_15_$__cuda_sm70_shflsync_idx_p) ;  /* 0x0000091000007944 */ /* 0x00efea0003c00000 */
[----:B------:R-:W-:Y:S01]  /*22090*/  MOV R2, R0 ;  /* 0x0000000000027202 */ /* 0x000fe20000000f00 */
[----:B------:R-:W-:Y:S05]  /*220a0*/  BRA `(.L_x_910) ;  /* 0xffffe05000007947 */ /* 0x000fea000383ffff */
.L_x_864:
[----:B-1----:R-:W-:Y:S01]  /*220b0*/  IMAD.MOV.U32 R5, RZ, RZ, R6 ;  /* 0x000000ffff057224 */ /* 0x002fe200078e0006 */
[----:B------:R-:W-:Y:S01]  /*220c0*/  MOV R3, 0x1 ;  /* 0x0000000100037802 */ /* 0x000fe20000000f00 */
[----:B------:R-:W-:Y:S01]  /*220d0*/  IMAD.MOV.U32 R0, RZ, RZ, 0x181f ;  /* 0x0000181fff007424 */ /* 0x000fe200078e00ff */
[----:B------:R-:W-:-:S02]  /*220e0*/  MOV R2, 0x22100 ;  /* 0x0002210000027802 */ /* 0x000fc40000000f00 */
[----:B--234-:R-:W-:Y:S05]  /*220f0*/  CALL.REL.NOINC `($__internal_15_$__cuda_sm70_shflsync_idx_p) ;  /* 0x000008a000007944 */ /* 0x01cfea0003c00000 */
        /* <DEDUP_REMOVED lines=8> */
.L_x_867:
[----:B-1----:R-:W-:Y:S01]  /*22180*/  IMAD.MOV.U32 R5, RZ, RZ, R6 ;  /* 0x000000ffff057224 */ /* 0x002fe200078e0006 */
[----:B------:R-:W-:Y:S01]  /*22190*/  MOV R3, 0x2 ;  /* 0x0000000200037802 */ /* 0x000fe20000000f00 */
[----:B------:R-:W-:Y:S01]  /*221a0*/  IMAD.MOV.U32 R0, RZ, RZ, 0x181f ;  /* 0x0000181fff007424 */ /* 0x000fe200078e00ff */
[----:B------:R-:W-:Y:S02]  /*221b0*/  MOV R2, 0x221d0 ;  /* 0x000221d000027802 */ /* 0x000fe40000000f00 */
[----:B--234-:R-:W-:Y:S05]  /*221c0*/  CALL.REL.NOINC `($__internal_15_$__cuda_sm70_shflsync_idx_p) ;  /* 0x000007d000007944 */ /* 0x01cfea0003c00000 */
[----:B------:R-:W-:Y:S01]  /*221d0*/  MOV R10, R0 ;  /* 0x00000000000a7202 */ /* 0x000fe20000000f00 */
[----:B------:R-:W-:Y:S05]  /*221e0*/  BRA `(.L_x_912) ;  /* 0xffffe10000007947 */ /* 0x000fea000383ffff */
.L_x_868:
[----:B-1----:R-:W-:Y:S01]  /*221f0*/  IMAD.MOV.U32 R5, RZ, RZ, R9 ;  /* 0x000000ffff057224 */ /* 0x002fe200078e0009 */
[----:B------:R-:W-:Y:S01]  /*22200*/  MOV R3, 0x2 ;  /* 0x0000000200037802 */ /* 0x000fe20000000f00 */
[----:B------:R-:W-:Y:S01]  /*22210*/  IMAD.MOV.U32 R0, RZ, RZ, 0x181f ;  /* 0x0000181fff007424 */ /* 0x000fe200078e00ff */
[----:B------:R-:W-:Y:S02]  /*22220*/  MOV R2, 0x22240 ;  /* 0x0002224000027802 */ /* 0x000fe40000000f00 */
[----:B--234-:R-:W-:Y:S05]  /*22230*/  CALL.REL.NOINC `($__internal_15_$__cuda_sm70_shflsync_idx_p) ;  /* 0x0000076000007944 */ /* 0x01cfea0003c00000 */
[----:B------:R-:W-:Y:S01]  /*22240*/  MOV R2, R0 ;  /* 0x0000000000027202 */ /* 0x000fe20000000f00 */
[----:B------:R-:W-:Y:S05]  /*22250*/  BRA `(.L_x_913) ;  /* 0xffffe0b000007947 */ /* 0x000fea000383ffff */
.L_x_871:
        /* <DEDUP_REMOVED lines=13> */
.L_x_873:
[----:B------:R-:W-:Y:S01]  /*22330*/  IMAD.MOV.U32 R5, RZ, RZ, R62 ;  /* 0x000000ffff057224 */ /* 0x000fe200078e003e */
[----:B------:R-:W-:Y:S01]  /*22340*/  MOV R3, RZ ;  /* 0x000000ff00037202 */ /* 0x000fe20000000f00 */
[----:B------:R-:W-:Y:S01]  /*22350*/  IMAD.MOV.U32 R0, RZ, RZ, 0x1f ;  /* 0x0000001fff007424 */ /* 0x000fe200078e00ff */
[----:B------:R-:W-:Y:S02]  /*22360*/  MOV R2, 0x22380 ;  /* 0x0002238000027802 */ /* 0x000fe40000000f00 */
[----:B------:R-:W-:Y:S05]  /*22370*/  CALL.REL.NOINC `($__internal_15_$__cuda_sm70_shflsync_idx_p) ;  /* 0x0000062000007944 */ /* 0x000fea0003c00000 */
[----:B------:R-:W-:Y:S01]  /*22380*/  MOV R9, R0 ;  /* 0x0000000000097202 */ /* 0x000fe20000000f00 */
[----:B------:R-:W-:Y:S05]  /*22390*/  BRA `(.L_x_915) ;  /* 0xffffe21000007947 */ /* 0x000fea000383ffff */
.L_x_874:
[----:B------:R-:W-:Y:S01]  /*223a0*/  IMAD.MOV.U32 R5, RZ, RZ, R62 ;  /* 0x000000ffff057224 */ /* 0x000fe200078e003e */
[----:B------:R-:W-:Y:S01]  /*223b0*/  MOV R3, 0x1 ;  /* 0x0000000100037802 */ /* 0x000fe20000000f00 */
[----:B------:R-:W-:Y:S01]  /*223c0*/  IMAD.MOV.U32 R0, RZ, RZ, 0x1f ;  /* 0x0000001fff007424 */ /* 0x000fe200078e00ff */
[----:B------:R-:W-:Y:S02]  /*223d0*/  MOV R2, 0x223f0 ;  /* 0x000223f000027802 */ /* 0x000fe40000000f00 */
[----:B-12---:R-:W-:Y:S05]  /*223e0*/  CALL.REL.NOINC `($__internal_15_$__cuda_sm70_shflsync_idx_p) ;  /* 0x000005b000007944 */ /* 0x006fea0003c00000 */
[----:B------:R-:W-:Y:S01]  /*223f0*/  MOV R8, R0 ;  /* 0x0000000000087202 */ /* 0x000fe20000000f00 */
[----:B------:R-:W-:Y:S05]  /*22400*/  BRA `(.L_x_916) ;  /* 0xffffe1c000007947 */ /* 0x000fea000383ffff */
.L_x_875:
[----:B------:R-:W-:Y:S02]  /*22410*/  MOV R2, 0x1 ;  /* 0x0000000100027802 */ /* 0x000fe40000000f00 */
[----:B------:R-:W-:-:S02]  /*22420*/  MOV R3, 0x22440 ;  /* 0x0002244000037802 */ /* 0x000fc40000000f00 */
[----:B-1234-:R-:W-:Y:S05]  /*22430*/  CALL.REL.NOINC `($__internal_16_$__cuda_sm70_shflsync_up_p) ;  /* 0x000005b000007944 */ /* 0x01efea0003c00000 */
[----:B------:R-:W-:Y:S05]  /*22440*/  BRA `(.L_x_917) ;  /* 0xffffe2b000007947 */ /* 0x000fea000383ffff */
.L_x_876:
[----:B------:R-:W-:Y:S02]  /*22450*/  MOV R2, 0x2 ;  /* 0x0000000200027802 */ /* 0x000fe40000000f00 */
[----:B------:R-:W-:-:S02]  /*22460*/  MOV R3, 0x22480 ;  /* 0x0002248000037802 */ /* 0x000fc40000000f00 */
[----:B--2-4-:R-:W-:Y:S05]  /*22470*/  CALL.REL.NOINC `($__internal_16_$__cuda_sm70_shflsync_up_p) ;  /* 0x0000057000007944 */ /* 0x014fea0003c00000 */
[----:B------:R-:W-:Y:S01]  /*22480*/  SEL R3, R4, RZ, P1 ;  /* 0x000000ff04037207 */ /* 0x000fe20000800000 */
[----:B------:R-:W-:-:S04]  /*22490*/  IMAD.MOV.U32 R2, RZ, RZ, 0x4 ;  /* 0x00000004ff027424 */ /* 0x000fc800078e00ff */
[----:B------:R-:W-:Y:S01]  /*224a0*/  IMAD.IADD R0, R0, 0x1, R3 ;  /* 0x0000000100007824 */ /* 0x000fe200078e0203 */
        /* <DEDUP_REMOVED lines=20> */
.L_x_880:
[----:B------:R-:W-:Y:S02]  /*225f0*/  MOV R2, 0x1 ;  /* 0x0000000100027802 */ /* 0x000fe40000000f00 */
[----:B------:R-:W-:Y:S02]  /*22600*/  MOV R3, 0x22620 ;  /* 0x0002262000037802 */ /* 0x000fe40000000f00 */
[----:B------:R-:W-:Y:S05]  /*22610*/  CALL.REL.NOINC `($__internal_16_$__cuda_sm70_shflsync_up_p) ;  /* 0x000003d000007944 */ /* 0x000fea0003c00000 */
[----:B------:R-:W-:Y:S01]  /*22620*/  MOV R2, R4 ;  /* 0x0000000400027202 */ /* 0x000fe20000000f00 */
[----:B------:R-:W-:Y:S05]  /*22630*/  BRA `(.L_x_919) ;  /* 0xffffe32000007947 */ /* 0x000fea000383ffff */
.L_x_881:
        /* <DEDUP_REMOVED lines=26> */
.L_x_883:
[----:B------:R-:W-:Y:S02]  /*227e0*/  SEL R0, RZ, 0x1, P0 ;  /* 0x00000001ff007807 */ /* 0x000fe40000000000 */
[----:B------:R-:W-:Y:S02]  /*227f0*/  MOV R2, 0x22810 ;  /* 0x0002281000027802 */ /* 0x000fe40000000f00 */
[----:B-1----:R-:W-:Y:S05]  /*22800*/  CALL.REL.NOINC `($__internal_17_$__cuda_sm70_votesync_ballot) ;  /* 0x0000025000007944 */ /* 0x002fea0003c00000 */
[----:B------:R-:W-:Y:S01]  /*22810*/  MOV R10, R0 ;  /* 0x00000000000a7202 */ /* 0x000fe20000000f00 */
[----:B------:R-:W-:Y:S05]  /*22820*/  BRA `(.L_x_921) ;  /* 0xffffe2c000007947 */ /* 0x000fea000383ffff */
.L_x_884:
[----:B------:R-:W-:Y:S01]  /*22830*/  IMAD.MOV.U32 R5, RZ, RZ, R6 ;  /* 0x000000ffff057224 */ /* 0x000fe200078e0006 */
[----:B------:R-:W-:Y:S01]  /*22840*/  MOV R3, R8 ;  /* 0x0000000800037202 */ /* 0x000fe20000000f00 */
[----:B--2---:R-:W-:Y:S01]  /*22850*/  IMAD.MOV.U32 R0, RZ, RZ, 0x1f ;  /* 0x0000001fff007424 */ /* 0x004fe200078e00ff */
[----:B------:R-:W-:Y:S02]  /*22860*/  MOV R2, 0x22880 ;  /* 0x0002288000027802 */ /* 0x000fe40000000f00 */
[----:B-1----:R-:W-:Y:S05]  /*22870*/  CALL.REL.NOINC `($__internal_15_$__cuda_sm70_shflsync_idx_p) ;  /* 0x0000012000007944 */ /* 0x002fea0003c00000 */
[----:B------:R-:W-:Y:S01]  /*22880*/  IMAD.MOV.U32 R12, RZ, RZ, R0 ;  /* 0x000000ffff0c7224 */ /* 0x000fe200078e0000 */
[----:B------:R-:W-:Y:S01]  /*22890*/  MOV R3, R8 ;  /* 0x0000000800037202 */ /* 0x000fe20000000f00 */
[----:B------:R-:W-:Y:S01]  /*228a0*/  IMAD.MOV.U32 R5, RZ, RZ, R7 ;  /* 0x000000ffff057224 */ /* 0x000fe200078e0007 */
[----:B------:R-:W-:Y:S02]  /*228b0*/  MOV R0, 0x1f ;  /* 0x0000001f00007802 */ /* 0x000fe40000000f00 */
[----:B------:R-:W-:-:S02]  /*228c0*/  MOV R2, 0x228e0 ;  /* 0x000228e000027802 */ /* 0x000fc40000000f00 */
[----:B------:R-:W-:Y:S05]  /*228d0*/  CALL.REL.NOINC `($__internal_15_$__cuda_sm70_shflsync_idx_p) ;  /* 0x000000c000007944 */ /* 0x000fea0003c00000 */
[----:B------:R-:W-:Y:S01]  /*228e0*/  MOV R7, R0 ;  /* 0x0000000000077202 */ /* 0x000fe20000000f00 */
[----:B------:R-:W-:Y:S05]  /*228f0*/  BRA `(.L_x_922) ;  /* 0xffffe26000007947 */ /* 0x000fea000383ffff */
.L_x_887:
[----:B------:R-:W-:Y:S01]  /*22900*/  IMAD.MOV.U32 R5, RZ, RZ, R4 ;  /* 0x000000ffff057224 */ /* 0x000fe200078e0004 */
[----:B--2---:R-:W-:-:S02]  /*22910*/  MOV R0, 0x1f ;  /* 0x0000001f00007802 */ /* 0x004fc40000000f00 */
[----:B------:R-:W-:Y:S02]  /*22920*/  MOV R2, 0x22940 ;  /* 0x0002294000027802 */ /* 0x000fe40000000f00 */
[----:B-1-34-:R-:W-:Y:S05]  /*22930*/  CALL.REL.NOINC `($__internal_15_$__cuda_sm70_shflsync_idx_p) ;  /* 0x0000006000007944 */ /* 0x01afea0003c00000 */
[----:B------:R-:W-:Y:S01]  /*22940*/  MOV R13, R0 ;  /* 0x00000000000d7202 */ /* 0x000fe20000000f00 */
[----:B------:R-:W-:Y:S05]  /*22950*/  BRA `(.L_x_886) ;  /* 0xffffe26000007947 */ /* 0x000fea000383ffff */
        .weak           $__internal_14_$__cuda_sm70_shflsync_bfly_p
        .type           $__internal_14_$__cuda_sm70_shflsync_bfly_p,@function
        .size           $__internal_14_$__cuda_sm70_shflsync_bfly_p,($__internal_15_$__cuda_sm70_shflsync_idx_p - $__internal_14_$__cuda_sm70_shflsync_bfly_p)
$__internal_14_$__cuda_sm70_shflsync_bfly_p:
[----:B------:R-:W-:Y:S01]  /*22960*/  MOV R7, 0x0 ;  /* 0x0000000000077802 */ /* 0x000fe20000000f00 */
[----:B------:R-:W-:Y:S04]  /*22970*/  WARPSYNC R8 ;  /* 0x0000000800007348 */ /* 0x000fe80003800000 */
[----:B------:R1:W2:Y:S01]  /*22980*/  SHFL.BFLY PT, R2, R2, R5, R9 ;  /* 0x0c00000502027389 */ /* 0x0002a200000e0009 */
[----:B------:R-:W-:Y:S05]  /*22990*/  RET.REL.NODEC R6 `(_ZN7cutlass13device_kernelIN5flash19enable_sm80_to_sm89INS1_16FlashAttnFwdSm80INS1_25CollectiveMainloopFwdSm80ILi8ELi1ELb1EN4cute5tupleIJNS5_1CILi128EEENS7_ILi96EEES8_EEELi128ENS_6half_tEfNS_4arch4Sm80ELb0ELb1ELb1ELb1ELb0ELb1ELb1ELb1EEENS1_21CollectiveEpilogueFwdINS6_IJS8_S8_S9_EEENS6_IJNS7_ILi1EEESH_SH_EEESB_SD_Li256ELb1ELb1ELb1ELb0EEENS1_36VarlenDynamicPersistentTileSchedulerILi128ELi96ELi256ELi256ELb1ELb1ELb0ELb1ELb0ELb1EEEEEEEEEvNT_6ParamsE) ;  /* 0xfffdd66006007950 */ /* 0x000fea0003c3ffff */
        .weak           $__internal_15_$__cuda_sm70_shflsync_idx_p
        .type           $__internal_15_$__cuda_sm70_shflsync_idx_p,@function
        .size           $__internal_15_$__cuda_sm70_shflsync_idx_p,($__internal_16_$__cuda_sm70_shflsync_up_p - $__internal_15_$__cuda_sm70_shflsync_idx_p)
$__internal_15_$__cuda_sm70_shflsync_idx_p:
[----:B------:R-:W-:-:S04]  /*229a0*/  MOV R50, 0xffffffff ;  /* 0xffffffff00327802 */ /* 0x000fc80000000f00 */
[----:B------:R-:W-:Y:S04]  /*229b0*/  WARPSYNC R50 ;  /* 0x0000003200007348 */ /* 0x000fe80003800000 */
[----:B------:R1:W2:Y:S02]  /*229c0*/  SHFL.IDX PT, R0, R5, R3, R0 ;  /* 0x0000000305007389 */ /* 0x0002a400000e0000 */
[----:B-1----:R-:W-:-:S04]  /*229d0*/  MOV R3, 0x0 ;  /* 0x0000000000037802 */ /* 0x002fc80000000f00 */
[----:B--2---:R-:W-:Y:S05]  /*229e0*/  RET.REL.NODEC R2 `(_ZN7cutlass13device_kernelIN5flash19enable_sm80_to_sm89INS1_16FlashAttnFwdSm80INS1_25CollectiveMainloopFwdSm80ILi8ELi1ELb1EN4cute5tupleIJNS5_1CILi128EEENS7_ILi96EEES8_EEELi128ENS_6half_tEfNS_4arch4Sm80ELb0ELb1ELb1ELb1ELb0ELb1ELb1ELb1EEENS1_21CollectiveEpilogueFwdINS6_IJS8_S8_S9_EEENS6_IJNS7_ILi1EEESH_SH_EEESB_SD_Li256ELb1ELb1ELb1ELb0EEENS1_36VarlenDynamicPersistentTileSchedulerILi128ELi96ELi256ELi256ELb1ELb1ELb0ELb1ELb0ELb1EEEEEEEEEvNT_6ParamsE) ;  /* 0xfffdd61002007950 */ /* 0x004fea0003c3ffff */
        .weak           $__internal_16_$__cuda_sm70_shflsync_up_p
        .type           $__internal_16_$__cuda_sm70_shflsync_up_p,@function
        .size           $__internal_16_$__cuda_sm70_shflsync_up_p,($__internal_17_$__cuda_sm70_votesync_ballot - $__internal_16_$__cuda_sm70_shflsync_up_p)
$__internal_16_$__cuda_sm70_shflsync_up_p:
[----:B------:R-:W-:Y:S02]  /*229f0*/  IMAD.MOV.U32 R4, RZ, RZ, RZ ;  /* 0x000000ffff047224 */ /* 0x000fe400078e00ff */
[----:B------:R-:W-:-:S04]  /*22a00*/  IMAD.MOV.U32 R10, RZ, RZ, -0x1 ;  /* 0xffffffffff0a7424 */ /* 0x000fc800078e00ff */
[----:B------:R-:W-:Y:S04]  /*22a10*/  WARPSYNC R10 ;  /* 0x0000000a00007348 */ /* 0x000fe80003800000 */
[----:B------:R1:W2:Y:S02]  /*22a20*/  SHFL.UP PT, R4, R0, R2, R4 ;  /* 0x0400000200047389 */ /* 0x0002a400000e0004 */
[----:B-1----:R-:W-:Y:S02]  /*22a30*/  MOV R2, R3 ;  /* 0x0000000300027202 */ /* 0x002fe40000000f00 */
[----:B------:R-:W-:-:S04]  /*22a40*/  MOV R3, 0x0 ;  /* 0x0000000000037802 */ /* 0x000fc80000000f00 */
[----:B--2---:R-:W-:Y:S05]  /*22a50*/  RET.REL.NODEC R2 `(_ZN7cutlass13device_kernelIN5flash19enable_sm80_to_sm89INS1_16FlashAttnFwdSm80INS1_25CollectiveMainloopFwdSm80ILi8ELi1ELb1EN4cute5tupleIJNS5_1CILi128EEENS7_ILi96EEES8_EEELi128ENS_6half_tEfNS_4arch4Sm80ELb0ELb1ELb1ELb1ELb0ELb1ELb1ELb1EEENS1_21CollectiveEpilogueFwdINS6_IJS8_S8_S9_EEENS6_IJNS7_ILi1EEESH_SH_EEESB_SD_Li256ELb1ELb1ELb1ELb0EEENS1_36VarlenDynamicPersistentTileSchedulerILi128ELi96ELi256ELi256ELb1ELb1ELb0ELb1ELb0ELb1EEEEEEEEEvNT_6ParamsE) ;  /* 0xfffdd5a002007950 */ /* 0x004fea0003c3ffff */
        .weak           $__internal_17_$__cuda_sm70_votesync_ballot
        .type           $__internal_17_$__cuda_sm70_votesync_ballot,@function
        .size           $__internal_17_$__cuda_sm70_votesync_ballot,(.L_x_1358 - $__internal_17_$__cuda_sm70_votesync_ballot)
$__internal_17_$__cuda_sm70_votesync_ballot:
[----:B------:R-:W-:Y:S01]  /*22a60*/  ISETP.NE.U32.AND P0, PT, R0, 0x1, PT ;  /* 0x000000010000780c */ /* 0x000fe20003f05070 */
[----:B------:R-:W-:-:S04]  /*22a70*/  IMAD.MOV.U32 R3, RZ, RZ, -0x1 ;  /* 0xffffffffff037424 */ /* 0x000fc800078e00ff */
[----:B------:R-:W-:Y:S08]  /*22a80*/  WARPSYNC R3 ;  /* 0x0000000300007348 */ /* 0x000ff00003800000 */
[----:B------:R-:W-:-:S04]  /*22a90*/  VOTE.ANY R0, PT, !P0 ;  /* 0x0000000000007806 */ /* 0x000fc800040e0100 */
[----:B------:R-:W-:Y:S01]  /*22aa0*/  LOP3.LUT R0, R0, R3, RZ, 0xc0, !PT ;  /* 0x0000000300007212 */ /* 0x000fe200078ec0ff */
[----:B------:R-:W-:-:S04]  /*22ab0*/  IMAD.MOV.U32 R3, RZ, RZ, 0x0 ;  /* 0x00000000ff037424 */ /* 0x000fc800078e00ff */
[----:B------:R-:W-:Y:S05]  /*22ac0*/  RET.REL.NODEC R2 `(_ZN7cutlass13device_kernelIN5flash19enable_sm80_to_sm89INS1_16FlashAttnFwdSm80INS1_25CollectiveMainloopFwdSm80ILi8ELi1ELb1EN4cute5tupleIJNS5_1CILi128EEENS7_ILi96EEES8_EEELi128ENS_6half_tEfNS_4arch4Sm80ELb0ELb1ELb1ELb1ELb0ELb1ELb1ELb1EEENS1_21CollectiveEpilogueFwdINS6_IJS8_S8_S9_EEENS6_IJNS7_ILi1EEESH_SH_EEESB_SD_Li256ELb1ELb1ELb1ELb0EEENS1_36VarlenDynamicPersistentTileSchedulerILi128ELi96ELi256ELi256ELb1ELb1ELb0ELb1ELb0ELb1EEEEEEEEEvNT_6ParamsE) ;  /* 0xfffdd53002007950 */ /* 0x000fea0003c3ffff */
.L_x_923:
        /* <DEDUP_REMOVED lines=11> */
.L_x_1358:


//--------------------- .text._ZN7cutlass13device_kernelIN5flash19enable_sm80_to_sm89INS1_16FlashAttnFwdSm80INS1_25CollectiveMainloopFwdSm80ILi4ELi1ELb0EN4cute5tupleIJNS5_1CILi128EEENS7_ILi64EEES8_EEELi128ENS_6half_tEfNS_4arch4Sm80ELb1ELb0ELb1ELb0ELb0ELb0ELb1ELb1EEENS1_21CollectiveEpilogueFwdINS6_IJS8_S8_S9_EEENS6_IJNS7_ILi1EEESH_SH_EEESB_SD_Li128ELb0ELb1ELb1ELb0EEENS1_30DynamicPersistentTileSchedulerILi128ELi128ELb1ELb1ELb0EEEEEEEEEvNT_6ParamsE --------------------------
	.section	.text._ZN7cutlass13device_kernelIN5flash19enable_sm80_to_sm89INS1_16FlashAttnFwdSm80INS1_25CollectiveMainloopFwdSm80ILi4ELi1ELb0EN4cute5tupleIJNS5_1CILi128EEENS7_ILi64EEES8_EEELi128ENS_6half_tEfNS_4arch4Sm80ELb1ELb0ELb1ELb0ELb0ELb0ELb1ELb1EEENS1_21CollectiveEpilogueFwdINS6_IJS8_S8_S9_EEENS6_IJNS7_ILi1EEESH_SH_EEESB_SD_Li128ELb0ELb1ELb1ELb0EEENS1_30DynamicPersistentTileSchedulerILi128ELi128ELb1ELb1ELb0EEEEEEEEEvNT_6ParamsE,"ax",@progbits
	.sectioninfo	@"SHI_REGISTERS=255"
	.align	128
.text._ZN7cutlass13device_kernelIN5flash19enable_sm80_to_sm89INS1_16FlashAttnFwdSm80INS1_25CollectiveMainloopFwdSm80ILi4ELi1ELb0EN4cute5tupleIJNS5_1CILi128EEENS7_ILi64EEES8_EEELi128ENS_6half_tEfNS_4arch4Sm80ELb1ELb0ELb1ELb0ELb0ELb0ELb1ELb1EEENS1_21CollectiveEpilogueFwdINS6_IJS8_S8_S9_EEENS6_IJNS7_ILi1EEESH_SH_EEESB_SD_Li128ELb0ELb1ELb1ELb0EEENS1_30DynamicPersistentTileSchedulerILi128ELi128ELb1ELb1ELb0EEEEEEEEEvNT_6ParamsE:
        .type           _ZN7cutlass13device_kernelIN5flash19enable_sm80_to_sm89INS1_16FlashAttnFwdSm80INS1_25CollectiveMainloopFwdSm80ILi4ELi1ELb0EN4cute5tupleIJNS5_1CILi128EEENS7_ILi64EEES8_EEELi128ENS_6half_tEfNS_4arch4Sm80ELb1ELb0ELb1ELb0ELb0ELb0ELb1ELb1EEENS1_21CollectiveEpilogueFwdINS6_IJS8_S8_S9_EEENS6_IJNS7_ILi1EEESH_SH_EEESB_SD_Li128ELb0ELb1ELb1ELb0EEENS1_30DynamicPersistentTileSchedulerILi128ELi128ELb1ELb1ELb0EEEEEEEEEvNT_6ParamsE,@function
        .size           _ZN7cutlass13device_kernelIN5flash19enable_sm80_to_sm89INS1_16FlashAttnFwdSm80INS1_25CollectiveMainloopFwdSm80ILi4ELi1ELb0EN4cute5tupleIJNS5_1CILi128EEENS7_ILi64EEES8_EEELi128ENS_6half_tEfNS_4arch4Sm80ELb1ELb0ELb1ELb0ELb0ELb0ELb1ELb1EEENS1_21CollectiveEpilogueFwdINS6_IJS8_S8_S9_EEENS6_IJNS7_ILi1EEESH_SH_EEESB_SD_Li128ELb0ELb1ELb1ELb0EEENS1_30DynamicPersistentTileSchedulerILi128ELi128ELb1ELb1ELb0EEEEEEEEEvNT_6ParamsE,(.L_x_1363 - _ZN7cutlass13device_kernelIN5flash19enable_sm80_to_sm89INS1_16FlashAttnFwdSm80INS1_25CollectiveMainloopFwdSm80ILi4ELi1ELb0EN4cute5tupleIJNS5_1CILi128EEENS7_ILi64EEES8_EEELi128ENS_6half_tEfNS_4arch4Sm80ELb1ELb0ELb1ELb0ELb0ELb0ELb1ELb1EEENS1_21CollectiveEpilogueFwdINS6_IJS8_S8_S9_EEENS6_IJNS7_ILi1EEESH_SH_EEESB_SD_Li128ELb0ELb1ELb1ELb0EEENS1_30DynamicPersistentTileSchedulerILi128ELi128ELb1ELb1ELb0EEEEEEEEEvNT_6ParamsE)
        .other          _ZN7cutlass13device_kernelIN5flash19enable_sm80_to_sm89INS1_16FlashAttnFwdSm80INS1_25CollectiveMainloopFwdSm80ILi4ELi1ELb0EN4cute5tupleIJNS5_1CILi128EEENS7_ILi64EEES8_EEELi128ENS_6half_tEfNS_4arch4Sm80ELb1ELb0ELb1ELb0ELb0ELb0ELb1ELb1EEENS1_21CollectiveEpilogueFwdINS6_IJS8_S8_S9_EEENS6_IJNS7_ILi1EEESH_SH_EEESB_SD_Li128ELb0ELb1ELb1ELb0EEENS1_30DynamicPersistentTileSchedulerILi128ELi128ELb1ELb1ELb0EEEEEEEEEvNT_6ParamsE,@"STO_CUDA_ENTRY STV_DEFAULT"
_ZN7cutlass13device_kernelIN5flash19enable_sm80_to_sm89INS1_16FlashAttnFwdSm80INS1_25CollectiveMainloopFwdSm80ILi4ELi1ELb0EN4cute5tupleIJNS5_1CILi128EEENS7_ILi64EEES8_EEELi128ENS_6half_tEfNS_4arch4Sm80ELb1ELb0ELb1ELb0ELb0ELb0ELb1ELb1EEENS1_21CollectiveEpilogueFwdINS6_IJS8_S8_S9_EEENS6_IJNS7_ILi1EEESH_SH_EEESB_SD_Li128ELb0ELb1ELb1ELb0EEENS1_30DynamicPersistentTileSchedulerILi128ELi128ELb1ELb1ELb0EEEEEEEEEvNT_6ParamsE:
[----:B------:R-:W-:-:S03]  /*0000*/  MOV R1, c[0x0][0x28] ;  /* 0x00000a0000017a02 */ /* 0x000fc60000000f00 */
[----:B------:R-:W1:Y:S01]  /*0010*/  S2R R17, SR_TID.X ;  /* 0x0000000000117919 */ /* 0x000e620000002100 */
[----:B------:R-:W-:-:S03]  /*0020*/  IADD3 R1, R1, -0x98, RZ ;  /* 0xffffff6801017810 */ /* 0x000fc60007ffe0ff */
[----:B------:R-:W2:Y:S01]  /*0030*/  S2R R16, SR_CTAID.X ;  /* 0x0000000000107919 */ /* 0x000ea20000002500 */
[----:B-1----:R-:W-:-:S05]  /*0040*/  SHF.R.U32.HI R0, RZ, 0x5, R17 ;  /* 0x00000005ff007819 */ /* 0x002fca0000011611 */
[----:B------:R-:W1:Y:S04]  /*0050*/  SHFL.IDX PT, R2, R0, RZ, 0x1f ;  /* 0x00001fff00027589 */ /* 0x000e6800000e0000 */
[----:B------:R-:W3:Y:S01]  /*0060*/  SHFL.IDX PT, R0, R0, RZ, 0x1f ;  /* 0x00001fff00007589 */ /* 0x000ee200000e0000 */
[----:B-1----:R-:W-:Y:S01]  /*0070*/  ISETP.GE.AND P0, PT, R2, 0x1, PT ;  /* 0x000000010200780c */ /* 0x002fe20003f06270 */
[----:B---3--:R1:W3:-:S12]  /*0080*/  R2UR UR6, R0 ;  /* 0x00000000000673c2 */ /* 0x0082d800000e0000 */
[----:B------:R-:W-:Y:S06]  /*0090*/  @P0 BAR.ARV 0x4, 0x80 ;  /* 0x0102000000000b1d */ /* 0x000fec0000002000 */
[----:B--2---:R-:W-:-:S13]  /*00a0*/  ISETP.GE.AND P0, PT, R16, c[0x0][0x538], PT ;  /* 0x00014e0010007a0c */ /* 0x004fda0003f06270 */
[----:B------:R-:W-:Y:S05]  /*00b0*/  @P0 EXIT ;  /* 0x000000000000094d */ /* 0x000fea0003800000 */
[----:B-1-3--:R-:W-:Y:S01]  /*00c0*/  SHF.R.S32.HI R15, RZ, 0x1f, R17 ;  /* 0x0000001fff0f7819 */ /* 0x00afe20000011411 */
[----:B------:R-:W-:Y:S01]  /*00d0*/  IMAD.MOV.U32 R228, RZ, RZ, 0x40 ;  /* 0x00000040ffe47424 */ /* 0x000fe200078e00ff */
[----:B------:R-:W-:Y:S02]  /*00e0*/  ULDC.64 UR8, c[0x0][0x118] ;  /* 0x0000460000087ab9 */ /* 0x000fe40000000a00 */
[CC--:B------:R-:W-:Y:S02]  /*00f0*/  LEA.HI R12, R15.reuse, R17.reuse, RZ, 0x3 ;  /* 0x000000110f0c7211 */ /* 0x0c0fe400078f18ff */
[CC--:B------:R-:W-:Y:S02]  /*0100*/  LEA.HI R4, R15.reuse, R17.reuse, RZ, 0x4 ;  /* 0x000000110f047211 */ /* 0x0c0fe400078f20ff */
[----:B------:R-:W-:Y:S02]  /*0110*/  LEA.HI R0, R15, R17, RZ, 0x2 ;  /* 0x000000110f007211 */ /* 0x000fe400078f10ff */
[----:B------:R-:W-:-:S02]  /*0120*/  SHF.R.S32.HI R20, RZ, 0x3, R12 ;  /* 0x00000003ff147819 */ /* 0x000fc4000001140c */
[----:B------:R-:W-:Y:S02]  /*0130*/  LOP3.LUT R2, R4, 0xfffffff0, RZ, 0xc0, !PT ;  /* 0xfffffff004027812 */ /* 0x000fe400078ec0ff */
[----:B------:R-:W-:Y:S01]  /*0140*/  LOP3.LUT R3, R12, 0xfffffff8, RZ, 0xc0, !PT ;  /* 0xfffffff80c037812 */ /* 0x000fe200078ec0ff */
[----:B------:R-:W-:Y:S01]  /*0150*/  IMAD.SHL.U32 R6, R20, 0x40, RZ ;  /* 0x0000004014067824 */ /* 0x000fe200078e00ff */
[----:B------:R-:W-:Y:S01]  /*0160*/  LOP3.LUT R0, R0, 0xfffffffc, RZ, 0xc0, !PT ;  /* 0xfffffffc00007812 */ /* 0x000fe200078ec0ff */
[C---:B------:R-:W-:Y:S01]  /*0170*/  IMAD.IADD R2, R17.reuse, 0x1, -R2 ;  /* 0x0000000111027824 */ /* 0x040fe200078e0a02 */
[----:B------:R-:W-:Y:S01]  /*0180*/  SHF.R.S32.HI R5, RZ, 0x4, R4 ;  /* 0x00000004ff057819 */ /* 0x000fe20000011404 */
[C---:B------:R-:W-:Y:S02]  /*0190*/  IMAD.IADD R9, R17.reuse, 0x1, -R3 ;  /* 0x0000000111097824 */ /* 0x040fe400078e0a03 */
[----:B------:R-:W-:Y:S01]  /*01a0*/  IMAD.IADD R3, R17, 0x1, -R0 ;  /* 0x0000000111037824 */ /* 0x000fe200078e0a00 */
[----:B------:R-:W-:Y:S01]  /*01b0*/  LEA.HI R4, R4, R5, RZ, 0x1 ;  /* 0x0000000504047211 */ /* 0x000fe200078f08ff */
[----:B------:R-:W-:Y:S01]  /*01c0*/  IMAD.SHL.U32 R18, R9, 0x8, RZ ;  /* 0x0000000809127824 */ /* 0x000fe200078e00ff */
[----:B------:R-:W-:-:S02]  /*01d0*/  LOP3.LUT R0, R6, 0x1c0, RZ, 0xc0, !PT ;  /* 0x000001c006007812 */ /* 0x000fc400078ec0ff */
[----:B------:R-:W-:Y:S02]  /*01e0*/  LOP3.LUT R6, R4, 0xfffffffe, RZ, 0xc0, !PT ;  /* 0xfffffffe04067812 */ /* 0x000fe400078ec0ff */
[----:B------:R-:W-:Y:S01]  /*01f0*/  SHF.R.S32.HI R4, RZ, 0x1f, R2 ;  /* 0x0000001fff047819 */ /* 0x000fe20000011402 */
[----:B------:R-:W-:Y:S01]  /*0200*/  STL [R1+0x48], R18 ;  /* 0x0000481201007387 */ /* 0x000fe20000100800 */
[----:B------:R-:W-:Y:S01]  /*0210*/  LEA.HI R8, R3, R3, RZ, 0x1 ;  /* 0x0000000303087211 */ /* 0x000fe200078f08ff */
[----:B------:R-:W-:Y:S01]  /*0220*/  IMAD.IADD R13, R5, 0x1, -R6 ;  /* 0x00000001050d7824 */ /* 0x000fe200078e0a06 */
[----:B------:R-:W-:Y:S02]  /*0230*/  LOP3.LUT R7, R0, 0x38, R18, 0xf8, !PT ;  /* 0x0000003800077812 */ /* 0x000fe400078ef812 */
[----:B------:R-:W-:Y:S02]  /*0240*/  LEA.HI R11, R4, R2, RZ, 0x3 ;  /* 0x00000002040b7211 */ /* 0x000fe400078f18ff */
[----:B------:R-:W-:-:S02]  /*0250*/  SHF.R.U32.HI R0, RZ, 0x3, R0 ;  /* 0x00000003ff007819 */ /* 0x000fc40000011600 */
[----:B------:R-:W-:Y:S02]  /*0260*/  LOP3.LUT R4, R8, 0x1ffffffe, RZ, 0xc0, !PT ;  /* 0x1ffffffe08047812 */ /* 0x000fe400078ec0ff */
[----:B------:R-:W-:Y:S02]  /*0270*/  LOP3.LUT R10, R7, R0, RZ, 0x3c, !PT ;  /* 0x00000000070a7212 */ /* 0x000fe400078e3cff */
[----:B------:R-:W-:Y:S01]  /*0280*/  LOP3.LUT R0, R11, 0xfffffff8, RZ, 0xc0, !PT ;  /* 0xfffffff80b007812 */ /* 0x000fe200078ec0ff */
[----:B------:R-:W-:Y:S01]  /*0290*/  IMAD.IADD R14, R3, 0x1, -R4 ;  /* 0x00000001030e7824 */ /* 0x000fe200078e0a04 */
[-C--:B------:R-:W-:Y:S01]  /*02a0*/  LEA.HI R5, R15, R17.reuse, RZ, 0x5 ;  /* 0x000000110f057211 */ /* 0x080fe200078f28ff */
[----:B------:R-:W-:Y:S01]  /*02b0*/  IMAD.SHL.U32 R3, R9, 0x40, RZ ;  /* 0x0000004009037824 */ /* 0x000fe200078e00ff */
[----:B------:R-:W-:Y:S01]  /*02c0*/  LEA.HI R4, R15, R17, RZ, 0x6 ;  /* 0x000000110f047211 */ /* 0x000fe200078f30ff */
[----:B------:R-:W-:Y:S01]  /*02d0*/  IMAD.IADD R7, R2, 0x1, -R0 ;  /* 0x0000000102077824 */ /* 0x000fe200078e0a00 */
[----:B------:R-:W-:-:S02]  /*02e0*/  SHF.R.S32.HI R231, RZ, 0x5, R5 ;  /* 0x00000005ffe77819 */ /* 0x000fc40000011405 */
[----:B------:R-:W-:Y:S01]  /*02f0*/  LOP3.LUT R0, R3, 0x1c0, RZ, 0xc0, !PT ;  /* 0x000001c003007812 */ /* 0x000fe200078ec0ff */
[----:B------:R-:W-:Y:S01]  /*0300*/  IMAD.SHL.U32 R4, R4, 0x8, RZ ;  /* 0x0000000804047824 */ /* 0x000fe200078e00ff */
[----:B------:R-:W-:Y:S02]  /*0310*/  SHF.R.S32.HI R2, RZ, 0x1f, R5 ;  /* 0x0000001fff027819 */ /* 0x000fe40000011405 */
[----:B------:R-:W-:Y:S02]  /*0320*/  LOP3.LUT R6, R0, 0x8, R12, 0xf8, !PT ;  /* 0x0000000800067812 */ /* 0x000fe400078ef80c */
[----:B------:R-:W-:Y:S02]  /*0330*/  SHF.R.U32.HI R3, RZ, 0x3, R0 ;  /* 0x00000003ff037819 */ /* 0x000fe40000011600 */
[----:B------:R-:W-:Y:S01]  /*0340*/  LEA.HI R0, R2, R231, RZ, 0x2 ;  /* 0x000000e702007211 */ /* 0x000fe200078f10ff */
[----:B------:R-:W-:Y:S01]  /*0350*/  IMAD.SHL.U32 R2, R13, 0x8, RZ ;  /* 0x000000080d027824 */ /* 0x000fe200078e00ff */
[----:B------:R-:W-:-:S02]  /*0360*/  LOP3.LUT R5, R5, 0xffffffe0, RZ, 0xc0, !PT ;  /* 0xffffffe005057812 */ /* 0x000fc400078ec0ff */
[----:B------:R-:W-:Y:S01]  /*0370*/  LOP3.LUT R12, R6, R3, RZ, 0x3c, !PT ;  /* 0x00000003060c7212 */ /* 0x000fe200078e3cff */
[----:B------:R-:W-:Y:S01]  /*0380*/  IMAD.SHL.U32 R3, R7, 0x40, RZ ;  /* 0x0000004007037824 */ /* 0x000fe200078e00ff */
[----:B------:R-:W-:Y:S01]  /*0390*/  LOP3.LUT R0, R0, 0xffffffc, RZ, 0xc0, !PT ;  /* 0x0ffffffc00007812 */ /* 0x000fe200078ec0ff */
[----:B------:R-:W-:Y:S01]  /*03a0*/  IMAD.IADD R17, R17, 0x1, -R5 ;  /* 0x0000000111117824 */ /* 0x000fe200078e0a05 */
[----:B------:R-:W-:Y:S01]  /*03b0*/  LOP3.LUT R10, R10, 0x7ffffe00, R4, 0xf8, !PT ;  /* 0x7ffffe000a0a7812 */ /* 0x000fe200078ef804 */
[----:B------:R-:W-:Y:S01]  /*03c0*/  IMAD.SHL.U32 R4, R8, 0x20, RZ ;  /* 0x0000002008047824 */ /* 0x000fe200078e00ff */
[----:B------:R-:W-:Y:S01]  /*03d0*/  LOP3.LUT P3, RZ, R7, 0x2, RZ, 0xc0, !PT ;  /* 0x0000000207ff7812 */ /* 0x000fe2000786c0ff */
[----:B------:R-:W-:Y:S01]  /*03e0*/  IMAD.IADD R8, R231, 0x1, -R0 ;  /* 0x00000001e7087824 */ /* 0x000fe200078e0a00 */
[----:B------:R-:W-:Y:S01]  /*03f0*/  LOP3.LUT R0, R3, 0x1c0, RZ, 0xc0, !PT ;  /* 0x000001c003007812 */ /* 0x000fe200078ec0ff */
[----:B------:R-:W-:Y:S01]  /*0400*/  IMAD.SHL.U32 R3, R11, 0x40, RZ ;  /* 0x000000400b037824 */ /* 0x000fe200078e00ff */
[----:B------:R-:W-:Y:S01]  /*0410*/  SHF.R.S32.HI R6, RZ, 0x1f, R17 ;  /* 0x0000001fff067819 */ /* 0x000fe20000011411 */
[----:B------:R-:W-:Y:S01]  /*0420*/  IMAD.SHL.U32 R244, R10, 0x2, RZ ;  /* 0x000000020af47824 */ /* 0x000fe200078e00ff */
[----:B------:R-:W-:-:S02]  /*0430*/  LOP3.LUT R2, R0, 0x8, R2, 0xf8, !PT ;  /* 0x0000000800027812 */ /* 0x000fc400078ef802 */
[----:B------:R-:W-:Y:S02]  /*0440*/  SHF.R.U32.HI R0, RZ, 0x3, R0 ;  /* 0x00000003ff007819 */ /* 0x000fe40000011600 */
[----:B------:R-:W-:Y:S02]  /*0450*/  LOP3.LUT R3, R3, 0xfffffe00, RZ, 0xc0, !PT ;  /* 0xfffffe0003037812 */ /* 0x000fe400078ec0ff */
[----:B------:R-:W-:Y:S02]  /*0460*/  LEA.HI R6, R6, R17, RZ, 0x2 ;  /* 0x0000001106067211 */ /* 0x000fe400078f10ff */
[----:B------:R-:W-:Y:S01]  /*0470*/  LOP3.LUT R225, R2, R0, RZ, 0x3c, !PT ;  /* 0x0000000002e17212 */ /* 0x000fe200078e3cff */
[----:B------:R-:W-:Y:S01]  /*0480*/  IMAD R231, R231, 0x400, R3 ;  /* 0x00000400e7e77824 */ /* 0x000fe200078e0203 */
[----:B------:R-:W-:Y:S01]  /*0490*/  SHF.R.S32.HI R5, RZ, 0x2, R6 ;  /* 0x00000002ff057819 */ /* 0x000fe20000011406 */
[----:B------:R-:W-:Y:S01]  /*04a0*/  IMAD R0, R13, 0x200, R12 ;  /* 0x000002000d007824 */ /* 0x000fe200078e020c */
[----:B------:R-:W-:Y:S01]  /*04b0*/  IADD3 R2, R18, 0x40, RZ ;  /* 0x0000004012027810 */ /* 0x000fe20007ffe0ff */
[----:B------:R-:W-:Y:S01]  /*04c0*/  IMAD.IADD R231, R231, 0x1, R225 ;  /* 0x00000001e7e77824 */ /* 0x000fe200078e02e1 */
[----:B------:R-:W-:Y:S01]  /*04d0*/  LOP3.LUT R4, R4, 0xffffffc0, RZ, 0xc0, !PT ;  /* 0xffffffc004047812 */ /* 0x000fe200078ec0ff */
[----:B------:R-:W-:Y:S01]  /*04e0*/  IMAD R15, R8, 0x10, R5 ;  /* 0x00000010080f7824 */ /* 0x000fe200078e0205 */
[----:B------:R-:W-:Y:S01]  /*04f0*/  LOP3.LUT R225, R225, R3, RZ, 0xfc, !PT ;  /* 0x00000003e1e17212 */ /* 0x000fe200078efcff */
[----:B------:R-:W-:Y:S01]  /*0500*/  IMAD.MOV.U32 R5, RZ, RZ, 0x20 ;  /* 0x00000020ff057424 */ /* 0x000fe200078e00ff */
[----:B------:R-:W-:Y:S01]  /*0510*/  LOP3.LUT P0, RZ, R7, 0x4, RZ, 0xc0, !PT ;  /* 0x0000000407ff7812 */ /* 0x000fe2000780c0ff */
[----:B------:R-:W-:Y:S01]  /*0520*/  IMAD R7, R9, 0x10, R20 ;  /* 0x0000001009077824 */ /* 0x000fe200078e0214 */
[----:B------:R-:W-:Y:S01]  /*0530*/  LOP3.LUT R3, R6, 0x7ffffffc, RZ, 0xc0, !PT ;  /* 0x7ffffffc06037812 */ /* 0x000fe200078ec0ff */
[----:B------:R-:W-:Y:S01]  /*0540*/  IMAD R4, R14, 0x8, R4 ;  /* 0x000000080e047824 */ /* 0x000fe200078e0204 */
[----:B------:R-:W-:Y:S01]  /*0550*/  SHF.R.S32.HI R2, RZ, 0x1f, R2 ;  /* 0x0000001fff027819 */ /* 0x000fe20000011402 */
[----:B------:R-:W-:Y:S01]  /*0560*/  STL [R1+0x68], R15 ;  /* 0x0000680f01007387 */ /* 0x000fe20000100800 */
[----:B------:R-:W-:Y:S01]  /*0570*/  LEA R224, R0, 0x4100, 0x1 ;  /* 0x0000410000e07811 */ /* 0x000fe200078e08ff */
[----:B------:R-:W-:Y:S01]  /*0580*/  IMAD.IADD R0, R17, 0x1, -R3 ;  /* 0x0000000111007824 */ /* 0x000fe200078e0a03 */
[----:B------:R-:W-:Y:S01]  /*0590*/  R2P PR, R9, 0x6 ;  /* 0x0000000609007804 */ /* 0x000fe20000000000 */
[----:B------:R-:W-:Y:S01]  /*05a0*/  STL [R1+0x5c], R16 ;  /* 0x00005c1001007387 */ /* 0x000fe20000100800 */
[----:B------:R-:W-:Y:S01]  /*05b0*/  LEA R231, R231, 0x8100, 0x1 ;  /* 0x00008100e7e77811 */ /* 0x000fe200078e08ff */
[----:B------:R-:W-:Y:S01]  /*05c0*/  IMAD.SHL.U32 R0, R0, 0x2, RZ ;  /* 0x0000000200007824 */ /* 0x000fe200078e00ff */
[----:B------:R-:W-:Y:S01]  /*05d0*/  LEA R225, R225, 0x100, 0x1 ;  /* 0x00000100e1e17811 */ /* 0x000fe200078e08ff */
[----:B------:R-:W-:Y:S01]  /*05e0*/  STL [R1+0x6c], R7 ;  /* 0x00006c0701007387 */ /* 0x000fe20000100800 */
[----:B------:R-:W-:-:S02]  /*05f0*/  SEL R227, R228, 0xffffffc0, !P2 ;  /* 0xffffffc0e4e37807 */ /* 0x000fc40005000000 */
[----:B------:R-:W-:Y:S01]  /*0600*/  SEL R228, R228, 0xffffffc0, !P0 ;  /* 0xffffffc0e4e47807 */ /* 0x000fe20004000000 */
[----:B------:R1:W-:Y:S01]  /*0610*/  STL [R1+0x60], R2 ;  /* 0x0000600201007387 */ /* 0x0003e20000100800 */
[C---:B------:R-:W-:Y:S01]  /*0620*/  IADD3 R235, R224.reuse, 0x20, RZ ;  /* 0x00000020e0eb7810 */ /* 0x040fe20007ffe0ff */
[C---:B------:R-:W-:Y:S02]  /*0630*/  IMAD.IADD R230, R224.reuse, 0x1, R227 ;  /* 0x00000001e0e67824 */ /* 0x040fe400078e02e3 */
[----:B------:R-:W-:Y:S01]  /*0640*/  @P1 IADD3 R235, R224, -0x20, RZ ;  /* 0xffffffe0e0eb1810 */ /* 0x000fe20007ffe0ff */
[----:B------:R-:W-:Y:S02]  /*0650*/  IMAD.IADD R232, R231, 0x1, R228 ;  /* 0x00000001e7e87824 */ /* 0x000fe400078e02e4 */
[----:B------:R-:W-:Y:S01]  /*0660*/  IMAD.IADD R229, R228, 0x1, R225 ;  /* 0x00000001e4e57824 */ /* 0x000fe200078e02e1 */
[----:B------:R-:W-:Y:S01]  /*0670*/  IADD3 R243, R235, 0x800, RZ ;  /* 0x00000800ebf37810 */ /* 0x000fe20007ffe0ff */
[----:B------:R-:W-:Y:S01]  /*0680*/  IMAD.IADD R227, R227, 0x1, R235 ;  /* 0x00000001e3e37824 */ /* 0x000fe200078e02eb */
[----:B------:R-:W-:-:S02]  /*0690*/  IADD3 R242, R235, 0x1000, RZ ;  /* 0x00001000ebf27810 */ /* 0x000fc40007ffe0ff */
[C---:B------:R-:W-:Y:S02]  /*06a0*/  IADD3 R241, R235.reuse, 0x1800, RZ ;  /* 0x00001800ebf17810 */ /* 0x040fe40007ffe0ff */
[C---:B------:R-:W-:Y:S02]  /*06b0*/  IADD3 R240, R235.reuse, 0x2000, RZ ;  /* 0x00002000ebf07810 */ /* 0x040fe40007ffe0ff */
[C---:B------:R-:W-:Y:S02]  /*06c0*/  IADD3 R239, R235.reuse, 0x2800, RZ ;  /* 0x00002800ebef7810 */ /* 0x040fe40007ffe0ff */
[C---:B------:R-:W-:Y:S02]  /*06d0*/  IADD3 R238, R235.reuse, 0x3000, RZ ;  /* 0x00003000ebee7810 */ /* 0x040fe40007ffe0ff */
[----:B------:R-:W-:Y:S01]  /*06e0*/  IADD3 R237, R235, 0x3800, RZ ;  /* 0x00003800ebed7810 */ /* 0x000fe20007ffe0ff */
[----:B-1----:R-:W-:-:S05]  /*06f0*/  IMAD.IADD R2, R15, 0x1, R4 ;  /* 0x000000010f027824 */ /* 0x002fca00078e0204 */
[----:B------:R-:W-:Y:S04]  /*0700*/  STL [R1+0x64], R2 ;  /* 0x0000640201007387 */ /* 0x000fe80000100800 */
[----:B------:R1:W-:Y:S02]  /*0710*/  STL [R1+0x40], R0 ;  /* 0x0000400001007387 */ /* 0x0003e40000100800 */
[----:B-1----:R-:W-:-:S05]  /*0720*/  SEL R0, R5, 0xffffffe0, !P3 ;  /* 0xffffffe005007807 */ /* 0x002fca0005800000 */
[----:B------:R-:W-:Y:S02]  /*0730*/  IMAD.IADD R233, R231, 0x1, R0 ;  /* 0x00000001e7e97824 */ /* 0x000fe400078e0200 */
[C---:B------:R-:W-:Y:S02]  /*0740*/  IMAD.IADD R226, R0.reuse, 0x1, R225 ;  /* 0x0000000100e27824 */ /* 0x040fe400078e02e1 */
[----:B------:R-:W-:Y:S02]  /*0750*/  IMAD.IADD R234, R233, 0x1, R228 ;  /* 0x00000001e9ea7824 */ /* 0x000fe400078e02e4 */
[----:B------:R-:W-:Y:S02]  /*0760*/  IMAD.IADD R236, R0, 0x1, R232 ;  /* 0x0000000100ec7824 */ /* 0x000fe400078e02e8 */
[----:B------:R-:W-:Y:S02]  /*0770*/  IMAD.IADD R228, R228, 0x1, R226 ;  /* 0x00000001e4e47824 */ /* 0x000fe400078e02e2 */
.L_x_979:
        /* <DEDUP_REMOVED lines=19> */
.L_x_925:
[----:B------:R-:W-:-:S04]  /*08b0*/  MOV R0, c[0x0][0x554] ;  /* 0x0001550000007a02 */ /* 0x000fc80000000f00 */
[----:B------:R-:W-:Y:S02]  /*08c0*/  ISETP.NE.AND P0, PT, R0, 0x1, PT ;  /* 0x000000010000780c */ /* 0x000fe40003f05270 */
[----:B------:R-:W-:-:S11]  /*08d0*/  MOV R0, R2 ;  /* 0x0000000200007202 */ /* 0x000fd60000000f00 */
[----:B------:R-:W-:-:S05]  /*08e0*/  @P0 IMAD.HI.U32 R4, R2, c[0x0][0x558], RZ ;  /* 0x0001560002040a27 */ /* 0x000fca00078e00ff */
[----:B------:R-:W-:-:S05]  /*08f0*/  @P0 SHF.R.U32.HI R0, RZ, c[0x0][0x55c], R4 ;  /* 0x00015700ff000a19 */ /* 0x000fca0000011604 */
[----:B------:R-:W-:Y:S02]  /*0900*/  IMAD R4, R0, c[0x0][0x554], RZ ;  /* 0x0001550000047a24 */ /* 0x000fe400078e02ff */
.L_x_926:
[----:B------:R-:W-:Y:S05]  /*0910*/  BSYNC B0 ;  /* 0x0000000000007941 */ /* 0x000fea0003800000 */
.L_x_924:
[----:B------:R-:W-:Y:S01]  /*0920*/  IMAD.MOV.U32 R5, RZ, RZ, c[0x0][0x53c] ;  /* 0x00014f00ff057624 */ /* 0x000fe200078e00ff */
[----:B------:R-:W-:Y:S01]  /*0930*/  ULDC UR5, c[0x0][0x1d0] ;  /* 0x0000740000057ab9 */ /* 0x000fe20000000800 */
[----:B------:R-:W-:Y:S01]  /*0940*/  IMAD.MOV.U32 R11, RZ, RZ, R0 ;  /* 0x000000ffff0b7224 */ /* 0x000fe200078e0000 */
[----:B------:R-:W-:Y:S01]  /*0950*/  UIADD3 UR5, UR5, 0x3f, URZ ;  /* 0x0000003f05057890 */ /* 0x000fe2000fffe03f */
[----:B------:R-:W-:Y:S01]  /*0960*/  IMAD.MOV.U32 R7, RZ, RZ, c[0x0][0x548] ;  /* 0x00015200ff077624 */ /* 0x000fe200078e00ff */
[----:B------:R-:W-:Y:S01]  /*0970*/  ISETP.NE.AND P0, PT, R5, 0x1, PT ;  /* 0x000000010500780c */ /* 0x000fe20003f05270 */
[----:B------:R-:W-:Y:S01]  /*0980*/  IMAD.IADD R4, R2, 0x1, -R4 ;  /* 0x0000000102047824 */ /* 0x000fe200078e0a04 */
[----:B------:R-:W-:Y:S01]  /*0990*/  LOP3.LUT R5, RZ, R0, RZ, 0x33, !PT ;  /* 0x00000000ff057212 */ /* 0x000fe200078e33ff */
[----:B------:R-:W-:Y:S01]  /*09a0*/  USHF.R.S32.HI UR4, URZ, 0x1f, UR5 ;  /* 0x0000001f3f047899 */ /* 0x000fe20008011405 */
[----:B------:R-:W-:Y:S01]  /*09b0*/  BSSY B0, `(.L_x_927) ;  /* 0x0000041000007945 */ /* 0x000fe20003800000 */
[----:B------:R-:W-:-:S02]  /*09c0*/  IMAD R3, R3, c[0x0][0x554], R4 ;  /* 0x0001550003037a24 */ /* 0x000fc400078e0204 */
[----:B------:R-:W-:Y:S01]  /*09d0*/  ULEA.HI UR4, UR4, UR5, URZ, 0x6 ;  /* 0x0000000504047291 */ /* 0x000fe2000f8f303f */
[----:B------:R-:W-:Y:S02]  /*09e0*/  IMAD.MOV.U32 R2, RZ, RZ, RZ ;  /* 0x000000ffff027224 */ /* 0x000fe400078e00ff */
[----:B------:R-:W-:Y:S01]  /*09f0*/  IMAD.MOV.U32 R25, RZ, RZ, R3 ;  /* 0x000000ffff197224 */ /* 0x000fe200078e0003 */
[----:B------:R-:W-:Y:S02]  /*0a00*/  USHF.R.S32.HI UR4, URZ, 0x6, UR4 ;  /* 0x000000063f047899 */ /* 0x000fe40008011404 */
[----:B------:R-:W-:Y:S01]  /*0a10*/  @P0 IMAD.HI.U32 R6, R0, c[0x0][0x540], RZ ;  /* 0x0001500000060a27 */ /* 0x000fe200078e00ff */
[----:B------:R-:W-:-:S03]  /*0a20*/  IADD3 R0, R5, c[0x0][0x53c], RZ ;  /* 0x00014f0005007a10 */ /* 0x000fc60007ffe0ff */
[----:B------:R-:W-:Y:S01]  /*0a30*/  IMAD.MOV.U32 R5, RZ, RZ, c[0x0][0x2c4] ;  /* 0x0000b100ff057624 */ /* 0x000fe200078e00ff */
[----:B------:R-:W-:Y:S01]  /*0a40*/  @P0 SHF.R.U32.HI R11, RZ, c[0x0][0x544], R6 ;  /* 0x00015100ff0b0a19 */ /* 0x000fe20000011606 */
[----:B------:R-:W-:Y:S01]  /*0a50*/  IMAD.MOV.U32 R6, RZ, RZ, 0x40 ;  /* 0x00000040ff067424 */ /* 0x000fe200078e00ff */
[----:B------:R-:W-:Y:S02]  /*0a60*/  ISETP.NE.AND P0, PT, R7, 0x1, PT ;  /* 0x000000010700780c */ /* 0x000fe40003f05270 */
[----:B------:R-:W-:Y:S01]  /*0a70*/  ISETP.NE.AND P3, PT, R5, 0x1, PT ;  /* 0x000000010500780c */ /* 0x000fe20003f65270 */
        /* <DEDUP_REMOVED lines=52> */
.L_x_928:
[----:B------:R-:W-:Y:S05]  /*0dc0*/  BSYNC B0 ;  /* 0x0000000000007941 */ /* 0x000fea0003800000 */
.L_x_927:
[----:B------:R-:W-:Y:S01]  /*0dd0*/  LOP3.LUT R0, R11, 0xffff, RZ, 0xc0, !PT ;  /* 0x0000ffff0b007812 */ /* 0x000fe200078ec0ff */
[----:B------:R-:W-:Y:S01]  /*0de0*/  CS2R R18, SRZ ;  /* 0x0000000000127805 */ /* 0x000fe2000001ff00 */
[----:B------:R-:W-:Y:S01]  /*0df0*/  CS2R R20, SRZ ;  /* 0x0000000000147805 */ /* 0x000fe2000001ff00 */
[----:B------:R-:W-:Y:S01]  /*0e00*/  CS2R R126, SRZ ;  /* 0x00000000007e7805 */ /* 0x000fe2000001ff00 */
        /* <DEDUP_REMOVED lines=15> */
[----:B------:R2:W-:Y:S01]  /*0f00*/  STL [R1+0x8], R24 ;  /* 0x0000081801007387 */ /* 0x0005e20000100800 */
        /* <DEDUP_REMOVED lines=55> */
[----:B--2---:R-:W2:Y:S04]  /*1280*/  LDL R4, [R1+0x6c] ;  /* 0x00006c0001047983 */ /* 0x004ea80000100800 */
[----:B------:R-:W3:Y:S04]  /*1290*/  LDL.64 R8, [R1+0x48] ;  /* 0x0000480001087983 */ /* 0x000ee80000100a00 */
[----:B------:R4:W3:Y:S01]  /*12a0*/  LDL.64 R26, [R1+0x48] ;  /* 0x00004800011a7983 */ /* 0x0008e20000100a00 */
[----:B------:R-:W-:-:S04]  /*12b0*/  ISETP.NE.U32.AND P0, PT, RZ, c[0x0][0x340], PT ;  /* 0x0000d000ff007a0c */ /* 0x000fc80003f05070 */
[----:B------:R-:W-:-:S13]  /*12c0*/  ISETP.NE.AND.EX P0, PT, RZ, c[0x0][0x344], PT, P0 ;  /* 0x0000d100ff007a0c */ /* 0x000fda0003f05300 */
[----:B------:R-:W-:-:S05]  /*12d0*/  @P0 MOV R2, 0x4 ;  /* 0x0000000400020802 */ /* 0x000fca0000000f00 */
[----:B------:R-:W-:-:S05]  /*12e0*/  @P0 IMAD.WIDE R2, R25, R2, c[0x0][0x340] ;  /* 0x0000d00019020625 */ /* 0x000fca00078e0202 */
[----:B------:R5:W4:Y:S01]  /*12f0*/  @P0 LDG.E R18, [R2.64] ;  /* 0x0000000802120981 */ /* 0x000b22000c1e1900 */
[----:B------:R-:W-:Y:S02]  /*1300*/  SHF.R.S32.HI R13, RZ, 0x1f, R28 ;  /* 0x0000001fff0d7819 */ /* 0x000fe4000001141c */
[----:B------:R-:W-:Y:S01]  /*1310*/  SHF.R.S32.HI R17, RZ, 0x1f, R25 ;  /* 0x0000001fff117819 */ /* 0x000fe20000011419 */
[----:B------:R-:W1:Y:S01]  /*1320*/  S2R R7, SR_TID.X ;  /* 0x0000000000077919 */ /* 0x000e620000002100 */
[----:B------:R-:W-:-:S03]  /*1330*/  IADD3 R96, R24, -0x1, RZ ;  /* 0xffffffff18607810 */ /* 0x000fc60007ffe0ff */
[----:B------:R-:W-:-:S04]  /*1340*/  IMAD R10, R17, c[0x0][0x1c0], RZ ;  /* 0x00007000110a7a24 */ /* 0x000fc800078e02ff */
[----:B------:R-:W-:Y:S02]  /*1350*/  IMAD R10, R25, c[0x0][0x1c4], R10 ;  /* 0x00007100190a7a24 */ /* 0x000fe400078e020a */
[----:B-----5:R-:W-:Y:S01]  /*1360*/  IMAD R3, R13, c[0x0][0x1b8], RZ ;  /* 0x00006e000d037a24 */ /* 0x020fe200078e02ff */
[----:B-1----:R-:W-:-:S03]  /*1370*/  SHF.R.S32.HI R22, RZ, 0x1f, R7 ;  /* 0x0000001fff167819 */ /* 0x002fc60000011407 */
[----:B------:R-:W-:Y:S01]  /*1380*/  IMAD R3, R28, c[0x0][0x1bc], R3 ;  /* 0x00006f001c037a24 */ /* 0x000fe200078e0203 */
[----:B------:R-:W-:-:S04]  /*1390*/  LEA.HI R22, R22, R7, RZ, 0x3 ;  /* 0x0000000716167211 */ /* 0x000fc800078f18ff */
[----:B------:R-:W-:Y:S02]  /*13a0*/  SHF.R.S32.HI R22, RZ, 0x3, R22 ;  /* 0x00000003ff167819 */ /* 0x000fe40000011416 */
[----:B--2---:R-:W-:Y:S01]  /*13b0*/  IADD3 R0, R4, R23, RZ ;  /* 0x0000001704007210 */ /* 0x004fe20007ffe0ff */
[----:B------:R-:W-:-:S04]  /*13c0*/  IMAD.WIDE.U32 R4, R28, c[0x0][0x1b8], RZ ;  /* 0x00006e001c047a25 */ /* 0x000fc800078e00ff */
[----:B------:R-:W-:Y:S01]  /*13d0*/  @P3 IMAD.HI.U32 R6, R0, c[0x0][0x2c8], RZ ;  /* 0x0000b20000063a27 */ /* 0x000fe200078e00ff */
[----:B------:R-:W-:Y:S02]  /*13e0*/  IADD3 R5, R5, R3, RZ ;  /* 0x0000000305057210 */ /* 0x000fe40007ffe0ff */
[----:B------:R-:W-:Y:S01]  /*13f0*/  SHF.R.S32.HI R3, RZ, 0x1f, R22 ;  /* 0x0000001fff037819 */ /* 0x000fe20000011416 */
[----:B------:R-:W-:Y:S01]  /*1400*/  IMAD.MOV.U32 R2, RZ, RZ, R0 ;  /* 0x000000ffff027224 */ /* 0x000fe200078e0000 */
[----:B---3--:R-:W-:Y:S01]  /*1410*/  MOV R26, R8 ;  /* 0x00000008001a7202 */ /* 0x008fe20000000f00 */
[----:B------:R-:W-:Y:S01]  /*1420*/  IMAD.WIDE.U32 R4, R25, c[0x0][0x1c0], R4 ;  /* 0x0000700019047a25 */ /* 0x000fe200078e0004 */
[----:B------:R-:W-:Y:S02]  /*1430*/  @P3 SHF.R.U32.HI R2, RZ, c[0x0][0x2cc], R6 ;  /* 0x0000b300ff023a19 */ /* 0x000fe40000011606 */
[----:B------:R-:W-:Y:S01]  /*1440*/  SHF.R.S32.HI R27, RZ, 0x1f, R26 ;  /* 0x0000001fff1b7819 */ /* 0x000fe2000001141a */
[C---:B------:R-:W-:Y:S01]  /*1450*/  IMAD R6, R3.reuse, c[0x0][0x1e0], RZ ;  /* 0x0000780003067a24 */ /* 0x040fe200078e02ff */
[----:B------:R-:W-:Y:S01]  /*1460*/  IADD3 R12, -R2, RZ, RZ ;  /* 0x000000ff020c7210 */ /* 0x000fe20007ffe1ff */
[----:B------:R-:W-:Y:S01]  /*1470*/  IMAD R3, R3, c[0x0][0x208], RZ ;  /* 0x0000820003037a24 */ /* 0x000fe200078e02ff */
[----:B------:R-:W-:Y:S01]  /*1480*/  ISETP.GE.AND P6, PT, R26, c[0x0][0x1d4], PT ;  /* 0x000075001a007a0c */ /* 0x000fe20003fc6270 */
[C---:B------:R-:W-:Y:S01]  /*1490*/  IMAD R11, R22.reuse, c[0x0][0x1e4], R6 ;  /* 0x00007900160b7a24 */ /* 0x040fe200078e0206 */
[----:B------:R1:W-:Y:S01]  /*14a0*/  STL [R1+0x4c], R27 ;  /* 0x00004c1b01007387 */ /* 0x0003e20000100800 */
[C---:B------:R-:W-:Y:S01]  /*14b0*/  IMAD R3, R22.reuse, c[0x0][0x20c], R3 ;  /* 0x0000830016037a24 */ /* 0x040fe200078e0203 */
[----:B------:R-:W-:Y:S01]  /*14c0*/  SEL R16, RZ, 0x1, P6 ;  /* 0x00000001ff107807 */ /* 0x000fe20003000000 */
[----:B------:R-:W-:Y:S01]  /*14d0*/  IMAD.WIDE.U32 R6, R22, c[0x0][0x208], R26 ;  /* 0x0000820016067a25 */ /* 0x000fe200078e001a */
[----:B------:R-:W-:-:S03]  /*14e0*/  ISETP.GE.AND P4, PT, R26, c[0x0][0x198], PT ;  /* 0x000066001a007a0c */ /* 0x000fc60003f86270 */
[----:B------:R-:W-:Y:S01]  /*14f0*/  IMAD.WIDE.U32 R8, R22, c[0x0][0x1e0], R26 ;  /* 0x0000780016087a25 */ /* 0x000fe200078e001a */
[----:B------:R-:W-:Y:S02]  /*1500*/  IADD3 R7, R7, R3, RZ ;  /* 0x0000000307077210 */ /* 0x000fe40007ffe0ff */
[----:B------:R-:W-:Y:S01]  /*1510*/  SHF.R.S32.HI R3, RZ, 0x1f, R2 ;  /* 0x0000001fff037819 */ /* 0x000fe20000011402 */
[----:B------:R-:W-:Y:S02]  /*1520*/  IMAD.IADD R9, R9, 0x1, R11 ;  /* 0x0000000109097824 */ /* 0x000fe400078e020b */
[----:B------:R-:W-:Y:S02]  /*1530*/  IMAD.IADD R5, R5, 0x1, R10 ;  /* 0x0000000105057824 */ /* 0x000fe400078e020a */
[----:B------:R-:W-:Y:S01]  /*1540*/  IMAD R12, R12, c[0x0][0x2c4], R0 ;  /* 0x0000b1000c0c7a24 */ /* 0x000fe200078e0200 */
[----:B------:R-:W-:Y:S01]  /*1550*/  IADD3 R0, R26, 0x40, RZ ;  /* 0x000000401a007810 */ /* 0x000fe20007ffe0ff */
[----:B------:R-:W-:-:S02]  /*1560*/  IMAD R10, R13, c[0x0][0x1e8], RZ ;  /* 0x00007a000d0a7a24 */ /* 0x000fc400078e02ff */
[----:B------:R-:W-:Y:S01]  /*1570*/  IMAD R11, R13, c[0x0][0x210], RZ ;  /* 0x000084000d0b7a24 */ /* 0x000fe200078e02ff */
[C---:B------:R-:W-:Y:S01]  /*1580*/  ISETP.GE.AND P5, PT, R0.reuse, c[0x0][0x1d4], PT ;  /* 0x0000750000007a0c */ /* 0x040fe20003fa6270 */
[----:B------:R-:W-:Y:S01]  /*1590*/  IMAD R3, R3, c[0x0][0x1b0], RZ ;  /* 0x00006c0003037a24 */ /* 0x000fe200078e02ff */
[----:B------:R-:W-:Y:S01]  /*15a0*/  ISETP.GE.AND P2, PT, R0, c[0x0][0x198], PT ;  /* 0x0000660000007a0c */ /* 0x000fe20003f46270 */
[C---:B------:R-:W-:Y:S01]  /*15b0*/  IMAD R14, R28.reuse, c[0x0][0x1ec], R10 ;  /* 0x00007b001c0e7a24 */ /* 0x040fe200078e020a */
[----:B------:R-:W-:Y:S01]  /*15c0*/  SEL R13, RZ, 0xffffffff, P5 ;  /* 0xffffffffff0d7807 */ /* 0x000fe20002800000 */
[C---:B------:R-:W-:Y:S02]  /*15d0*/  IMAD R15, R28.reuse, c[0x0][0x214], R11 ;  /* 0x000085001c0f7a24 */ /* 0x040fe400078e020b */
[----:B------:R-:W-:Y:S01]  /*15e0*/  IMAD.WIDE.U32 R10, R28, c[0x0][0x1e8], R8 ;  /* 0x00007a001c0a7a25 */ /* 0x000fe200078e0008 */
[----:B------:R-:W-:-:S03]  /*15f0*/  SHF.L.U32 R13, R13, 0x1, RZ ;  /* 0x000000010d0d7819 */ /* 0x000fc600000006ff */
[C---:B------:R-:W-:Y:S02]  /*1600*/  IMAD R3, R2.reuse, c[0x0][0x1b4], R3 ;  /* 0x00006d0002037a24 */ /* 0x040fe400078e0203 */
[----:B------:R-:W-:Y:S01]  /*1610*/  IMAD.WIDE.U32 R4, R2, c[0x0][0x1b0], R4 ;  /* 0x00006c0002047a25 */ /* 0x000fe200078e0004 */
[----:B------:R-:W-:-:S03]  /*1620*/  SHF.R.S32.HI R2, RZ, 0x1f, R12 ;  /* 0x0000001fff027819 */ /* 0x000fc6000001140c */
[----:B------:R-:W-:Y:S01]  /*1630*/  IMAD.WIDE.U32 R8, R28, c[0x0][0x210], R6 ;  /* 0x000084001c087a25 */ /* 0x000fe200078e0006 */
[----:B------:R-:W-:Y:S02]  /*1640*/  MOV R6, R10 ;  /* 0x0000000a00067202 */ /* 0x000fe40000000f00 */
[----:B------:R-:W-:Y:S01]  /*1650*/  IADD3 R5, R5, R3, RZ ;  /* 0x0000000305057210 */ /* 0x000fe20007ffe0ff */
[----:B------:R-:W-:Y:S01]  /*1660*/  IMAD R10, R2, c[0x0][0x1a8], RZ ;  /* 0x00006a00020a7a24 */ /* 0x000fe200078e02ff */
[----:B------:R-:W-:Y:S01]  /*1670*/  IADD3 R7, R11, R14, RZ ;  /* 0x0000000e0b077210 */ /* 0x000fe20007ffe0ff */
[--C-:B----4-:R-:W-:Y:S01]  /*1680*/  @P0 IMAD.MOV.U32 R2, RZ, RZ, R18.reuse ;  /* 0x000000ffff020224 */ /* 0x110fe200078e0012 */
[----:B------:R-:W-:Y:S01]  /*1690*/  @P0 SHF.R.S32.HI R3, RZ, 0x1f, R18 ;  /* 0x0000001fff030819 */ /* 0x000fe20000011412 */
[C---:B------:R-:W-:Y:S01]  /*16a0*/  IMAD R10, R12.reuse, c[0x0][0x1ac], R10 ;  /* 0x00006b000c0a7a24 */ /* 0x040fe200078e020a */
[----:B------:R-:W-:Y:S01]  /*16b0*/  @!P0 MOV R2, R25 ;  /* 0x0000001900028202 */ /* 0x000fe20000000f00 */
[----:B------:R-:W-:Y:S01]  /*16c0*/  IMAD.WIDE.U32 R4, R12, c[0x0][0x1a8], R4 ;  /* 0x00006a000c047a25 */ /* 0x000fe200078e0004 */
[----:B------:R-:W-:-:S02]  /*16d0*/  @!P0 MOV R3, R17 ;  /* 0x0000001100038202 */ /* 0x000fc40000000f00 */
[----:B------:R-:W-:Y:S01]  /*16e0*/  LOP3.LUT R11, R13, 0x2, R16, 0xe2, !PT ;  /* 0x000000020d0b7812 */ /* 0x000fe200078ee210 */
[----:B------:R-:W-:Y:S01]  /*16f0*/  IMAD.WIDE.U32 R12, R2, c[0x0][0x1f0], R6 ;  /* 0x00007c00020c7a25 */ /* 0x000fe200078e0006 */
[----:B------:R-:W-:-:S03]  /*1700*/  LEA R6, P0, R4, c[0x0][0x160], 0x1 ;  /* 0x0000580004067a11 */ /* 0x000fc600078008ff */
[----:B------:R-:W-:Y:S01]  /*1710*/  IMAD.IADD R9, R9, 0x1, R15 ;  /* 0x0000000109097824 */ /* 0x000fe200078e020f */
[----:B------:R1:W-:Y:S01]  /*1720*/  STL.64 [R1+0x28], R12 ;  /* 0x0000280c01007387 */ /* 0x0003e20000100a00 */
[C---:B------:R-:W-:Y:S02]  /*1730*/  IMAD R7, R3.reuse, c[0x0][0x1f0], RZ ;  /* 0x00007c0003077a24 */ /* 0x040fe400078e02ff */
[----:B------:R-:W-:Y:S02]  /*1740*/  IMAD R3, R3, c[0x0][0x218], RZ ;  /* 0x0000860003037a24 */ /* 0x000fe400078e02ff */
[----:B------:R-:W-:-:S04]  /*1750*/  IMAD.WIDE.U32 R8, R2, c[0x0][0x218], R8 ;  /* 0x0000860002087a25 */ /* 0x000fc800078e0008 */
[C---:B------:R-:W-:Y:S01]  /*1760*/  IMAD R7, R2.reuse, c[0x0][0x1f4], R7 ;  /* 0x00007d0002077a24 */ /* 0x040fe200078e0207 */
[----:B------:R1:W-:Y:S01]  /*1770*/  STL.64 [R1+0x30], R8 ;  /* 0x0000300801007387 */ /* 0x0003e20000100a00 */
[----:B------:R-:W-:Y:S02]  /*1780*/  IMAD R2, R2, c[0x0][0x21c], R3 ;  /* 0x0000870002027a24 */ /* 0x000fe400078e0203 */
[----:B------:R-:W-:Y:S01]  /*1790*/  IMAD.IADD R5, R5, 0x1, R10 ;  /* 0x0000000105057824 */ /* 0x000fe200078e020a */
[----:B------:R-:W-:Y:S02]  /*17a0*/  IADD3 R3, R13, R7, RZ ;  /* 0x000000070d037210 */ /* 0x000fe40007ffe0ff */
[----:B------:R-:W-:Y:S02]  /*17b0*/  IADD3 R2, R9, R2, RZ ;  /* 0x0000000209027210 */ /* 0x000fe40007ffe0ff */
[----:B------:R-:W-:Y:S02]  /*17c0*/  LEA.HI.X R5, R4, c[0x0][0x164], R5, 0x1, P0 ;  /* 0x0000590004057a11 */ /* 0x000fe400000f0c05 */
[----:B------:R-:W-:Y:S01]  /*17d0*/  IADD3 R4, R22, R23, RZ ;  /* 0x0000001716047210 */ /* 0x000fe20007ffe0ff */
[----:B------:R1:W-:Y:S04]  /*17e0*/  STL [R1+0x38], R2 ;  /* 0x0000380201007387 */ /* 0x0003e80000100800 */
[----:B------:R1:W-:Y:S01]  /*17f0*/  STL [R1+0x20], R3 ;  /* 0x0000200301007387 */ /* 0x0003e20000100800 */
[----:B------:R-:W-:Y:S05]  /*1800*/  BRA.DIV ~URZ, `(.L_x_930) ;  /* 0x00011dc27f007947 */ /* 0x000fea000b800000 */
[----:B------:R2:W3:Y:S02]  /*1810*/  SHFL.IDX PT, R7, R5, RZ, 0x181f ;  /* 0x00181fff05077589 */ /* 0x0004e400000e0000 */
.L_x_980:
[----:B------:R-:W-:Y:S05]  /*1820*/  BRA.DIV ~URZ, `(.L_x_931) ;  /* 0x00011e127f007947 */ /* 0x000fea000b800000 */
[----:B-1----:R1:W4:Y:S02]  /*1830*/  SHFL.IDX PT, R3, R6, RZ, 0x181f ;  /* 0x00181fff06037589 */ /* 0x00232400000e0000 */
.L_x_981:
[----:B------:R-:W-:Y:S01]  /*1840*/  MOV R10, c[0x0][0x2c4] ;  /* 0x0000b100000a7a02 */ /* 0x000fe20000000f00 */
[----:B------:R-:W-:Y:S04]  /*1850*/  BSSY B0, `(.L_x_932) ;  /* 0x0000010000007945 */ /* 0x000fe80003800000 */
[----:B------:R-:W-:-:S05]  /*1860*/  IMAD R10, R10, c[0x0][0x168], RZ ;  /* 0x00005a000a0a7a24 */ /* 0x000fca00078e02ff */
[----:B------:R-:W-:-:S13]  /*1870*/  ISETP.GE.AND P0, PT, R4, R10, PT ;  /* 0x0000000a0400720c */ /* 0x000fda0003f06270 */
[----:B------:R-:W-:Y:S05]  /*1880*/  @P0 BRA `(.L_x_933) ;  /* 0x000000c000000947 */ /* 0x000fea0003800000 */
[----:B------:R-:W5:Y:S04]  /*1890*/  LDL.64 R14, [R1+0x48] ;  /* 0x00004800010e7983 */ /* 0x000f680000100a00 */
[----:B--2---:R-:W2:Y:S01]  /*18a0*/  LDL R12, [R1+0x60] ;  /* 0x00006000010c7983 */ /* 0x004ea20000100800 */
[----:B---3--:R-:W-:Y:S01]  /*18b0*/  MOV R9, R7 ;  /* 0x0000000700097202 */ /* 0x008fe20000000f00 */
[----:B----4-:R-:W-:Y:S01]  /*18c0*/  IMAD.MOV.U32 R8, RZ, RZ, R3 ;  /* 0x000000ffff087224 */ /* 0x010fe200078e0003 */
[----:B------:R-:W-:-:S03]  /*18d0*/  LEA R2, P0, R0, R3, 0x1 ;  /* 0x0000000300027211 */ /* 0x000fc600078008ff */
[----:B-----5:R-:W-:Y:S01]  /*18e0*/  IMAD.WIDE R8, R14, 0x2, R8 ;  /* 0x000000020e087825 */ /* 0x020fe200078e0208 */
[----:B--2---:R-:W-:-:S04]  /*18f0*/  LEA.HI.X R3, R0, R7, R12, 0x1, P0 ;  /* 0x0000000700037211 */ /* 0x004fc800000f0c0c */
[----:B------:R-:W-:Y:S01]  /*1900*/  @!PT LDS RZ, [RZ] ;  /* 0x00000000fffff984 */ /* 0x000fe20000000800 */
[----:B------:R-:W-:Y:S01]  /*1910*/  @!PT LDS RZ, [RZ] ;  /* 0x00000000fffff984 */ /* 0x000fe20000000800 */
[----:B------:R-:W-:Y:S01]  /*1920*/  @!PT LDS RZ, [RZ] ;  /* 0x00000000fffff984 */ /* 0x000fe20000000800 */
[----:B------:R2:W-:Y:S04]  /*1930*/  LDGSTS.E.BYPASS.LTC128B.128 [R244+0x8100], [R8.64], !P4 ;  /* 0x0810000008f47fae */ /* 0x0005e8000e101d48 */
[----:B------:R2:W-:Y:S02]  /*1940*/  LDGSTS.E.BYPASS.LTC128B.128 [R244+0xc100], [R2.64], !P2 ;  /* 0x0c10000002f47fae */ /* 0x0005e4000d101d48 */
.L_x_933:
[----:B------:R-:W-:Y:S05]  /*1950*/  BSYNC B0 ;  /* 0x0000000000007941 */ /* 0x000fea0003800000 */
.L_x_932:
[----:B------:R-:W-:Y:S05]  /*1960*/  BRA.DIV ~URZ, `(.L_x_934) ;  /* 0x00011d427f007947 */ /* 0x000fea000b800000 */
[----:B---3--:R3:W1:Y:S04]  /*1970*/  SHFL.IDX PT, R7, R5, 0x1, 0x181f ;  /* 0x00381f0005077f89 */ /* 0x00866800000e0000 */
[----:B--2-4-:R3:W2:Y:S02]  /*1980*/  SHFL.IDX PT, R3, R6, 0x1, 0x181f ;  /* 0x00381f0006037f89 */ /* 0x0146a400000e0000 */
.L_x_982:
[----:B------:R-:W-:Y:S01]  /*1990*/  IADD3 R2, R4, 0x10, RZ ;  /* 0x0000001004027810 */ /* 0x000fe20007ffe0ff */
[----:B------:R-:W-:Y:S03]  /*19a0*/  BSSY B0, `(.L_x_935) ;  /* 0x000000f000007945 */ /* 0x000fe60003800000 */
[----:B------:R-:W-:-:S13]  /*19b0*/  ISETP.GE.AND P0, PT, R2, R10, PT ;  /* 0x0000000a0200720c */ /* 0x000fda0003f06270 */
[----:B------:R-:W-:Y:S05]  /*19c0*/  @P0 BRA `(.L_x_936) ;  /* 0x000000c000000947 */ /* 0x000fea0003800000 */
[----:B------:R-:W4:Y:S04]  /*19d0*/  LDL.64 R14, [R1+0x48] ;  /* 0x00004800010e7983 */ /* 0x000f280000100a00 */
[----:B------:R-:W5:Y:S01]  /*19e0*/  LDL R12, [R1+0x60] ;  /* 0x00006000010c7983 */ /* 0x000f620000100800 */
[----:B-1----:R-:W-:Y:S01]  /*19f0*/  MOV R9, R7 ;  /* 0x0000000700097202 */ /* 0x002fe20000000f00 */
[----:B--2---:R-:W-:Y:S01]  /*1a00*/  IMAD.MOV.U32 R8, RZ, RZ, R3 ;  /* 0x000000ffff087224 */ /* 0x004fe200078e0003 */
[----:B------:R-:W-:-:S03]  /*1a10*/  LEA R2, P0, R0, R3, 0x1 ;  /* 0x0000000300027211 */ /* 0x000fc600078008ff */
[----:B----4-:R-:W-:Y:S01]  /*1a20*/  IMAD.WIDE R8, R14, 0x2, R8 ;  /* 0x000000020e087825 */ /* 0x010fe200078e0208 */
[----:B-----5:R-:W-:-:S04]  /*1a30*/  LEA.HI.X R3, R0, R7, R12, 0x1, P0 ;  /* 0x0000000700037211 */ /* 0x020fc800000f0c0c */
[----:B------:R-:W-:Y:S01]  /*1a40*/  @!PT LDS RZ, [RZ] ;  /* 0x00000000fffff984 */ /* 0x000fe20000000800 */
[----:B------:R-:W-:Y:S01]  /*1a50*/  @!PT LDS RZ, [RZ] ;  /* 0x00000000fffff984 */ /* 0x000fe20000000800 */
[----:B------:R-:W-:Y:S01]  /*1a60*/  @!PT LDS RZ, [RZ] ;  /* 0x00000000fffff984 */ /* 0x000fe20000000800 */
[----:B------:R1:W-:Y:S04]  /*1a70*/  LDGSTS.E.BYPASS.LTC128B.128 [R244+0x8900], [R8.64], !P4 ;  /* 0x0890000008f47fae */ /* 0x0003e8000e101d48 */
[----:B------:R1:W-:Y:S02]  /*1a80*/  LDGSTS.E.BYPASS.LTC128B.128 [R244+0xc900], [R2.64], !P2 ;  /* 0x0c90000002f47fae */ /* 0x0003e4000d101d48 */
.L_x_936:
[----:B------:R-:W-:Y:S05]  /*1a90*/  BSYNC B0 ;  /* 0x0000000000007941 */ /* 0x000fea0003800000 */
.L_x_935:
[----:B------:R-:W-:Y:S05]  /*1aa0*/  BRA.DIV ~URZ, `(.L_x_937) ;  /* 0x00011cd27f007947 */ /* 0x000fea000b800000 */
[----:B-1----:R1:W4:Y:S02]  /*1ab0*/  SHFL.IDX PT, R7, R5, 0x2, 0x181f ;  /* 0x00581f0005077f89 */ /* 0x00232400000e0000 */
.L_x_983:
[----:B------:R-:W-:Y:S05]  /*1ac0*/  BRA.DIV ~URZ, `(.L_x_938) ;  /* 0x00011d227f007947 */ /* 0x000fea000b800000 */
[----:B--2---:R2:W1:Y:S02]  /*1ad0*/  SHFL.IDX PT, R3, R6, 0x2, 0x181f ;  /* 0x00581f0006037f89 */ /* 0x00446400000e0000 */
.L_x_984:
[----:B------:R-:W-:Y:S01]  /*1ae0*/  IADD3 R2, R4, 0x20, RZ ;  /* 0x0000002004027810 */ /* 0x000fe20007ffe0ff */
[----:B------:R-:W-:Y:S03]  /*1af0*/  BSSY B0, `(.L_x_939) ;  /* 0x000000f000007945 */ /* 0x000fe60003800000 */
[----:B------:R-:W-:-:S13]  /*1b00*/  ISETP.GE.AND P0, PT, R2, R10, PT ;  /* 0x0000000a0200720c */ /* 0x000fda0003f06270 */
[----:B------:R-:W-:Y:S05]  /*1b10*/  @P0 BRA `(.L_x_940) ;  /* 0x000000c000000947 */ /* 0x000fea0003800000 */
[----:B------:R-:W5:Y:S04]  /*1b20*/  LDL.64 R14, [R1+0x48] ;  /* 0x00004800010e7983 */ /* 0x000f680000100a00 */
[----:B--2---:R-:W2:Y:S01]  /*1b30*/  LDL R12, [R1+0x60] ;  /* 0x00006000010c7983 */ /* 0x004ea20000100800 */
[----:B----4-:R-:W-:Y:S01]  /*1b40*/  MOV R9, R7 ;  /* 0x0000000700097202 */ /* 0x010fe20000000f00 */
[----:B-1----:R-:W-:Y:S01]  /*1b50*/  IMAD.MOV.U32 R8, RZ, RZ, R3 ;  /* 0x000000ffff087224 */ /* 0x002fe200078e0003 */
        /* <DEDUP_REMOVED lines=8> */
.L_x_940:
[----:B------:R-:W-:Y:S05]  /*1be0*/  BSYNC B0 ;  /* 0x0000000000007941 */ /* 0x000fea0003800000 */
.L_x_939:
[----:B------:R-:W-:Y:S05]  /*1bf0*/  BRA.DIV ~URZ, `(.L_x_941) ;  /* 0x00011c627f007947 */ /* 0x000fea000b800000 */
[----:B----4-:R4:W2:Y:S04]  /*1c00*/  SHFL.IDX PT, R7, R5, 0x3, 0x181f ;  /* 0x00781f0005077f89 */ /* 0x0108a800000e0000 */
[----:B-1----:R4:W1:Y:S02]  /*1c10*/  SHFL.IDX PT, R3, R6, 0x3, 0x181f ;  /* 0x00781f0006037f89 */ /* 0x00286400000e0000 */
.L_x_985:
[----:B------:R-:W-:Y:S01]  /*1c20*/  IADD3 R2, R4, 0x30, RZ ;  /* 0x0000003004027810 */ /* 0x000fe20007ffe0ff */
[----:B------:R-:W-:Y:S03]  /*1c30*/  BSSY B0, `(.L_x_942) ;  /* 0x000000f000007945 */ /* 0x000fe60003800000 */
[----:B------:R-:W-:-:S13]  /*1c40*/  ISETP.GE.AND P0, PT, R2, R10, PT ;  /* 0x0000000a0200720c */ /* 0x000fda0003f06270 */
[----:B------:R-:W-:Y:S05]  /*1c50*/  @P0 BRA `(.L_x_943) ;  /* 0x000000c000000947 */ /* 0x000fea0003800000 */
[----:B------:R-:W5:Y:S04]  /*1c60*/  LDL.64 R14, [R1+0x48] ;  /* 0x00004800010e7983 */ /* 0x000f680000100a00 */
[----:B---3--:R-:W3:Y:S01]  /*1c70*/  LDL R12, [R1+0x60] ;  /* 0x00006000010c7983 */ /* 0x008ee20000100800 */
[----:B--2---:R-:W-:Y:S01]  /*1c80*/  MOV R9, R7 ;  /* 0x0000000700097202 */ /* 0x004fe20000000f00 */
[----:B-1----:R-:W-:Y:S01]  /*1c90*/  IMAD.MOV.U32 R8, RZ, RZ, R3 ;  /* 0x000000ffff087224 */ /* 0x002fe200078e0003 */
[----:B------:R-:W-:-:S03]  /*1ca0*/  LEA R2, P0, R0, R3, 0x1 ;  /* 0x0000000300027211 */ /* 0x000fc600078008ff */
[----:B-----5:R-:W-:Y:S01]  /*1cb0*/  IMAD.WIDE R8, R14, 0x2, R8 ;  /* 0x000000020e087825 */ /* 0x020fe200078e0208 */
[----:B---3--:R-:W-:-:S04]  /*1cc0*/  LEA.HI.X R3, R0, R7, R12, 0x1, P0 ;  /* 0x0000000700037211 */ /* 0x008fc800000f0c0c */
[----:B------:R-:W-:Y:S01]  /*1cd0*/  @!PT LDS RZ, [RZ] ;  /* 0x00000000fffff984 */ /* 0x000fe20000000800 */
[----:B------:R-:W-:Y:S01]  /*1ce0*/  @!PT LDS RZ, [RZ] ;  /* 0x00000000fffff984 */ /* 0x000fe20000000800 */
[----:B------:R-:W-:Y:S01]  /*1cf0*/  @!PT LDS RZ, [RZ] ;  /* 0x00000000fffff984 */ /* 0x000fe20000000800 */
[----:B------:R1:W-:Y:S04]  /*1d00*/  LDGSTS.E.BYPASS.LTC128B.128 [R244+0x9900], [R8.64], !P4 ;  /* 0x0990000008f47fae */ /* 0x0003e8000e101d48 */
[----:B------:R1:W-:Y:S02]  /*1d10*/  LDGSTS.E.BYPASS.LTC128B.128 [R244+0xd900], [R2.64], !P2 ;  /* 0x0d90000002f47fae */ /* 0x0003e4000d101d48 */
.L_x_943:
[----:B------:R-:W-:Y:S05]  /*1d20*/  BSYNC B0 ;  /* 0x0000000000007941 */ /* 0x000fea0003800000 */
.L_x_942:
[----:B------:R-:W-:Y:S05]  /*1d30*/  BRA.DIV ~URZ, `(.L_x_944) ;  /* 0x00011bf27f007947 */ /* 0x000fea000b800000 */
[----:B--2---:R2:W3:Y:S02]  /*1d40*/  SHFL.IDX PT, R7, R5, 0x4, 0x181f ;  /* 0x00981f0005077f89 */ /* 0x0044e400000e0000 */
.L_x_986:
[----:B------:R-:W-:Y:S05]  /*1d50*/  BRA.DIV ~URZ, `(.L_x_945) ;  /* 0x00011c427f007947 */ /* 0x000fea000b800000 */
[----:B-1----:R1:W2:Y:S02]  /*1d60*/  SHFL.IDX PT, R3, R6, 0x4, 0x181f ;  /* 0x00981f0006037f89 */ /* 0x0022a400000e0000 */
.L_x_987:
[----:B------:R-:W-:Y:S01]  /*1d70*/  IADD3 R2, R4, 0x40, RZ ;  /* 0x0000004004027810 */ /* 0x000fe20007ffe0ff */
[----:B------:R-:W-:Y:S03]  /*1d80*/  BSSY B0, `(.L_x_946) ;  /* 0x000000f000007945 */ /* 0x000fe60003800000 */
[----:B------:R-:W-:-:S13]  /*1d90*/  ISETP.GE.AND P0, PT, R2, R10, PT ;  /* 0x0000000a0200720c */ /* 0x000fda0003f06270 */
[----:B------:R-:W-:Y:S05]  /*1da0*/  @P0 BRA `(.L_x_947) ;  /* 0x000000c000000947 */ /* 0x000fea0003800000 */
[----:B------:R-:W5:Y:S04]  /*1db0*/  LDL.64 R14, [R1+0x48] ;  /* 0x00004800010e7983 */ /* 0x000f680000100a00 */
[----:B----4-:R-:W4:Y:S01]  /*1dc0*/  LDL R12, [R1+0x60] ;  /* 0x00006000010c7983 */ /* 0x010f220000100800 */
[----:B---3--:R-:W-:Y:S01]  /*1dd0*/  MOV R9, R7 ;  /* 0x0000000700097202 */ /* 0x008fe20000000f00 */
[----:B--2---:R-:W-:Y:S01]  /*1de0*/  IMAD.MOV.U32 R8, RZ, RZ, R3 ;  /* 0x000000ffff087224 */ /* 0x004fe200078e0003 */
[----:B------:R-:W-:-:S03]  /*1df0*/  LEA R2, P0, R0, R3, 0x1 ;  /* 0x0000000300027211 */ /* 0x000fc600078008ff */
[----:B-----5:R-:W-:Y:S01]  /*1e00*/  IMAD.WIDE R8, R14, 0x2, R8 ;  /* 0x000000020e087825 */ /* 0x020fe200078e0208 */
[----:B----4-:R-:W-:-:S04]  /*1e10*/  LEA.HI.X R3, R0, R7, R12, 0x1, P0 ;  /* 0x0000000700037211 */ /* 0x010fc800000f0c0c */
[----:B------:R-:W-:Y:S01]  /*1e20*/  @!PT LDS RZ, [RZ] ;  /* 0x00000000fffff984 */ /* 0x000fe20000000800 */
[----:B------:R-:W-:Y:S01]  /*1e30*/  @!PT LDS RZ, [RZ] ;  /* 0x00000000fffff984 */ /* 0x000fe20000000800 */
[----:B------:R-:W-:Y:S01]  /*1e40*/  @!PT LDS RZ, [RZ] ;  /* 0x00000000fffff984 */ /* 0x000fe20000000800 */
[----:B------:R2:W-:Y:S04]  /*1e50*/  LDGSTS.E.BYPASS.LTC128B.128 [R244+0xa100], [R8.64], !P4 ;  /* 0x0a10000008f47fae */ /* 0x0005e8000e101d48 */
[----:B------:R2:W-:Y:S02]  /*1e60*/  LDGSTS.E.BYPASS.LTC128B.128 [R244+0xe100], [R2.64], !P2 ;  /* 0x0e10000002f47fae */ /* 0x0005e4000d101d48 */
.L_x_947:
[----:B------:R-:W-:Y:S05]  /*1e70*/  BSYNC B0 ;  /* 0x0000000000007941 */ /* 0x000fea0003800000 */
.L_x_946:
[----:B------:R-:W-:Y:S05]  /*1e80*/  BRA.DIV ~URZ, `(.L_x_948) ;  /* 0x00011b827f007947 */ /* 0x000fea000b800000 */
[----:B---3--:R3:W1:Y:S04]  /*1e90*/  SHFL.IDX PT, R7, R5, 0x5, 0x181f ;  /* 0x00b81f0005077f89 */ /* 0x00866800000e0000 */
[----:B--2---:R3:W2:Y:S02]  /*1ea0*/  SHFL.IDX PT, R3, R6, 0x5, 0x181f ;  /* 0x00b81f0006037f89 */ /* 0x0046a400000e0000 */
.L_x_988:
[----:B------:R-:W-:Y:S01]  /*1eb0*/  IADD3 R2, R4, 0x50, RZ ;  /* 0x0000005004027810 */ /* 0x000fe20007ffe0ff */
[----:B------:R-:W-:Y:S03]  /*1ec0*/  BSSY B0, `(.L_x_949) ;  /* 0x000000f000007945 */ /* 0x000fe60003800000 */
[----:B------:R-:W-:-:S13]  /*1ed0*/  ISETP.GE.AND P0, PT, R2, R10, PT ;  /* 0x0000000a0200720c */ /* 0x000fda0003f06270 */
[----:B------:R-:W-:Y:S05]  /*1ee0*/  @P0 BRA `(.L_x_950) ;  /* 0x000000c000000947 */ /* 0x000fea0003800000 */
[----:B------:R-:W5:Y:S04]  /*1ef0*/  LDL.64 R14, [R1+0x48] ;  /* 0x00004800010e7983 */ /* 0x000f680000100a00 */
[----:B---3--:R-:W3:Y:S01]  /*1f00*/  LDL R12, [R1+0x60] ;  /* 0x00006000010c7983 */ /* 0x008ee20000100800 */
[----:B-1----:R-:W-:Y:S01]  /*1f10*/  MOV R9, R7 ;  /* 0x0000000700097202 */ /* 0x002fe20000000f00 */
[----:B--2---:R-:W-:Y:S01]  /*1f20*/  IMAD.MOV.U32 R8, RZ, RZ, R3 ;  /* 0x000000ffff087224 */ /* 0x004fe200078e0003 */
        /* <DEDUP_REMOVED lines=8> */
.L_x_950:
[----:B------:R-:W-:Y:S05]  /*1fb0*/  BSYNC B0 ;  /* 0x0000000000007941 */ /* 0x000fea0003800000 */
.L_x_949:
[----:B------:R-:W-:Y:S05]  /*1fc0*/  BRA.DIV ~URZ, `(.L_x_951) ;  /* 0x00011b127f007947 */ /* 0x000fea000b800000 */
[----:B-1----:R1:W3:Y:S02]  /*1fd0*/  SHFL.IDX PT, R7, R5, 0x6, 0x181f ;  /* 0x00d81f0005077f89 */ /* 0x0022e400000e0000 */
.L_x_989:
[----:B------:R-:W-:Y:S05]  /*1fe0*/  BRA.DIV ~URZ, `(.L_x_952) ;  /* 0x00011b627f007947 */ /* 0x000fea000b800000 */
[----:B--2---:R2:W1:Y:S02]  /*1ff0*/  SHFL.IDX PT, R3, R6, 0x6, 0x181f ;  /* 0x00d81f0006037f89 */ /* 0x00446400000e0000 */
.L_x_990:
[----:B------:R-:W-:Y:S01]  /*2000*/  IADD3 R2, R4, 0x60, RZ ;  /* 0x0000006004027810 */ /* 0x000fe20007ffe0ff */
[----:B------:R-:W-:Y:S03]  /*2010*/  BSSY B0, `(.L_x_953) ;  /* 0x000000f000007945 */ /* 0x000fe60003800000 */
[----:B------:R-:W-:-:S13]  /*2020*/  ISETP.GE.AND P0, PT, R2, R10, PT ;  /* 0x0000000a0200720c */ /* 0x000fda0003f06270 */
[----:B------:R-:W-:Y:S05]  /*2030*/  @P0 BRA `(.L_x_954) ;  /* 0x000000c000000947 */ /* 0x000fea0003800000 */
[----:B------:R-:W5:Y:S04]  /*2040*/  LDL.64 R14, [R1+0x48] ;  /* 0x00004800010e7983 */ /* 0x000f680000100a00 */
[----:B--2---:R-:W2:Y:S01]  /*2050*/  LDL R12, [R1+0x60] ;  /* 0x00006000010c7983 */ /* 0x004ea20000100800 */
[----:B---3--:R-:W-:Y:S01]  /*2060*/  MOV R9, R7 ;  /* 0x0000000700097202 */ /* 0x008fe20000000f00 */
        /* <DEDUP_REMOVED lines=9> */
.L_x_954:
[----:B------:R-:W-:Y:S05]  /*2100*/  BSYNC B0 ;  /* 0x0000000000007941 */ /* 0x000fea0003800000 */
.L_x_953:
[----:B------:R-:W-:Y:S05]  /*2110*/  BRA.DIV ~URZ, `(.L_x_955) ;  /* 0x00011aa27f007947 */ /* 0x000fea000b800000 */
[----:B-1-34-:R-:W1:Y:S04]  /*2120*/  SHFL.IDX PT, R5, R5, 0x7, 0x181f ;  /* 0x00f81f0005057f89 */ /* 0x01ae6800000e0000 */
[----:B--2---:R-:W2:Y:S02]  /*2130*/  SHFL.IDX PT, R6, R6, 0x7, 0x181f ;  /* 0x00f81f0006067f89 */ /* 0x004ea400000e0000 */
.L_x_991:
[----:B------:R-:W3:Y:S04]  /*2140*/  LDL.64 R154, [R1+0x48] ;  /* 0x00004800019a7983 */ /* 0x000ee80000100a00 */
[----:B------:R-:W4:Y:S01]  /*2150*/  LDL R8, [R1+0x60] ;  /* 0x0000600001087983 */ /* 0x000f220000100800 */
[----:B------:R-:W-:-:S04]  /*2160*/  IADD3 R4, R4, 0x70, RZ ;  /* 0x0000007004047810 */ /* 0x000fc80007ffe0ff */
[----:B------:R-:W-:Y:S01]  /*2170*/  ISETP.GE.AND P1, PT, R4, R10, PT ;  /* 0x0000000a0400720c */ /* 0x000fe20003f26270 */
[----:B-1----:R-:W-:-:S12]  /*2180*/  IMAD.MOV.U32 R7, RZ, RZ, R5 ;  /* 0x000000ffff077224 */ /* 0x002fd800078e0005 */
[----:B--2---:R-:W-:Y:S01]  /*2190*/  @!P1 LEA R2, P0, R0, R6, 0x1 ;  /* 0x0000000600029211 */ /* 0x004fe200078008ff */
[----:B---3--:R-:W-:-:S03]  /*21a0*/  @!P1 IMAD.WIDE R6, R154, 0x2, R6 ;  /* 0x000000029a069825 */ /* 0x008fc600078e0206 */
[----:B----4-:R-:W-:Y:S02]  /*21b0*/  @!P1 LEA.HI.X R3, R0, R5, R8, 0x1, P0 ;  /* 0x0000000500039211 */ /* 0x010fe400000f0c08 */
[----:B------:R-:W-:Y:S01]  /*21c0*/  @!PT LDS RZ, [RZ] ;  /* 0x00000000fffff984 */ /* 0x000fe20000000800 */
[----:B------:R-:W-:Y:S01]  /*21d0*/  @!PT LDS RZ, [RZ] ;  /* 0x00000000fffff984 */ /* 0x000fe20000000800 */
[----:B------:R-:W-:Y:S01]  /*21e0*/  @!PT LDS RZ, [RZ] ;  /* 0x00000000fffff984 */ /* 0x000fe20000000800 */
[----:B------:R1:W-:Y:S04]  /*21f0*/  @!P1 LDGSTS.E.BYPASS.LTC128B.128 [R244+0xb900], [R6.64], !P4 ;  /* 0x0b90000006f49fae */ /* 0x0003e8000e101d48 */
[----:B------:R1:W-:Y:S04]  /*2200*/  @!P1 LDGSTS.E.BYPASS.LTC128B.128 [R244+0xf900], [R2.64], !P2 ;  /* 0x0f90000002f49fae */ /* 0x0003e8000d101d48 */
[----:B------:R-:W0:Y:S01]  /*2210*/  LDGDEPBAR ;  /* 0x00000000000079af */ /* 0x000e220000000000 */
[----:B------:R-:W-:Y:S02]  /*2220*/  WARPSYNC 0xffffffff ;  /* 0xffffffff00007948 */ /* 0x000fe40003800000 */
[----:B------:R-:W2:Y:S04]  /*2230*/  LDL.64 R156, [R1+0x28] ;  /* 0x00002800019c7983 */ /* 0x000ea80000100a00 */
[----:B------:R-:W3:Y:S04]  /*2240*/  LDL R153, [R1+0x20] ;  /* 0x0000200001997983 */ /* 0x000ee80000100800 */
[----:B------:R-:W4:Y:S04]  /*2250*/  LDL.64 R18, [R1+0x30] ;  /* 0x0000300001127983 */ /* 0x000f280000100a00 */
[----:B------:R-:W4:Y:S04]  /*2260*/  LDL R17, [R1+0x38] ;  /* 0x0000380001117983 */ /* 0x000f280000100800 */
[----:B------:R-:W1:Y:S01]  /*2270*/  S2R R8, SR_TID.X ;  /* 0x0000000000087919 */ /* 0x000e620000002100 */
[----:B------:R-:W-:Y:S01]  /*2280*/  SHF.R.S32.HI R10, RZ, 0x1f, R96 ;  /* 0x0000001fff0a7819 */ /* 0x000fe20000011460 */
[----:B------:R-:W-:Y:S01]  /*2290*/  IMAD.WIDE.U32 R4, R96, c[0x0][0x1e0], RZ ;  /* 0x0000780060047a25 */ /* 0x000fe200078e00ff */
[----:B------:R-:W-:Y:S01]  /*22a0*/  MOV R148, c[0x0][0x1e0] ;  /* 0x0000780000947a02 */ /* 0x000fe20000000f00 */
[----:B------:R-:W4:Y:S01]  /*22b0*/  LDL R209, [R1+0x18] ;  /* 0x0000180001d17983 */ /* 0x000f220000100800 */
[----:B------:R-:W-:-:S02]  /*22c0*/  MOV R151, c[0x0][0x1e4] ;  /* 0x0000790000977a02 */ /* 0x000fc40000000f00 */
[----:B------:R-:W-:Y:S01]  /*22d0*/  MOV R23, c[0x0][0x208] ;  /* 0x0000820000177a02 */ /* 0x000fe20000000f00 */
[----:B------:R2:W5:Y:S01]  /*22e0*/  LDL R208, [R1+0x8] ;  /* 0x0000080001d07983 */ /* 0x0005620000100800 */
[----:B-1----:R-:W-:-:S04]  /*22f0*/  SHF.R.S32.HI R16, RZ, 0x1f, R8 ;  /* 0x0000001fff107819 */ /* 0x002fc80000011408 */
[----:B------:R-:W-:-:S04]  /*2300*/  LEA.HI R16, R16, R8, RZ, 0x3 ;  /* 0x0000000810107211 */ /* 0x000fc800078f18ff */
[----:B------:R-:W-:-:S04]  /*2310*/  SHF.R.S32.HI R16, RZ, 0x3, R16 ;  /* 0x00000003ff107819 */ /* 0x000fc80000011410 */
[----:B------:R-:W-:-:S05]  /*2320*/  IADD3 R0, -R16, c[0x0][0x1d0], RZ ;  /* 0x0000740010007a10 */ /* 0x000fca0007ffe1ff */
[----:B------:R-:W-:Y:S02]  /*2330*/  IMAD R0, R96, -0x40, R0 ;  /* 0xffffffc060007824 */ /* 0x000fe400078e0200 */
[----:B------:R-:W-:-:S03]  /*2340*/  IMAD R2, R10, c[0x0][0x1e0], RZ ;  /* 0x000078000a027a24 */ /* 0x000fc600078e02ff */
[----:B------:R-:W-:Y:S01]  /*2350*/  ISETP.GE.AND P1, PT, R0, 0x1, PT ;  /* 0x000000010000780c */ /* 0x000fe20003f26270 */
[----:B------:R-:W-:Y:S01]  /*2360*/  IMAD R3, R96, c[0x0][0x1e4], R2 ;  /* 0x0000790060037a24 */ /* 0x000fe200078e0202 */
[----:B------:R-:W-:-:S04]  /*2370*/  ISETP.GE.AND P4, PT, R0, 0x11, PT ;  /* 0x000000110000780c */ /* 0x000fc80003f86270 */
[----:B------:R-:W-:Y:S01]  /*2380*/  IADD3 R3, R5, R3, RZ ;  /* 0x0000000305037210 */ /* 0x000fe20007ffe0ff */
[----:B------:R-:W-:Y:S06]  /*2390*/  BAR.SYNC.DEFER_BLOCKING 0x0 ;  /* 0x0000000000007b1d */ /* 0x000fec0000010000 */
[----:B------:R-:W-:Y:S02]  /*23a0*/  @P1 ISETP.GE.AND P6, PT, R154, c[0x0][0x1d4], PT ;  /* 0x000075009a001a0c */ /* 0x000fe40003fc6270 */
[----:B------:R-:W-:Y:S01]  /*23b0*/  ISETP.GE.AND P2, PT, R0, 0x21, PT ;  /* 0x000000210000780c */ /* 0x000fe20003f46270 */
[----:B------:R-:W-:Y:S01]  /*23c0*/  IMAD.WIDE.U32 R12, R148, 0x20, RZ ;  /* 0x00000020940c7825 */ /* 0x000fe200078e00ff */
[----:B------:R-:W-:-:S02]  /*23d0*/  MOV R22, 0x5 ;  /* 0x0000000500167802 */ /* 0x000fc40000000f00 */
[----:B------:R-:W-:Y:S02]  /*23e0*/  MOV R152, 0xffffffc0 ;  /* 0xffffffc000987802 */ /* 0x000fe40000000f00 */
[C---:B------:R-:W-:Y:S02]  /*23f0*/  SHF.L.U64.HI R22, R23.reuse, R22, c[0x0][0x20c] ;  /* 0x0000830017167619 */ /* 0x040fe40000010216 */
[----:B------:R-:W-:Y:S01]  /*2400*/  SHF.L.U32 R23, R23, 0x5, RZ ;  /* 0x0000000517177819 */ /* 0x000fe200000006ff */
[----:B------:R-:W-:Y:S01]  /*2410*/  IMAD R145, R96, R152, c[0x0][0x1d0] ;  /* 0x0000740060917624 */ /* 0x000fe200078e0298 */
[----:B--2---:R-:W-:-:S04]  /*2420*/  LEA R2, P0, R4, R156, 0x6 ;  /* 0x0000009c04027211 */ /* 0x004fc800078030ff */
[----:B---3--:R-:W-:Y:S02]  /*2430*/  LEA.HI.X R3, R4, R153, R3, 0x6, P0 ;  /* 0x0000009904037211 */ /* 0x008fe400000f3403 */
[----:B------:R-:W-:-:S04]  /*2440*/  @P1 LEA R4, P0, R2, c[0x0][0x1c8], 0x1 ;  /* 0x0000720002041a11 */ /* 0x000fc800078008ff */
[----:B------:R-:W-:Y:S02]  /*2450*/  @P1 LEA.HI.X R5, R2, c[0x0][0x1cc], R3, 0x1, P0 ;  /* 0x0000730002051a11 */ /* 0x000fe400000f0c03 */
[----:B------:R-:W-:-:S03]  /*2460*/  @P4 LEA R6, P0, R148, R2, 0x4 ;  /* 0x0000000294064211 */ /* 0x000fc600078020ff */
[----:B------:R-:W-:Y:S01]  /*2470*/  @!PT LDS RZ, [RZ] ;  /* 0x00000000fffff984 */ /* 0x000fe20000000800 */
[----:B------:R-:W-:Y:S01]  /*2480*/  @!PT LDS RZ, [RZ] ;  /* 0x00000000fffff984 */ /* 0x000fe20000000800 */
[----:B------:R-:W-:Y:S01]  /*2490*/  @!PT LDS RZ, [RZ] ;  /* 0x00000000fffff984 */ /* 0x000fe20000000800 */
[----:B------:R1:W-:Y:S01]  /*24a0*/  @P1 LDGSTS.E.BYPASS.LTC128B.128 [R244+0x4100], [R4.64], !P6 ;  /* 0x0410000004f41fae */ /* 0x0003e2000f101d48 */
[----:B------:R-:W-:Y:S02]  /*24b0*/  @P4 ISETP.GE.AND P6, PT, R154, c[0x0][0x1d4], PT ;  /* 0x000075009a004a0c */ /* 0x000fe40003fc6270 */
[----:B------:R-:W-:Y:S01]  /*24c0*/  @P4 LEA.HI.X R7, R148, R3, R151, 0x4, P0 ;  /* 0x0000000394074211 */ /* 0x000fe200000f2497 */
[----:B------:R1:W-:Y:S01]  /*24d0*/  @P1 LDGSTS.E.BYPASS.LTC128B.128 [R244+0x6100], [R4.64+0x80], !P5 ;  /* 0x0610008004f41fae */ /* 0x0003e2000e901d48 */
[----:B------:R-:W-:-:S04]  /*24e0*/  @P4 LEA R8, P0, R6, c[0x0][0x1c8], 0x1 ;  /* 0x0000720006084a11 */ /* 0x000fc800078008ff */
[----:B------:R-:W-:Y:S02]  /*24f0*/  @P4 LEA.HI.X R9, R6, c[0x0][0x1cc], R7, 0x1, P0 ;  /* 0x0000730006094a11 */ /* 0x000fe400000f0c07 */
[----:B------:R-:W-:Y:S02]  /*2500*/  ISETP.GE.AND P1, PT, R0, 0x31, PT ;  /* 0x000000310000780c */ /* 0x000fe40003f26270 */
[----:B------:R-:W-:Y:S01]  /*2510*/  @P2 IADD3 R0, P0, R2, R12, RZ ;  /* 0x0000000c02002210 */ /* 0x000fe20007f1e0ff */
[----:B------:R2:W-:Y:S01]  /*2520*/  @P4 LDGSTS.E.BYPASS.LTC128B.128 [R244+0x4900], [R8.64], !P6 ;  /* 0x0490000008f44fae */ /* 0x0005e2000f101d48 */
[----:B------:R-:W-:-:S03]  /*2530*/  @P2 ISETP.GE.AND P6, PT, R154, c[0x0][0x1d4], PT ;  /* 0x000075009a002a0c */ /* 0x000fc60003fc6270 */
[----:B------:R2:W-:Y:S01]  /*2540*/  @P4 LDGSTS.E.BYPASS.LTC128B.128 [R244+0x6900], [R8.64+0x80], !P5 ;  /* 0x0690008008f44fae */ /* 0x0005e2000e901d48 */
[----:B-1----:R-:W-:-:S04]  /*2550*/  SHF.L.U32 R4, R151, 0x5, RZ ;  /* 0x0000000597047819 */ /* 0x002fc800000006ff */
[----:B------:R-:W-:Y:S02]  /*2560*/  @P2 IADD3.X R4, R3, R13, R4, P0, !PT ;  /* 0x0000000d03042210 */ /* 0x000fe400007fe404 */
[----:B------:R-:W-:-:S04]  /*2570*/  @P2 LEA R6, P0, R0, c[0x0][0x1c8], 0x1 ;  /* 0x0000720000062a11 */ /* 0x000fc800078008ff */
[----:B------:R-:W-:Y:S01]  /*2580*/  @P2 LEA.HI.X R7, R0, c[0x0][0x1cc], R4, 0x1, P0 ;  /* 0x0000730000072a11 */ /* 0x000fe200000f0c04 */
[----:B------:R-:W-:Y:S02]  /*2590*/  @P1 IMAD R0, R151, 0x30, RZ ;  /* 0x0000003097001824 */ /* 0x000fe400078e02ff */
[----:B------:R-:W-:Y:S02]  /*25a0*/  @P1 IMAD.WIDE.U32 R2, R148, 0x30, R2 ;  /* 0x0000003094021825 */ /* 0x000fe400078e0002 */
[----:B------:R1:W-:Y:S01]  /*25b0*/  @P2 LDGSTS.E.BYPASS.LTC128B.128 [R244+0x5100], [R6.64], !P6 ;  /* 0x0510000006f42fae */ /* 0x0003e2000f101d48 */
[----:B------:R-:W-:Y:S02]  /*25c0*/  @P1 ISETP.GE.AND P6, PT, R154, c[0x0][0x1d4], PT ;  /* 0x000075009a001a0c */ /* 0x000fe40003fc6270 */
[----:B------:R-:W-:Y:S01]  /*25d0*/  @P1 IADD3 R0, R3, R0, RZ ;  /* 0x0000000003001210 */ /* 0x000fe20007ffe0ff */
[----:B------:R1:W-:Y:S01]  /*25e0*/  @P2 LDGSTS.E.BYPASS.LTC128B.128 [R244+0x7100], [R6.64+0x80], !P5 ;  /* 0x0710008006f42fae */ /* 0x0003e2000e901d48 */
[----:B------:R-:W-:-:S04]  /*25f0*/  @P1 LEA R4, P0, R2, c[0x0][0x1c8], 0x1 ;  /* 0x0000720002041a11 */ /* 0x000fc800078008ff */
[----:B------:R-:W-:-:S05]  /*2600*/  @P1 LEA.HI.X R5, R2, c[0x0][0x1cc], R0, 0x1, P0 ;  /* 0x0000730002051a11 */ /* 0x000fca00000f0c00 */
[----:B------:R1:W-:Y:S04]  /*2610*/  @P1 LDGSTS.E.BYPASS.LTC128B.128 [R244+0x5900], [R4.64], !P6 ;  /* 0x0590000004f41fae */ /* 0x0003e8000f101d48 */
[----:B------:R1:W-:Y:S04]  /*2620*/  @P1 LDGSTS.E.BYPASS.LTC128B.128 [R244+0x7900], [R4.64+0x80], !P5 ;  /* 0x0790008004f41fae */ /* 0x0003e8000e901d48 */
[----:B------:R-:W0:Y:S01]  /*2630*/  LDGDEPBAR ;  /* 0x00000000000079af */ /* 0x000e220000000000 */
[----:B------:R-:W-:-:S04]  /*2640*/  DEPBAR.LE SB0, 0x1 ;  /* 0x000080400000791a */ /* 0x000fc80000000000 */
[----:B------:R-:W-:-:S04]  /*2650*/  DEPBAR.LE SB0, 0x0 ;  /* 0x000080000000791a */ /* 0x000fc80000000000 */
[----:B------:R-:W-:Y:S01]  /*2660*/  BAR.SYNC.DEFER_BLOCKING 0x0 ;  /* 0x0000000000007b1d */ /* 0x000fe20000010000 */
[----:B------:R-:W-:Y:S02]  /*2670*/  IMAD R0, R10, c[0x0][0x208], RZ ;  /* 0x000082000a007a24 */ /* 0x000fe400078e02ff */
[----:B------:R-:W-:-:S04]  /*2680*/  IMAD.WIDE.U32 R2, R96, c[0x0][0x208], RZ ;  /* 0x0000820060027a25 */ /* 0x000fc800078e00ff */
[----:B--2---:R-:W-:Y:S01]  /*2690*/  IMAD R8, R96, c[0x0][0x20c], R0 ;  /* 0x0000830060087a24 */ /* 0x004fe200078e0200 */
[----:B----4-:R-:W-:Y:S01]  /*26a0*/  LEA R0, P0, R2, R18, 0x6 ;  /* 0x0000001202007211 */ /* 0x010fe200078030ff */
[----:B-1----:R-:W-:Y:S04]  /*26b0*/  LDSM.16.M88.4 R4, [R231+0x2000] ;  /* 0x00200000e704783b */ /* 0x002fe80000000200 */
[----:B------:R-:W1:Y:S04]  /*26c0*/  LDSM.16.M88.4 R24, [R224] ;  /* 0x00000000e018783b */ /* 0x000e680000000200 */
[----:B------:R-:W2:Y:S04]  /*26d0*/  LDSM.16.M88.4 R28, [R224+0x800] ;  /* 0x00080000e01c783b */ /* 0x000ea80000000200 */
[----:B------:R-:W3:Y:S04]  /*26e0*/  LDSM.16.M88.4 R32, [R224+0x1000] ;  /* 0x00100000e020783b */ /* 0x000ee80000000200 */
[----:B------:R-:W4:Y:S01]  /*26f0*/  LDSM.16.M88.4 R36, [R224+0x1800] ;  /* 0x00180000e024783b */ /* 0x000f220000000200 */
[----:B------:R-:W-:-:S03]  /*2700*/  IADD3 R3, R3, R8, RZ ;  /* 0x0000000803037210 */ /* 0x000fc60007ffe0ff */
[----:B------:R-:W3:Y:S01]  /*2710*/  LDSM.16.M88.4 R12, [R231] ;  /* 0x00000000e70c783b */ /* 0x000ee20000000200 */
[----:B------:R-:W-:Y:S02]  /*2720*/  LEA.HI.X R3, R2, R17, R3, 0x6, P0 ;  /* 0x0000001102037211 */ /* 0x000fe400000f3403 */
[C---:B------:R-:W-:Y:S01]  /*2730*/  LEA R2, P0, R0.reuse, c[0x0][0x1f8], 0x1 ;  /* 0x00007e0000027a11 */ /* 0x040fe200078008ff */
[----:B------:R-:W-:Y:S01]  /*2740*/  LDSM.16.M88.4 R56, [R235] ;  /* 0x00000000eb38783b */ /* 0x000fe20000000200 */
[----:B------:R-:W-:Y:S02]  /*2750*/  LOP3.LUT R8, R11, 0x1, RZ, 0xc0, !PT ;  /* 0x000000010b087812 */ /* 0x000fe400078ec0ff */
[----:B------:R-:W-:Y:S01]  /*2760*/  LEA.HI.X R3, R0, c[0x0][0x1fc], R3, 0x1, P0 ;  /* 0x00007f0000037a11 */ /* 0x000fe200000f0c03 */
[----:B------:R-:W-:Y:S01]  /*2770*/  LDSM.16.M88.4 R52, [R243] ;  /* 0x00000000f334783b */ /* 0x000fe20000000200 */
[C---:B------:R-:W-:Y:S02]  /*2780*/  IADD3 R18, P4, R23.reuse, R2, RZ ;  /* 0x0000000217127210 */ /* 0x040fe40007f9e0ff */
[----:B------:R-:W-:Y:S01]  /*2790*/  IADD3 R20, P1, P0, R23, 0x80, R2 ;  /* 0x0000008017147810 */ /* 0x000fe2000783e002 */
[----:B------:R-:W-:Y:S01]  /*27a0*/  LDSM.16.M88.4 R48, [R242] ;  /* 0x00000000f230783b */ /* 0x000fe20000000200 */
[----:B------:R-:W-:-:S02]  /*27b0*/  ISETP.NE.U32.AND P2, PT, R8, 0x1, PT ;  /* 0x000000010800780c */ /* 0x000fc40003f45070 */
[----:B------:R-:W-:Y:S01]  /*27c0*/  IADD3 R0, -R16, R145, RZ ;  /* 0x0000009110007210 */ /* 0x000fe20007ffe1ff */
[----:B------:R-:W-:Y:S01]  /*27d0*/  LDSM.16.M88.4 R44, [R241] ;  /* 0x00000000f12c783b */ /* 0x000fe20000000200 */
[----:B------:R-:W-:Y:S02]  /*27e0*/  IADD3.X R19, R22, R3, RZ, P4, !PT ;  /* 0x0000000316137210 */ /* 0x000fe400027fe4ff */
[----:B------:R-:W-:Y:S02]  /*27f0*/  IADD3 R16, P4, R18, R23, RZ ;  /* 0x0000001712107210 */ /* 0x000fe40007f9e0ff */
[----:B------:R-:W-:Y:S02]  /*2800*/  IADD3.X R21, R22, RZ, R3, P1, P0 ;  /* 0x000000ff16157210 */ /* 0x000fe40000fe0403 */
[----:B------:R-:W-:Y:S02]  /*2810*/  LOP3.LUT P1, RZ, R11, 0x2, RZ, 0xc0, !PT ;  /* 0x000000020bff7812 */ /* 0x000fe4000782c0ff */
[C---:B------:R-:W-:Y:S01]  /*2820*/  ISETP.LT.OR P0, PT, R0.reuse, 0x1, P2 ;  /* 0x000000010000780c */ /* 0x040fe20001701670 */
[----:B-1----:R-:W-:Y:S01]  /*2830*/  HMMA.16816.F32 R60, R4, R24, RZ ;  /* 0x00000018043c723c */ /* 0x002fe200000018ff */
[----:B------:R-:W-:Y:S01]  /*2840*/  IADD3.X R17, R19, R22, RZ, P4, !PT ;  /* 0x0000001613117210 */ /* 0x000fe200027fe4ff */
[----:B------:R-:W-:Y:S01]  /*2850*/  LDSM.16.M88.4 R8, [R233] ;  /* 0x00000000e908783b */ /* 0x000fe20000000200 */
[----:B------:R-:W-:-:S05]  /*2860*/  ISETP.LT.OR P4, PT, R0, 0x1, !P1 ;  /* 0x000000010000780c */ /* 0x000fca0004f81670 */
[C---:B--2---:R-:W-:Y:S08]  /*2870*/  HMMA.16816.F32 R76, R4.reuse, R28, RZ ;  /* 0x0000001c044c723c */ /* 0x044ff000000018ff */
[C---:B---3--:R-:W-:Y:S08]  /*2880*/  HMMA.16816.F32 R72, R4.reuse, R32, RZ ;  /* 0x000000200448723c */ /* 0x048ff000000018ff */
[C---:B----4-:R-:W-:Y:S08]  /*2890*/  HMMA.16816.F32 R80, R4.reuse, R36, RZ ;  /* 0x000000240450723c */ /* 0x050ff000000018ff */
[C---:B------:R-:W-:Y:S08]  /*28a0*/  HMMA.16816.F32 R116, R4.reuse, R26, RZ ;  /* 0x0000001a0474723c */ /* 0x040ff000000018ff */
[C---:B------:R-:W-:Y:S08]  /*28b0*/  HMMA.16816.F32 R120, R4.reuse, R30, RZ ;  /* 0x0000001e0478723c */ /* 0x040ff000000018ff */
[C---:B------:R-:W-:Y:S08]  /*28c0*/  HMMA.16816.F32 R112, R4.reuse, R34, RZ ;  /* 0x000000220470723c */ /* 0x040ff000000018ff */
[----:B------:R-:W-:Y:S01]  /*28d0*/  HMMA.16816.F32 R108, R4, R38, RZ ;  /* 0x00000026046c723c */ /* 0x000fe200000018ff */
[----:B------:R-:W1:Y:S04]  /*28e0*/  LDSM.16.M88.4 R4, [R233+0x2000] ;  /* 0x00200000e904783b */ /* 0x000e680000000200 */
[----:B------:R-:W-:Y:S01]  /*28f0*/  @!PT LDS RZ, [RZ] ;  /* 0x00000000fffff984 */ /* 0x000fe20000000800 */
[----:B------:R-:W-:Y:S01]  /*2900*/  @!PT LDS RZ, [RZ] ;  /* 0x00000000fffff984 */ /* 0x000fe20000000800 */
[----:B------:R-:W-:Y:S01]  /*2910*/  @!PT LDS RZ, [RZ] ;  /* 0x00000000fffff984 */ /* 0x000fe20000000800 */
[----:B------:R2:W-:Y:S01]  /*2920*/  LDGSTS.E.BYPASS.LTC128B.128 [R244+0x100], [R2.64], !P0 ;  /* 0x0010000002f47fae */ /* 0x0005e2000c101d48 */
[----:B------:R-:W-:-:S03]  /*2930*/  ISETP.LT.OR P0, PT, R0, 0x11, P2 ;  /* 0x000000110000780c */ /* 0x000fc60001701670 */
[----:B------:R2:W-:Y:S01]  /*2940*/  LDGSTS.E.BYPASS.LTC128B.128 [R244+0x2100], [R2.64+0x80], !P4 ;  /* 0x0210008002f47fae */ /* 0x0005e2000e101d48 */
[----:B------:R-:W-:-:S09]  /*2950*/  ISETP.LT.OR P4, PT, R0, 0x11, !P1 ;  /* 0x000000110000780c */ /* 0x000fd20004f81670 */
[----:B------:R3:W-:Y:S04]  /*2960*/  LDGSTS.E.BYPASS.LTC128B.128 [R244+0x900], [R18.64], !P0 ;  /* 0x0090000012f47fae */ /* 0x0007e8000c101d48 */
[----:B------:R4:W-:Y:S01]  /*2970*/  LDGSTS.E.BYPASS.LTC128B.128 [R244+0x2900], [R20.64], !P4 ;  /* 0x0290000014f47fae */ /* 0x0009e2000e101d48 */
[C---:B------:R-:W-:Y:S02]  /*2980*/  ISETP.LT.OR P4, PT, R0.reuse, 0x21, P2 ;  /* 0x000000210000780c */ /* 0x040fe40001781670 */
[----:B------:R-:W-:Y:S02]  /*2990*/  ISETP.LT.OR P2, PT, R0, 0x31, P2 ;  /* 0x000000310000780c */ /* 0x000fe40001741670 */
[----:B--2---:R-:W-:Y:S01]  /*29a0*/  IADD3 R2, P0, R16, R23, RZ ;  /* 0x0000001710027210 */ /* 0x004fe20007f1e0ff */
[----:B------:R-:W-:Y:S08]  /*29b0*/  HMMA.16816.F32 R68, R12, R24, RZ ;  /* 0x000000180c44723c */ /* 0x000ff000000018ff */
[----:B------:R3:W-:Y:S01]  /*29c0*/  LDGSTS.E.BYPASS.LTC128B.128 [R244+0x1100], [R16.64], !P4 ;  /* 0x0110000010f47fae */ /* 0x0007e2000e101d48 */
[----:B------:R-:W-:-:S02]  /*29d0*/  IADD3.X R3, R17, R22, RZ, P0, !PT ;  /* 0x0000001611037210 */ /* 0x000fc400007fe4ff */
[C---:B------:R-:W-:Y:S02]  /*29e0*/  ISETP.LT.OR P0, PT, R0.reuse, 0x21, !P1 ;  /* 0x000000210000780c */ /* 0x040fe40004f01670 */
[----:B------:R-:W-:Y:S01]  /*29f0*/  ISETP.LT.OR P1, PT, R0, 0x31, !P1 ;  /* 0x000000310000780c */ /* 0x000fe20004f21670 */
[C---:B------:R-:W-:Y:S08]  /*2a00*/  HMMA.16816.F32 R100, R12.reuse, R28, RZ ;  /* 0x0000001c0c64723c */ /* 0x040ff000000018ff */
[C---:B------:R-:W-:Y:S02]  /*2a10*/  HMMA.16816.F32 R92, R12.reuse, R30, RZ ;  /* 0x0000001e0c5c723c */ /* 0x040fe400000018ff */
[----:B------:R3:W-:Y:S04]  /*2a20*/  LDGSTS.E.BYPASS.LTC128B.128 [R244+0x3100], [R16.64+0x80], !P0 ;  /* 0x0310008010f47fae */ /* 0x0007e8000c101d48 */
[----:B------:R2:W-:Y:S02]  /*2a30*/  LDGSTS.E.BYPASS.LTC128B.128 [R244+0x1900], [R2.64], !P2 ;  /* 0x0190000002f47fae */ /* 0x0005e4000d101d48 */
[C---:B------:R-:W-:Y:S02]  /*2a40*/  HMMA.16816.F32 R64, R12.reuse, R36, RZ ;  /* 0x000000240c40723c */ /* 0x040fe400000018ff */
[----:B------:R2:W-:Y:S04]  /*2a50*/  LDGSTS.E.BYPASS.LTC128B.128 [R244+0x3900], [R2.64+0x80], !P1 ;  /* 0x0390008002f47fae */ /* 0x0005e8000c901d48 */
[----:B------:R-:W-:Y:S02]  /*2a60*/  LDSM.16.M88.4 R40, [R230] ;  /* 0x00000000e628783b */ /* 0x000fe40000000200 */
[C---:B------:R-:W-:Y:S02]  /*2a70*/  HMMA.16816.F32 R104, R12.reuse, R26, RZ ;  /* 0x0000001a0c68723c */ /* 0x040fe400000018ff */
[----:B------:R-:W-:Y:S04]  /*2a80*/  LDSM.16.M88.4 R28, [R230+0x800] ;  /* 0x00080000e61c783b */ /* 0x000fe80000000200 */
[----:B------:R-:W-:Y:S02]  /*2a90*/  LDSM.16.M88.4 R24, [R230+0x1000] ;  /* 0x00100000e618783b */ /* 0x000fe40000000200 */
[C---:B------:R-:W-:Y:S02]  /*2aa0*/  HMMA.16816.F32 R88, R12.reuse, R32, RZ ;  /* 0x000000200c58723c */ /* 0x040fe400000018ff */
[----:B----4-:R-:W-:Y:S04]  /*2ab0*/  LDSM.16.M88.4 R20, [R230+0x1800] ;  /* 0x00180000e614783b */ /* 0x010fe80000000200 */
[----:B---3--:R-:W-:Y:S02]  /*2ac0*/  LDSM.16.M88.4 R16, [R232+0x2000] ;  /* 0x00200000e810783b */ /* 0x008fe40000000200 */
[C---:B------:R-:W-:Y:S02]  /*2ad0*/  HMMA.16816.F32 R84, R12.reuse, R34, RZ ;  /* 0x000000220c54723c */ /* 0x040fe400000018ff */
[----:B------:R-:W0:Y:S06]  /*2ae0*/  LDGDEPBAR ;  /* 0x00000000000079af */ /* 0x000e2c0000000000 */
[----:B------:R-:W-:Y:S01]  /*2af0*/  HMMA.16816.F32 R36, R12, R38, RZ ;  /* 0x000000260c24723c */ /* 0x000fe200000018ff */
[----:B------:R-:W3:Y:S07]  /*2b00*/  LDSM.16.M88.4 R12, [R232] ;  /* 0x00000000e80c783b */ /* 0x000eee0000000200 */
[-C--:B-1----:R-:W-:Y:S08]  /*2b10*/  HMMA.16816.F32 R32, R4, R56.reuse, R60 ;  /* 0x000000380420723c */ /* 0x082ff0000000183c */
[----:B------:R-:W-:Y:S08]  /*2b20*/  HMMA.16816.F32 R60, R8, R56, R68 ;  /* 0x00000038083c723c */ /* 0x000ff00000001844 */
[C---:B------:R-:W-:Y:S08]  /*2b30*/  HMMA.16816.F32 R68, R4.reuse, R44, R80 ;  /* 0x0000002c0444723c */ /* 0x040ff00000001850 */
[C---:B------:R-:W-:Y:S08]  /*2b40*/  HMMA.16816.F32 R80, R4.reuse, R58, R116 ;  /* 0x0000003a0450723c */ /* 0x040ff00000001874 */
[C---:B------:R-:W-:Y:S08]  /*2b50*/  HMMA.16816.F32 R76, R4.reuse, R52, R76 ;  /* 0x00000034044c723c */ /* 0x040ff0000000184c */
[C---:B------:R-:W-:Y:S08]  /*2b60*/  HMMA.16816.F32 R128, R4.reuse, R54, R120 ;  /* 0x000000360480723c */ /* 0x040ff00000001878 */
[C---:B------:R-:W-:Y:S08]  /*2b70*/  HMMA.16816.F32 R136, R4.reuse, R50, R112 ;  /* 0x000000320488723c */ /* 0x040ff00000001870 */
[----:B------:R-:W-:Y:S08]  /*2b80*/  HMMA.16816.F32 R124, R4, R46, R108 ;  /* 0x0000002e047c723c */ /* 0x000ff0000000186c */
[C---:B------:R-:W-:Y:S08]  /*2b90*/  HMMA.16816.F32 R132, R8.reuse, R52, R100 ;  /* 0x000000340884723c */ /* 0x040ff00000001864 */
[C---:B------:R-:W-:Y:S01]  /*2ba0*/  HMMA.16816.F32 R116, R8.reuse, R54, R92 ;  /* 0x000000360874723c */ /* 0x040fe2000000185c */
[----:B------:R-:W-:Y:S07]  /*2bb0*/  LDSM.16.M88.4 R92, [R227+0x1800] ;  /* 0x00180000e35c783b */ /* 0x000fee0000000200 */
[C---:B------:R-:W-:Y:S08]  /*2bc0*/  HMMA.16816.F32 R140, R8.reuse, R48, R88 ;  /* 0x00000030088c723c */ /* 0x040ff00000001858 */
[C---:B------:R-:W-:Y:S08]  /*2bd0*/  HMMA.16816.F32 R120, R8.reuse, R44, R64 ;  /* 0x0000002c0878723c */ /* 0x040ff00000001840 */
[C---:B------:R-:W-:Y:S08]  /*2be0*/  HMMA.16816.F32 R112, R8.reuse, R58, R104 ;  /* 0x0000003a0870723c */ /* 0x040ff00000001868 */
[C---:B------:R-:W-:Y:S08]  /*2bf0*/  HMMA.16816.F32 R108, R8.reuse, R50, R84 ;  /* 0x00000032086c723c */ /* 0x040ff00000001854 */
[----:B------:R-:W-:Y:S01]  /*2c00*/  HMMA.16816.F32 R52, R8, R46, R36 ;  /* 0x0000002e0834723c */ /* 0x000fe20000001824 */
[----:B------:R-:W-:Y:S04]  /*2c10*/  LDSM.16.M88.4 R8, [R227] ;  /* 0x00000000e308783b */ /* 0x000fe80000000200 */
[----:B------:R-:W1:Y:S03]  /*2c20*/  LDSM.16.M88.4 R36, [R234] ;  /* 0x00000000ea24783b */ /* 0x000e660000000200 */
[----:B------:R-:W-:Y:S01]  /*2c30*/  HMMA.16816.F32 R72, R4, R48, R72 ;  /* 0x000000300448723c */ /* 0x000fe20000001848 */
[----:B------:R-:W4:Y:S04]  /*2c40*/  LDSM.16.M88.4 R4, [R234+0x2000] ;  /* 0x00200000ea04783b */ /* 0x000f280000000200 */
[----:B------:R-:W-:Y:S03]  /*2c50*/  LDSM.16.M88.4 R48, [R227+0x800] ;  /* 0x00080000e330783b */ /* 0x000fe60000000200 */
[-C--:B---3--:R-:W-:Y:S01]  /*2c60*/  HMMA.16816.F32 R44, R12, R40.reuse, R60 ;  /* 0x000000280c2c723c */ /* 0x088fe2000000183c */
[----:B------:R-:W-:Y:S07]  /*2c70*/  LDSM.16.M88.4 R60, [R224+0x2000] ;  /* 0x00200000e03c783b */ /* 0x000fee0000000200 */
[C---:B------:R-:W-:Y:S01]  /*2c80*/  HMMA.16816.F32 R100, R16.reuse, R40, R32 ;  /* 0x000000281064723c */ /* 0x040fe20000001820 */
[----:B------:R-:W-:Y:S07]  /*2c90*/  LDSM.16.M88.4 R32, [R231+0x4000] ;  /* 0x00400000e720783b */ /* 0x000fee0000000200 */
[C---:B------:R-:W-:Y:S01]  /*2ca0*/  HMMA.16816.F32 R104, R16.reuse, R28, R76 ;  /* 0x0000001c1068723c */ /* 0x040fe2000000184c */
[----:B------:R-:W3:Y:S07]  /*2cb0*/  LDSM.16.M88.4 R76, [R227+0x1000] ;  /* 0x00100000e34c783b */ /* 0x000eee0000000200 */
[C---:B------:R-:W-:Y:S08]  /*2cc0*/  HMMA.16816.F32 R88, R16.reuse, R24, R72 ;  /* 0x000000181058723c */ /* 0x040ff00000001848 */
[C---:B------:R-:W-:Y:S08]  /*2cd0*/  HMMA.16816.F32 R84, R16.reuse, R20, R68 ;  /* 0x000000141054723c */ /* 0x040ff00000001844 */
[C---:B------:R-:W-:Y:S08]  /*2ce0*/  HMMA.16816.F32 R72, R16.reuse, R42, R80 ;  /* 0x0000002a1048723c */ /* 0x040ff00000001850 */
[C---:B------:R-:W-:Y:S08]  /*2cf0*/  HMMA.16816.F32 R68, R16.reuse, R30, R128 ;  /* 0x0000001e1044723c */ /* 0x040ff00000001880 */
[C---:B------:R-:W-:Y:S08]  /*2d00*/  HMMA.16816.F32 R64, R16.reuse, R26, R136 ;  /* 0x0000001a1040723c */ /* 0x040ff00000001888 */
[----:B------:R-:W-:Y:S08]  /*2d10*/  HMMA.16816.F32 R56, R16, R22, R124 ;  /* 0x000000161038723c */ /* 0x000ff0000000187c */
[C---:B------:R-:W-:Y:S01]  /*2d20*/  HMMA.16816.F32 R16, R12.reuse, R42, R112 ;  /* 0x0000002a0c10723c */ /* 0x040fe20000001870 */
[----:B------:R-:W-:Y:S07]  /*2d30*/  LDSM.16.M88.4 R40, [R240] ;  /* 0x00000000f028783b */ /* 0x000fee0000000200 */
[C---:B------:R-:W-:Y:S08]  /*2d40*/  HMMA.16816.F32 R80, R12.reuse, R28, R132 ;  /* 0x0000001c0c50723c */ /* 0x040ff00000001884 */
        /* <DEDUP_REMOVED lines=8> */
[-C--:B-1----:R-:W-:Y:S01]  /*2dd0*/  HMMA.16816.F32 R12, R36, R8.reuse, R44 ;  /* 0x00000008240c723c */ /* 0x082fe2000000182c */
[----:B------:R-:W-:Y:S07]  /*2de0*/  LDSM.16.M88.4 R44, [R230+0x2000] ;  /* 0x00200000e62c783b */ /* 0x000fee0000000200 */
[C---:B----4-:R-:W-:Y:S08]  /*2df0*/  HMMA.16816.F32 R52, R4.reuse, R8, R100 ;  /* 0x000000080434723c */ /* 0x050ff00000001864 */
[----:B---3--:R-:W-:Y:S08]  /*2e00*/  HMMA.16816.F32 R124, R4, R78, R64 ;  /* 0x0000004e047c723c */ /* 0x008ff00000001840 */
[----:B------:R-:W-:Y:S08]  /*2e10*/  HMMA.16816.F32 R12, R32, R60, R12 ;  /* 0x0000003c200c723c */ /* 0x000ff0000000180c */
[----:B------:R-:W-:Y:S01]  /*2e20*/  HMMA.16816.F32 R64, R36, R10, R16 ;  /* 0x0000000a2440723c */ /* 0x000fe20000001810 */
[----:B------:R-:W1:Y:S07]  /*2e30*/  LDSM.16.M88.4 R16, [R232+0x4000] ;  /* 0x00400000e810783b */ /* 0x000e6e0000000200 */
[----:B--2---:R-:W-:Y:S08]  /*2e40*/  HMMA.16816.F32 R52, R28, R60, R52 ;  /* 0x0000003c1c34723c */ /* 0x004ff00000001834 */
[C---:B------:R-:W-:Y:S01]  /*2e50*/  HMMA.16816.F32 R72, R4.reuse, R10, R72 ;  /* 0x0000000a0448723c */ /* 0x040fe20000001848 */
[----:B------:R-:W-:Y:S07]  /*2e60*/  LDSM.16.M88.4 R8, [R234+0x4000] ;  /* 0x00400000ea08783b */ /* 0x000fee0000000200 */
[----:B------:R-:W-:Y:S08]  /*2e70*/  HMMA.16816.F32 R136, R4, R94, R56 ;  /* 0x0000005e0488723c */ /* 0x000ff00000001838 */
[----:B------:R-:W-:Y:S01]  /*2e80*/  HMMA.16816.F32 R56, R24, R40, R12 ;  /* 0x000000281838723c */ /* 0x000fe2000000180c */
[----:B------:R-:W2:Y:S07]  /*2e90*/  LDSM.16.M88.4 R12, [R232+0x6000] ;  /* 0x00600000e80c783b */ /* 0x000eae0000000200 */
[C---:B------:R-:W-:Y:S08]  /*2ea0*/  HMMA.16816.F32 R128, R4.reuse, R92, R84 ;  /* 0x0000005c0480723c */ /* 0x040ff00000001854 */
[C---:B------:R-:W-:Y:S08]  /*2eb0*/  HMMA.16816.F32 R104, R4.reuse, R48, R104 ;  /* 0x000000300468723c */ /* 0x040ff00000001868 */
[----:B------:R-:W-:Y:S08]  /*2ec0*/  HMMA.16816.F32 R100, R4, R50, R68 ;  /* 0x000000320464723c */ /* 0x000ff00000001844 */
[C---:B------:R-:W-:Y:S08]  /*2ed0*/  HMMA.16816.F32 R84, R36.reuse, R48, R80 ;  /* 0x000000302454723c */ /* 0x040ff00000001850 */
[----:B------:R-:W-:Y:S01]  /*2ee0*/  HMMA.16816.F32 R116, R36, R50, R116 ;  /* 0x000000322474723c */ /* 0x000fe20000001874 */
[----:B------:R-:W3:Y:S07]  /*2ef0*/  LDSM.16.M88.4 R48, [R227+0x2000] ;  /* 0x00200000e330783b */ /* 0x000eee0000000200 */
[----:B------:R-:W-:Y:S08]  /*2f00*/  HMMA.16816.F32 R52, R20, R40, R52 ;  /* 0x000000281434723c */ /* 0x000ff00000001834 */
[-C--:B------:R-:W-:Y:S08]  /*2f10*/  HMMA.16816.F32 R64, R32, R62.reuse, R64 ;  /* 0x0000003e2040723c */ /* 0x080ff00000001840 */
[----:B------:R-:W-:Y:S01]  /*2f20*/  HMMA.16816.F32 R72, R28, R62, R72 ;  /* 0x0000003e1c48723c */ /* 0x000fe20000001848 */
[----:B------:R-:W-:Y:S07]  /*2f30*/  LDSM.16.M88.4 R60, [R239] ;  /* 0x00000000ef3c783b */ /* 0x000fee0000000200 */
[----:B-1----:R-:W-:Y:S01]  /*2f40*/  HMMA.16816.F32 R68, R16, R44, R56 ;  /* 0x0000002c1044723c */ /* 0x002fe20000001838 */
[----:B------:R-:W1:Y:S07]  /*2f50*/  LDSM.16.M88.4 R56, [R224+0x2800] ;  /* 0x00280000e038783b */ /* 0x000e6e0000000200 */
[----:B------:R-:W-:Y:S01]  /*2f60*/  HMMA.16816.F32 R88, R4, R76, R88 ;  /* 0x0000004c0458723c */ /* 0x000fe20000001858 */
[----:B------:R-:W4:Y:S07]  /*2f70*/  LDSM.16.M88.4 R4, [R236+0x6000] ;  /* 0x00600000ec04783b */ /* 0x000f2e0000000200 */
[----:B--2---:R-:W-:Y:S08]  /*2f80*/  HMMA.16816.F32 R52, R12, R44, R52 ;  /* 0x0000002c0c34723c */ /* 0x004ff00000001834 */
[-C--:B------:R-:W-:Y:S08]  /*2f90*/  HMMA.16816.F32 R64, R24, R42.reuse, R64 ;  /* 0x0000002a1840723c */ /* 0x080ff00000001840 */
[----:B------:R-:W-:Y:S01]  /*2fa0*/  HMMA.16816.F32 R72, R20, R42, R72 ;  /* 0x0000002a1448723c */ /* 0x000fe20000001848 */
[----:B------:R-:W2:Y:S07]  /*2fb0*/  LDSM.16.M88.4 R40, [R230+0x2800] ;  /* 0x00280000e628783b */ /* 0x000eae0000000200 */
[C---:B------:R-:W-:Y:S08]  /*2fc0*/  HMMA.16816.F32 R140, R36.reuse, R76, R140 ;  /* 0x0000004c248c723c */ /* 0x040ff0000000188c */
[----:B------:R-:W-:Y:S08]  /*2fd0*/  HMMA.16816.F32 R108, R36, R78, R108 ;  /* 0x0000004e246c723c */ /* 0x000ff0000000186c */
[----:B---3--:R-:W-:Y:S08]  /*2fe0*/  HMMA.16816.F32 R76, R8, R48, R68 ;  /* 0x00000030084c723c */ /* 0x008ff00000001844 */
[----:B-1----:R-:W-:Y:S08]  /*2ff0*/  HMMA.16816.F32 R68, R32, R56, R84 ;  /* 0x000000382044723c */ /* 0x002ff00000001854 */
[----:B----4-:R-:W-:Y:S08]  /*3000*/  HMMA.16816.F32 R80, R4, R48, R52 ;  /* 0x000000300450723c */ /* 0x010ff00000001834 */
[----:B------:R-:W-:Y:S08]  /*3010*/  HMMA.16816.F32 R52, R16, R46, R64 ;  /* 0x0000002e1034723c */ /* 0x000ff00000001840 */
[C---:B------:R-:W-:Y:S08]  /*3020*/  HMMA.16816.F32 R120, R36.reuse, R92, R120 ;  /* 0x0000005c2478723c */ /* 0x040ff00000001878 */
[----:B------:R-:W-:Y:S08]  /*3030*/  HMMA.16816.F32 R112, R36, R94, R112 ;  /* 0x0000005e2470723c */ /* 0x000ff00000001870 */
[----:B------:R-:W-:Y:S08]  /*3040*/  HMMA.16816.F32 R64, R12, R46, R72 ;  /* 0x0000002e0c40723c */ /* 0x000ff00000001848 */
[----:B------:R-:W-:Y:S01]  /*3050*/  HMMA.16816.F32 R36, R28, R56, R104 ;  /* 0x000000381c24723c */ /* 0x000fe20000001868 */
[----:B------:R-:W-:-:S04]  /*3060*/  FMUL.FTZ R0, R76, c[0x0][0x320] ;  /* 0x0000c8004c007a20 */ /* 0x000fc80000410000 */
[----:B------:R1:W3:Y:S03]  /*3070*/  MUFU.TANH R144, R0 ;  /* 0x0000000000907308 */ /* 0x0002e60000002400 */
[----:B------:R-:W-:Y:S01]  /*3080*/  HMMA.16816.F32 R68, R24, R60, R68 ;  /* 0x0000003c1844723c */ /* 0x000fe20000001844 */
[----:B-1----:R-:W-:-:S04]  /*3090*/  FMUL.FTZ R0, R77, c[0x0][0x320] ;  /* 0x0000c8004d007a20 */ /* 0x002fc80000410000 */
[----:B------:R1:W4:Y:S03]  /*30a0*/  MUFU.TANH R132, R0 ;  /* 0x0000000000847308 */ /* 0x0003260000002400 */
[----:B------:R-:W-:Y:S08]  /*30b0*/  HMMA.16816.F32 R84, R4, R50, R64 ;  /* 0x000000320454723c */ /* 0x000ff00000001840 */
[----:B------:R-:W-:Y:S01]  /*30c0*/  HMMA.16816.F32 R44, R20, R60, R36 ;  /* 0x0000003c142c723c */ /* 0x000fe20000001824 */
[----:B------:R-:W2:Y:S01]  /*30d0*/  LDSM.16.M88.4 R36, [R227+0x2800] ;  /* 0x00280000e324783b */ /* 0x000ea20000000200 */
[----:B-1----:R-:W-:-:S06]  /*30e0*/  FMUL.FTZ R0, R78, c[0x0][0x320] ;  /* 0x0000c8004e007a20 */ /* 0x002fcc0000410000 */
[-C--:B------:R-:W-:Y:S01]  /*30f0*/  HMMA.16816.F32 R64, R32, R58.reuse, R116 ;  /* 0x0000003a2040723c */ /* 0x080fe20000001874 */
[----:B------:R1:W1:Y:S07]  /*3100*/  MUFU.TANH R134, R0 ;  /* 0x0000000000867308 */ /* 0x00026e0000002400 */
[----:B------:R-:W-:Y:S01]  /*3110*/  HMMA.16816.F32 R72, R28, R58, R100 ;  /* 0x0000003a1c48723c */ /* 0x000fe20000001864 */
[----:B-1----:R-:W-:-:S07]  /*3120*/  FMUL.FTZ R0, R79, c[0x0][0x320] ;  /* 0x0000c8004f007a20 */ /* 0x002fce0000410000 */
[----:B------:R-:W-:Y:S01]  /*3130*/  HMMA.16816.F32 R76, R8, R50, R52 ;  /* 0x00000032084c723c */ /* 0x000fe20000001834 */
[----:B------:R-:W1:Y:S01]  /*3140*/  LDSM.16.M88.4 R52, [R224+0x3000] ;  /* 0x00300000e034783b */ /* 0x000e620000000200 */
[----:B------:R2:W1:Y:S02]  /*3150*/  MUFU.TANH R133, R0 ;  /* 0x0000000000857308 */ /* 0x0004640000002400 */
[----:B--2---:R-:W-:-:S06]  /*3160*/  FMUL.FTZ R0, R80, c[0x0][0x320] ;  /* 0x0000c80050007a20 */ /* 0x004fcc0000410000 */
[----:B------:R2:W1:Y:S01]  /*3170*/  MUFU.TANH R147, R0 ;  /* 0x0000000000937308 */ /* 0x0004620000002400 */
[----:B------:R-:W-:Y:S01]  /*3180*/  HMMA.16816.F32 R68, R16, R40, R68 ;  /* 0x000000281044723c */ /* 0x000fe20000001844 */
[----:B--2---:R-:W-:-:S06]  /*3190*/  FMUL.FTZ R0, R81, c[0x0][0x320] ;  /* 0x0000c80051007a20 */ /* 0x004fcc0000410000 */
[----:B------:R2:W1:Y:S01]  /*31a0*/  MUFU.TANH R146, R0 ;  /* 0x0000000000927308 */ /* 0x0004620000002400 */
[----:B------:R-:W-:Y:S01]  /*31b0*/  HMMA.16816.F32 R56, R24, R62, R64 ;  /* 0x0000003e1838723c */ /* 0x000fe20000001840 */
[----:B--2---:R-:W-:-:S06]  /*31c0*/  FMUL.FTZ R0, R82, c[0x0][0x320] ;  /* 0x0000c80052007a20 */ /* 0x004fcc0000410000 */
[----:B------:R2:W1:Y:S01]  /*31d0*/  MUFU.TANH R150, R0 ;  /* 0x0000000000967308 */ /* 0x0004620000002400 */
[----:B------:R-:W-:Y:S01]  /*31e0*/  HMMA.16816.F32 R48, R12, R40, R44 ;  /* 0x000000280c30723c */ /* 0x000fe2000000182c */
[----:B------:R-:W1:Y:S01]  /*31f0*/  LDSM.16.M88.4 R44, [R238] ;  /* 0x00000000ee2c783b */ /* 0x000e620000000200 */
[----:B--2---:R-:W-:-:S05]  /*3200*/  FMUL.FTZ R0, R83, c[0x0][0x320] ;  /* 0x0000c80053007a20 */ /* 0x004fca0000410000 */
[----:B------:R2:W1:Y:S01]  /*3210*/  MUFU.TANH R149, R0 ;  /* 0x0000000000957308 */ /* 0x0004620000002400 */
[----:B------:R-:W-:Y:S01]  /*3220*/  HMMA.16816.F32 R64, R20, R62, R72 ;  /* 0x0000003e1440723c */ /* 0x000fe20000001848 */
[----:B--2---:R-:W-:-:S06]  /*3230*/  FMUL.FTZ R0, R76, c[0x0][0x320] ;  /* 0x0000c8004c007a20 */ /* 0x004fcc0000410000 */
[----:B------:R2:W1:Y:S02]  /*3240*/  MUFU.TANH R106, R0 ;  /* 0x00000000006a7308 */ /* 0x0004640000002400 */
[----:B--2---:R-:W-:-:S06]  /*3250*/  FMUL.FTZ R0, R77, c[0x0][0x320] ;  /* 0x0000c8004d007a20 */ /* 0x004fcc0000410000 */
[----:B------:R2:W1:Y:S01]  /*3260*/  MUFU.TANH R103, R0 ;  /* 0x0000000000677308 */ /* 0x0004620000002400 */
[----:B------:R-:W-:Y:S01]  /*3270*/  HMMA.16816.F32 R60, R16, R42, R56 ;  /* 0x0000002a103c723c */ /* 0x000fe20000001838 */
[----:B------:R-:W1:Y:S01]  /*3280*/  LDSM.16.M88.4 R56, [R230+0x3000] ;  /* 0x00300000e638783b */ /* 0x000e620000000200 */
[----:B--2---:R-:W-:-:S05]  /*3290*/  FMUL.FTZ R0, R78, c[0x0][0x320] ;  /* 0x0000c8004e007a20 */ /* 0x004fca0000410000 */
[----:B------:R2:W1:Y:S01]  /*32a0*/  MUFU.TANH R105, R0 ;  /* 0x0000000000697308 */ /* 0x0004620000002400 */
[----:B------:R-:W-:Y:S01]  /*32b0*/  HMMA.16816.F32 R80, R4, R36, R48 ;  /* 0x000000240450723c */ /* 0x000fe20000001830 */
[----:B--2---:R-:W-:-:S07]  /*32c0*/  FMUL.FTZ R0, R79, c[0x0][0x320] ;  /* 0x0000c8004f007a20 */ /* 0x004fce0000410000 */
[----:B------:R-:W-:Y:S01]  /*32d0*/  HMMA.16816.F32 R76, R8, R36, R68 ;  /* 0x00000024084c723c */ /* 0x000fe20000001844 */
[----:B------:R2:W2:Y:S07]  /*32e0*/  MUFU.TANH R104, R0 ;  /* 0x0000000000687308 */ /* 0x0004ae0000002400 */
[----:B-1----:R-:W-:Y:S01]  /*32f0*/  HMMA.16816.F32 R68, R32, R52, R140 ;  /* 0x000000342044723c */ /* 0x002fe2000000188c */
[----:B--2---:R-:W-:-:S04]  /*3300*/  FMUL.FTZ R0, R84, c[0x0][0x320] ;  /* 0x0000c80054007a20 */ /* 0x004fc80000410000 */
[----:B------:R1:W2:Y:S03]  /*3310*/  MUFU.TANH R118, R0 ;  /* 0x0000000000767308 */ /* 0x0002a60000002400 */
[----:B------:R-:W-:Y:S08]  /*3320*/  HMMA.16816.F32 R48, R28, R52, R88 ;  /* 0x000000341c30723c */ /* 0x000ff00000001858 */
[----:B------:R-:W-:Y:S01]  /*3330*/  HMMA.16816.F32 R64, R12, R42, R64 ;  /* 0x0000002a0c40723c */ /* 0x000fe20000001840 */
[----:B-1----:R-:W-:-:S04]  /*3340*/  FMUL.FTZ R0, R85, c[0x0][0x320] ;  /* 0x0000c80055007a20 */ /* 0x002fc80000410000 */
[----:B------:R1:W1:Y:S03]  /*3350*/  MUFU.TANH R117, R0 ;  /* 0x0000000000757308 */ /* 0x0002660000002400 */
        /* <DEDUP_REMOVED lines=10> */
[----:B------:R-:W2:Y:S01]  /*3400*/  LDSM.16.M88.4 R48, [R227+0x3000] ;  /* 0x00300000e330783b */ /* 0x000ea20000000200 */
[----:B-1----:R-:W-:-:S04]  /*3410*/  FMUL.FTZ R0, R77, c[0x0][0x320] ;  /* 0x0000c8004d007a20 */ /* 0x002fc80000410000 */
[----:B------:R1:W1:Y:S02]  /*3420*/  MUFU.TANH R93, R0 ;  /* 0x00000000005d7308 */ /* 0x0002640000002400 */
[----:B------:R-:W-:Y:S01]  /*3430*/  HMMA.16816.F32 R84, R4, R38, R64 ;  /* 0x000000260454723c */ /* 0x000fe20000001840 */
[----:B------:R-:W2:Y:S01]  /*3440*/  LDSM.16.M88.4 R36, [R224+0x3800] ;  /* 0x00380000e024783b */ /* 0x000ea20000000200 */
[----:B-1----:R-:W-:-:S04]  /*3450*/  FMUL.FTZ R0, R78, c[0x0][0x320] ;  /* 0x0000c8004e007a20 */ /* 0x002fc80000410000 */
[----:B------:R1:W1:Y:S02]  /*3460*/  MUFU.TANH R98, R0 ;  /* 0x0000000000627308 */ /* 0x0002640000002400 */
[----:B------:R-:W-:Y:S01]  /*3470*/  HMMA.16816.F32 R64, R16, R56, R68 ;  /* 0x000000381040723c */ /* 0x000fe20000001844 */
[----:B-1----:R-:W-:-:S05]  /*3480*/  FMUL.FTZ R0, R79, c[0x0][0x320] ;  /* 0x0000c8004f007a20 */ /* 0x002fca0000410000 */
[----:B------:R1:W1:Y:S02]  /*3490*/  MUFU.TANH R95, R0 ;  /* 0x00000000005f7308 */ /* 0x0002640000002400 */
[----:B------:R-:W-:Y:S01]  /*34a0*/  HMMA.16816.F32 R68, R28, R54, R124 ;  /* 0x000000361c44723c */ /* 0x000fe2000000187c */
[----:B------:R-:W2:Y:S01]  /*34b0*/  LDSM.16.M88.4 R52, [R237] ;  /* 0x00000000ed34783b */ /* 0x000ea20000000200 */
[----:B-1----:R-:W-:-:S04]  /*34c0*/  FMUL.FTZ R0, R80, c[0x0][0x320] ;  /* 0x0000c80050007a20 */ /* 0x002fc80000410000 */
[----:B------:R1:W1:Y:S02]  /*34d0*/  MUFU.TANH R102, R0 ;  /* 0x0000000000667308 */ /* 0x0002640000002400 */
[----:B------:R-:W-:Y:S01]  /*34e0*/  HMMA.16816.F32 R60, R24, R46, R60 ;  /* 0x0000002e183c723c */ /* 0x000fe2000000183c */
[----:B-1----:R-:W-:-:S05]  /*34f0*/  FMUL.FTZ R0, R81, c[0x0][0x320] ;  /* 0x0000c80051007a20 */ /* 0x002fca0000410000 */
[----:B------:R1:W1:Y:S02]  /*3500*/  MUFU.TANH R101, R0 ;  /* 0x0000000000657308 */ /* 0x0002640000002400 */
[----:B------:R-:W-:Y:S01]  /*3510*/  HMMA.16816.F32 R40, R12, R56, R40 ;  /* 0x000000380c28723c */ /* 0x000fe20000001828 */
[----:B-1----:R-:W-:-:S05]  /*3520*/  FMUL.FTZ R0, R82, c[0x0][0x320] ;  /* 0x0000c80052007a20 */ /* 0x002fca0000410000 */
        /* <DEDUP_REMOVED lines=8> */
[----:B------:R1:W1:Y:S01]  /*35b0*/  MUFU.TANH R88, R0 ;  /* 0x0000000000587308 */ /* 0x0002620000002400 */
[----:B------:R-:W-:Y:S08]  /*35c0*/  HMMA.16816.F32 R64, R32, R36, R120 ;  /* 0x000000242040723c */ /* 0x000ff00000001878 */
[----:B------:R-:W-:Y:S01]  /*35d0*/  HMMA.16816.F32 R44, R16, R58, R60 ;  /* 0x0000003a102c723c */ /* 0x000fe2000000183c */
[----:B-1----:R-:W-:-:S07]  /*35e0*/  FMUL.FTZ R0, R74, c[0x0][0x320] ;  /* 0x0000c8004a007a20 */ /* 0x002fce0000410000 */
[----:B------:R-:W-:Y:S01]  /*35f0*/  HMMA.16816.F32 R60, R32, R38, R112 ;  /* 0x00000026203c723c */ /* 0x000fe20000001870 */
[----:B------:R-:W-:Y:S01]  /*3600*/  LDSM.16.M88.4 R32, [R227+0x3800] ;  /* 0x00380000e320783b */ /* 0x000fe20000000200 */
[----:B------:R1:W1:Y:S06]  /*3610*/  MUFU.TANH R91, R0 ;  /* 0x00000000005b7308 */ /* 0x00026c0000002400 */
[----:B------:R-:W-:Y:S01]  /*3620*/  HMMA.16816.F32 R80, R4, R48, R40 ;  /* 0x000000300450723c */ /* 0x000fe20000001828 */
[----:B------:R-:W2:Y:S01]  /*3630*/  LDSM.16.M88.4 R40, [R230+0x3800] ;  /* 0x00380000e628783b */ /* 0x000ea20000000200 */
[----:B------:R-:W-:Y:S01]  /*3640*/  ISETP.GT.AND P0, PT, R96, R209, PT ;  /* 0x000000d16000720c */ /* 0x000fe20003f04270 */
[----:B------:R-:W-:-:S04]  /*3650*/  DEPBAR.LE SB0, 0x0 ;  /* 0x000080000000791a */ /* 0x000fc80000000000 */
[----:B-1----:R-:W-:Y:S02]  /*3660*/  FMUL.FTZ R0, R75, c[0x0][0x320] ;  /* 0x0000c8004b007a20 */ /* 0x002fe40000410000 */
[C---:B------:R-:W-:Y:S08]  /*3670*/  HMMA.16816.F32 R72, R28.reuse, R36, R128 ;  /* 0x000000241c48723c */ /* 0x040ff00000001880 */
[----:B------:R-:W-:Y:S01]  /*3680*/  HMMA.16816.F32 R28, R28, R38, R136 ;  /* 0x000000261c1c723c */ /* 0x000fe20000001888 */
[----:B------:R1:W1:Y:S02]  /*3690*/  MUFU.TANH R90, R0 ;  /* 0x00000000005a7308 */ /* 0x0002640000002400 */
[----:B-1----:R-:W-:-:S06]  /*36a0*/  FMUL.FTZ R0, R84, c[0x0][0x320] ;  /* 0x0000c80054007a20 */ /* 0x002fcc0000410000 */
[----:B------:R1:W1:Y:S01]  /*36b0*/  MUFU.TANH R94, R0 ;  /* 0x00000000005e7308 */ /* 0x0002620000002400 */
[----:B------:R-:W-:Y:S08]  /*36c0*/  HMMA.16816.F32 R68, R12, R58, R68 ;  /* 0x0000003a0c44723c */ /* 0x000ff00000001844 */
[----:B------:R-:W-:Y:S01]  /*36d0*/  HMMA.16816.F32 R56, R24, R52, R64 ;  /* 0x000000341838723c */ /* 0x000fe20000001840 */
[----:B-1----:R-:W-:-:S04]  /*36e0*/  FMUL.FTZ R0, R85, c[0x0][0x320] ;  /* 0x0000c80055007a20 */ /* 0x002fc80000410000 */
[----:B------:R1:W1:Y:S03]  /*36f0*/  MUFU.TANH R92, R0 ;  /* 0x00000000005c7308 */ /* 0x0002660000002400 */
[----:B------:R-:W-:Y:S08]  /*3700*/  HMMA.16816.F32 R64, R20, R52, R72 ;  /* 0x000000341440723c */ /* 0x000ff00000001848 */
[----:B------:R-:W-:Y:S01]  /*3710*/  HMMA.16816.F32 R24, R24, R54, R60 ;  /* 0x000000361818723c */ /* 0x000fe2000000183c */
[----:B-1----:R-:W-:-:S07]  /*3720*/  FMUL.FTZ R0, R86, c[0x0][0x320] ;  /* 0x0000c80056007a20 */ /* 0x002fce0000410000 */
[----:B------:R-:W-:Y:S01]  /*3730*/  HMMA.16816.F32 R52, R20, R54, R28 ;  /* 0x000000361434723c */ /* 0x000fe2000000181c */
[----:B------:R1:W1:Y:S02]  /*3740*/  MUFU.TANH R100, R0 ;  /* 0x0000000000647308 */ /* 0x0002640000002400 */
[----:B-1----:R-:W-:-:S06]  /*3750*/  FMUL.FTZ R0, R87, c[0x0][0x320] ;  /* 0x0000c80057007a20 */ /* 0x002fcc0000410000 */
        /* <DEDUP_REMOVED lines=9> */
[----:B-1----:R-:W-:Y:S02]  /*37f0*/  FMUL.FTZ R0, R79, c[0x0][0x320] ;  /* 0x0000c8004f007a20 */ /* 0x002fe40000410000 */
[----:B------:R-:W-:Y:S08]  /*3800*/  HMMA.16816.F32 R76, R8, R50, R44 ;  /* 0x00000032084c723c */ /* 0x000ff0000000182c */
[C---:B------:R-:W-:Y:S08]  /*3810*/  HMMA.16816.F32 R44, R16.reuse, R40, R56 ;  /* 0x00000028102c723c */ /* 0x040ff00000001838 */
[----:B------:R-:W-:Y:S01]  /*3820*/  HMMA.16816.F32 R16, R16, R42, R24 ;  /* 0x0000002a1010723c */ /* 0x000fe20000001818 */
[----:B------:R1:W1:Y:S07]  /*3830*/  MUFU.TANH R85, R0 ;  /* 0x0000000000557308 */ /* 0x00026e0000002400 */
[----:B------:R-:W-:Y:S01]  /*3840*/  HMMA.16816.F32 R68, R4, R50, R68 ;  /* 0x000000320444723c */ /* 0x000fe20000001844 */
[----:B-1----:R-:W-:-:S07]  /*3850*/  FMUL.FTZ R0, R80, c[0x0][0x320] ;  /* 0x0000c80050007a20 */ /* 0x002fce0000410000 */
[-C--:B------:R-:W-:Y:S01]  /*3860*/  HMMA.16816.F32 R44, R8, R32.reuse, R44 ;  /* 0x00000020082c723c */ /* 0x080fe2000000182c */
[----:B------:R1:W1:Y:S07]  /*3870*/  MUFU.TANH R87, R0 ;  /* 0x0000000000577308 */ /* 0x00026e0000002400 */
[----:B------:R-:W-:Y:S08]  /*3880*/  HMMA.16816.F32 R20, R4, R32, R36 ;  /* 0x000000200414723c */ /* 0x000ff00000001824 */
[----:B------:R-:W-:Y:S01]  /*3890*/  HMMA.16816.F32 R8, R8, R34, R16 ;  /* 0x000000220808723c */ /* 0x000fe20000001810 */
[----:B-1----:R-:W-:-:S07]  /*38a0*/  FMUL.FTZ R0, R81, c[0x0][0x320] ;  /* 0x0000c80051007a20 */ /* 0x002fce0000410000 */
[----:B------:R-:W-:Y:S01]  /*38b0*/  HMMA.16816.F32 R4, R4, R34, R12 ;  /* 0x000000220404723c */ /* 0x000fe2000000180c */
[----:B------:R1:W1:Y:S02]  /*38c0*/  MUFU.TANH R80, R0 ;  /* 0x0000000000507308 */ /* 0x0002640000002400 */
[----:B-1----:R-:W-:-:S06]  /*38d0*/  FMUL.FTZ R0, R82, c[0x0][0x320] ;  /* 0x0000c80052007a20 */ /* 0x002fcc0000410000 */
[----:B------:R1:W1:Y:S01]  /*38e0*/  MUFU.TANH R72, R0 ;  /* 0x0000000000487308 */ /* 0x0002620000002400 */
[----:B------:R-:W-:Y:S02]  /*38f0*/  FMUL.FTZ R77, R77, c[0x0][0x320] ;  /* 0x0000c8004d4d7a20 */ /* 0x000fe40000410000 */
[----:B------:R-:W-:Y:S02]  /*3900*/  FMUL.FTZ R78, R78, c[0x0][0x320] ;  /* 0x0000c8004e4e7a20 */ /* 0x000fe40000410000 */
[----:B-1----:R-:W-:-:S04]  /*3910*/  FMUL.FTZ R0, R83, c[0x0][0x320] ;  /* 0x0000c80053007a20 */ /* 0x002fc80000410000 */
[----:B------:R1:W1:Y:S01]  /*3920*/  MUFU.TANH R50, R0 ;  /* 0x0000000000327308 */ /* 0x0002620000002400 */
[----:B------:R-:W-:Y:S02]  /*3930*/  FMUL.FTZ R79, R79, c[0x0][0x320] ;  /* 0x0000c8004f4f7a20 */ /* 0x000fe40000410000 */
[----:B------:R-:W-:Y:S02]  /*3940*/  FMUL.FTZ R68, R68, c[0x0][0x320] ;  /* 0x0000c80044447a20 */ /* 0x000fe40000410000 */
        /* <DEDUP_REMOVED lines=8> */
[----:B------:R-:W-:Y:S02]  /*39d0*/  FMUL.FTZ R21, R21, c[0x0][0x320] ;  /* 0x0000c80015157a20 */ /* 0x000fe40000410000 */
[----:B------:R-:W-:-:S02]  /*39e0*/  FMUL.FTZ R22, R22, c[0x0][0x320] ;  /* 0x0000c80016167a20 */ /* 0x000fc40000410000 */
[----:B-1----:R-:W-:Y:S02]  /*39f0*/  FMUL.FTZ R0, R71, c[0x0][0x320] ;  /* 0x0000c80047007a20 */ /* 0x002fe40000410000 */
[----:B------:R-:W-:Y:S02]  /*3a00*/  FMUL.FTZ R23, R23, c[0x0][0x320] ;  /* 0x0000c80017177a20 */ /* 0x000fe40000410000 */
[----:B------:R1:W1:Y:S01]  /*3a10*/  MUFU.TANH R41, R0 ;  /* 0x0000000000297308 */ /* 0x0002620000002400 */
        /* <DEDUP_REMOVED lines=8> */
[----:B-1----:R-:W-:Y:S01]  /*3aa0*/  FMUL.FTZ R0, R47, c[0x0][0x320] ;  /* 0x0000c8002f007a20 */ /* 0x002fe20000410000 */
[----:B------:R1:W1:Y:S08]  /*3ab0*/  MUFU.TANH R37, R20 ;  /* 0x0000001400257308 */ /* 0x0002700000002400 */
        /* <DEDUP_REMOVED lines=24> */
[----:B-12345:R-:W-:Y:S01]  /*3c40*/  IADD3 R0, R208, -0x2, RZ ;  /* 0xfffffffed0007810 */ /* 0x03efe20007ffe0ff */
[----:B------:R-:W-:Y:S01]  /*3c50*/  IMAD.SHL.U32 R8, R148, 0x20, RZ ;  /* 0x0000002094087824 */ /* 0x000fe200078e00ff */
[----:B------:R-:W-:-:S02]  /*3c60*/  ISETP.GE.AND P6, PT, R154, c[0x0][0x1d4], PT ;  /* 0x000075009a007a0c */ /* 0x000fc40003fc6270 */
[----:B------:R-:W-:Y:S01]  /*3c70*/  SHF.R.S32.HI R2, RZ, 0x1f, R0 ;  /* 0x0000001fff027819 */ /* 0x000fe20000011400 */
[----:B------:R-:W-:Y:S01]  /*3c80*/  IMAD.WIDE.U32 R4, R0, c[0x0][0x1e0], RZ ;  /* 0x0000780000047a25 */ /* 0x000fe200078e00ff */
[----:B------:R-:W-:-:S03]  /*3c90*/  SHF.L.U64.HI R9, R148, 0x5, R151 ;  /* 0x0000000594097819 */ /* 0x000fc60000010297 */
        /* <DEDUP_REMOVED lines=8> */
[-C--:B------:R-:W-:Y:S02]  /*3d20*/  IADD3 R4, P1, R6, R8.reuse, RZ ;  /* 0x0000000806047210 */ /* 0x080fe40007f3e0ff */
[----:B------:R-:W-:Y:S01]  /*3d30*/  IADD3 R10, P4, P2, R8, 0x80, R2 ;  /* 0x00000080080a7810 */ /* 0x000fe20007a9e002 */
[C-C-:B------:R-:W-:Y:S01]  /*3d40*/  IMAD.X R7, R9.reuse, 0x1, R3.reuse, P0 ;  /* 0x0000000109077824 */ /* 0x140fe200000e0603 */
[----:B------:R-:W-:Y:S01]  /*3d50*/  IADD3 R8, P0, R4, R8, RZ ;  /* 0x0000000804087210 */ /* 0x000fe20007f1e0ff */
[----:B------:R-:W-:Y:S01]  /*3d60*/  @!PT LDS RZ, [RZ] ;  /* 0x00000000fffff984 */ /* 0x000fe20000000800 */
[----:B------:R-:W-:Y:S01]  /*3d70*/  @!PT LDS RZ, [RZ] ;  /* 0x00000000fffff984 */ /* 0x000fe20000000800 */
[----:B------:R-:W-:Y:S01]  /*3d80*/  @!PT LDS RZ, [RZ] ;  /* 0x00000000fffff984 */ /* 0x000fe20000000800 */
[----:B------:R1:W-:Y:S01]  /*3d90*/  LDGSTS.E.BYPASS.LTC128B.128 [R244+0x4100], [R2.64], !P6 ;  /* 0x0410000002f47fae */ /* 0x0003e2000f101d48 */
[----:B------:R-:W-:Y:S01]  /*3da0*/  IADD3.X R11, R9, RZ, R3, P4, P2 ;  /* 0x000000ff090b7210 */ /* 0x000fe200027e4403 */
        /* <DEDUP_REMOVED lines=9> */
.L_x_957:
[----:B--234-:R-:W-:Y:S05]  /*3e40*/  BSYNC B0 ;  /* 0x0000000000007941 */ /* 0x01cfea0003800000 */
.L_x_956:
[----:B-1----:R-:W2:Y:S04]  /*3e50*/  LDL R0, [R1+0x64] ;  /* 0x0000640001007983 */ /* 0x002ea80000100800 */
[----:B------:R-:W2:Y:S04]  /*3e60*/  LDL R180, [R1+0x58] ;  /* 0x0000580001b47983 */ /* 0x000ea80000100800 */
[----:B------:R-:W3:Y:S04]  /*3e70*/  LDL R5, [R1+0x40] ;  /* 0x0000400001057983 */ /* 0x000ee80000100800 */
[----:B------:R-:W-:Y:S04]  /*3e80*/  STL [R1+0x88], R234 ;  /* 0x000088ea01007387 */ /* 0x000fe80000100800 */
[----:B------:R-:W-:Y:S04]  /*3e90*/  STL [R1+0x84], R233 ;  /* 0x000084e901007387 */ /* 0x000fe80000100800 */
[----:B------:R-:W-:Y:S04]  /*3ea0*/  STL [R1+0x80], R232 ;  /* 0x000080e801007387 */ /* 0x000fe80000100800 */
[----:B------:R-:W-:Y:S04]  /*3eb0*/  STL [R1+0x7c], R231 ;  /* 0x00007ce701007387 */ /* 0x000fe80000100800 */
[----:B------:R-:W-:Y:S04]  /*3ec0*/  STL [R1+0x78], R230 ;  /* 0x000078e601007387 */ /* 0x000fe80000100800 */
[----:B------:R-:W-:Y:S04]  /*3ed0*/  STL [R1+0x74], R227 ;  /* 0x000074e301007387 */ /* 0x000fe80000100800 */
[----:B------:R-:W-:Y:S01]  /*3ee0*/  STL [R1+0x70], R224 ;  /* 0x000070e001007387 */ /* 0x000fe20000100800 */
[----:B------:R-:W-:-:S03]  /*3ef0*/  IMAD R4, R96, R152, 0x1 ;  /* 0x0000000160047424 */ /* 0x000fc600078e0298 */
[----:B------:R-:W-:Y:S04]  /*3f00*/  LDSM.16.MT88.4 R60, [R225+0x2000] ;  /* 0x00200000e13c783b */ /* 0x000fe80000004200 */
[----:B------:R-:W-:Y:S04]  /*3f10*/  LDSM.16.MT88.4 R56, [R228] ;  /* 0x00000000e438783b */ /* 0x000fe80000004200 */
[----:B------:R-:W0:Y:S01]  /*3f20*/  LDGDEPBAR ;  /* 0x00000000000079af */ /* 0x000e220000000000 */
[----:B--2---:R-:W-:-:S04]  /*3f30*/  IMAD.IADD R2, R0, 0x1, R180 ;  /* 0x0000000100027824 */ /* 0x004fc800078e02b4 */
[----:B------:R-:W-:-:S04]  /*3f40*/  @P3 IMAD.HI.U32 R0, R2, c[0x0][0x2c8], RZ ;  /* 0x0000b20002003a27 */ /* 0x000fc800078e00ff */
[----:B------:R-:W-:Y:S01]  /*3f50*/  IMAD.MOV.U32 R3, RZ, RZ, R2 ;  /* 0x000000ffff037224 */ /* 0x000fe200078e0002 */
[----:B------:R-:W-:Y:S01]  /*3f60*/  @P3 SHF.R.U32.HI R3, RZ, c[0x0][0x2cc], R0 ;  /* 0x0000b300ff033a19 */ /* 0x000fe20000011600 */
[----:B------:R-:W-:Y:S04]  /*3f70*/  STL [R1+0x1c], R2 ;  /* 0x00001c0201007387 */ /* 0x000fe80000100800 */
[----:B------:R-:W1:Y:S01]  /*3f80*/  SHFL.IDX PT, R2, R3, RZ, 0x1c1f ;  /* 0x001c1fff03027589 */ /* 0x000e6200000e0000 */
[----:B---3--:R-:W-:-:S03]  /*3f90*/  IADD3 R4, -R5, c[0x0][0x1d0], R4 ;  /* 0x0000740005047a10 */ /* 0x008fc60007ffe104 */
[----:B------:R-:W2:Y:S01]  /*3fa0*/  SHFL.IDX PT, R0, R3, 0x1, 0x1c1f ;  /* 0x003c1f0003007f89 */ /* 0x000ea200000e0000 */
[----:B------:R-:W-:Y:S01]  /*3fb0*/  IADD3 R4, R4, -c[0x0][0x168], RZ ;  /* 0x80005a0004047a10 */ /* 0x000fe20007ffe0ff */
[----:B------:R-:W-:-:S04]  /*3fc0*/  IMAD.IADD R5, R145, 0x1, -R5 ;  /* 0x0000000191057824 */ /* 0x000fc800078e0a05 */
[----:B-1----:R-:W-:-:S05]  /*3fd0*/  IMAD.IADD R2, R4, 0x1, R2 ;  /* 0x0000000104027824 */ /* 0x002fca00078e0202 */
[----:B------:R-:W-:-:S04]  /*3fe0*/  IMNMX R2, R5, R2, PT ;  /* 0x0000000205027217 */ /* 0x000fc80003800200 */
[C---:B------:R-:W-:Y:S02]  /*3ff0*/  ISETP.GT.AND P2, PT, R2.reuse, RZ, PT ;  /* 0x000000ff0200720c */ /* 0x040fe40003f44270 */
[C---:B------:R-:W-:Y:S02]  /*4000*/  ISETP.GT.AND P1, PT, R2.reuse, 0x1, PT ;  /* 0x000000010200780c */ /* 0x040fe40003f24270 */
[----:B------:R-:W-:Y:S02]  /*4010*/  ISETP.GT.AND P0, PT, R2, 0x8, PT ;  /* 0x000000080200780c */ /* 0x000fe40003f04270 */
[----:B------:R-:W-:Y:S02]  /*4020*/  FSEL R7, R144, -INF , P2 ;  /* 0xff80000090077808 */ /* 0x000fe40001000000 */
[----:B------:R-:W-:Y:S02]  /*4030*/  FSEL R8, R132, -INF , P1 ;  /* 0xff80000084087808 */ /* 0x000fe40000800000 */
[----:B------:R-:W-:-:S02]  /*4040*/  ISETP.GT.AND P2, PT, R2, 0x10, PT ;  /* 0x000000100200780c */ /* 0x000fc40003f44270 */
[----:B------:R-:W-:Y:S02]  /*4050*/  ISETP.GT.AND P1, PT, R2, 0x11, PT ;  /* 0x000000110200780c */ /* 0x000fe40003f24270 */
[----:B------:R-:W-:Y:S02]  /*4060*/  FSEL R9, R106, -INF , P0 ;  /* 0xff8000006a097808 */ /* 0x000fe40000000000 */
[----:B------:R-:W-:Y:S02]  /*4070*/  ISETP.GT.AND P0, PT, R2, 0x18, PT ;  /* 0x000000180200780c */ /* 0x000fe40003f04270 */
[----:B------:R-:W-:Y:S02]  /*4080*/  FSEL R19, R97, -INF , P2 ;  /* 0xff80000061137808 */ /* 0x000fe40001000000 */
[----:B------:R-:W-:Y:S01]  /*4090*/  FSEL R21, R93, -INF , P1 ;  /* 0xff8000005d157808 */ /* 0x000fe20000800000 */
[----:B--2---:R-:W-:Y:S01]  /*40a0*/  IMAD.IADD R0, R4, 0x1, R0 ;  /* 0x0000000104007824 */ /* 0x004fe200078e0200 */
[----:B------:R-:W-:-:S02]  /*40b0*/  ISETP.GT.AND P2, PT, R2, 0x20, PT ;  /* 0x000000200200780c */ /* 0x000fc40003f44270 */
[C---:B------:R-:W-:Y:S02]  /*40c0*/  ISETP.GT.AND P1, PT, R2.reuse, 0x21, PT ;  /* 0x000000210200780c */ /* 0x040fe40003f24270 */
[----:B------:R-:W-:Y:S02]  /*40d0*/  FSEL R22, R89, -INF , P0 ;  /* 0xff80000059167808 */ /* 0x000fe40000000000 */
[----:B------:R-:W-:Y:S02]  /*40e0*/  ISETP.GT.AND P0, PT, R2, 0x28, PT ;  /* 0x000000280200780c */ /* 0x000fe40003f04270 */
[----:B------:R-:W-:Y:S02]  /*40f0*/  FSEL R164, R84, -INF , P2 ;  /* 0xff80000054a47808 */ /* 0x000fe40001000000 */
[----:B------:R-:W-:Y:S02]  /*4100*/  FSEL R165, R49, -INF , P1 ;  /* 0xff80000031a57808 */ /* 0x000fe40000800000 */
[----:B------:R-:W-:-:S02]  /*4110*/  ISETP.GT.AND P2, PT, R2, 0x30, PT ;  /* 0x000000300200780c */ /* 0x000fc40003f44270 */
[----:B------:R-:W-:Y:S02]  /*4120*/  ISETP.GT.AND P1, PT, R2, 0x31, PT ;  /* 0x000000310200780c */ /* 0x000fe40003f24270 */
[----:B------:R-:W-:Y:S02]  /*4130*/  IMNMX R0, R5, R0, PT ;  /* 0x0000000005007217 */ /* 0x000fe40003800200 */
[----:B------:R-:W-:Y:S02]  /*4140*/  FSEL R166, R48, -INF , P0 ;  /* 0xff80000030a67808 */ /* 0x000fe40000000000 */
[----:B------:R-:W-:Y:S02]  /*4150*/  ISETP.GT.AND P0, PT, R2, 0x38, PT ;  /* 0x000000380200780c */ /* 0x000fe40003f04270 */
[----:B------:R-:W-:Y:S02]  /*4160*/  FSEL R168, R44, -INF , P2 ;  /* 0xff8000002ca87808 */ /* 0x000fe40001000000 */
[----:B------:R-:W-:-:S02]  /*4170*/  FSEL R170, R45, -INF , P1 ;  /* 0xff8000002daa7808 */ /* 0x000fc40000800000 */
[C---:B------:R-:W-:Y:S02]  /*4180*/  ISETP.GT.AND P2, PT, R0.reuse, RZ, PT ;  /* 0x000000ff0000720c */ /* 0x040fe40003f44270 */
[----:B------:R-:W-:Y:S02]  /*4190*/  ISETP.GT.AND P1, PT, R0, 0x1, PT ;  /* 0x000000010000780c */ /* 0x000fe40003f24270 */
[----:B------:R-:W-:Y:S02]  /*41a0*/  ISETP.GT.AND P4, PT, R2, 0x9, PT ;  /* 0x000000090200780c */ /* 0x000fe40003f84270 */
[----:B------:R-:W-:Y:S02]  /*41b0*/  FMNMX.FTZ R137, R7, R8, !PT ;  /* 0x0000000807897209 */ /* 0x000fe40007810000 */
[----:B------:R-:W-:Y:S02]  /*41c0*/  FSEL R169, R12, -INF , P0 ;  /* 0xff8000000ca97808 */ /* 0x000fe40000000000 */
[----:B------:R-:W-:-:S02]  /*41d0*/  ISETP.GT.AND P0, PT, R0, 0x8, PT ;  /* 0x000000080000780c */ /* 0x000fc40003f04270 */
[----:B------:R-:W-:Y:S02]  /*41e0*/  FSEL R25, R134, -INF , P2 ;  /* 0xff80000086197808 */ /* 0x000fe40001000000 */
[----:B------:R-:W-:Y:S02]  /*41f0*/  FSEL R26, R133, -INF , P1 ;  /* 0xff800000851a7808 */ /* 0x000fe40000800000 */
[----:B------:R-:W-:Y:S02]  /*4200*/  FSEL R13, R103, -INF , P4 ;  /* 0xff800000670d7808 */ /* 0x000fe40002000000 */
        /* <DEDUP_REMOVED lines=12> */
[----:B------:R-:W-:Y:S02]  /*42d0*/  ISETP.GT.AND P4, PT, R2, 0x19, PT ;  /* 0x000000190200780c */ /* 0x000fe40003f84270 */
        /* <DEDUP_REMOVED lines=30> */
[----:B------:R-:W-:Y:S01]  /*44c0*/  FMNMX.FTZ R136, R157, R136, !PT ;  /* 0x000000889d887209 */ /* 0x000fe20007810000 */
[----:B------:R-:W-:Y:S01]  /*44d0*/  LDSM.16.MT88.4 R76, [R229+0x2000] ;  /* 0x00200000e54c783b */ /* 0x000fe20000004200 */
[----:B------:R-:W-:-:S02]  /*44e0*/  FMNMX.FTZ R137, R168, R137, !PT ;  /* 0x00000089a8897209 */ /* 0x000fc40007810000 */
[----:B------:R-:W-:Y:S02]  /*44f0*/  ISETP.GT.AND P1, PT, R0, 0x31, PT ;  /* 0x000000310000780c */ /* 0x000fe40003f24270 */
[----:B------:R-:W-:Y:S02]  /*4500*/  FSEL R163, R46, -INF , P0 ;  /* 0xff8000002ea37808 */ /* 0x000fe40000000000 */
[----:B------:R-:W-:Y:S01]  /*4510*/  FMNMX.FTZ R136, R156, R136, !PT ;  /* 0x000000889c887209 */ /* 0x000fe20007810000 */
[----:B------:R-:W-:Y:S01]  /*4520*/  LDSM.16.MT88.4 R44, [R225+0x800] ;  /* 0x00080000e12c783b */ /* 0x000fe20000004200 */
        /* <DEDUP_REMOVED lines=8> */
[----:B------:R-:W-:Y:S01]  /*45b0*/  FSEL R161, R15, -INF , P0 ;  /* 0xff8000000fa17808 */ /* 0x000fe20000000000 */
[----:B------:R-:W1:Y:S01]  /*45c0*/  SHFL.IDX PT, R0, R3, 0x2, 0x1c1f ;  /* 0x005c1f0003007f89 */ /* 0x000e6200000e0000 */
[----:B------:R-:W-:-:S02]  /*45d0*/  FMNMX.FTZ R136, R162, R136, !PT ;  /* 0x00000088a2887209 */ /* 0x000fc40007810000 */
[----:B------:R-:W-:Y:S02]  /*45e0*/  FMNMX.FTZ R137, R155, R137, !PT ;  /* 0x000000899b897209 */ /* 0x000fe40007810000 */
[----:B------:R-:W-:Y:S02]  /*45f0*/  FSEL R160, R14, -INF , P1 ;  /* 0xff8000000ea07808 */ /* 0x000fe40000800000 */
[----:B------:R-:W-:Y:S01]  /*4600*/  FMNMX.FTZ R136, R161, R136, !PT ;  /* 0x00000088a1887209 */ /* 0x000fe20007810000 */
[----:B------:R-:W2:Y:S03]  /*4610*/  SHFL.IDX PT, R2, R3, 0x3, 0x1c1f ;  /* 0x007c1f0003027f89 */ /* 0x000ea600000e0000 */
[----:B------:R-:W-:Y:S01]  /*4620*/  FMNMX.FTZ R136, R160, R136, !PT ;  /* 0x00000088a0887209 */ /* 0x000fe20007810000 */
[----:B------:R-:W3:Y:S04]  /*4630*/  SHFL.BFLY PT, R3, R137, 0x2, 0x1f ;  /* 0x0c401f0089037f89 */ /* 0x000ee800000e0000 */
[----:B------:R-:W4:Y:S01]  /*4640*/  SHFL.BFLY PT, R6, R136, 0x2, 0x1f ;  /* 0x0c401f0088067f89 */ /* 0x000f2200000e0000 */
[----:B-1----:R-:W-:-:S05]  /*4650*/  IMAD.IADD R0, R4, 0x1, R0 ;  /* 0x0000000104007824 */ /* 0x002fca00078e0200 */
[----:B------:R-:W-:Y:S01]  /*4660*/  IMNMX R0, R5, R0, PT ;  /* 0x0000000005007217 */ /* 0x000fe20003800200 */
[----:B--2---:R-:W-:-:S03]  /*4670*/  IMAD.IADD R2, R4, 0x1, R2 ;  /* 0x0000000104027824 */ /* 0x004fc600078e0202 */
[C---:B------:R-:W-:Y:S02]  /*4680*/  ISETP.GT.AND P2, PT, R0.reuse, RZ, PT ;  /* 0x000000ff0000720c */ /* 0x040fe40003f44270 */
[----:B---3--:R-:W-:Y:S02]  /*4690*/  FMNMX.FTZ R137, R137, R3, !PT ;  /* 0x0000000389897209 */ /* 0x008fe40007810000 */
[C---:B------:R-:W-:Y:S02]  /*46a0*/  ISETP.GT.AND P1, PT, R0.reuse, 0x1, PT ;  /* 0x000000010000780c */ /* 0x040fe40003f24270 */
[C---:B------:R-:W-:Y:S02]  /*46b0*/  ISETP.GT.AND P4, PT, R0.reuse, 0x8, PT ;  /* 0x000000080000780c */ /* 0x040fe40003f84270 */
[----:B------:R-:W-:Y:S01]  /*46c0*/  ISETP.GT.AND P0, PT, R0, 0x9, PT ;  /* 0x000000090000780c */ /* 0x000fe20003f04270 */
[----:B------:R-:W1:Y:S01]  /*46d0*/  SHFL.BFLY PT, R3, R137, 0x1, 0x1f ;  /* 0x0c201f0089037f89 */ /* 0x000e6200000e0000 */
[----:B------:R-:W-:-:S02]  /*46e0*/  IMNMX R2, R5, R2, PT ;  /* 0x0000000205027217 */ /* 0x000fc40003800200 */
[----:B----4-:R-:W-:Y:S02]  /*46f0*/  FMNMX.FTZ R136, R136, R6, !PT ;  /* 0x0000000688887209 */ /* 0x010fe40007810000 */
[----:B------:R-:W-:Y:S02]  /*4700*/  FSEL R5, R147, -INF , P2 ;  /* 0xff80000093057808 */ /* 0x000fe40001000000 */
[----:B------:R-:W-:Y:S02]  /*4710*/  FSEL R6, R146, -INF , P1 ;  /* 0xff80000092067808 */ /* 0x000fe40000800000 */
[----:B------:R-:W-:Y:S02]  /*4720*/  FSEL R10, R118, -INF , P4 ;  /* 0xff800000760a7808 */ /* 0x000fe40002000000 */
[----:B------:R-:W-:Y:S02]  /*4730*/  FSEL R11, R117, -INF , P0 ;  /* 0xff800000750b7808 */ /* 0x000fe40000000000 */
[----:B------:R-:W-:-:S02]  /*4740*/  ISETP.GT.AND P2, PT, R0, 0x10, PT ;  /* 0x000000100000780c */ /* 0x000fc40003f44270 */
[C---:B------:R-:W-:Y:S02]  /*4750*/  ISETP.GT.AND P1, PT, R0.reuse, 0x11, PT ;  /* 0x000000110000780c */ /* 0x040fe40003f24270 */
[C---:B------:R-:W-:Y:S02]  /*4760*/  ISETP.GT.AND P4, PT, R0.reuse, 0x18, PT ;  /* 0x000000180000780c */ /* 0x040fe40003f84270 */
[----:B------:R-:W-:Y:S02]  /*4770*/  ISETP.GT.AND P0, PT, R0, 0x19, PT ;  /* 0x000000190000780c */ /* 0x000fe40003f04270 */
[----:B------:R-:W-:Y:S02]  /*4780*/  FSEL R16, R102, -INF , P2 ;  /* 0xff80000066107808 */ /* 0x000fe40001000000 */
[----:B------:R-:W-:Y:S02]  /*4790*/  FSEL R17, R101, -INF , P1 ;  /* 0xff80000065117808 */ /* 0x000fe40000800000 */
[----:B------:R-:W-:-:S02]  /*47a0*/  FSEL R23, R94, -INF , P4 ;  /* 0xff8000005e177808 */ /* 0x000fc40002000000 */
[----:B------:R-:W-:Y:S02]  /*47b0*/  FSEL R29, R92, -INF , P0 ;  /* 0xff8000005c1d7808 */ /* 0x000fe40000000000 */
[C---:B------:R-:W-:Y:S02]  /*47c0*/  ISETP.GT.AND P2, PT, R0.reuse, 0x20, PT ;  /* 0x000000200000780c */ /* 0x040fe40003f44270 */
[C---:B------:R-:W-:Y:S02]  /*47d0*/  ISETP.GT.AND P1, PT, R0.reuse, 0x21, PT ;  /* 0x000000210000780c */ /* 0x040fe40003f24270 */
[C---:B------:R-:W-:Y:S02]  /*47e0*/  ISETP.GT.AND P4, PT, R0.reuse, 0x28, PT ;  /* 0x000000280000780c */ /* 0x040fe40003f84270 */
[----:B------:R-:W-:Y:S02]  /*47f0*/  ISETP.GT.AND P0, PT, R0, 0x29, PT ;  /* 0x000000290000780c */ /* 0x000fe40003f04270 */
[----:B------:R-:W-:-:S02]  /*4800*/  FSEL R145, R87, -INF , P2 ;  /* 0xff80000057917808 */ /* 0x000fc40001000000 */
[----:B------:R-:W-:Y:S02]  /*4810*/  FSEL R148, R80, -INF , P1 ;  /* 0xff80000050947808 */ /* 0x000fe40000800000 */
[----:B------:R-:W-:Y:S02]  /*4820*/  FSEL R147, R68, -INF , P4 ;  /* 0xff80000044937808 */ /* 0x000fe40002000000 */
[----:B-1----:R-:W-:Y:S01]  /*4830*/  FMNMX.FTZ R137, R137, R3, !PT ;  /* 0x0000000389897209 */ /* 0x002fe20007810000 */
[----:B------:R-:W1:Y:S01]  /*4840*/  SHFL.BFLY PT, R4, R136, 0x1, 0x1f ;  /* 0x0c201f0088047f89 */ /* 0x000e6200000e0000 */
[----:B------:R-:W-:Y:S02]  /*4850*/  FSEL R146, R69, -INF , P0 ;  /* 0xff80000045927808 */ /* 0x000fe40000000000 */
[C---:B------:R-:W-:Y:S01]  /*4860*/  ISETP.GT.AND P2, PT, R0.reuse, 0x30, PT ;  /* 0x000000300000780c */ /* 0x040fe20003f44270 */
[----:B------:R-:W-:Y:S01]  /*4870*/  LDSM.16.MT88.4 R80, [R226+0x2000] ;  /* 0x00200000e250783b */ /* 0x000fe20000004200 */
[----:B------:R-:W-:-:S02]  /*4880*/  ISETP.GT.AND P1, PT, R0, 0x31, PT ;  /* 0x000000310000780c */ /* 0x000fc40003f24270 */
[C---:B------:R-:W-:Y:S02]  /*4890*/  ISETP.GT.AND P4, PT, R0.reuse, 0x38, PT ;  /* 0x000000380000780c */ /* 0x040fe40003f84270 */
[----:B------:R-:W-:Y:S02]  /*48a0*/  ISETP.GT.AND P0, PT, R0, 0x39, PT ;  /* 0x000000390000780c */ /* 0x000fe40003f04270 */
[----:B------:R-:W-:-:S04]  /*48b0*/  FMNMX.FTZ R0, R5, R6, !PT ;  /* 0x0000000605007209 */ /* 0x000fc80007810000 */
[----:B------:R-:W-:Y:S02]  /*48c0*/  FMNMX.FTZ R0, R10, R0, !PT ;  /* 0x000000000a007209 */ /* 0x000fe40007810000 */
[----:B------:R-:W-:Y:S02]  /*48d0*/  FSEL R153, R36, -INF , P1 ;  /* 0xff80000024997808 */ /* 0x000fe40000800000 */
[----:B------:R-:W-:Y:S02]  /*48e0*/  FMNMX.FTZ R0, R11, R0, !PT ;  /* 0x000000000b007209 */ /* 0x000fe40007810000 */
[----:B------:R-:W-:Y:S02]  /*48f0*/  ISETP.GT.AND P1, PT, R2, 0x1, PT ;  /* 0x000000010200780c */ /* 0x000fe40003f24270 */
[----:B------:R-:W-:Y:S02]  /*4900*/  FMNMX.FTZ R0, R16, R0, !PT ;  /* 0x0000000010007209 */ /* 0x000fe40007810000 */
[----:B------:R-:W-:Y:S01]  /*4910*/  FSEL R152, R20, -INF , P4 ;  /* 0xff80000014987808 */ /* 0x000fe20002000000 */
[----:B------:R-:W-:Y:S01]  /*4920*/  FMUL.FTZ R20, R137, c[0x0][0x2d0] ;  /* 0x0000b40089147a20 */ /* 0x000fe20000410000 */
[----:B------:R-:W-:-:S02]  /*4930*/  FSEL R15, R149, -INF , P1 ;  /* 0xff800000950f7808 */ /* 0x000fc40000800000 */
[----:B------:R-:W-:Y:S02]  /*4940*/  FMNMX.FTZ R0, R17, R0, !PT ;  /* 0x0000000011007209 */ /* 0x000fe40007810000 */
[----:B------:R-:W-:Y:S02]  /*4950*/  FSETP.NEU.FTZ.AND P1, PT, R137, -INF , PT ;  /* 0xff8000008900780b */ /* 0x000fe40003f3d000 */
[----:B------:R-:W-:Y:S02]  /*4960*/  ISETP.GT.AND P4, PT, R2, 0x8, PT ;  /* 0x000000080200780c */ /* 0x000fe40003f84270 */
[----:B------:R-:W-:Y:S02]  /*4970*/  FMNMX.FTZ R0, R23, R0, !PT ;  /* 0x0000000017007209 */ /* 0x000fe40007810000 */
[----:B------:R-:W-:Y:S02]  /*4980*/  FSEL R20, R20, RZ, P1 ;  /* 0x000000ff14147208 */ /* 0x000fe40000800000 */
[----:B------:R-:W-:-:S02]  /*4990*/  FSEL R154, R37, -INF , P2 ;  /* 0xff800000259a7808 */ /* 0x000fc40001000000 */
[----:B------:R-:W-:Y:S02]  /*49a0*/  ISETP.GT.AND P2, PT, R2, RZ, PT ;  /* 0x000000ff0200720c */ /* 0x000fe40003f44270 */
[----:B------:R-:W-:Y:S02]  /*49b0*/  FSEL R14, R135, -INF , P4 ;  /* 0xff800000870e7808 */ /* 0x000fe40002000000 */
[----:B------:R-:W-:Y:S01]  /*49c0*/  FMNMX.FTZ R135, R29, R0, !PT ;  /* 0x000000001d877209 */ /* 0x000fe20007810000 */
[----:B------:R-:W-:Y:S01]  /*49d0*/  FFMA.FTZ R0, R7, c[0x0][0x2d0], -R20 ;  /* 0x0000b40007007a23 */ /* 0x000fe20000010814 */
[----:B------:R-:W-:Y:S02]  /*49e0*/  FSEL R12, R150, -INF , P2 ;  /* 0xff800000960c7808 */ /* 0x000fe40001000000 */
[----:B------:R-:W-:Y:S01]  /*49f0*/  FMNMX.FTZ R135, R145, R135, !PT ;  /* 0x0000008791877209 */ /* 0x000fe20007810000 */
[----:B------:R2:W-:Y:S01]  /*4a00*/  MUFU.EX2 R150, R0 ;  /* 0x0000000000967308 */ /* 0x0005e20000000800 */
[----:B------:R-:W-:-:S02]  /*4a10*/  FSEL R151, R18, -INF , P0 ;  /* 0xff80000012977808 */ /* 0x000fc40000000000 */
[----:B------:R-:W-:Y:S02]  /*4a20*/  ISETP.GT.AND P0, PT, R2, 0x9, PT ;  /* 0x000000090200780c */ /* 0x000fe40003f04270 */
[----:B------:R-:W-:Y:S02]  /*4a30*/  FMNMX.FTZ R135, R148, R135, !PT ;  /* 0x0000008794877209 */ /* 0x000fe40007810000 */
[----:B------:R-:W-:Y:S02]  /*4a40*/  ISETP.GT.AND P2, PT, R2, 0x10, PT ;  /* 0x000000100200780c */ /* 0x000fe40003f44270 */
[----:B------:R-:W-:Y:S02]  /*4a50*/  FSEL R18, R119, -INF , P0 ;  /* 0xff80000077127808 */ /* 0x000fe40000000000 */
[----:B--2---:R-:W-:Y:S02]  /*4a60*/  FMNMX.FTZ R0, R12, R15, !PT ;  /* 0x0000000f0c007209 */ /* 0x004fe40007810000 */
[----:B------:R-:W-:-:S02]  /*4a70*/  FMNMX.FTZ R135, R147, R135, !PT ;  /* 0x0000008793877209 */ /* 0x000fc40007810000 */
[----:B------:R-:W-:Y:S01]  /*4a80*/  FMNMX.FTZ R0, R14, R0, !PT ;  /* 0x000000000e007209 */ /* 0x000fe20007810000 */
[----:B------:R-:W-:Y:S01]  /*4a90*/  FFMA.FTZ R3, R8, c[0x0][0x2d0], -R20 ;  /* 0x0000b40008037a23 */ /* 0x000fe20000010814 */
[----:B------:R-:W-:Y:S02]  /*4aa0*/  ISETP.GT.AND P1, PT, R2, 0x11, PT ;  /* 0x000000110200780c */ /* 0x000fe40003f24270 */
[----:B------:R-:W-:Y:S02]  /*4ab0*/  FSEL R28, R116, -INF , P2 ;  /* 0xff800000741c7808 */ /* 0x000fe40001000000 */
[----:B------:R-:W-:Y:S02]  /*4ac0*/  FMNMX.FTZ R0, R18, R0, !PT ;  /* 0x0000000012007209 */ /* 0x000fe40007810000 */
[----:B------:R-:W-:Y:S01]  /*4ad0*/  FMNMX.FTZ R135, R146, R135, !PT ;  /* 0x0000008792877209 */ /* 0x000fe20007810000 */
[----:B------:R2:W-:Y:S01]  /*4ae0*/  MUFU.EX2 R149, R3 ;  /* 0x0000000300957308 */ /* 0x0005e20000000800 */
[----:B------:R-:W-:-:S02]  /*4af0*/  ISETP.GT.AND P0, PT, R2, 0x18, PT ;  /* 0x000000180200780c */ /* 0x000fc40003f04270 */
[----:B------:R-:W-:Y:S02]  /*4b00*/  FSEL R36, R107, -INF , P1 ;  /* 0xff8000006b247808 */ /* 0x000fe40000800000 */
[----:B------:R-:W-:Y:S01]  /*4b10*/  FMNMX.FTZ R0, R28, R0, !PT ;  /* 0x000000001c007209 */ /* 0x000fe20007810000 */
[----:B------:R-:W-:Y:S01]  /*4b20*/  LDSM.16.MT88.4 R104, [R228+0x2000] ;  /* 0x00200000e468783b */ /* 0x000fe20000004200 */
[----:B------:R-:W-:Y:S02]  /*4b30*/  FMNMX.FTZ R135, R154, R135, !PT ;  /* 0x000000879a877209 */ /* 0x000fe40007810000 */
[----:B------:R-:W-:Y:S02]  /*4b40*/  ISETP.GT.AND P4, PT, R2, 0x19, PT ;  /* 0x000000190200780c */ /* 0x000fe40003f84270 */
[----:B------:R-:W-:Y:S02]  /*4b50*/  FSEL R8, R100, -INF , P0 ;  /* 0xff80000064087808 */ /* 0x000fe40000000000 */
[----:B------:R-:W-:Y:S01]  /*4b60*/  FMNMX.FTZ R0, R36, R0, !PT ;  /* 0x0000000024007209 */ /* 0x000fe20007810000 */
[----:B--2---:R-:W-:Y:S01]  /*4b70*/  FFMA.FTZ R3, R9, c[0x0][0x2d0], -R20 ;  /* 0x0000b40009037a23 */ /* 0x004fe20000010814 */
[----:B------:R-:W-:-:S03]  /*4b80*/  FMNMX.FTZ R135, R153, R135, !PT ;  /* 0x0000008799877209 */ /* 0x000fc60007810000 */
[----:B------:R2:W-:Y:S01]  /*4b90*/  MUFU.EX2 R245, R3 ;  /* 0x0000000300f57308 */ /* 0x0005e20000000800 */
[----:B------:R-:W-:Y:S02]  /*4ba0*/  ISETP.GT.AND P2, PT, R2, 0x20, PT ;  /* 0x000000200200780c */ /* 0x000fe40003f44270 */
[----:B------:R-:W-:Y:S02]  /*4bb0*/  FSEL R7, R99, -INF , P4 ;  /* 0xff80000063077808 */ /* 0x000fe40002000000 */
[----:B------:R-:W-:Y:S02]  /*4bc0*/  FMNMX.FTZ R0, R8, R0, !PT ;  /* 0x0000000008007209 */ /* 0x000fe40007810000 */
[----:B------:R-:W-:Y:S02]  /*4bd0*/  FMNMX.FTZ R135, R152, R135, !PT ;  /* 0x0000008798877209 */ /* 0x000fe40007810000 */
[----:B------:R-:W-:Y:S02]  /*4be0*/  ISETP.GT.AND P1, PT, R2, 0x21, PT ;  /* 0x000000210200780c */ /* 0x000fe40003f24270 */
[----:B------:R-:W-:Y:S01]  /*4bf0*/  FSEL R138, R72, -INF , P2 ;  /* 0xff800000488a7808 */ /* 0x000fe20001000000 */
[----:B--2---:R-:W-:Y:S01]  /*4c00*/  FFMA.FTZ R3, R13, c[0x0][0x2d0], -R20 ;  /* 0x0000b4000d037a23 */ /* 0x004fe20000010814 */
[----:B------:R-:W-:-:S03]  /*4c10*/  FMNMX.FTZ R135, R151, R135, !PT ;  /* 0x0000008797877209 */ /* 0x000fc60007810000 */
[----:B------:R2:W-:Y:S01]  /*4c20*/  MUFU.EX2 R210, R3 ;  /* 0x0000000300d27308 */ /* 0x0005e20000000800 */
[----:B------:R-:W-:Y:S02]  /*4c30*/  ISETP.GT.AND P0, PT, R2, 0x28, PT ;  /* 0x000000280200780c */ /* 0x000fe40003f04270 */
[----:B------:R-:W-:Y:S02]  /*4c40*/  FSEL R141, R50, -INF , P1 ;  /* 0xff800000328d7808 */ /* 0x000fe40000800000 */
[----:B-1----:R-:W-:Y:S01]  /*4c50*/  FMNMX.FTZ R136, R136, R4, !PT ;  /* 0x0000000488887209 */ /* 0x002fe20007810000 */
[----:B------:R-:W-:Y:S01]  /*4c60*/  LDSM.16.MT88.4 R48, [R225] ;  /* 0x00000000e130783b */ /* 0x000fe20000004200 */
[----:B------:R-:W-:Y:S02]  /*4c70*/  ISETP.GT.AND P2, PT, R2, 0x29, PT ;  /* 0x000000290200780c */ /* 0x000fe40003f44270 */
[----:B--2---:R-:W-:Y:S01]  /*4c80*/  FMNMX.FTZ R3, R7, R0, !PT ;  /* 0x0000000007037209 */ /* 0x004fe20007810000 */
[----:B------:R-:W-:-:S03]  /*4c90*/  FFMA.FTZ R0, R19, c[0x0][0x2d0], -R20 ;  /* 0x0000b40013007a23 */ /* 0x000fc60000010814 */
[----:B------:R-:W-:Y:S01]  /*4ca0*/  FMNMX.FTZ R3, R138, R3, !PT ;  /* 0x000000038a037209 */ /* 0x000fe20007810000 */
[----:B------:R1:W-:Y:S01]  /*4cb0*/  MUFU.EX2 R211, R0 ;  /* 0x0000000000d37308 */ /* 0x0003e20000000800 */
[----:B------:R-:W2:Y:S01]  /*4cc0*/  SHFL.BFLY PT, R4, R135, 0x2, 0x1f ;  /* 0x0c401f0087047f89 */ /* 0x000ea200000e0000 */
[----:B------:R-:W-:Y:S02]  /*4cd0*/  FSEL R143, R70, -INF , P0 ;  /* 0xff800000468f7808 */ /* 0x000fe40000000000 */
[----:B------:R-:W-:Y:S01]  /*4ce0*/  FMNMX.FTZ R3, R141, R3, !PT ;  /* 0x000000038d037209 */ /* 0x000fe20007810000 */
[----:B------:R-:W-:Y:S01]  /*4cf0*/  LDSM.16.MT88.4 R68, [R229+0x800] ;  /* 0x00080000e544783b */ /* 0x000fe20000004200 */
[----:B------:R-:W-:Y:S02]  /*4d00*/  ISETP.GT.AND P1, PT, R2, 0x30, PT ;  /* 0x000000300200780c */ /* 0x000fe40003f24270 */
[----:B------:R-:W-:Y:S01]  /*4d10*/  FSEL R144, R41, -INF , P2 ;  /* 0xff80000029907808 */ /* 0x000fe20001000000 */
[----:B-1----:R-:W-:-:S04]  /*4d20*/  FFMA.FTZ R0, R21, c[0x0][0x2d0], -R20 ;  /* 0x0000b40015007a23 */ /* 0x002fc80000010814 */
[----:B------:R1:W-:Y:S01]  /*4d30*/  MUFU.EX2 R246, R0 ;  /* 0x0000000000f67308 */ /* 0x0003e20000000800 */
[----:B------:R-:W-:Y:S02]  /*4d40*/  ISETP.GT.AND P0, PT, R2, 0x31, PT ;  /* 0x000000310200780c */ /* 0x000fe40003f04270 */
[----:B------:R-:W-:Y:S02]  /*4d50*/  FSEL R142, R40, -INF , P1 ;  /* 0xff800000288e7808 */ /* 0x000fe40000800000 */
[----:B------:R-:W-:Y:S01]  /*4d60*/  ISETP.GT.AND P2, PT, R2, 0x38, PT ;  /* 0x000000380200780c */ /* 0x000fe20003f44270 */
[----:B------:R-:W-:Y:S01]  /*4d70*/  LDSM.16.MT88.4 R40, [R226+0x800] ;  /* 0x00080000e228783b */ /* 0x000fe20000004200 */
[----:B------:R-:W-:Y:S02]  /*4d80*/  FSEL R140, R39, -INF , P0 ;  /* 0xff800000278c7808 */ /* 0x000fe40000000000 */
[----:B-1----:R-:W-:-:S04]  /*4d90*/  FMNMX.FTZ R0, R143, R3, !PT ;  /* 0x000000038f007209 */ /* 0x002fc80007810000 */
[----:B------:R-:W-:Y:S01]  /*4da0*/  FMNMX.FTZ R0, R144, R0, !PT ;  /* 0x0000000090007209 */ /* 0x000fe20007810000 */
[----:B------:R-:W-:-:S03]  /*4db0*/  FFMA.FTZ R3, R22, c[0x0][0x2d0], -R20 ;  /* 0x0000b40016037a23 */ /* 0x000fc60000010814 */
[----:B------:R-:W-:Y:S01]  /*4dc0*/  FMNMX.FTZ R0, R142, R0, !PT ;  /* 0x000000008e007209 */ /* 0x000fe20007810000 */
[----:B------:R1:W-:Y:S01]  /*4dd0*/  MUFU.EX2 R204, R3 ;  /* 0x0000000300cc7308 */ /* 0x0003e20000000800 */
[----:B------:R-:W-:Y:S02]  /*4de0*/  ISETP.GT.AND P1, PT, R2, 0x39, PT ;  /* 0x000000390200780c */ /* 0x000fe40003f24270 */
[----:B------:R-:W-:Y:S02]  /*4df0*/  FSEL R139, R35, -INF , P2 ;  /* 0xff800000238b7808 */ /* 0x000fe40001000000 */
[----:B------:R-:W-:Y:S02]  /*4e00*/  FMNMX.FTZ R0, R140, R0, !PT ;  /* 0x000000008c007209 */ /* 0x000fe40007810000 */
[----:B------:R-:W-:Y:S02]  /*4e10*/  FSETP.NEU.FTZ.AND P0, PT, R136, -INF , PT ;  /* 0xff8000008800780b */ /* 0x000fe40003f1d000 */
[----:B------:R-:W-:-:S02]  /*4e20*/  FSEL R133, R38, -INF , P1 ;  /* 0xff80000026857808 */ /* 0x000fc40000800000 */
[----:B------:R-:W-:Y:S01]  /*4e30*/  FMNMX.FTZ R134, R139, R0, !PT ;  /* 0x000000008b867209 */ /* 0x000fe20007810000 */
[----:B-1----:R-:W-:Y:S01]  /*4e40*/  FMUL.FTZ R3, R136, c[0x0][0x2d0] ;  /* 0x0000b40088037a20 */ /* 0x002fe20000410000 */
[----:B--2---:R-:W-:Y:S01]  /*4e50*/  FMNMX.FTZ R135, R135, R4, !PT ;  /* 0x0000000487877209 */ /* 0x004fe20007810000 */
[----:B------:R-:W-:Y:S01]  /*4e60*/  FFMA.FTZ R2, R24, c[0x0][0x2d0], -R20 ;  /* 0x0000b40018027a23 */ /* 0x000fe20000010814 */
[----:B------:R-:W-:Y:S02]  /*4e70*/  FMNMX.FTZ R134, R133, R134, !PT ;  /* 0x0000008685867209 */ /* 0x000fe40007810000 */
[----:B------:R-:W-:Y:S01]  /*4e80*/  FSEL R3, R3, RZ, P0 ;  /* 0x000000ff03037208 */ /* 0x000fe20000000000 */
[----:B------:R1:W-:Y:S02]  /*4e90*/  MUFU.EX2 R207, R2 ;  /* 0x0000000200cf7308 */ /* 0x0003e40000000800 */
[----:B------:R-:W-:Y:S02]  /*4ea0*/  SHFL.BFLY PT, R4, R134, 0x2, 0x1f ;  /* 0x0c401f0086047f89 */ /* 0x000fe400000e0000 */
[----:B------:R-:W-:-:S04]  /*4eb0*/  FFMA.FTZ R0, R25, c[0x0][0x2d0], -R3 ;  /* 0x0000b40019007a23 */ /* 0x000fc80000010803 */
[----:B------:R2:W-:Y:S01]  /*4ec0*/  MUFU.EX2 R132, R0 ;  /* 0x0000000000847308 */ /* 0x0005e20000000800 */
[----:B-1----:R-:W1:Y:S01]  /*4ed0*/  SHFL.BFLY PT, R2, R135, 0x1, 0x1f ;  /* 0x0c201f0087027f89 */ /* 0x002e6200000e0000 */
[----:B--2---:R-:W-:-:S06]  /*4ee0*/  FFMA.FTZ R0, R26, c[0x0][0x2d0], -R3 ;  /* 0x0000b4001a007a23 */ /* 0x004fcc0000010803 */
[----:B------:R2:W-:Y:S02]  /*4ef0*/  MUFU.EX2 R131, R0 ;  /* 0x0000000000837308 */ /* 0x0005e40000000800 */
[----:B--2---:R-:W-:-:S06]  /*4f00*/  FFMA.FTZ R0, R31, c[0x0][0x2d0], -R3 ;  /* 0x0000b4001f007a23 */ /* 0x004fcc0000010803 */
[----:B------:R2:W-:Y:S01]  /*4f10*/  MUFU.EX2 R194, R0 ;  /* 0x0000000000c27308 */ /* 0x0005e20000000800 */
[----:B-1----:R-:W-:Y:S02]  /*4f20*/  FMNMX.FTZ R135, R135, R2, !PT ;  /* 0x0000000287877209 */ /* 0x002fe40007810000 */
[----:B------:R-:W-:Y:S01]  /*4f30*/  FMNMX.FTZ R134, R134, R4, !PT ;  /* 0x0000000486867209 */ /* 0x000fe20007810000 */
[----:B--2---:R-:W-:-:S04]  /*4f40*/  FFMA.FTZ R0, R33, c[0x0][0x2d0], -R3 ;  /* 0x0000b40021007a23 */ /* 0x004fc80000010803 */
[----:B------:R1:W-:Y:S01]  /*4f50*/  MUFU.EX2 R195, R0 ;  /* 0x0000000000c37308 */ /* 0x0003e20000000800 */
[C---:B------:R-:W-:Y:S01]  /*4f60*/  FMUL.FTZ R2, R135.reuse, c[0x0][0x2d0] ;  /* 0x0000b40087027a20 */ /* 0x040fe20000410000 */
[----:B------:R-:W-:Y:S01]  /*4f70*/  FSETP.NEU.FTZ.AND P0, PT, R135, -INF , PT ;  /* 0xff8000008700780b */ /* 0x000fe20003f1d000 */
[----:B------:R-:W2:Y:S01]  /*4f80*/  SHFL.BFLY PT, R4, R134, 0x1, 0x1f ;  /* 0x0c201f0086047f89 */ /* 0x000ea200000e0000 */
[----:B-1----:R-:W-:-:S04]  /*4f90*/  FFMA.FTZ R0, R30, c[0x0][0x2d0], -R3 ;  /* 0x0000b4001e007a23 */ /* 0x002fc80000010803 */
[----:B------:R1:W-:Y:S01]  /*4fa0*/  MUFU.EX2 R198, R0 ;  /* 0x0000000000c67308 */ /* 0x0003e20000000800 */
[----:B------:R-:W-:Y:S01]  /*4fb0*/  FSEL R2, R2, RZ, P0 ;  /* 0x000000ff02027208 */ /* 0x000fe20000000000 */
[--C-:B-1----:R-:W-:Y:S01]  /*4fc0*/  FFMA.FTZ R0, R27, c[0x0][0x2d0], -R3.reuse ;  /* 0x0000b4001b007a23 */ /* 0x102fe20000010803 */
[----:B--2---:R-:W-:Y:S01]  /*4fd0*/  FMNMX.FTZ R134, R134, R4, !PT ;  /* 0x0000000486867209 */ /* 0x004fe20007810000 */
[----:B------:R-:W1:Y:S04]  /*4fe0*/  LDSM.16.MT88.4 R24, [R229] ;  /* 0x00000000e518783b */ /* 0x000e680000004200 */
[----:B------:R2:W-:Y:S02]  /*4ff0*/  MUFU.EX2 R199, R0 ;  /* 0x0000000000c77308 */ /* 0x0005e40000000800 */
[----:B--2---:R-:W-:-:S06]  /*5000*/  FFMA.FTZ R0, R32, c[0x0][0x2d0], -R3 ;  /* 0x0000b40020007a23 */ /* 0x004fcc0000010803 */
[----:B------:R2:W-:Y:S02]  /*5010*/  MUFU.EX2 R205, R0 ;  /* 0x0000000000cd7308 */ /* 0x0005e40000000800 */
[----:B--2---:R-:W-:Y:S01]  /*5020*/  FFMA.FTZ R0, R34, c[0x0][0x2d0], -R3 ;  /* 0x0000b40022007a23 */ /* 0x004fe20000010803 */
[----:B------:R-:W-:Y:S01]  /*5030*/  FSETP.NEU.FTZ.AND P0, PT, R134, -INF , PT ;  /* 0xff8000008600780b */ /* 0x000fe20003f1d000 */
[--C-:B------:R-:W-:Y:S01]  /*5040*/  FFMA.FTZ R4, R16, c[0x0][0x2d0], -R2.reuse ;  /* 0x0000b40010047a23 */ /* 0x100fe20000010802 */
[----:B------:R-:W2:Y:S03]  /*5050*/  LDSM.16.MT88.4 R32, [R226] ;  /* 0x00000000e220783b */ /* 0x000ea60000004200 */
[----:B------:R3:W-:Y:S02]  /*5060*/  MUFU.EX2 R224, R0 ;  /* 0x0000000000e07308 */ /* 0x0007e40000000800 */
[----:B---3--:R-:W-:-:S06]  /*5070*/  FFMA.FTZ R0, R5, c[0x0][0x2d0], -R2 ;  /* 0x0000b40005007a23 */ /* 0x008fcc0000010802 */
[----:B------:R3:W-:Y:S02]  /*5080*/  MUFU.EX2 R130, R0 ;  /* 0x0000000000827308 */ /* 0x0007e40000000800 */
[----:B---3--:R-:W-:-:S06]  /*5090*/  FFMA.FTZ R0, R6, c[0x0][0x2d0], -R2 ;  /* 0x0000b40006007a23 */ /* 0x008fcc0000010802 */
[----:B------:R3:W4:Y:S02]  /*50a0*/  MUFU.EX2 R129, R0 ;  /* 0x0000000000817308 */ /* 0x0007240000000800 */
[----:B---3--:R-:W-:-:S06]  /*50b0*/  FFMA.FTZ R0, R10, c[0x0][0x2d0], -R2 ;  /* 0x0000b4000a007a23 */ /* 0x008fcc0000010802 */
[----:B------:R3:W-:Y:S02]  /*50c0*/  MUFU.EX2 R186, R0 ;  /* 0x0000000000ba7308 */ /* 0x0007e40000000800 */
[----:B---3--:R-:W-:-:S06]  /*50d0*/  FFMA.FTZ R0, R11, c[0x0][0x2d0], -R2 ;  /* 0x0000b4000b007a23 */ /* 0x008fcc0000010802 */
[----:B------:R3:W1:Y:S08]  /*50e0*/  MUFU.EX2 R187, R0 ;  /* 0x0000000000bb7308 */ /* 0x0006700000000800 */
[----:B------:R1:W-:Y:S01]  /*50f0*/  MUFU.EX2 R193, R4 ;  /* 0x0000000400c17308 */ /* 0x0003e20000000800 */
[----:B---3--:R-:W-:-:S05]  /*5100*/  FMUL.FTZ R0, R134, c[0x0][0x2d0] ;  /* 0x0000b40086007a20 */ /* 0x008fca0000410000 */
[----:B------:R-:W-:Y:S01]  /*5110*/  FSEL R0, R0, RZ, P0 ;  /* 0x000000ff00007208 */ /* 0x000fe20000000000 */
[----:B-1----:R-:W-:-:S04]  /*5120*/  FFMA.FTZ R4, R17, c[0x0][0x2d0], -R2 ;  /* 0x0000b40011047a23 */ /* 0x002fc80000010802 */
[----:B------:R1:W-:Y:S02]  /*5130*/  MUFU.EX2 R197, R4 ;  /* 0x0000000400c57308 */ /* 0x0003e40000000800 */
[----:B-1----:R-:W-:-:S06]  /*5140*/  FFMA.FTZ R4, R12, c[0x0][0x2d0], -R0 ;  /* 0x0000b4000c047a23 */ /* 0x002fcc0000010800 */
[----:B------:R1:W-:Y:S02]  /*5150*/  MUFU.EX2 R128, R4 ;  /* 0x0000000400807308 */ /* 0x0003e40000000800 */
[----:B-1----:R-:W-:-:S06]  /*5160*/  FFMA.FTZ R4, R15, c[0x0][0x2d0], -R0 ;  /* 0x0000b4000f047a23 */ /* 0x002fcc0000010800 */
[----:B------:R1:W3:Y:S02]  /*5170*/  MUFU.EX2 R21, R4 ;  /* 0x0000000400157308 */ /* 0x0002e40000000800 */
[----:B-1----:R-:W-:-:S06]  /*5180*/  FFMA.FTZ R4, R14, c[0x0][0x2d0], -R0 ;  /* 0x0000b4000e047a23 */ /* 0x002fcc0000010800 */
[----:B------:R1:W-:Y:S02]  /*5190*/  MUFU.EX2 R184, R4 ;  /* 0x0000000400b87308 */ /* 0x0003e40000000800 */
[----:B-1----:R-:W-:-:S06]  /*51a0*/  FFMA.FTZ R4, R18, c[0x0][0x2d0], -R0 ;  /* 0x0000b40012047a23 */ /* 0x002fcc0000010800 */
[----:B------:R1:W1:Y:S02]  /*51b0*/  MUFU.EX2 R185, R4 ;  /* 0x0000000400b97308 */ /* 0x0002640000000800 */
[----:B-1----:R-:W-:-:S06]  /*51c0*/  FFMA.FTZ R4, R23, c[0x0][0x2d0], -R2 ;  /* 0x0000b40017047a23 */ /* 0x002fcc0000010802 */
[----:B------:R1:W-:Y:S02]  /*51d0*/  MUFU.EX2 R181, R4 ;  /* 0x0000000400b57308 */ /* 0x0003e40000000800 */
[----:B-1----:R-:W-:-:S06]  /*51e0*/  FFMA.FTZ R4, R29, c[0x0][0x2d0], -R2 ;  /* 0x0000b4001d047a23 */ /* 0x002fcc0000010802 */
[----:B------:R1:W-:Y:S01]  /*51f0*/  MUFU.EX2 R227, R4 ;  /* 0x0000000400e37308 */ /* 0x0003e20000000800 */
[----:B----4-:R-:W-:Y:S02]  /*5200*/  F2FP.PACK_AB R12, R129, R130 ;  /* 0x00000082810c723e */ /* 0x010fe400000000ff */
[----:B------:R-:W-:Y:S02]  /*5210*/  F2FP.PACK_AB R14, R187, R186 ;  /* 0x000000babb0e723e */ /* 0x000fe400000000ff */
[----:B---3--:R-:W-:Y:S01]  /*5220*/  F2FP.PACK_AB R13, R21, R128 ;  /* 0x00000080150d723e */ /* 0x008fe200000000ff */
[----:B-1----:R-:W-:-:S04]  /*5230*/  FFMA.FTZ R4, R28, c[0x0][0x2d0], -R0 ;  /* 0x0000b4001c047a23 */ /* 0x002fc80000010800 */
[----:B------:R1:W-:Y:S01]  /*5240*/  MUFU.EX2 R192, R4 ;  /* 0x0000000400c07308 */ /* 0x0003e20000000800 */
[----:B------:R-:W-:Y:S01]  /*5250*/  F2FP.PACK_AB R15, R185, R184 ;  /* 0x000000b8b90f723e */ /* 0x000fe200000000ff */
[----:B-1----:R-:W-:-:S06]  /*5260*/  FFMA.FTZ R4, R36, c[0x0][0x2d0], -R0 ;  /* 0x0000b40024047a23 */ /* 0x002fcc0000010800 */
[----:B------:R1:W3:Y:S01]  /*5270*/  MUFU.EX2 R196, R4 ;  /* 0x0000000400c47308 */ /* 0x0002e20000000800 */
[----:B------:R-:W-:Y:S01]  /*5280*/  HMMA.16816.F32 R64, R12, R48, RZ ;  /* 0x000000300c40723c */ /* 0x000fe200000018ff */
[----:B-1----:R-:W-:-:S06]  /*5290*/  FFMA.FTZ R4, R8, c[0x0][0x2d0], -R0 ;  /* 0x0000b40008047a23 */ /* 0x002fcc0000010800 */
[----:B------:R1:W-:Y:S02]  /*52a0*/  MUFU.EX2 R247, R4 ;  /* 0x0000000400f77308 */ /* 0x0003e40000000800 */
[----:B-1----:R-:W-:-:S06]  /*52b0*/  FFMA.FTZ R4, R7, c[0x0][0x2d0], -R0 ;  /* 0x0000b40007047a23 */ /* 0x002fcc0000010800 */
[----:B------:R1:W4:Y:S01]  /*52c0*/  MUFU.EX2 R252, R4 ;  /* 0x0000000400fc7308 */ /* 0x0003220000000800 */
[----:B------:R-:W-:Y:S01]  /*52d0*/  F2FP.PACK_AB R16, R149, R150 ;  /* 0x000000969510723e */ /* 0x000fe200000000ff */
[----:B------:R-:W-:Y:S01]  /*52e0*/  HMMA.16816.F32 R84, R12, R24, RZ ;  /* 0x000000180c54723c */ /* 0x000fe200000018ff */
[----:B------:R-:W-:Y:S02]  /*52f0*/  F2FP.PACK_AB R18, R210, R245 ;  /* 0x000000f5d212723e */ /* 0x000fe400000000ff */
[----:B------:R-:W-:Y:S02]  /*5300*/  F2FP.PACK_AB R17, R131, R132 ;  /* 0x000000848311723e */ /* 0x000fe400000000ff */
[----:B------:R-:W-:Y:S02]  /*5310*/  F2FP.PACK_AB R19, R195, R194 ;  /* 0x000000c2c313723e */ /* 0x000fe400000000ff */
[----:B---3--:R-:W-:Y:S02]  /*5320*/  F2FP.PACK_AB R5, R196, R192 ;  /* 0x000000c0c405723e */ /* 0x008fe400000000ff */
[----:B------:R-:W-:-:S02]  /*5330*/  F2FP.PACK_AB R6, R227, R181 ;  /* 0x000000b5e306723e */ /* 0x000fc400000000ff */
[----:B-1----:R-:W-:Y:S02]  /*5340*/  F2FP.PACK_AB R4, R197, R193 ;  /* 0x000000c1c504723e */ /* 0x002fe400000000ff */
[----:B----4-:R-:W-:Y:S01]  /*5350*/  F2FP.PACK_AB R7, R252, R247 ;  /* 0x000000f7fc07723e */ /* 0x010fe200000000ff */
[C---:B------:R-:W-:Y:S08]  /*5360*/  HMMA.16816.F32 R28, R16.reuse, R24, RZ ;  /* 0x00000018101c723c */ /* 0x040ff000000018ff */
[----:B--2---:R-:W-:Y:S08]  /*5370*/  HMMA.16816.F32 R52, R16, R32, RZ ;  /* 0x000000201034723c */ /* 0x004ff000000018ff */
[----:B------:R-:W-:Y:S01]  /*5380*/  HMMA.16816.F32 R176, R4, R44, R64 ;  /* 0x0000002c04b0723c */ /* 0x000fe20000001840 */
[----:B------:R-:W1:Y:S01]  /*5390*/  LDSM.16.MT88.4 R64, [R228+0x2800] ;  /* 0x00280000e440783b */ /* 0x000e620000004200 */
[----:B------:R-:W-:-:S02]  /*53a0*/  F2FP.PACK_AB R8, R246, R211 ;  /* 0x000000d3f608723e */ /* 0x000fc400000000ff */
[----:B------:R-:W-:Y:S02]  /*53b0*/  F2FP.PACK_AB R9, R199, R198 ;  /* 0x000000c6c709723e */ /* 0x000fe400000000ff */
[----:B------:R-:W-:Y:S02]  /*53c0*/  F2FP.PACK_AB R10, R207, R204 ;  /* 0x000000cccf0a723e */ /* 0x000fe400000000ff */
[----:B------:R-:W-:Y:S01]  /*53d0*/  F2FP.PACK_AB R11, R224, R205 ;  /* 0x000000cde00b723e */ /* 0x000fe200000000ff */
[----:B------:R-:W-:Y:S08]  /*53e0*/  HMMA.16816.F32 R216, R4, R68, R84 ;  /* 0x0000004404d8723c */ /* 0x000ff00000001854 */
[----:B------:R-:W-:Y:S08]  /*53f0*/  HMMA.16816.F32 R84, R12, R104, RZ ;  /* 0x000000680c54723c */ /* 0x000ff000000018ff */
[C---:B------:R-:W-:Y:S01]  /*5400*/  HMMA.16816.F32 R248, R8.reuse, R68, R28 ;  /* 0x0000004408f8723c */ /* 0x040fe2000000181c */
[----:B------:R-:W2:Y:S07]  /*5410*/  LDSM.16.MT88.4 R28, [R225+0x2800] ;  /* 0x00280000e11c783b */ /* 0x000eae0000004200 */
[----:B------:R-:W-:Y:S01]  /*5420*/  HMMA.16816.F32 R200, R8, R40, R52 ;  /* 0x0000002808c8723c */ /* 0x000fe20000001834 */
[----:B------:R-:W3:Y:S07]  /*5430*/  LDSM.16.MT88.4 R52, [R226+0x2800] ;  /* 0x00280000e234783b */ /* 0x000eee0000004200 */
[C---:B------:R-:W-:Y:S08]  /*5440*/  HMMA.16816.F32 R72, R16.reuse, R48, RZ ;  /* 0x000000301048723c */ /* 0x040ff000000018ff */
[C---:B------:R-:W-:Y:S08]  /*5450*/  HMMA.16816.F32 R116, R16.reuse, R60, RZ ;  /* 0x0000003c1074723c */ /* 0x040ff000000018ff */
[C---:B------:R-:W-:Y:S08]  /*5460*/  HMMA.16816.F32 R88, R16.reuse, R104, RZ ;  /* 0x000000681058723c */ /* 0x040ff000000018ff */
[----:B------:R-:W-:Y:S08]  /*5470*/  HMMA.16816.F32 R108, R16, R80, RZ ;  /* 0x00000050106c723c */ /* 0x000ff000000018ff */
[----:B-1----:R-:W-:Y:S08]  /*5480*/  HMMA.16816.F32 R84, R4, R64, R84 ;  /* 0x000000400454723c */ /* 0x002ff00000001854 */
[----:B------:R-:W-:Y:S08]  /*5490*/  HMMA.16816.F32 R36, R12, R32, RZ ;  /* 0x000000200c24723c */ /* 0x000ff000000018ff */
[C---:B------:R-:W-:Y:S01]  /*54a0*/  HMMA.16816.F32 R172, R8.reuse, R44, R72 ;  /* 0x0000002c08ac723c */ /* 0x040fe20000001848 */
[----:B------:R-:W1:Y:S07]  /*54b0*/  LDSM.16.MT88.4 R72, [R229+0x2800] ;  /* 0x00280000e548783b */ /* 0x000e6e0000004200 */
[----:B--2---:R-:W-:Y:S01]  /*54c0*/  HMMA.16816.F32 R116, R8, R28, R116 ;  /* 0x0000001c0874723c */ /* 0x004fe20000001874 */
[----:B------:R-:W-:-:S07]  /*54d0*/  IMAD.MOV.U32 R206, RZ, RZ, R84 ;  /* 0x000000ffffce7224 */ /* 0x000fce00078e0054 */
[----:B------:R-:W-:Y:S08]  /*54e0*/  HMMA.16816.F32 R112, R12, R60, RZ ;  /* 0x0000003c0c70723c */ /* 0x000ff000000018ff */
[-C--:B------:R-:W-:Y:S08]  /*54f0*/  HMMA.16816.F32 R96, R16, R76.reuse, RZ ;  /* 0x0000004c1060723c */ /* 0x080ff000000018ff */
[----:B------:R-:W-:Y:S07]  /*5500*/  HMMA.16816.F32 R92, R12, R76, RZ ;  /* 0x0000004c0c5c723c */ /* 0x000fee00000018ff */
[----:B------:R-:W-:Y:S01]  /*5510*/  IMAD.MOV.U32 R77, RZ, RZ, R85 ;  /* 0x000000ffff4d7224 */ /* 0x000fe200078e0055 */
[----:B------:R-:W-:Y:S01]  /*5520*/  HMMA.16816.F32 R88, R8, R64, R88 ;  /* 0x000000400858723c */ /* 0x000fe20000001858 */
[----:B------:R-:W-:-:S06]  /*5530*/  IMAD.MOV.U32 R76, RZ, RZ, R86 ;  /* 0x000000ffff4c7224 */ /* 0x000fcc00078e0056 */
[----:B------:R-:W-:Y:S01]  /*5540*/  IMAD.MOV.U32 R64, RZ, RZ, R87 ;  /* 0x000000ffff407224 */ /* 0x000fe200078e0057 */
[----:B---3--:R-:W-:Y:S08]  /*5550*/  HMMA.16816.F32 R108, R8, R52, R108 ;  /* 0x00000034086c723c */ /* 0x008ff0000000186c */
[C---:B------:R-:W-:Y:S08]  /*5560*/  HMMA.16816.F32 R84, R12.reuse, R62, RZ ;  /* 0x0000003e0c54723c */ /* 0x040ff000000018ff */
[----:B------:R-:W-:Y:S08]  /*5570*/  HMMA.16816.F32 R100, R12, R80, RZ ;  /* 0x000000500c64723c */ /* 0x000ff000000018ff */
[----:B------:R-:W-:Y:S01]  /*5580*/  HMMA.16816.F32 R188, R4, R40, R36 ;  /* 0x0000002804bc723c */ /* 0x000fe20000001824 */
[----:B------:R-:W2:Y:S01]  /*5590*/  LDSM.16.MT88.4 R36, [R228+0x800] ;  /* 0x00080000e424783b */ /* 0x000ea20000004200 */
[----:B------:R-:W-:-:S02]  /*55a0*/  IMAD.MOV.U32 R61, RZ, RZ, R119 ;  /* 0x000000ffff3d7224 */ /* 0x000fc400078e0077 */
[----:B------:R-:W-:Y:S02]  /*55b0*/  IMAD.MOV.U32 R60, RZ, RZ, R118 ;  /* 0x000000ffff3c7224 */ /* 0x000fe400078e0076 */
[----:B------:R-:W-:Y:S02]  /*55c0*/  IMAD.MOV.U32 R80, RZ, RZ, R116 ;  /* 0x000000ffff507224 */ /* 0x000fe400078e0074 */
[----:B------:R-:W-:Y:S02]  /*55d0*/  IMAD.MOV.U32 R81, RZ, RZ, R117 ;  /* 0x000000ffff517224 */ /* 0x000fe400078e0075 */
[----:B------:R-:W-:Y:S01]  /*55e0*/  HMMA.16816.F32 R116, R4, R28, R112 ;  /* 0x0000001c0474723c */ /* 0x000fe20000001870 */
[----:B------:R-:W-:Y:S02]  /*55f0*/  IMAD.MOV.U32 R23, RZ, RZ, R108 ;  /* 0x000000ffff177224 */ /* 0x000fe400078e006c */
[----:B------:R-:W-:-:S04]  /*5600*/  IMAD.MOV.U32 R22, RZ, RZ, R111 ;  /* 0x000000ffff167224 */ /* 0x000fc800078e006f */
[----:B------:R-:W-:Y:S01]  /*5610*/  IMAD.MOV.U32 R29, RZ, RZ, R110 ;  /* 0x000000ffff1d7224 */ /* 0x000fe200078e006e */
[----:B------:R-:W-:Y:S01]  /*5620*/  HMMA.16816.F32 R124, R16, R56, RZ ;  /* 0x00000038107c723c */ /* 0x000fe200000018ff */
[----:B------:R-:W-:-:S07]  /*5630*/  IMAD.MOV.U32 R28, RZ, RZ, R109 ;  /* 0x000000ffff1c7224 */ /* 0x000fce00078e006d */
[----:B------:R-:W-:Y:S08]  /*5640*/  HMMA.16816.F32 R120, R12, R56, RZ ;  /* 0x000000380c78723c */ /* 0x000ff000000018ff */
[C---:B------:R-:W-:Y:S08]  /*5650*/  HMMA.16816.F32 R108, R4.reuse, R30, R84 ;  /* 0x0000001e046c723c */ /* 0x040ff00000001854 */
[----:B------:R-:W-:Y:S08]  /*5660*/  HMMA.16816.F32 R100, R4, R52, R100 ;  /* 0x000000340464723c */ /* 0x000ff00000001864 */
[-C--:B-1----:R-:W-:Y:S08]  /*5670*/  HMMA.16816.F32 R96, R8, R72.reuse, R96 ;  /* 0x000000480860723c */ /* 0x082ff00000001860 */
[----:B------:R-:W-:Y:S08]  /*5680*/  HMMA.16816.F32 R92, R4, R72, R92 ;  /* 0x00000048045c723c */ /* 0x000ff0000000185c */
[----:B------:R-:W-:Y:S01]  /*5690*/  HMMA.16816.F32 R84, R12, R82, RZ ;  /* 0x000000520c54723c */ /* 0x000fe200000018ff */
[----:B------:R-:W-:-:S02]  /*56a0*/  IMAD.MOV.U32 R57, RZ, RZ, R102 ;  /* 0x000000ffff397224 */ /* 0x000fc400078e0066 */
[----:B------:R-:W-:Y:S02]  /*56b0*/  IMAD.MOV.U32 R56, RZ, RZ, R103 ;  /* 0x000000ffff387224 */ /* 0x000fe400078e0067 */
[----:B------:R-:W-:Y:S02]  /*56c0*/  IMAD.MOV.U32 R233, RZ, RZ, R88 ;  /* 0x000000ffffe97224 */ /* 0x000fe400078e0058 */
[----:B------:R-:W-:Y:S01]  /*56d0*/  IMAD.MOV.U32 R232, RZ, RZ, R89 ;  /* 0x000000ffffe87224 */ /* 0x000fe200078e0059 */
[----:B--2---:R-:W-:Y:S01]  /*56e0*/  HMMA.16816.F32 R220, R8, R36, R124 ;  /* 0x0000002408dc723c */ /* 0x004fe2000000187c */
[----:B------:R-:W-:Y:S02]  /*56f0*/  IMAD.MOV.U32 R25, RZ, RZ, R98 ;  /* 0x000000ffff197224 */ /* 0x000fe400078e0062 */
[----:B------:R-:W-:Y:S02]  /*5700*/  IMAD.MOV.U32 R171, RZ, RZ, R99 ;  /* 0x000000ffffab7224 */ /* 0x000fe400078e0063 */
[----:B------:R-:W-:-:S02]  /*5710*/  IMAD.MOV.U32 R41, RZ, RZ, R97 ;  /* 0x000000ffff297224 */ /* 0x000fc400078e0061 */
[----:B------:R-:W-:Y:S01]  /*5720*/  IMAD.MOV.U32 R40, RZ, RZ, R96 ;  /* 0x000000ffff287224 */ /* 0x000fe200078e0060 */
[C---:B------:R-:W-:Y:S01]  /*5730*/  HMMA.16816.F32 R212, R4.reuse, R36, R120 ;  /* 0x0000002404d4723c */ /* 0x040fe20000001878 */
[----:B------:R-:W-:Y:S02]  /*5740*/  IMAD.MOV.U32 R24, RZ, RZ, R94 ;  /* 0x000000ffff187224 */ /* 0x000fe400078e005e */
[----:B------:R-:W-:Y:S02]  /*5750*/  IMAD.MOV.U32 R104, RZ, RZ, R92 ;  /* 0x000000ffff687224 */ /* 0x000fe400078e005c */
[----:B------:R-:W-:Y:S02]  /*5760*/  IMAD.MOV.U32 R105, RZ, RZ, R93 ;  /* 0x000000ffff697224 */ /* 0x000fe400078e005d */
[----:B------:R-:W-:Y:S01]  /*5770*/  IMAD.MOV.U32 R37, RZ, RZ, R100 ;  /* 0x000000ffff257224 */ /* 0x000fe200078e0064 */
[----:B------:R-:W-:Y:S01]  /*5780*/  HMMA.16816.F32 R112, R4, R54, R84 ;  /* 0x000000360470723c */ /* 0x000fe20000001854 */
[----:B------:R-:W-:-:S02]  /*5790*/  IMAD.MOV.U32 R36, RZ, RZ, R101 ;  /* 0x000000ffff247224 */ /* 0x000fc400078e0065 */
[----:B------:R-:W-:Y:S02]  /*57a0*/  IMAD.MOV.U32 R234, RZ, RZ, R95 ;  /* 0x000000ffffea7224 */ /* 0x000fe400078e005f */
[----:B------:R-:W-:Y:S02]  /*57b0*/  IMAD.MOV.U32 R231, RZ, RZ, R90 ;  /* 0x000000ffffe77224 */ /* 0x000fe400078e005a */
[----:B------:R-:W-:Y:S01]  /*57c0*/  IMAD.MOV.U32 R230, RZ, RZ, R91 ;  /* 0x000000ffffe67224 */ /* 0x000fe200078e005b */
[C---:B------:R-:W-:Y:S08]  /*57d0*/  HMMA.16816.F32 R100, R12.reuse, R50, RZ ;  /* 0x000000320c64723c */ /* 0x040ff000000018ff */
[C---:B------:R-:W-:Y:S08]  /*57e0*/  HMMA.16816.F32 R96, R12.reuse, R34, RZ ;  /* 0x000000220c60723c */ /* 0x040ff000000018ff */
[C---:B------:R-:W-:Y:S08]  /*57f0*/  HMMA.16816.F32 R92, R12.reuse, R26, RZ ;  /* 0x0000001a0c5c723c */ /* 0x040ff000000018ff */
[C---:B------:R-:W-:Y:S08]  /*5800*/  HMMA.16816.F32 R88, R12.reuse, R58, RZ ;  /* 0x0000003a0c58723c */ /* 0x040ff000000018ff */
[C---:B------:R-:W-:Y:S08]  /*5810*/  HMMA.16816.F32 R84, R12.reuse, R78, RZ ;  /* 0x0000004e0c54723c */ /* 0x040ff000000018ff */
[----:B------:R-:W-:Y:S01]  /*5820*/  HMMA.16816.F32 R12, R12, R106, RZ ;  /* 0x0000006a0c0c723c */ /* 0x000fe200000018ff */
[----:B------:R-:W-:-:S02]  /*5830*/  IMAD.MOV.U32 R73, RZ, RZ, R181 ;  /* 0x000000ffff497224 */ /* 0x000fc400078e00b5 */
[----:B------:R-:W-:-:S05]  /*5840*/  IMAD.MOV.U32 R65, RZ, RZ, R180 ;  /* 0x000000ffff417224 */ /* 0x000fca00078e00b4 */
[C---:B------:R-:W-:Y:S08]  /*5850*/  HMMA.16816.F32 R100, R4.reuse, R46, R100 ;  /* 0x0000002e0464723c */ /* 0x040ff00000001864 */
[C---:B------:R-:W-:Y:S08]  /*5860*/  HMMA.16816.F32 R96, R4.reuse, R42, R96 ;  /* 0x0000002a0460723c */ /* 0x040ff00000001860 */
[C---:B------:R-:W-:Y:S08]  /*5870*/  HMMA.16816.F32 R92, R4.reuse, R70, R92 ;  /* 0x00000046045c723c */ /* 0x040ff0000000185c */
[C---:B------:R-:W-:Y:S08]  /*5880*/  HMMA.16816.F32 R180, R4.reuse, R38, R88 ;  /* 0x0000002604b4723c */ /* 0x040ff00000001858 */
[C---:B------:R-:W-:Y:S08]  /*5890*/  HMMA.16816.F32 R120, R4.reuse, R74, R84 ;  /* 0x0000004a0478723c */ /* 0x040ff00000001854 */
[----:B------:R-:W-:Y:S08]  /*58a0*/  HMMA.16816.F32 R124, R4, R66, R12 ;  /* 0x00000042047c723c */ /* 0x000ff0000000180c */
[C---:B------:R-:W-:Y:S08]  /*58b0*/  HMMA.16816.F32 R48, R16.reuse, R50, RZ ;  /* 0x000000321030723c */ /* 0x040ff000000018ff */
[----:B------:R-:W-:Y:S11]  /*58c0*/  HMMA.16816.F32 R4, R16, R58, RZ ;  /* 0x0000003a1004723c */ /* 0x000ff600000018ff */
[----:B------:R-:W-:Y:S05]  /*58d0*/  @!UPT UIADD3 URZ, URZ, URZ, URZ ;  /* 0x0000003f3f3ff290 */ /* 0x000fea000fffe03f */
[C---:B------:R-:W-:Y:S08]  /*58e0*/  HMMA.16816.F32 R88, R8.reuse, R46, R48 ;  /* 0x0000002e0858723c */ /* 0x040ff00000001830 */
[----:B------:R-:W-:Y:S08]  /*58f0*/  HMMA.16816.F32 R48, R8, R38, R4 ;  /* 0x000000260830723c */ /* 0x000ff00000001804 */
[----:B------:R-:W-:Y:S11]  /*5900*/  HMMA.16816.F32 R4, R16, R62, RZ ;  /* 0x0000003e1004723c */ /* 0x000ff600000018ff */
[----:B------:R-:W-:Y:S11]  /*5910*/  @!UPT UIADD3 URZ, URZ, URZ, URZ ;  /* 0x0000003f3f3ff290 */ /* 0x000ff6000fffe03f */
[----:B------:R-:W-:Y:S02]  /*5920*/  @!UPT UIADD3 URZ, URZ, URZ, URZ ;  /* 0x0000003f3f3ff290 */ /* 0x000fe4000fffe03f */
[----:B------:R-:W-:Y:S08]  /*5930*/  HMMA.16816.F32 R44, R8, R30, R4 ;  /* 0x0000001e082c723c */ /* 0x000ff00000001804 */
[----:B------:R-:W-:Y:S01]  /*5940*/  HMMA.16816.F32 R4, R16, R82, RZ ;  /* 0x000000521004723c */ /* 0x000fe200000018ff */
[----:B------:R-:W-:Y:S02]  /*5950*/  IMAD.MOV.U32 R72, RZ, RZ, R25 ;  /* 0x000000ffff487224 */ /* 0x000fe400078e0019 */
[----:B------:R-:W-:-:S05]  /*5960*/  IMAD.MOV.U32 R15, RZ, RZ, R24 ;  /* 0x000000ffff0f7224 */ /* 0x000fca00078e0018 */
[C---:B------:R-:W-:Y:S08]  /*5970*/  HMMA.16816.F32 R32, R16.reuse, R34, RZ ;  /* 0x000000221020723c */ /* 0x040ff000000018ff */
[----:B------:R-:W-:Y:S08]  /*5980*/  HMMA.16816.F32 R24, R16, R26, RZ ;  /* 0x0000001a1018723c */ /* 0x000ff000000018ff */
[----:B------:R-:W-:Y:S08]  /*5990*/  HMMA.16816.F32 R52, R8, R54, R4 ;  /* 0x000000360834723c */ /* 0x000ff00000001804 */
[C---:B------:R-:W-:Y:S08]  /*59a0*/  HMMA.16816.F32 R4, R16.reuse, R78, RZ ;  /* 0x0000004e1004723c */ /* 0x040ff000000018ff */
[----:B------:R-:W-:Y:S01]  /*59b0*/  HMMA.16816.F32 R16, R16, R106, RZ ;  /* 0x0000006a1010723c */ /* 0x000fe200000018ff */
[----:B------:R-:W-:-:S07]  /*59c0*/  IMAD.MOV.U32 R79, RZ, RZ, R64 ;  /* 0x000000ffff4f7224 */ /* 0x000fce00078e0040 */
[----:B------:R-:W-:Y:S01]  /*59d0*/  HMMA.16816.F32 R84, R8, R42, R32 ;  /* 0x0000002a0854723c */ /* 0x000fe20000001820 */
[----:B------:R-:W-:-:S06]  /*59e0*/  IMAD.MOV.U32 R106, RZ, RZ, R65 ;  /* 0x000000ffff6a7224 */ /* 0x000fcc00078e0041 */
[----:B------:R-:W-:Y:S02]  /*59f0*/  IMAD.MOV.U32 R43, RZ, RZ, R72 ;  /* 0x000000ffff2b7224 */ /* 0x000fe400078e0048 */
[----:B------:R-:W-:Y:S02]  /*5a00*/  IMAD.MOV.U32 R42, RZ, RZ, R73 ;  /* 0x000000ffff2a7224 */ /* 0x000fe400078e0049 */
[C---:B------:R-:W-:Y:S07]  /*5a10*/  HMMA.16816.F32 R72, R8.reuse, R74, R4 ;  /* 0x0000004a0848723c */ /* 0x040fee0000001804 */
[----:B------:R-:W-:Y:S01]  /*5a20*/  FFMA.FTZ R4, R164, c[0x0][0x2d0], -R20 ;  /* 0x0000b400a4047a23 */ /* 0x000fe20000010814 */
[----:B------:R-:W-:Y:S01]  /*5a30*/  HMMA.16816.F32 R68, R8, R70, R24 ;  /* 0x000000460844723c */ /* 0x000fe20000001818 */
[----:B------:R-:W-:-:S07]  /*5a40*/  IMAD.MOV.U32 R5, RZ, RZ, R207 ;  /* 0x000000ffff057224 */ /* 0x000fce00078e00cf */
[----:B------:R-:W-:Y:S07]  /*5a50*/  HMMA.16816.F32 R64, R8, R66, R16 ;  /* 0x000000420840723c */ /* 0x000fee0000001810 */
[----:B------:R-:W-:Y:S02]  /*5a60*/  IMAD.MOV.U32 R11, RZ, RZ, R77 ;  /* 0x000000ffff0b7224 */ /* 0x000fe400078e004d */
[----:B------:R-:W-:Y:S02]  /*5a70*/  IMAD.MOV.U32 R77, RZ, RZ, R205 ;  /* 0x000000ffff4d7224 */ /* 0x000fe400078e00cd */
[----:B------:R1:W-:Y:S01]  /*5a80*/  MUFU.EX2 R205, R4 ;  /* 0x0000000400cd7308 */ /* 0x0003e20000000800 */
[----:B-----5:R-:W-:-:S02]  /*5a90*/  IMAD.MOV.U32 R6, RZ, RZ, R208 ;  /* 0x000000ffff067224 */ /* 0x020fc400078e00d0 */
[----:B------:R-:W-:Y:S02]  /*5aa0*/  IMAD.MOV.U32 R7, RZ, RZ, R209 ;  /* 0x000000ffff077224 */ /* 0x000fe400078e00d1 */
[----:B-1----:R-:W-:-:S04]  /*5ab0*/  FFMA.FTZ R4, R165, c[0x0][0x2d0], -R20 ;  /* 0x0000b400a5047a23 */ /* 0x002fc80000010814 */
[----:B------:R1:W-:Y:S02]  /*5ac0*/  MUFU.EX2 R207, R4 ;  /* 0x0000000400cf7308 */ /* 0x0003e40000000800 */
[----:B-1----:R-:W-:-:S06]  /*5ad0*/  FFMA.FTZ R4, R166, c[0x0][0x2d0], -R20 ;  /* 0x0000b400a6047a23 */ /* 0x002fcc0000010814 */
[----:B------:R1:W-:Y:S02]  /*5ae0*/  MUFU.EX2 R208, R4 ;  /* 0x0000000400d07308 */ /* 0x0003e40000000800 */
[----:B-1----:R-:W-:-:S06]  /*5af0*/  FFMA.FTZ R4, R167, c[0x0][0x2d0], -R20 ;  /* 0x0000b400a7047a23 */ /* 0x002fcc0000010814 */
[----:B------:R1:W-:Y:S01]  /*5b00*/  MUFU.EX2 R209, R4 ;  /* 0x0000000400d17308 */ /* 0x0003e20000000800 */
[----:B------:R-:W-:Y:S02]  /*5b10*/  IMAD.MOV.U32 R78, RZ, RZ, R76 ;  /* 0x000000ffff4e7224 */ /* 0x000fe400078e004c */
[----:B------:R-:W-:Y:S02]  /*5b20*/  IMAD.MOV.U32 R76, RZ, RZ, R204 ;  /* 0x000000ffff4c7224 */ /* 0x000fe400078e00cc */
[----:B-1----:R-:W-:-:S04]  /*5b30*/  FFMA.FTZ R4, R159, c[0x0][0x2d0], -R3 ;  /* 0x0000b4009f047a23 */ /* 0x002fc80000010803 */
[----:B------:R1:W-:Y:S01]  /*5b40*/  MUFU.EX2 R62, R4 ;  /* 0x00000004003e7308 */ /* 0x0003e20000000800 */
[----:B------:R-:W-:Y:S02]  /*5b50*/  IMAD.MOV.U32 R10, RZ, RZ, R206 ;  /* 0x000000ffff0a7224 */ /* 0x000fe400078e00ce */
[----:B-1----:R-:W-:-:S05]  /*5b60*/  FFMA.FTZ R4, R158, c[0x0][0x2d0], -R3 ;  /* 0x0000b4009e047a23 */ /* 0x002fca0000010803 */
[----:B------:R1:W-:Y:S02]  /*5b70*/  MUFU.EX2 R63, R4 ;  /* 0x00000004003f7308 */ /* 0x0003e40000000800 */
[----:B-1----:R-:W-:-:S06]  /*5b80*/  FFMA.FTZ R4, R157, c[0x0][0x2d0], -R3 ;  /* 0x0000b4009d047a23 */ /* 0x002fcc0000010803 */
[----:B------:R1:W-:Y:S02]  /*5b90*/  MUFU.EX2 R204, R4 ;  /* 0x0000000400cc7308 */ /* 0x0003e40000000800 */
[----:B-1----:R-:W-:-:S06]  /*5ba0*/  FFMA.FTZ R4, R156, c[0x0][0x2d0], -R3 ;  /* 0x0000b4009c047a23 */ /* 0x002fcc0000010803 */
[----:B------:R1:W-:Y:S01]  /*5bb0*/  MUFU.EX2 R206, R4 ;  /* 0x0000000400ce7308 */ /* 0x0003e20000000800 */
[----:B------:R-:W-:Y:S02]  /*5bc0*/  IMAD.MOV.U32 R107, RZ, RZ, R15 ;  /* 0x000000ffff6b7224 */ /* 0x000fe400078e000f */
[----:B------:R-:W2:Y:S01]  /*5bd0*/  LDSM.16.MT88.4 R12, [R225+0x1000] ;  /* 0x00100000e10c783b */ /* 0x000ea20000004200 */
[----:B-1----:R-:W-:-:S04]  /*5be0*/  FFMA.FTZ R4, R145, c[0x0][0x2d0], -R2 ;  /* 0x0000b40091047a23 */ /* 0x002fc80000010802 */
[----:B------:R1:W-:Y:S01]  /*5bf0*/  MUFU.EX2 R58, R4 ;  /* 0x00000004003a7308 */ /* 0x0003e20000000800 */
[----:B------:R-:W-:Y:S02]  /*5c00*/  IMAD.MOV.U32 R82, RZ, RZ, R60 ;  /* 0x000000ffff527224 */ /* 0x000fe400078e003c */
[----:B------:R-:W-:Y:S02]  /*5c10*/  IMAD.MOV.U32 R83, RZ, RZ, R61 ;  /* 0x000000ffff537224 */ /* 0x000fe400078e003d */
[----:B-1----:R-:W-:-:S04]  /*5c20*/  FFMA.FTZ R4, R148, c[0x0][0x2d0], -R2 ;  /* 0x0000b40094047a23 */ /* 0x002fc80000010802 */
[----:B------:R1:W3:Y:S01]  /*5c30*/  MUFU.EX2 R59, R4 ;  /* 0x00000004003b7308 */ /* 0x0002e20000000800 */
[----:B------:R-:W-:Y:S01]  /*5c40*/  IMAD.MOV.U32 R8, RZ, RZ, R29 ;  /* 0x000000ffff087224 */ /* 0x000fe200078e001d */
[----:B------:R-:W-:Y:S01]  /*5c50*/  MOV R9, R23 ;  /* 0x0000001700097202 */ /* 0x000fe20000000f00 */
[----:B------:R-:W-:Y:S02]  /*5c60*/  FFMA.FTZ R29, R163, c[0x0][0x2d0], -R3 ;  /* 0x0000b400a31d7a23 */ /* 0x000fe40000010803 */
[----:B-1----:R-:W-:-:S04]  /*5c70*/  FFMA.FTZ R4, R147, c[0x0][0x2d0], -R2 ;  /* 0x0000b40093047a23 */ /* 0x002fc80000010802 */
[----:B------:R1:W-:Y:S01]  /*5c80*/  MUFU.EX2 R60, R4 ;  /* 0x00000004003c7308 */ /* 0x0003e20000000800 */
[----:B------:R-:W-:Y:S02]  /*5c90*/  IMAD.MOV.U32 R38, RZ, RZ, R28 ;  /* 0x000000ffff267224 */ /* 0x000fe400078e001c */
[----:B------:R-:W-:Y:S02]  /*5ca0*/  IMAD.MOV.U32 R163, RZ, RZ, R22 ;  /* 0x000000ffffa37224 */ /* 0x000fe400078e0016 */
[--C-:B------:R-:W-:Y:S02]  /*5cb0*/  FFMA.FTZ R28, R162, c[0x0][0x2d0], -R3.reuse ;  /* 0x0000b400a21c7a23 */ /* 0x100fe40000010803 */
[----:B------:R-:W-:Y:S02]  /*5cc0*/  FFMA.FTZ R27, R161, c[0x0][0x2d0], -R3 ;  /* 0x0000b400a11b7a23 */ /* 0x000fe40000010803 */
[----:B-1----:R-:W-:-:S04]  /*5cd0*/  FFMA.FTZ R4, R146, c[0x0][0x2d0], -R2 ;  /* 0x0000b40092047a23 */ /* 0x002fc80000010802 */
[----:B------:R1:W-:Y:S01]  /*5ce0*/  MUFU.EX2 R61, R4 ;  /* 0x00000004003d7308 */ /* 0x0003e20000000800 */
[----:B------:R-:W-:Y:S02]  /*5cf0*/  FFMA.FTZ R26, R160, c[0x0][0x2d0], -R3 ;  /* 0x0000b400a01a7a23 */ /* 0x000fe40000010803 */
[--C-:B------:R-:W-:Y:S02]  /*5d00*/  FFMA.FTZ R25, R154, c[0x0][0x2d0], -R2.reuse ;  /* 0x0000b4009a197a23 */ /* 0x100fe40000010802 */
[--C-:B------:R-:W-:Y:S02]  /*5d10*/  FFMA.FTZ R24, R153, c[0x0][0x2d0], -R2.reuse ;  /* 0x0000b40099187a23 */ /* 0x100fe40000010802 */
[--C-:B------:R-:W-:Y:S02]  /*5d20*/  FFMA.FTZ R23, R152, c[0x0][0x2d0], -R2.reuse ;  /* 0x0000b40098177a23 */ /* 0x100fe40000010802 */
[----:B------:R-:W-:Y:S02]  /*5d30*/  FFMA.FTZ R22, R151, c[0x0][0x2d0], -R2 ;  /* 0x0000b40097167a23 */ /* 0x000fe40000010802 */
[----:B------:R-:W-:-:S02]  /*5d40*/  FFMA.FTZ R3, R143, c[0x0][0x2d0], -R0 ;  /* 0x0000b4008f037a23 */ /* 0x000fc40000010800 */
[--C-:B-1----:R-:W-:Y:S02]  /*5d50*/  FFMA.FTZ R4, R138, c[0x0][0x2d0], -R0.reuse ;  /* 0x0000b4008a047a23 */ /* 0x102fe40000010800 */
[----:B------:R-:W-:Y:S02]  /*5d60*/  FFMA.FTZ R2, R144, c[0x0][0x2d0], -R0 ;  /* 0x0000b40090027a23 */ /* 0x000fe40000010800 */
[----:B------:R1:W-:Y:S01]  /*5d70*/  MUFU.EX2 R39, R4 ;  /* 0x0000000400277308 */ /* 0x0003e20000000800 */
[--C-:B------:R-:W-:Y:S02]  /*5d80*/  FFMA.FTZ R34, R168, c[0x0][0x2d0], -R20.reuse ;  /* 0x0000b400a8227a23 */ /* 0x100fe40000010814 */
[--C-:B------:R-:W-:Y:S02]  /*5d90*/  FFMA.FTZ R33, R170, c[0x0][0x2d0], -R20.reuse ;  /* 0x0000b400aa217a23 */ /* 0x100fe40000010814 */
[--C-:B------:R-:W-:Y:S02]  /*5da0*/  FFMA.FTZ R32, R169, c[0x0][0x2d0], -R20.reuse ;  /* 0x0000b400a9207a23 */ /* 0x100fe40000010814 */
[----:B------:R-:W-:-:S02]  /*5db0*/  FFMA.FTZ R31, R155, c[0x0][0x2d0], -R20 ;  /* 0x0000b4009b1f7a23 */ /* 0x000fc40000010814 */
[----:B------:R-:W-:Y:S02]  /*5dc0*/  FADD.FTZ R20, R132, R131 ;  /* 0x0000008384147221 */ /* 0x000fe40000010000 */
[----:B------:R-:W-:Y:S02]  /*5dd0*/  IMAD.MOV.U32 R18, RZ, RZ, R57 ;  /* 0x000000ffff127224 */ /* 0x000fe400078e0039 */
[----:B------:R-:W-:Y:S02]  /*5de0*/  IMAD.MOV.U32 R19, RZ, RZ, R56 ;  /* 0x000000ffff137224 */ /* 0x000fe400078e0038 */
[----:B-1----:R-:W-:Y:S01]  /*5df0*/  FFMA.FTZ R4, R141, c[0x0][0x2d0], -R0 ;  /* 0x0000b4008d047a23 */ /* 0x002fe20000010800 */
[----:B------:R-:W-:Y:S01]  /*5e00*/  MUFU.EX2 R57, R3 ;  /* 0x0000000300397308 */ /* 0x000fe20000000800 */
[----:B------:R-:W-:-:S07]  /*5e10*/  IMAD.MOV.U32 R132, RZ, RZ, R38 ;  /* 0x000000ffff847224 */ /* 0x000fce00078e0026 */
[----:B------:R3:W1:Y:S08]  /*5e20*/  MUFU.EX2 R56, R4 ;  /* 0x0000000400387308 */ /* 0x0006700000000800 */
[----:B------:R-:W4:Y:S01]  /*5e30*/  MUFU.EX2 R38, R2 ;  /* 0x0000000200267308 */ /* 0x000f220000000800 */
[----:B------:R-:W-:Y:S02]  /*5e40*/  IMAD.MOV.U32 R17, RZ, RZ, R36 ;  /* 0x000000ffff117224 */ /* 0x000fe400078e0024 */
[----:B------:R-:W-:-:S02]  /*5e50*/  FFMA.FTZ R36, R139, c[0x0][0x2d0], -R0 ;  /* 0x0000b4008b247a23 */ /* 0x000fc40000010800 */
[----:B------:R-:W-:Y:S02]  /*5e60*/  IMAD.MOV.U32 R16, RZ, RZ, R37 ;  /* 0x000000ffff107224 */ /* 0x000fe400078e0025 */
[----:B------:R-:W-:Y:S01]  /*5e70*/  IMAD.MOV.U32 R131, RZ, RZ, R5 ;  /* 0x000000ffff837224 */ /* 0x000fe200078e0005 */
[----:B---3--:R-:W-:Y:S01]  /*5e80*/  F2FP.PACK_AB R4, R59, R58 ;  /* 0x0000003a3b04723e */ /* 0x008fe200000000ff */
[----:B------:R-:W-:Y:S01]  /*5e90*/  IMAD.MOV.U32 R139, RZ, RZ, R6 ;  /* 0x000000ffff8b7224 */ /* 0x000fe200078e0006 */
[----:B-1----:R-:W-:Y:S01]  /*5ea0*/  F2FP.PACK_AB R5, R56, R39 ;  /* 0x000000273805723e */ /* 0x002fe200000000ff */
[----:B------:R-:W-:Y:S01]  /*5eb0*/  IMAD.MOV.U32 R138, RZ, RZ, R7 ;  /* 0x000000ffff8a7224 */ /* 0x000fe200078e0007 */
[----:B------:R-:W-:Y:S01]  /*5ec0*/  F2FP.PACK_AB R6, R61, R60 ;  /* 0x0000003c3d06723e */ /* 0x000fe200000000ff */
[----:B------:R-:W-:Y:S02]  /*5ed0*/  FFMA.FTZ R37, R133, c[0x0][0x2d0], -R0 ;  /* 0x0000b40085257a23 */ /* 0x000fe40000010800 */
[----:B------:R-:W-:Y:S01]  /*5ee0*/  IMAD.MOV.U32 R133, RZ, RZ, R8 ;  /* 0x000000ffff857224 */ /* 0x000fe200078e0008 */
[----:B----4-:R-:W-:Y:S01]  /*5ef0*/  F2FP.PACK_AB R7, R38, R57 ;  /* 0x000000392607723e */ /* 0x010fe200000000ff */
[----:B------:R-:W-:Y:S01]  /*5f00*/  IMAD.MOV.U32 R2, RZ, RZ, R9 ;  /* 0x000000ffff027224 */ /* 0x000fe200078e0009 */
[----:B------:R-:W-:Y:S01]  /*5f10*/  F2FP.PACK_AB R8, R207, R205 ;  /* 0x000000cdcf08723e */ /* 0x000fe200000000ff */
[----:B------:R-:W-:Y:S01]  /*5f20*/  IMAD.MOV.U32 R161, RZ, RZ, R10 ;  /* 0x000000ffffa17224 */ /* 0x000fe200078e000a */
[----:B------:R-:W-:Y:S01]  /*5f30*/  F2FP.PACK_AB R9, R63, R62 ;  /* 0x0000003e3f09723e */ /* 0x000fe200000000ff */
[----:B------:R-:W-:Y:S01]  /*5f40*/  IMAD.MOV.U32 R162, RZ, RZ, R11 ;  /* 0x000000ffffa27224 */ /* 0x000fe200078e000b */
[----:B------:R-:W-:-:S02]  /*5f50*/  F2FP.PACK_AB R10, R209, R208 ;  /* 0x000000d0d10a723e */ /* 0x000fc400000000ff */
[----:B------:R-:W-:Y:S01]  /*5f60*/  F2FP.PACK_AB R11, R206, R204 ;  /* 0x000000ccce0b723e */ /* 0x000fe200000000ff */
[--C-:B------:R-:W-:Y:S01]  /*5f70*/  FFMA.FTZ R30, R142, c[0x0][0x2d0], -R0.reuse ;  /* 0x0000b4008e1e7a23 */ /* 0x100fe20000010800 */
[-C--:B--2---:R-:W-:Y:S01]  /*5f80*/  HMMA.16816.F32 R144, R4, R12.reuse, R176 ;  /* 0x0000000c0490723c */ /* 0x084fe200000018b0 */
[----:B------:R-:W-:Y:S02]  /*5f90*/  FFMA.FTZ R35, R140, c[0x0][0x2d0], -R0 ;  /* 0x0000b4008c237a23 */ /* 0x000fe40000010800 */
[----:B------:R-:W-:Y:S02]  /*5fa0*/  FADD.FTZ R0, R130, R129 ;  /* 0x0000008182007221 */ /* 0x000fe40000010000 */
[----:B------:R-:W-:Y:S02]  /*5fb0*/  FADD.FTZ R21, R128, R21 ;  /* 0x0000001580157221 */ /* 0x000fe40000010000 */
[----:B------:R-:W-:Y:S01]  /*5fc0*/  FADD.FTZ R3, R150, R149 ;  /* 0x0000009596037221 */ /* 0x000fe20000010000 */
[----:B------:R-:W-:Y:S01]  /*5fd0*/  HMMA.16816.F32 R140, R8, R12, R172 ;  /* 0x0000000c088c723c */ /* 0x000fe200000018ac */
[----:B------:R-:W-:-:S02]  /*5fe0*/  IMAD.MOV.U32 R160, RZ, RZ, R42 ;  /* 0x000000ffffa07224 */ /* 0x000fc400078e002a */
[----:B------:R-:W-:Y:S02]  /*5ff0*/  IMAD.MOV.U32 R130, RZ, RZ, R43 ;  /* 0x000000ffff827224 */ /* 0x000fe400078e002b */
[----:B------:R-:W-:Y:S02]  /*6000*/  IMAD.MOV.U32 R128, RZ, RZ, R41 ;  /* 0x000000ffff807224 */ /* 0x000fe400078e0029 */
[----:B------:R-:W-:Y:S01]  /*6010*/  IMAD.MOV.U32 R179, RZ, RZ, R40 ;  /* 0x000000ffffb37224 */ /* 0x000fe200078e0028 */
[-C--:B------:R-:W-:Y:S08]  /*6020*/  HMMA.16816.F32 R148, R4, R14.reuse, R100 ;  /* 0x0000000e0494723c */ /* 0x080ff00000001864 */
[C---:B------:R-:W-:Y:S01]  /*6030*/  HMMA.16816.F32 R40, R8.reuse, R14, R88 ;  /* 0x0000000e0828723c */ /* 0x040fe20000001858 */
[----:B------:R-:W1:Y:S07]  /*6040*/  LDSM.16.MT88.4 R12, [R226+0x1000] ;  /* 0x00100000e20c783b */ /* 0x000e6e0000004200 */
[-C--:B-1----:R-:W-:Y:S08]  /*6050*/  HMMA.16816.F32 R172, R8, R12.reuse, R200 ;  /* 0x0000000c08ac723c */ /* 0x082ff000000018c8 */
[C---:B------:R-:W-:Y:S08]  /*6060*/  HMMA.16816.F32 R152, R4.reuse, R12, R188 ;  /* 0x0000000c0498723c */ /* 0x040ff000000018bc */
[-C--:B------:R-:W-:Y:S08]  /*6070*/  HMMA.16816.F32 R156, R4, R14.reuse, R96 ;  /* 0x0000000e049c723c */ /* 0x080ff00000001860 */
[----:B------:R-:W-:Y:S01]  /*6080*/  HMMA.16816.F32 R84, R8, R14, R84 ;  /* 0x0000000e0854723c */ /* 0x000fe20000001854 */
[----:B------:R-:W1:Y:S01]  /*6090*/  LDSM.16.MT88.4 R12, [R229+0x1000] ;  /* 0x00100000e50c783b */ /* 0x000e620000004200 */
[----:B------:R-:W-:-:S06]  /*60a0*/  IMAD.MOV.U32 R129, RZ, RZ, R171 ;  /* 0x000000ffff817224 */ /* 0x000fcc00078e00ab */
        /* <DEDUP_REMOVED lines=11> */
[----:B------:R-:W-:-:S02]  /*6160*/  IMAD.MOV.U32 R212, RZ, RZ, R161 ;  /* 0x000000ffffd47224 */ /* 0x000fc400078e00a1 */
[----:B------:R-:W-:Y:S02]  /*6170*/  IMAD.MOV.U32 R213, RZ, RZ, R162 ;  /* 0x000000ffffd57224 */ /* 0x000fe400078e00a2 */
[----:B------:R-:W-:Y:S02]  /*6180*/  IMAD.MOV.U32 R214, RZ, RZ, R78 ;  /* 0x000000ffffd67224 */ /* 0x000fe400078e004e */
[----:B------:R-:W-:Y:S02]  /*6190*/  IMAD.MOV.U32 R215, RZ, RZ, R79 ;  /* 0x000000ffffd77224 */ /* 0x000fe400078e004f */
[----:B------:R-:W-:Y:S02]  /*61a0*/  IMAD.MOV.U32 R162, RZ, RZ, R76 ;  /* 0x000000ffffa27224 */ /* 0x000fe400078e004c */
[----:B------:R-:W-:Y:S01]  /*61b0*/  IMAD.MOV.U32 R161, RZ, RZ, R77 ;  /* 0x000000ffffa17224 */ /* 0x000fe200078e004d */
        /* <DEDUP_REMOVED lines=10> */
[----:B------:R-:W-:Y:S02]  /*6260*/  IMAD.MOV.U32 R98, RZ, RZ, R221 ;  /* 0x000000ffff627224 */ /* 0x000fe400078e00dd */
[----:B------:R-:W-:-:S02]  /*6270*/  IMAD.MOV.U32 R97, RZ, RZ, R222 ;  /* 0x000000ffff617224 */ /* 0x000fc400078e00de */
[----:B------:R-:W-:Y:S02]  /*6280*/  IMAD.MOV.U32 R96, RZ, RZ, R223 ;  /* 0x000000ffff607224 */ /* 0x000fe400078e00df */
[----:B------:R-:W-:Y:S02]  /*6290*/  IMAD.MOV.U32 R83, RZ, RZ, R92 ;  /* 0x000000ffff537224 */ /* 0x000fe400078e005c */
[----:B------:R-:W-:Y:S02]  /*62a0*/  IMAD.MOV.U32 R82, RZ, RZ, R93 ;  /* 0x000000ffff527224 */ /* 0x000fe400078e005d */
[----:B------:R-:W-:Y:S02]  /*62b0*/  IMAD.MOV.U32 R81, RZ, RZ, R94 ;  /* 0x000000ffff517224 */ /* 0x000fe400078e005e */
[----:B------:R-:W-:Y:S01]  /*62c0*/  IMAD.MOV.U32 R80, RZ, RZ, R95 ;  /* 0x000000ffff507224 */ /* 0x000fe200078e005f */
[-C--:B-1----:R-:W-:Y:S08]  /*62d0*/  HMMA.16816.F32 R220, R8, R12.reuse, R88 ;  /* 0x0000000c08dc723c */ /* 0x082ff00000001858 */
[C---:B------:R-:W-:Y:S01]  /*62e0*/  HMMA.16816.F32 R88, R4.reuse, R12, R16 ;  /* 0x0000000c0458723c */ /* 0x040fe20000001810 */
[----:B------:R-:W1:Y:S07]  /*62f0*/  LDSM.16.MT88.4 R16, [R229+0x3000] ;  /* 0x00300000e510783b */ /* 0x000e6e0000004200 */
[-C--:B------:R-:W-:Y:S08]  /*6300*/  HMMA.16816.F32 R92, R4, R14.reuse, R112 ;  /* 0x0000000e045c723c */ /* 0x080ff00000001870 */
[----:B------:R-:W-:Y:S01]  /*6310*/  HMMA.16816.F32 R116, R8, R14, R52 ;  /* 0x0000000e0874723c */ /* 0x000fe20000001834 */
[----:B------:R-:W2:Y:S01]  /*6320*/  LDSM.16.MT88.4 R12, [R228+0x3000] ;  /* 0x00300000e40c783b */ /* 0x000ea20000004200 */
[----:B------:R-:W-:-:S02]  /*6330*/  IMAD.MOV.U32 R163, RZ, RZ, R106 ;  /* 0x000000ffffa37224 */ /* 0x000fc400078e006a */
[----:B------:R-:W-:Y:S02]  /*6340*/  IMAD.MOV.U32 R106, RZ, RZ, R107 ;  /* 0x000000ffff6a7224 */ /* 0x000fe400078e006b */
[----:B------:R-:W-:Y:S02]  /*6350*/  FADD.FTZ R3, R245, R3 ;  /* 0x00000003f5037221 */ /* 0x000fe40000010000 */
[----:B------:R-:W-:Y:S01]  /*6360*/  FADD.FTZ R0, R186, R0 ;  /* 0x00000000ba007221 */ /* 0x000fe20000010000 */
[----:B------:R-:W-:Y:S01]  /*6370*/  MOV R201, R232 ;  /* 0x000000e800c97202 */ /* 0x000fe20000000f00 */
[----:B------:R-:W-:Y:S01]  /*6380*/  IMAD.MOV.U32 R107, RZ, RZ, R234 ;  /* 0x000000ffff6b7224 */ /* 0x000fe200078e00ea */
[----:B------:R-:W-:Y:S01]  /*6390*/  MUFU.EX2 R32, R32 ;  /* 0x0000002000207308 */ /* 0x000fe20000000800 */
[----:B------:R-:W-:Y:S01]  /*63a0*/  FADD.FTZ R2, R194, R20 ;  /* 0x00000014c2027221 */ /* 0x000fe20000010000 */
[----:B------:R-:W-:Y:S01]  /*63b0*/  LDSM.16.MT88.4 R112, [R229+0x3800] ;  /* 0x00380000e570783b */ /* 0x000fe20000004200 */
[----:B------:R-:W-:-:S02]  /*63c0*/  IMAD.MOV.U32 R101, RZ, RZ, R128 ;  /* 0x000000ffff657224 */ /* 0x000fc400078e0080 */
[----:B------:R-:W-:Y:S01]  /*63d0*/  IMAD.MOV.U32 R102, RZ, RZ, R130 ;  /* 0x000000ffff667224 */ /* 0x000fe200078e0082 */
[----:B------:R3:W5:Y:S01]  /*63e0*/  LDL.LU R234, [R1+0x88] ;  /* 0x0000880001ea7983 */ /* 0x0007620000300800 */
[C---:B-1----:R-:W-:Y:S08]  /*63f0*/  HMMA.16816.F32 R108, R4.reuse, R18, R120 ;  /* 0x00000012046c723c */ /* 0x042ff00000001878 */
[C---:B------:R-:W-:Y:S08]  /*6400*/  HMMA.16816.F32 R104, R4.reuse, R16, R104 ;  /* 0x000000100468723c */ /* 0x040ff00000001868 */
[C---:B--2---:R-:W-:Y:S08]  /*6410*/  HMMA.16816.F32 R120, R4.reuse, R12, R212 ;  /* 0x0000000c0478723c */ /* 0x044ff000000018d4 */
[----:B------:R-:W-:Y:S07]  /*6420*/  HMMA.16816.F32 R44, R4, R14, R124 ;  /* 0x0000000e042c723c */ /* 0x000fee000000187c */
[----:B------:R-:W-:-:S02]  /*6430*/  FADD.FTZ R7, R184, R21 ;  /* 0x00000015b8077221 */ /* 0x000fc40000010000 */
[----:B------:R-:W-:Y:S02]  /*6440*/  FADD.FTZ R6, R210, R3 ;  /* 0x00000003d2067221 */ /* 0x000fe40000010000 */
[----:B------:R-:W-:Y:S02]  /*6450*/  FADD.FTZ R5, R195, R2 ;  /* 0x00000002c3057221 */ /* 0x000fe40000010000 */
[----:B------:R-:W-:Y:S02]  /*6460*/  FADD.FTZ R4, R187, R0 ;  /* 0x00000000bb047221 */ /* 0x000fe40000010000 */
[----:B------:R-:W-:Y:S02]  /*6470*/  FADD.FTZ R3, R185, R7 ;  /* 0x00000007b9037221 */ /* 0x000fe40000010000 */
[----:B------:R-:W-:Y:S01]  /*6480*/  FADD.FTZ R0, R198, R5 ;  /* 0x00000005c6007221 */ /* 0x000fe20000010000 */
[----:B------:R-:W-:Y:S01]  /*6490*/  HMMA.16816.F32 R52, R8, R18, R72 ;  /* 0x000000120834723c */ /* 0x000fe20000001848 */
[----:B------:R-:W-:Y:S01]  /*64a0*/  FADD.FTZ R4, R193, R4 ;  /* 0x00000004c1047221 */ /* 0x000fe20000010000 */
[----:B------:R-:W1:Y:S01]  /*64b0*/  LDSM.16.MT88.4 R184, [R226+0x1800] ;  /* 0x00180000e2b8783b */ /* 0x000e620000004200 */
[----:B------:R-:W-:Y:S01]  /*64c0*/  FADD.FTZ R3, R192, R3 ;  /* 0x00000003c0037221 */ /* 0x000fe20000010000 */
[----:B------:R2:W-:Y:S01]  /*64d0*/  MUFU.EX2 R19, R22 ;  /* 0x0000001600137308 */ /* 0x0005e20000000800 */
[----:B------:R-:W-:Y:S01]  /*64e0*/  FADD.FTZ R21, R197, R4 ;  /* 0x00000004c5157221 */ /* 0x000fe20000010000 */
[----:B------:R-:W-:Y:S01]  /*64f0*/  LDSM.16.MT88.4 R192, [R229+0x1800] ;  /* 0x00180000e5c0783b */ /* 0x000fe20000004200 */
[----:B------:R-:W-:-:S02]  /*6500*/  FADD.FTZ R20, R196, R3 ;  /* 0x00000003c4147221 */ /* 0x000fc40000010000 */
[----:B------:R-:W-:Y:S02]  /*6510*/  IMAD.MOV.U32 R196, RZ, RZ, R99 ;  /* 0x000000ffffc47224 */ /* 0x000fe400078e0063 */
[----:B------:R-:W-:Y:S02]  /*6520*/  IMAD.MOV.U32 R197, RZ, RZ, R98 ;  /* 0x000000ffffc57224 */ /* 0x000fe400078e0062 */
[----:B------:R-:W-:Y:S02]  /*6530*/  IMAD.MOV.U32 R198, RZ, RZ, R97 ;  /* 0x000000ffffc67224 */ /* 0x000fe400078e0061 */
[----:B------:R-:W-:Y:S02]  /*6540*/  FADD.FTZ R2, R211, R6 ;  /* 0x00000006d3027221 */ /* 0x000fe40000010000 */
[----:B------:R-:W-:Y:S01]  /*6550*/  LDSM.16.MT88.4 R4, [R228+0x3800] ;  /* 0x00380000e404783b */ /* 0x000fe20000004200 */
[----:B--2---:R-:W-:Y:S02]  /*6560*/  FADD.FTZ R22, R199, R0 ;  /* 0x00000000c7167221 */ /* 0x004fe40000010000 */
[----:B------:R-:W-:-:S02]  /*6570*/  IMAD.MOV.U32 R199, RZ, RZ, R96 ;  /* 0x000000ffffc77224 */ /* 0x000fc400078e0060 */
[----:B------:R-:W2:Y:S01]  /*6580*/  LDSM.16.MT88.4 R96, [R226+0x3800] ;  /* 0x00380000e260783b */ /* 0x000ea20000004200 */
[----:B------:R-:W-:Y:S02]  /*6590*/  IMAD.MOV.U32 R103, RZ, RZ, R129 ;  /* 0x000000ffff677224 */ /* 0x000fe400078e0081 */
[----:B------:R-:W-:Y:S02]  /*65a0*/  IMAD.MOV.U32 R200, RZ, RZ, R233 ;  /* 0x000000ffffc87224 */ /* 0x000fe400078e00e9 */
[----:B------:R-:W-:Y:S02]  /*65b0*/  IMAD.MOV.U32 R202, RZ, RZ, R231 ;  /* 0x000000ffffca7224 */ /* 0x000fe400078e00e7 */
[----:B------:R-:W-:Y:S01]  /*65c0*/  IMAD.MOV.U32 R203, RZ, RZ, R230 ;  /* 0x000000ffffcb7224 */ /* 0x000fe200078e00e6 */
[C---:B------:R-:W-:Y:S01]  /*65d0*/  HMMA.16816.F32 R100, R8.reuse, R16, R100 ;  /* 0x000000100864723c */ /* 0x040fe20000001864 */
[----:B------:R4:W-:Y:S08]  /*65e0*/  MUFU.EX2 R16, R34 ;  /* 0x0000002200107308 */ /* 0x0009f00000000800 */
[----:B------:R-:W1:Y:S01]  /*65f0*/  MUFU.EX2 R31, R31 ;  /* 0x0000001f001f7308 */ /* 0x000e620000000800 */
[C---:B------:R-:W-:Y:S07]  /*6600*/  HMMA.16816.F32 R212, R8.reuse, R12, R200 ;  /* 0x0000000c08d4723c */ /* 0x040fee00000018c8 */
[----:B------:R-:W-:Y:S01]  /*6610*/  MUFU.EX2 R27, R27 ;  /* 0x0000001b001b7308 */ /* 0x000fe20000000800 */
[----:B------:R-:W-:Y:S07]  /*6620*/  HMMA.16816.F32 R64, R8, R14, R64 ;  /* 0x0000000e0840723c */ /* 0x000fee0000001840 */
[----:B------:R-:W-:Y:S01]  /*6630*/  MUFU.EX2 R26, R26 ;  /* 0x0000001a001a7308 */ /* 0x000fe20000000800 */
[----:B------:R-:W-:Y:S01]  /*6640*/  IMAD.MOV.U32 R132, RZ, RZ, R224 ;  /* 0x000000ffff847224 */ /* 0x000fe200078e00e0 */
[----:B------:R3:W5:Y:S06]  /*6650*/  LDL.LU R233, [R1+0x84] ;  /* 0x0000840001e97983 */ /* 0x00076c0000300800 */
[----:B------:R2:W2:Y:S08]  /*6660*/  MUFU.EX2 R18, R33 ;  /* 0x0000002100127308 */ /* 0x0004b00000000800 */
[----:B------:R3:W-:Y:S01]  /*6670*/  MUFU.EX2 R17, R23 ;  /* 0x0000001700117308 */ /* 0x0007e20000000800 */
[----:B----4-:R-:W-:Y:S01]  /*6680*/  IMAD.MOV.U32 R34, RZ, RZ, R131 ;  /* 0x000000ffff227224 */ /* 0x010fe200078e0083 */
[----:B-1----:R-:W-:Y:S01]  /*6690*/  F2FP.PACK_AB R130, R31, R32 ;  /* 0x000000201f82723e */ /* 0x002fe200000000ff */
[----:B------:R-:W-:Y:S01]  /*66a0*/  IMAD.MOV.U32 R133, RZ, RZ, R227 ;  /* 0x000000ffff857224 */ /* 0x000fe200078e00e3 */
[----:B------:R-:W-:Y:S04]  /*66b0*/  LDSM.16.MT88.4 R200, [R228+0x1800] ;  /* 0x00180000e4c8783b */ /* 0x000fe80000004200 */
[----:B------:R1:W-:Y:S01]  /*66c0*/  MUFU.EX2 R14, R29 ;  /* 0x0000001d000e7308 */ /* 0x0003e20000000800 */
[----:B--2---:R-:W-:Y:S01]  /*66d0*/  IMAD.MOV.U32 R33, RZ, RZ, R160 ;  /* 0x000000ffff217224 */ /* 0x004fe200078e00a0 */
[----:B------:R2:W5:Y:S06]  /*66e0*/  LDL.LU R232, [R1+0x80] ;  /* 0x0000800001e87983 */ /* 0x00056c0000300800 */
[----:B------:R4:W2:Y:S01]  /*66f0*/  MUFU.EX2 R15, R28 ;  /* 0x0000001c000f7308 */ /* 0x0008a20000000800 */
[----:B---3--:R-:W-:-:S07]  /*6700*/  FADD.FTZ R23, R246, R2 ;  /* 0x00000002f6177221 */ /* 0x008fce0000010000 */
[----:B------:R3:W-:Y:S01]  /*6710*/  MUFU.EX2 R12, R25 ;  /* 0x00000019000c7308 */ /* 0x0007e20000000800 */
[----:B-1----:R-:W-:-:S07]  /*6720*/  IMAD.MOV.U32 R29, RZ, RZ, R161 ;  /* 0x000000ffff1d7224 */ /* 0x002fce00078e00a1 */
[----:B------:R-:W1:Y:S01]  /*6730*/  MUFU.EX2 R13, R24 ;  /* 0x00000018000d7308 */ /* 0x000e620000000800 */
[----:B----4-:R-:W-:-:S07]  /*6740*/  IMAD.MOV.U32 R28, RZ, RZ, R162 ;  /* 0x000000ffff1c7224 */ /* 0x010fce00078e00a2 */
[----:B------:R-:W-:Y:S01]  /*6750*/  MUFU.EX2 R9, R30 ;  /* 0x0000001e00097308 */ /* 0x000fe20000000800 */
[----:B---3--:R-:W-:-:S07]  /*6760*/  IMAD.MOV.U32 R25, RZ, RZ, R163 ;  /* 0x000000ffff197224 */ /* 0x008fce00078e00a3 */
[----:B------:R-:W3:Y:S01]  /*6770*/  MUFU.EX2 R11, R35 ;  /* 0x00000023000b7308 */ /* 0x000ee20000000800 */
[----:B------:R-:W4:Y:S01]  /*6780*/  LDSM.16.MT88.4 R160, [R225+0x1800] ;  /* 0x00180000e1a0783b */ /* 0x000f220000004200 */
[----:B------:R-:W-:-:S06]  /*6790*/  @P3 IMAD.HI.U32 R2, R25, c[0x0][0x2c8], RZ ;  /* 0x0000b20019023a27 */ /* 0x000fcc00078e00ff */
[----:B------:R-:W-:Y:S08]  /*67a0*/  MUFU.EX2 R8, R36 ;  /* 0x0000002400087308 */ /* 0x000ff00000000800 */
[----:B------:R-:W3:Y:S01]  /*67b0*/  MUFU.EX2 R10, R37 ;  /* 0x00000025000a7308 */ /* 0x000ee20000000800 */
[----:B------:R-:W-:Y:S01]  /*67c0*/  IMAD.MOV.U32 R0, RZ, RZ, R25 ;  /* 0x000000ffff007224 */ /* 0x000fe200078e0019 */
[----:B------:R-:W-:Y:S01]  /*67d0*/  @P3 SHF.R.U32.HI R0, RZ, c[0x0][0x2cc], R2 ;  /* 0x0000b300ff003a19 */ /* 0x000fe20000011602 */
[----:B------:R-:W-:Y:S01]  /*67e0*/  IMAD.MOV.U32 R2, RZ, RZ, c[0x0][0x168] ;  /* 0x00005a00ff027624 */ /* 0x000fe200078e00ff */
[----:B------:R-:W-:Y:S01]  /*67f0*/  F2FP.PACK_AB R128, R18, R16 ;  /* 0x000000101280723e */ /* 0x000fe200000000ff */
[----:B------:R4:W5:Y:S01]  /*6800*/  LDL.LU R231, [R1+0x7c] ;  /* 0x00007c0001e77983 */ /* 0x0009620000300800 */
[----:B--2---:R-:W-:-:S02]  /*6810*/  F2FP.PACK_AB R129, R15, R14 ;  /* 0x0000000e0f81723e */ /* 0x004fc400000000ff */
[----:B------:R-:W-:Y:S02]  /*6820*/  F2FP.PACK_AB R131, R26, R27 ;  /* 0x0000001b1a83723e */ /* 0x000fe400000000ff */
[----:B------:R-:W-:Y:S01]  /*6830*/  F2FP.PACK_AB R126, R19, R17 ;  /* 0x00000011137e723e */ /* 0x000fe200000000ff */
[----:B------:R-:W-:Y:S01]  /*6840*/  FADD.FTZ R3, R29, R22 ;  /* 0x000000161d037221 */ /* 0x000fe20000010000 */
[----:B-1----:R-:W-:Y:S01]  /*6850*/  F2FP.PACK_AB R124, R13, R12 ;  /* 0x0000000c0d7c723e */ /* 0x002fe200000000ff */
[----:B------:R1:W5:Y:S01]  /*6860*/  LDL.LU R230, [R1+0x78] ;  /* 0x0000780001e67983 */ /* 0x0003620000300800 */
[----:B---3--:R-:W-:Y:S02]  /*6870*/  F2FP.PACK_AB R125, R11, R9 ;  /* 0x000000090b7d723e */ /* 0x008fe400000000ff */
[----:B------:R-:W-:Y:S02]  /*6880*/  F2FP.PACK_AB R127, R10, R8 ;  /* 0x000000080a7f723e */ /* 0x000fe400000000ff */
[----:B------:R-:W-:Y:S01]  /*6890*/  IADD3 R0, R0, c[0x0][0x1d0], -R2 ;  /* 0x0000740000007a10 */ /* 0x000fe20007ffe802 */
[----:B------:R-:W-:Y:S01]  /*68a0*/  HMMA.16816.F32 R172, R128, R184, R172 ;  /* 0x000000b880ac723c */ /* 0x000fe200000018ac */
[----:B------:R-:W-:Y:S01]  /*68b0*/  FADD.FTZ R3, R132, R3 ;  /* 0x0000000384037221 */ /* 0x000fe20000010000 */
[----:B------:R1:W5:Y:S01]  /*68c0*/  LDL.LU R227, [R1+0x74] ;  /* 0x0000740001e37983 */ /* 0x0003620000300800 */
[----:B------:R-:W-:-:S05]  /*68d0*/  SHF.R.S32.HI R2, RZ, 0x1f, R0 ;  /* 0x0000001fff027819 */ /* 0x000fca0000011400 */
[C---:B------:R-:W-:Y:S01]  /*68e0*/  HMMA.16816.F32 R152, R124.reuse, R184, R152 ;  /* 0x000000b87c98723c */ /* 0x040fe20000001898 */
[----:B------:R-:W-:Y:S01]  /*68f0*/  LEA.HI R24, R2, R0, RZ, 0x6 ;  /* 0x0000000002187211 */ /* 0x000fe200078f30ff */
[----:B------:R-:W-:Y:S01]  /*6900*/  FADD.FTZ R0, R28, R23 ;  /* 0x000000171c007221 */ /* 0x000fe20000010000 */
[----:B------:R1:W5:Y:S05]  /*6910*/  LDL.LU R224, [R1+0x70] ;  /* 0x0000700001e07983 */ /* 0x00036a0000300800 */
[----:B------:R-:W-:Y:S01]  /*6920*/  HMMA.16816.F32 R156, R124, R186, R156 ;  /* 0x000000ba7c9c723c */ /* 0x000fe2000000189c */
[----:B------:R-:W-:-:S07]  /*6930*/  FADD.FTZ R0, R34, R0 ;  /* 0x0000000022007221 */ /* 0x000fce0000010000 */
[----:B------:R-:W-:Y:S08]  /*6940*/  HMMA.16816.F32 R184, R128, R186, R84 ;  /* 0x000000ba80b8723c */ /* 0x000ff00000001854 */
[C---:B------:R-:W-:Y:S08]  /*6950*/  HMMA.16816.F32 R88, R124.reuse, R96, R88 ;  /* 0x000000607c58723c */ /* 0x040ff00000001858 */
[----:B------:R-:W-:Y:S08]  /*6960*/  HMMA.16816.F32 R92, R124, R98, R92 ;  /* 0x000000627c5c723c */ /* 0x000ff0000000185c */
[C---:B------:R-:W-:Y:S08]  /*6970*/  HMMA.16816.F32 R84, R128.reuse, R96, R220 ;  /* 0x000000608054723c */ /* 0x040ff000000018dc */
[----:B------:R-:W-:Y:S01]  /*6980*/  HMMA.16816.F32 R96, R128, R98, R116 ;  /* 0x000000628060723c */ /* 0x000fe20000001874 */
[----:B------:R-:W-:-:S07]  /*6990*/  FADD.FTZ R0, R205, R0 ;  /* 0x00000000cd007221 */ /* 0x000fce0000010000 */
[-C--:B------:R-:W-:Y:S08]  /*69a0*/  HMMA.16816.F32 R120, R124, R4.reuse, R120 ;  /* 0x000000047c78723c */ /* 0x080ff00000001878 */
        /* <DEDUP_REMOVED lines=13> */
[----:B------:R-:W-:Y:S01]  /*6a80*/  FADD.FTZ R3, R204, R3 ;  /* 0x00000003cc037221 */ /* 0x000fe20000010000 */
[----:B----4-:R-:W-:Y:S01]  /*6a90*/  HMMA.16816.F32 R140, R128, R160, R140 ;  /* 0x000000a0808c723c */ /* 0x010fe2000000188c */
[----:B------:R-:W-:-:S02]  /*6aa0*/  FADD.FTZ R4, R60, R4 ;  /* 0x000000043c047221 */ /* 0x000fc40000010000 */
[----:B------:R-:W-:Y:S02]  /*6ab0*/  FADD.FTZ R5, R57, R5 ;  /* 0x0000000539057221 */ /* 0x000fe40000010000 */
[----:B------:R-:W-:-:S03]  /*6ac0*/  FADD.FTZ R2, R209, R0 ;  /* 0x00000000d1027221 */ /* 0x000fc60000010000 */
[----:B------:R-:W-:Y:S01]  /*6ad0*/  HMMA.16816.F32 R144, R124, R160, R144 ;  /* 0x000000a07c90723c */ /* 0x000fe20000001890 */
[----:B------:R-:W-:Y:S02]  /*6ae0*/  FADD.FTZ R0, R206, R3 ;  /* 0x00000003ce007221 */ /* 0x000fe40000010000 */
[----:B------:R-:W-:-:S05]  /*6af0*/  FADD.FTZ R4, R61, R4 ;  /* 0x000000043d047221 */ /* 0x000fca0000010000 */
[----:B------:R-:W-:Y:S01]  /*6b00*/  HMMA.16816.F32 R148, R124, R162, R148 ;  /* 0x000000a27c94723c */ /* 0x000fe20000001894 */
[----:B------:R-:W-:Y:S02]  /*6b10*/  FADD.FTZ R5, R38, R5 ;  /* 0x0000000526057221 */ /* 0x000fe40000010000 */
[----:B------:R-:W-:-:S05]  /*6b20*/  FADD.FTZ R3, R16, R2 ;  /* 0x0000000210037221 */ /* 0x000fca0000010000 */
[----:B------:R-:W-:Y:S01]  /*6b30*/  HMMA.16816.F32 R160, R128, R162, R40 ;  /* 0x000000a280a0723c */ /* 0x000fe20000001828 */
[----:B------:R-:W-:-:S06]  /*6b40*/  FADD.FTZ R2, R14, R0 ;  /* 0x000000000e027221 */ /* 0x000fcc0000010000 */
[----:B------:R-:W-:Y:S02]  /*6b50*/  IMAD.MOV.U32 R40, RZ, RZ, R83 ;  /* 0x000000ffff287224 */ /* 0x000fe400078e0053 */
[----:B------:R-:W-:Y:S02]  /*6b60*/  IMAD.MOV.U32 R41, RZ, RZ, R82 ;  /* 0x000000ffff297224 */ /* 0x000fe400078e0052 */
[----:B------:R-:W-:Y:S02]  /*6b70*/  IMAD.MOV.U32 R42, RZ, RZ, R81 ;  /* 0x000000ffff2a7224 */ /* 0x000fe400078e0051 */
[----:B------:R-:W-:Y:S02]  /*6b80*/  IMAD.MOV.U32 R43, RZ, RZ, R80 ;  /* 0x000000ffff2b7224 */ /* 0x000fe400078e0050 */
[----:B------:R-:W2:Y:S01]  /*6b90*/  LDSM.16.MT88.4 R80, [R225+0x3800] ;  /* 0x00380000e150783b */ /* 0x000ea20000004200 */
[----:B------:R-:W-:Y:S02]  /*6ba0*/  FADD.FTZ R0, R12, R4 ;  /* 0x000000040c007221 */ /* 0x000fe40000010000 */
[----:B------:R-:W-:Y:S01]  /*6bb0*/  FADD.FTZ R4, R9, R5 ;  /* 0x0000000509047221 */ /* 0x000fe20000010000 */
[----:B------:R-:W-:Y:S01]  /*6bc0*/  SHF.R.S32.HI R5, RZ, 0x6, R24 ;  /* 0x00000006ff057819 */ /* 0x000fe20000011418 */
[----:B------:R-:W-:-:S02]  /*6bd0*/  FADD.FTZ R3, R18, R3 ;  /* 0x0000000312037221 */ /* 0x000fc40000010000 */
[----:B------:R-:W-:Y:S01]  /*6be0*/  FADD.FTZ R2, R15, R2 ;  /* 0x000000020f027221 */ /* 0x000fe20000010000 */
[----:B------:R-:W-:Y:S01]  /*6bf0*/  IMNMX R5, R138, R5, !PT ;  /* 0x000000058a057217 */ /* 0x000fe20007800200 */
[----:B------:R-:W-:Y:S01]  /*6c00*/  FADD.FTZ R0, R13, R0 ;  /* 0x000000000d007221 */ /* 0x000fe20000010000 */
[----:B------:R-:W-:Y:S01]  /*6c10*/  IADD3 R222, R139, -0x2, RZ ;  /* 0xfffffffe8bde7810 */ /* 0x000fe20007ffe0ff */
[----:B------:R-:W-:Y:S02]  /*6c20*/  FADD.FTZ R4, R11, R4 ;  /* 0x000000040b047221 */ /* 0x000fe40000010000 */
[----:B------:R-:W-:Y:S02]  /*6c30*/  FADD.FTZ R3, R32, R3 ;  /* 0x0000000320037221 */ /* 0x000fe40000010000 */
[----:B------:R-:W-:Y:S01]  /*6c40*/  FADD.FTZ R2, R27, R2 ;  /* 0x000000021b027221 */ /* 0x000fe20000010000 */
[----:B------:R3:W-:Y:S01]  /*6c50*/  STL [R1+0x3c], R5 ;  /* 0x00003c0501007387 */ /* 0x0007e20000100800 */
[----:B------:R-:W-:Y:S01]  /*6c60*/  FADD.FTZ R0, R17, R0 ;  /* 0x0000000011007221 */ /* 0x000fe20000010000 */
[----:B------:R-:W-:Y:S01]  /*6c70*/  ISETP.GE.AND P0, PT, R222, R5, PT ;  /* 0x00000005de00720c */ /* 0x000fe20003f06270 */
[----:B------:R-:W-:-:S02]  /*6c80*/  FADD.FTZ R4, R8, R4 ;  /* 0x0000000408047221 */ /* 0x000fc40000010000 */
[----:B---3--:R-:W-:Y:S02]  /*6c90*/  FADD.FTZ R5, R31, R3 ;  /* 0x000000031f057221 */ /* 0x008fe40000010000 */
[----:B------:R-:W-:Y:S02]  /*6ca0*/  FADD.FTZ R3, R26, R2 ;  /* 0x000000021a037221 */ /* 0x000fe40000010000 */
[----:B------:R-:W-:Y:S02]  /*6cb0*/  FADD.FTZ R2, R19, R0 ;  /* 0x0000000013027221 */ /* 0x000fe40000010000 */
[----:B------:R-:W-:Y:S01]  /*6cc0*/  FADD.FTZ R0, R10, R4 ;  /* 0x000000040a007221 */ /* 0x000fe20000010000 */
[----:B------:R1:W-:Y:S04]  /*6cd0*/  STL [R1+0xc], R5 ;  /* 0x00000c0501007387 */ /* 0x0003e80000100800 */
[----:B------:R1:W-:Y:S04]  /*6ce0*/  STL [R1+0x4], R3 ;  /* 0x0000040301007387 */ /* 0x0003e80000100800 */
[----:B------:R1:W-:Y:S04]  /*6cf0*/  STL [R1+0x14], R0 ;  /* 0x0000140001007387 */ /* 0x0003e80000100800 */
[----:B------:R1:W-:Y:S01]  /*6d00*/  STL [R1+0x10], R2 ;  /* 0x0000100201007387 */ /* 0x0003e20000100800 */
[-C--:B------:R-:W-:Y:S08]  /*6d10*/  HMMA.16816.F32 R188, R128, R192.reuse, R188 ;  /* 0x000000c080bc723c */ /* 0x080ff000000018bc */
[C---:B------:R-:W-:Y:S08]  /*6d20*/  HMMA.16816.F32 R164, R124.reuse, R192, R164 ;  /* 0x000000c07ca4723c */ /* 0x040ff000000018a4 */
[-C--:B------:R-:W-:Y:S08]  /*6d30*/  HMMA.16816.F32 R168, R124, R194.reuse, R168 ;  /* 0x000000c27ca8723c */ /* 0x080ff000000018a8 */
[----:B------:R-:W-:Y:S08]  /*6d40*/  HMMA.16816.F32 R192, R128, R194, R68 ;  /* 0x000000c280c0723c */ /* 0x000ff00000001844 */
        /* <DEDUP_REMOVED lines=8> */
[C---:B------:R-:W-:Y:S08]  /*6dd0*/  HMMA.16816.F32 R100, R128.reuse, R112, R100 ;  /* 0x000000708064723c */ /* 0x040ff00000001864 */
[C---:B------:R-:W-:Y:S08]  /*6de0*/  HMMA.16816.F32 R200, R128.reuse, R202, R248 ;  /* 0x000000ca80c8723c */ /* 0x040ff000000018f8 */
[C---:B------:R-:W-:Y:S08]  /*6df0*/  HMMA.16816.F32 R80, R128.reuse, R82, R216 ;  /* 0x000000528050723c */ /* 0x040ff000000018d8 */
[----:B------:R-:W-:Y:S08]  /*6e00*/  HMMA.16816.F32 R112, R128, R114, R52 ;  /* 0x000000728070723c */ /* 0x000ff00000001834 */
[-C--:B------:R-:W-:Y:S08]  /*6e10*/  HMMA.16816.F32 R124, R124, R6.reuse, R44 ;  /* 0x000000067c7c723c */ /* 0x080ff0000000182c */
[----:B------:R-:W-:Y:S01]  /*6e20*/  HMMA.16816.F32 R128, R128, R6, R64 ;  /* 0x000000068080723c */ /* 0x000fe20000001840 */
[----:B------:R-:W-:Y:S01]  /*6e30*/  @!UPT UIADD3 URZ, URZ, URZ, URZ ;  /* 0x0000003f3f3ff290 */ /* 0x000fe2000fffe03f */
[----:B------:R-:W-:Y:S11]  /*6e40*/  @!P0 BRA `(.L_x_958) ;  /* 0x0000527000008947 */ /* 0x000ff60003800000 */
[----:B-1----:R1:W-:Y:S01]  /*6e50*/  STL [R1], R222 ;  /* 0x000000de01007387 */ /* 0x0023e20000100800 */
[----:B------:R-:W-:Y:S01]  /*6e60*/  IMAD.MOV.U32 R133, RZ, RZ, R136 ;  /* 0x000000ffff857224 */ /* 0x000fe200078e0088 */
[----:B------:R-:W-:Y:S01]  /*6e70*/  MOV R139, R134 ;  /* 0x00000086008b7202 */ /* 0x000fe20000000f00 */
[----:B------:R-:W-:Y:S01]  /*6e80*/  IMAD.MOV.U32 R132, RZ, RZ, R137 ;  /* 0x000000ffff847224 */ /* 0x000fe200078e0089 */
[----:B------:R-:W-:-:S07]  /*6e90*/  MOV R138, R135 ;  /* 0x00000087008a7202 */ /* 0x000fce0000000f00 */
.L_x_959:
[----:B------:R-:W-:Y:S04]  /*6ea0*/  DEPBAR.LE SB0, 0x0 ;  /* 0x000080000000791a */ /* 0x000fe80000000000 */
[----:B------:R-:W-:Y:S01]  /*6eb0*/  WARPSYNC 0xffffffff ;  /* 0xffffffff00007948 */ /* 0x000fe20003800000 */
[----:B------:R-:W-:Y:S08]  /*6ec0*/  BAR.SYNC.DEFER_BLOCKING 0x0 ;  /* 0x0000000000007b1d */ /* 0x000ff00000010000 */
[----:B-----5:R-:W-:Y:S08]  /*6ed0*/  LDSM.16.M88.4 R64, [R231] ;  /* 0x00000000e740783b */ /* 0x020ff00000000200 */
[----:B------:R-:W2:Y:S08]  /*6ee0*/  LDSM.16.M88.4 R16, [R224] ;  /* 0x00000000e010783b */ /* 0x000eb00000000200 */
[----:B------:R-:W3:Y:S08]  /*6ef0*/  LDSM.16.M88.4 R60, [R231+0x2000] ;  /* 0x00200000e73c783b */ /* 0x000ef00000000200 */
[----:B------:R-:W4:Y:S06]  /*6f00*/  LDL.64 R136, [R1+0x30] ;  /* 0x0000300001887983 */ /* 0x000f2c0000100a00 */
[----:B------:R-:W4:Y:S04]  /*6f10*/  LDL R216, [R1+0x38] ;  /* 0x0000380001d87983 */ /* 0x000f280000100800 */
[----:B------:R-:W-:Y:S04]  /*6f20*/  STL [R1+0x90], R128 ;  /* 0x0000908001007387 */ /* 0x000fe80000100800 */
[----:B------:R1:W-:Y:S04]  /*6f30*/  STL [R1+0x8c], R129 ;  /* 0x00008c8101007387 */ /* 0x0003e80000100800 */
[----:B------:R-:W1:Y:S01]  /*6f40*/  LDSM.16.M88.4 R32, [R224+0x800] ;  /* 0x00080000e020783b */ /* 0x000e620000000200 */
[-C--:B--2---:R-:W-:Y:S07]  /*6f50*/  HMMA.16816.F32 R4, R64, R16.reuse, RZ ;  /* 0x000000104004723c */ /* 0x084fee00000018ff */
[----:B------:R-:W2:Y:S01]  /*6f60*/  LDSM.16.M88.4 R48, [R224+0x1000] ;  /* 0x00100000e030783b */ /* 0x000ea20000000200 */
[C---:B---3--:R-:W-:Y:S07]  /*6f70*/  HMMA.16816.F32 R8, R60.reuse, R16, RZ ;  /* 0x000000103c08723c */ /* 0x048fee00000018ff */
[----:B------:R-:W3:Y:S01]  /*6f80*/  LDSM.16.M88.4 R204, [R224+0x1800] ;  /* 0x00180000e0cc783b */ /* 0x000ee20000000200 */
[-C--:B------:R-:W-:Y:S07]  /*6f90*/  HMMA.16816.F32 R12, R60, R18.reuse, RZ ;  /* 0x000000123c0c723c */ /* 0x080fee00000018ff */
[----:B-1----:R-:W4:Y:S04]  /*6fa0*/  LDL R129, [R1+0x18] ;  /* 0x0000180001817983 */ /* 0x002f280000100800 */
[----:B------:R-:W-:Y:S01]  /*6fb0*/  STL [R1+0x88], R130 ;  /* 0x0000888201007387 */ /* 0x000fe20000100800 */
[C---:B------:R-:W-:Y:S03]  /*6fc0*/  HMMA.16816.F32 R16, R64.reuse, R18, RZ ;  /* 0x000000124010723c */ /* 0x040fe600000018ff */
[----:B------:R1:W-:Y:S04]  /*6fd0*/  STL [R1+0x84], R131 ;  /* 0x0000848301007387 */ /* 0x0003e80000100800 */
[----:B------:R-:W-:Y:S01]  /*6fe0*/  LDSM.16.M88.4 R208, [R233] ;  /* 0x00000000e9d0783b */ /* 0x000fe20000000200 */
[-C--:B------:R-:W-:Y:S07]  /*6ff0*/  HMMA.16816.F32 R20, R64, R32.reuse, RZ ;  /* 0x000000204014723c */ /* 0x080fee00000018ff */
[----:B------:R-:W-:Y:S01]  /*7000*/  LDSM.16.M88.4 R212, [R233+0x2000] ;  /* 0x00200000e9d4783b */ /* 0x000fe20000000200 */
[C---:B------:R-:W-:Y:S08]  /*7010*/  HMMA.16816.F32 R24, R60.reuse, R32, RZ ;  /* 0x000000203c18723c */ /* 0x040ff000000018ff */
[-C--:B------:R-:W-:Y:S01]  /*7020*/  HMMA.16816.F32 R28, R60, R34.reuse, RZ ;  /* 0x000000223c1c723c */ /* 0x080fe200000018ff */
[----:B-1----:R-:W4:Y:S04]  /*7030*/  LDL.LU R131, [R1] ;  /* 0x0000000001837983 */ /* 0x002f280000300800 */
[----:B------:R-:W-:Y:S03]  /*7040*/  STL [R1+0x70], R235 ;  /* 0x000070eb01007387 */ /* 0x000fe60000100800 */
[C---:B------:R-:W-:Y:S01]  /*7050*/  HMMA.16816.F32 R32, R64.reuse, R34, RZ ;  /* 0x000000224020723c */ /* 0x040fe200000018ff */
[----:B------:R-:W-:Y:S04]  /*7060*/  STL [R1+0x74], R243 ;  /* 0x000074f301007387 */ /* 0x000fe80000100800 */
[----:B------:R-:W-:Y:S03]  /*7070*/  STL [R1+0x78], R242 ;  /* 0x000078f201007387 */ /* 0x000fe60000100800 */
[-C--:B--2---:R-:W-:Y:S01]  /*7080*/  HMMA.16816.F32 R36, R64, R48.reuse, RZ ;  /* 0x000000304024723c */ /* 0x084fe200000018ff */
[----:B------:R-:W-:Y:S07]  /*7090*/  STL [R1+0x7c], R241 ;  /* 0x00007cf101007387 */ /* 0x000fee0000100800 */
[C---:B------:R-:W-:Y:S08]  /*70a0*/  HMMA.16816.F32 R40, R60.reuse, R48, RZ ;  /* 0x000000303c28723c */ /* 0x040ff000000018ff */
[-C--:B------:R-:W-:Y:S08]  /*70b0*/  HMMA.16816.F32 R44, R60, R50.reuse, RZ ;  /* 0x000000323c2c723c */ /* 0x080ff000000018ff */
[C---:B------:R-:W-:Y:S08]  /*70c0*/  HMMA.16816.F32 R48, R64.reuse, R50, RZ ;  /* 0x000000324030723c */ /* 0x040ff000000018ff */
[-C--:B---3--:R-:W-:Y:S08]  /*70d0*/  HMMA.16816.F32 R52, R64, R204.reuse, RZ ;  /* 0x000000cc4034723c */ /* 0x088ff000000018ff */
[C---:B------:R-:W-:Y:S08]  /*70e0*/  HMMA.16816.F32 R56, R60.reuse, R204, RZ ;  /* 0x000000cc3c38723c */ /* 0x040ff000000018ff */
[-C--:B------:R-:W-:Y:S08]  /*70f0*/  HMMA.16816.F32 R60, R60, R206.reuse, RZ ;  /* 0x000000ce3c3c723c */ /* 0x080ff000000018ff */
[----:B------:R-:W-:Y:S01]  /*7100*/  HMMA.16816.F32 R64, R64, R206, RZ ;  /* 0x000000ce4040723c */ /* 0x000fe200000018ff */
[----:B------:R-:W1:Y:S07]  /*7110*/  LDSM.16.M88.4 R204, [R235] ;  /* 0x00000000ebcc783b */ /* 0x000e6e0000000200 */
[-C--:B-1----:R-:W-:Y:S08]  /*7120*/  HMMA.16816.F32 R4, R208, R204.reuse, R4 ;  /* 0x000000ccd004723c */ /* 0x082ff00000001804 */
[C---:B------:R-:W-:Y:S08]  /*7130*/  HMMA.16816.F32 R8, R212.reuse, R204, R8 ;  /* 0x000000ccd408723c */ /* 0x040ff00000001808 */
[-C--:B------:R-:W-:Y:S08]  /*7140*/  HMMA.16816.F32 R12, R212, R206.reuse, R12 ;  /* 0x000000ced40c723c */ /* 0x080ff0000000180c */
[C---:B------:R-:W-:Y:S01]  /*7150*/  HMMA.16816.F32 R16, R208.reuse, R206, R16 ;  /* 0x000000ced010723c */ /* 0x040fe20000001810 */
[----:B------:R-:W1:Y:S07]  /*7160*/  LDSM.16.M88.4 R204, [R243] ;  /* 0x00000000f3cc783b */ /* 0x000e6e0000000200 */
[-C--:B-1----:R-:W-:Y:S08]  /*7170*/  HMMA.16816.F32 R20, R208, R204.reuse, R20 ;  /* 0x000000ccd014723c */ /* 0x082ff00000001814 */
[C---:B------:R-:W-:Y:S08]  /*7180*/  HMMA.16816.F32 R24, R212.reuse, R204, R24 ;  /* 0x000000ccd418723c */ /* 0x040ff00000001818 */
[-C--:B------:R-:W-:Y:S08]  /*7190*/  HMMA.16816.F32 R28, R212, R206.reuse, R28 ;  /* 0x000000ced41c723c */ /* 0x080ff0000000181c */
[C---:B------:R-:W-:Y:S01]  /*71a0*/  HMMA.16816.F32 R32, R208.reuse, R206, R32 ;  /* 0x000000ced020723c */ /* 0x040fe20000001820 */
[----:B------:R1:W2:Y:S08]  /*71b0*/  LDSM.16.M88.4 R204, [R242] ;  /* 0x00000000f2cc783b */ /* 0x0002b00000000200 */
[----:B-1----:R-:W3:Y:S01]  /*71c0*/  LDL R242, [R1+0x1c] ;  /* 0x00001c0001f27983 */ /* 0x002ee20000100800 */
[-C--:B--2---:R-:W-:Y:S08]  /*71d0*/  HMMA.16816.F32 R36, R208, R204.reuse, R36 ;  /* 0x000000ccd024723c */ /* 0x084ff00000001824 */
[C---:B------:R-:W-:Y:S08]  /*71e0*/  HMMA.16816.F32 R40, R212.reuse, R204, R40 ;  /* 0x000000ccd428723c */ /* 0x040ff00000001828 */
[-C--:B------:R-:W-:Y:S08]  /*71f0*/  HMMA.16816.F32 R44, R212, R206.reuse, R44 ;  /* 0x000000ced42c723c */ /* 0x080ff0000000182c */
[C---:B------:R-:W-:Y:S01]  /*7200*/  HMMA.16816.F32 R48, R208.reuse, R206, R48 ;  /* 0x000000ced030723c */ /* 0x040fe20000001830 */
[----:B------:R1:W2:Y:S08]  /*7210*/  LDSM.16.M88.4 R204, [R241] ;  /* 0x00000000f1cc783b */ /* 0x0002b00000000200 */
[----:B-1----:R-:W3:Y:S04]  /*7220*/  LDL R241, [R1+0x40] ;  /* 0x0000400001f17983 */ /* 0x002ee80000100800 */
[----:B------:R-:W-:Y:S01]  /*7230*/  STL [R1+0x80], R231 ;  /* 0x000080e701007387 */ /* 0x000fe20000100800 */
[----:B----4-:R-:W-:Y:S01]  /*7240*/  ISETP.GT.AND P4, PT, R129, R131, PT ;  /* 0x000000838100720c */ /* 0x010fe20003f84270 */
[-C--:B--2---:R-:W-:Y:S11]  /*7250*/  HMMA.16816.F32 R52, R208, R204.reuse, R52 ;  /* 0x000000ccd034723c */ /* 0x084ff60000001834 */
[----:B------:R-:W-:Y:S01]  /*7260*/  @!UPT UIADD3 URZ, URZ, URZ, URZ ;  /* 0x0000003f3f3ff290 */ /* 0x000fe2000fffe03f */
[----:B------:R-:W-:Y:S01]  /*7270*/  @!P4 SHF.R.S32.HI R0, RZ, 0x1f, R131 ;  /* 0x0000001fff00c819 */ /* 0x000fe20000011483 */
[C---:B------:R-:W-:Y:S01]  /*7280*/  @!P4 IMAD.WIDE.U32 R2, R131.reuse, c[0x0][0x208], RZ ;  /* 0x000082008302ca25 */ /* 0x040fe200078e00ff */
[C---:B------:R-:W-:Y:S01]  /*7290*/  HMMA.16816.F32 R56, R212.reuse, R204, R56 ;  /* 0x000000ccd438723c */ /* 0x040fe20000001838 */
[----:B------:R-:W-:Y:S03]  /*72a0*/  @!P4 MOV R135, 0x5 ;  /* 0x000000050087c802 */ /* 0x000fe60000000f00 */
[----:B------:R-:W-:Y:S04]  /*72b0*/  @!P4 IMAD R0, R0, c[0x0][0x208], RZ ;  /* 0x000082000000ca24 */ /* 0x000fe800078e02ff */
[-C--:B------:R-:W-:Y:S04]  /*72c0*/  HMMA.16816.F32 R60, R212, R206.reuse, R60 ;  /* 0x000000ced43c723c */ /* 0x080fe8000000183c */
[----:B------:R-:W-:Y:S04]  /*72d0*/  @!P4 IMAD R0, R131, c[0x0][0x20c], R0 ;  /* 0x000083008300ca24 */ /* 0x000fe800078e0200 */
[----:B------:R-:W-:Y:S04]  /*72e0*/  HMMA.16816.F32 R64, R208, R206, R64 ;  /* 0x000000ced040723c */ /* 0x000fe80000001840 */
[----:B------:R-:W-:Y:S02]  /*72f0*/  @!P4 IADD3 R0, R3, R0, RZ ;  /* 0x000000000300c210 */ /* 0x000fe40007ffe0ff */
[C---:B------:R-:W-:Y:S02]  /*7300*/  @!P4 SHF.L.U32 R3, R2.reuse, 0x6, RZ ;  /* 0x000000060203c819 */ /* 0x040fe400000006ff */
[----:B------:R-:W-:Y:S01]  /*7310*/  @!P4 SHF.L.U64.HI R134, R2, 0x6, R0 ;  /* 0x000000060286c819 */ /* 0x000fe20000010200 */
[----:B------:R-:W-:Y:S03]  /*7320*/  @!P4 IMAD.MOV.U32 R0, RZ, RZ, c[0x0][0x208] ;  /* 0x00008200ff00c624 */ /* 0x000fe600078e00ff */
[C---:B------:R-:W-:Y:S02]  /*7330*/  @!P4 IADD3 R2, P2, R3.reuse, R136, RZ ;  /* 0x000000880302c210 */ /* 0x040fe40007f5e0ff */
[----:B------:R-:W-:Y:S02]  /*7340*/  @!P4 IADD3 R3, P1, P0, R3, 0x40, R136 ;  /* 0x000000400303c810 */ /* 0x000fe4000783e088 */
[----:B------:R-:W-:Y:S01]  /*7350*/  @!P4 SHF.L.U32 R206, R0, 0x5, RZ ;  /* 0x0000000500cec819 */ /* 0x000fe200000006ff */
[--C-:B------:R-:W-:Y:S01]  /*7360*/  @!P4 IMAD.X R137, R134, 0x1, R216.reuse, P2 ;  /* 0x000000018689c824 */ /* 0x100fe200010e06d8 */
[----:B------:R-:W-:Y:S02]  /*7370*/  @!P4 LEA R136, P2, R2, c[0x0][0x1f8], 0x1 ;  /* 0x00007e000288ca11 */ /* 0x000fe400078408ff */
[----:B------:R-:W-:Y:S02]  /*7380*/  @!P4 SHF.L.U64.HI R0, R0, R135, c[0x0][0x20c] ;  /* 0x000083000000c619 */ /* 0x000fe40000010287 */
[----:B------:R-:W-:Y:S02]  /*7390*/  @!P4 LEA.HI.X R137, R2, c[0x0][0x1fc], R137, 0x1, P2 ;  /* 0x00007f000289ca11 */ /* 0x000fe400010f0c89 */
[----:B------:R-:W-:Y:S02]  /*73a0*/  @!P4 IADD3.X R135, R134, RZ, R216, P1, P0 ;  /* 0x000000ff8687c210 */ /* 0x000fe40000fe04d8 */
[C---:B------:R-:W-:Y:S01]  /*73b0*/  @!P4 LEA R204, P1, R3.reuse, c[0x0][0x1f8], 0x1 ;  /* 0x00007e0003ccca11 */ /* 0x040fe200078208ff */
[----:B------:R-:W-:Y:S01]  /*73c0*/  @!PT LDS RZ, [RZ] ;  /* 0x00000000fffff984 */ /* 0x000fe20000000800 */
[----:B------:R-:W-:Y:S01]  /*73d0*/  @!PT LDS RZ, [RZ] ;  /* 0x00000000fffff984 */ /* 0x000fe20000000800 */
[----:B------:R-:W-:Y:S01]  /*73e0*/  @!PT LDS RZ, [RZ] ;  /* 0x00000000fffff984 */ /* 0x000fe20000000800 */
[----:B------:R1:W-:Y:S01]  /*73f0*/  @!P4 LDGSTS.E.BYPASS.LTC128B.128 [R244+0x100], [R136.64], !P6 ;  /* 0x0010000088f4cfae */ /* 0x0003e2000f101d48 */
[----:B------:R-:W-:Y:S02]  /*7400*/  @!P4 IADD3 R134, P0, R136, R206, RZ ;  /* 0x000000ce8886c210 */ /* 0x000fe40007f1e0ff */
[----:B------:R-:W-:Y:S02]  /*7410*/  @!P4 LEA.HI.X R205, R3, c[0x0][0x1fc], R135, 0x1, P1 ;  /* 0x00007f0003cdca11 */ /* 0x000fe400008f0c87 */
[----:B------:R-:W-:Y:S02]  /*7420*/  @!P4 IADD3.X R135, R137, R0, RZ, P0, !PT ;  /* 0x000000008987c210 */ /* 0x000fe400007fe4ff */
[----:B------:R-:W-:Y:S01]  /*7430*/  @!P4 IADD3 R2, P1, R134, R206, RZ ;  /* 0x000000ce8602c210 */ /* 0x000fe20007f3e0ff */
[----:B------:R2:W-:Y:S03]  /*7440*/  @!P4 LDGSTS.E.BYPASS.LTC128B.128 [R244+0x2100], [R204.64], !P5 ;  /* 0x02100000ccf4cfae */ /* 0x0005e6000e901d48 */
[----:B------:R-:W-:Y:S05]  /*7450*/  @!P4 IADD3.X R3, R135, R0, RZ, P1, !PT ;  /* 0x000000008703c210 */ /* 0x000fea0000ffe4ff */
[----:B------:R4:W-:Y:S08]  /*7460*/  @!P4 LDGSTS.E.BYPASS.LTC128B.128 [R244+0x900], [R134.64], !P6 ;  /* 0x0090000086f4cfae */ /* 0x0009f0000f101d48 */
[----:B------:R4:W-:Y:S01]  /*7470*/  @!P4 LDGSTS.E.BYPASS.LTC128B.128 [R244+0x2900], [R134.64+0x80], !P5 ;  /* 0x0290008086f4cfae */ /* 0x0009e2000e901d48 */
[----:B-1----:R-:W-:Y:S07]  /*7480*/  @!P4 IADD3 R136, P0, R2, R206, RZ ;  /* 0x000000ce0288c210 */ /* 0x002fee0007f1e0ff */
[----:B------:R3:W-:Y:S01]  /*7490*/  @!P4 LDGSTS.E.BYPASS.LTC128B.128 [R244+0x1100], [R2.64], !P6 ;  /* 0x0110000002f4cfae */ /* 0x0007e2000f101d48 */
[----:B------:R-:W-:Y:S07]  /*74a0*/  @!P4 IMAD.X R137, R3, 0x1, R0, P0 ;  /* 0x000000010389c824 */ /* 0x000fee00000e0600 */
[----:B------:R3:W-:Y:S08]  /*74b0*/  @!P4 LDGSTS.E.BYPASS.LTC128B.128 [R244+0x3100], [R2.64+0x80], !P5 ;  /* 0x0310008002f4cfae */ /* 0x0007f0000e901d48 */
[----:B------:R1:W-:Y:S08]  /*74c0*/  @!P4 LDGSTS.E.BYPASS.LTC128B.128 [R244+0x1900], [R136.64], !P6 ;  /* 0x0190000088f4cfae */ /* 0x0003f0000f101d48 */
[----:B------:R1:W-:Y:S08]  /*74d0*/  @!P4 LDGSTS.E.BYPASS.LTC128B.128 [R244+0x3900], [R136.64+0x80], !P5 ;  /* 0x0390008088f4cfae */ /* 0x0003f0000e901d48 */
[----:B--2---:R-:W-:Y:S08]  /*74e0*/  LDSM.16.M88.4 R204, [R232] ;  /* 0x00000000e8cc783b */ /* 0x004ff00000000200 */
[----:B------:R-:W2:Y:S08]  /*74f0*/  LDSM.16.M88.4 R208, [R230] ;  /* 0x00000000e6d0783b */ /* 0x000eb00000000200 */
[----:B------:R-:W1:Y:S08]  /*7500*/  LDSM.16.M88.4 R212, [R232+0x2000] ;  /* 0x00200000e8d4783b */ /* 0x000e700000000200 */
[----:B------:R-:W0:Y:S01]  /*7510*/  LDGDEPBAR ;  /* 0x00000000000079af */ /* 0x000e220000000000 */
[-C--:B--2---:R-:W-:Y:S08]  /*7520*/  HMMA.16816.F32 R4, R204, R208.reuse, R4 ;  /* 0x000000d0cc04723c */ /* 0x084ff00000001804 */
[C---:B-1----:R-:W-:Y:S08]  /*7530*/  HMMA.16816.F32 R8, R212.reuse, R208, R8 ;  /* 0x000000d0d408723c */ /* 0x042ff00000001808 */
[-C--:B------:R-:W-:Y:S08]  /*7540*/  HMMA.16816.F32 R12, R212, R210.reuse, R12 ;  /* 0x000000d2d40c723c */ /* 0x080ff0000000180c */
[C---:B------:R-:W-:Y:S01]  /*7550*/  HMMA.16816.F32 R16, R204.reuse, R210, R16 ;  /* 0x000000d2cc10723c */ /* 0x040fe20000001810 */
[----:B------:R-:W1:Y:S03]  /*7560*/  LDSM.16.M88.4 R208, [R230+0x800] ;  /* 0x00080000e6d0783b */ /* 0x000e660000000200 */
[----:B---3--:R-:W-:Y:S01]  /*7570*/  @P3 IMAD.HI.U32 R2, R242, c[0x0][0x2c8], RZ ;  /* 0x0000b200f2023a27 */ /* 0x008fe200078e00ff */
[----:B------:R-:W-:Y:S04]  /*7580*/  MOV R0, R242 ;  /* 0x000000f200007202 */ /* 0x000fe80000000f00 */
[----:B------:R-:W2:Y:S03]  /*7590*/  LDL.64 R242, [R1+0x28] ;  /* 0x0000280001f27983 */ /* 0x000ea60000100a00 */
[----:B------:R-:W-:Y:S01]  /*75a0*/  @P3 SHF.R.U32.HI R0, RZ, c[0x0][0x2cc], R2 ;  /* 0x0000b300ff003a19 */ /* 0x000fe20000011602 */
[-C--:B-1----:R-:W-:Y:S04]  /*75b0*/  HMMA.16816.F32 R20, R204, R208.reuse, R20 ;  /* 0x000000d0cc14723c */ /* 0x082fe80000001814 */
[----:B------:R-:W-:Y:S04]  /*75c0*/  SHFL.IDX PT, R3, R0, 0x1, 0x1c1f ;  /* 0x003c1f0000037f89 */ /* 0x000fe800000e0000 */
[C---:B------:R-:W-:Y:S04]  /*75d0*/  HMMA.16816.F32 R24, R212.reuse, R208, R24 ;  /* 0x000000d0d418723c */ /* 0x040fe80000001818 */
[----:B------:R-:W-:Y:S04]  /*75e0*/  SHFL.IDX PT, R2, R0, 0x2, 0x1c1f ;  /* 0x005c1f0000027f89 */ /* 0x000fe800000e0000 */
[-C--:B------:R-:W-:Y:S08]  /*75f0*/  HMMA.16816.F32 R28, R212, R210.reuse, R28 ;  /* 0x000000d2d41c723c */ /* 0x080ff0000000181c */
[C---:B------:R-:W-:Y:S01]  /*7600*/  HMMA.16816.F32 R32, R204.reuse, R210, R32 ;  /* 0x000000d2cc20723c */ /* 0x040fe20000001820 */
[----:B------:R-:W1:Y:S07]  /*7610*/  LDSM.16.M88.4 R208, [R230+0x1000] ;  /* 0x00100000e6d0783b */ /* 0x000e6e0000000200 */
[-C--:B-1----:R-:W-:Y:S08]  /*7620*/  HMMA.16816.F32 R36, R204, R208.reuse, R36 ;  /* 0x000000d0cc24723c */ /* 0x082ff00000001824 */
[C---:B------:R-:W-:Y:S08]  /*7630*/  HMMA.16816.F32 R40, R212.reuse, R208, R40 ;  /* 0x000000d0d428723c */ /* 0x040ff00000001828 */
[-C--:B------:R-:W-:Y:S08]  /*7640*/  HMMA.16816.F32 R44, R212, R210.reuse, R44 ;  /* 0x000000d2d42c723c */ /* 0x080ff0000000182c */
[C---:B------:R-:W-:Y:S01]  /*7650*/  HMMA.16816.F32 R48, R204.reuse, R210, R48 ;  /* 0x000000d2cc30723c */ /* 0x040fe20000001830 */
[----:B------:R-:W1:Y:S07]  /*7660*/  LDSM.16.M88.4 R208, [R230+0x1800] ;  /* 0x00180000e6d0783b */ /* 0x000e6e0000000200 */
[-C--:B-1----:R-:W-:Y:S08]  /*7670*/  HMMA.16816.F32 R52, R204, R208.reuse, R52 ;  /* 0x000000d0cc34723c */ /* 0x082ff00000001834 */
[C---:B------:R-:W-:Y:S08]  /*7680*/  HMMA.16816.F32 R56, R212.reuse, R208, R56 ;  /* 0x000000d0d438723c */ /* 0x040ff00000001838 */
[-C--:B------:R-:W-:Y:S01]  /*7690*/  HMMA.16816.F32 R60, R212, R210.reuse, R60 ;  /* 0x000000d2d43c723c */ /* 0x080fe2000000183c */
[----:B------:R-:W-:Y:S07]  /*76a0*/  LDSM.16.M88.4 R212, [R234+0x2000] ;  /* 0x00200000ead4783b */ /* 0x000fee0000000200 */
[----:B------:R-:W-:Y:S01]  /*76b0*/  HMMA.16816.F32 R64, R204, R210, R64 ;  /* 0x000000d2cc40723c */ /* 0x000fe20000001840 */
[----:B------:R-:W-:Y:S08]  /*76c0*/  LDSM.16.M88.4 R204, [R234] ;  /* 0x00000000eacc783b */ /* 0x000ff00000000200 */
[----:B------:R-:W1:Y:S02]  /*76d0*/  LDSM.16.M88.4 R208, [R227] ;  /* 0x00000000e3d0783b */ /* 0x000e640000000200 */
[-C--:B-1----:R-:W-:Y:S08]  /*76e0*/  HMMA.16816.F32 R4, R204, R208.reuse, R4 ;  /* 0x000000d0cc04723c */ /* 0x082ff00000001804 */
[C---:B------:R-:W-:Y:S08]  /*76f0*/  HMMA.16816.F32 R8, R212.reuse, R208, R8 ;  /* 0x000000d0d408723c */ /* 0x040ff00000001808 */
        /* <DEDUP_REMOVED lines=18> */
[----:B------:R-:W-:Y:S08]  /*7820*/  LDSM.16.M88.4 R204, [R231+0x4000] ;  /* 0x00400000e7cc783b */ /* 0x000ff00000000200 */
[----:B------:R-:W1:Y:S02]  /*7830*/  LDSM.16.M88.4 R208, [R224+0x2000] ;  /* 0x00200000e0d0783b */ /* 0x000e640000000200 */
        /* <DEDUP_REMOVED lines=21> */
[----:B------:R-:W1:Y:S02]  /*7990*/  LDSM.16.M88.4 R208, [R240] ;  /* 0x00000000f0d0783b */ /* 0x000e640000000200 */
        /* <DEDUP_REMOVED lines=67> */
[----:B------:R-:W-:Y:S09]  /*7dd0*/  FMUL.FTZ R15, R15, c[0x0][0x320] ;  /* 0x0000c8000f0f7a20 */ /* 0x000ff20000410000 */
[----:B------:R-:W-:Y:S10]  /*7de0*/  MUFU.TANH R210, R10 ;  /* 0x0000000a00d27308 */ /* 0x000ff40000002400 */
[----:B------:R3:W-:Y:S10]  /*7df0*/  MUFU.TANH R252, R7 ;  /* 0x0000000700fc7308 */ /* 0x0007f40000002400 */
[----:B------:R-:W-:Y:S10]  /*7e00*/  MUFU.TANH R223, R17 ;  /* 0x0000001100df7308 */ /* 0x000ff40000002400 */
[----:B------:R-:W1:Y:S01]  /*7e10*/  MUFU.TANH R251, R8 ;  /* 0x0000000800fb7308 */ /* 0x000e620000002400 */
[----:B---3--:R-:W3:Y:S09]  /*7e20*/  LDSM.16.M88.4 R4, [R227+0x2800] ;  /* 0x00280000e304783b */ /* 0x008ef20000000200 */
[----:B------:R-:W1:Y:S10]  /*7e30*/  MUFU.TANH R250, R9 ;  /* 0x0000000900fa7308 */ /* 0x000e740000002400 */
[----:B------:R-:W-:Y:S10]  /*7e40*/  MUFU.TANH R245, R16 ;  /* 0x0000001000f57308 */ /* 0x000ff40000002400 */
[----:B------:R-:W-:Y:S10]  /*7e50*/  MUFU.TANH R222, R18 ;  /* 0x0000001200de7308 */ /* 0x000ff40000002400 */
[----:B------:R-:W1:Y:S01]  /*7e60*/  MUFU.TANH R249, R12 ;  /* 0x0000000c00f97308 */ /* 0x000e620000002400 */
[-C--:B---3--:R-:W-:Y:S09]  /*7e70*/  HMMA.16816.F32 R20, R204, R4.reuse, R20 ;  /* 0x00000004cc14723c */ /* 0x088ff20000001814 */
[----:B------:R-:W3:Y:S01]  /*7e80*/  MUFU.TANH R247, R13 ;  /* 0x0000000d00f77308 */ /* 0x000ee20000002400 */
[C---:B------:R-:W-:Y:S09]  /*7e90*/  HMMA.16816.F32 R24, R212.reuse, R4, R24 ;  /* 0x00000004d418723c */ /* 0x040ff20000001818 */
[----:B------:R-:W1:Y:S01]  /*7ea0*/  MUFU.TANH R248, R14 ;  /* 0x0000000e00f87308 */ /* 0x000e620000002400 */
[-C--:B------:R-:W-:Y:S04]  /*7eb0*/  HMMA.16816.F32 R28, R212, R6.reuse, R28 ;  /* 0x00000006d41c723c */ /* 0x080fe8000000181c */
[----:B------:R-:W-:Y:S04]  /*7ec0*/  FMUL.FTZ R22, R22, c[0x0][0x320] ;  /* 0x0000c80016167a20 */ /* 0x000fe80000410000 */
[C---:B------:R-:W-:Y:S01]  /*7ed0*/  HMMA.16816.F32 R32, R204.reuse, R6, R32 ;  /* 0x00000006cc20723c */ /* 0x040fe20000001820 */
[----:B------:R-:W-:Y:S01]  /*7ee0*/  MUFU.TANH R221, R19 ;  /* 0x0000001300dd7308 */ /* 0x000fe20000002400 */
[----:B------:R-:W1:Y:S02]  /*7ef0*/  LDSM.16.M88.4 R4, [R227+0x3000] ;  /* 0x00300000e304783b */ /* 0x000e640000000200 */
[----:B------:R-:W-:Y:S02]  /*7f00*/  FMUL.FTZ R23, R23, c[0x0][0x320] ;  /* 0x0000c80017177a20 */ /* 0x000fe40000410000 */
[----:B------:R-:W-:Y:S02]  /*7f10*/  FMUL.FTZ R20, R20, c[0x0][0x320] ;  /* 0x0000c80014147a20 */ /* 0x000fe40000410000 */
[----:B------:R-:W-:Y:S03]  /*7f20*/  FMUL.FTZ R24, R24, c[0x0][0x320] ;  /* 0x0000c80018187a20 */ /* 0x000fe60000410000 */
[----:B------:R1:W-:Y:S01]  /*7f30*/  MUFU.TANH R136, R22 ;  /* 0x0000001600887308 */ /* 0x0003e20000002400 */
[----:B------:R-:W-:Y:S02]  /*7f40*/  FMUL.FTZ R27, R27, c[0x0][0x320] ;  /* 0x0000c8001b1b7a20 */ /* 0x000fe40000410000 */
[----:B------:R-:W-:Y:S02]  /*7f50*/  FMUL.FTZ R21, R21, c[0x0][0x320] ;  /* 0x0000c80015157a20 */ /* 0x000fe40000410000 */
[----:B------:R-:W-:Y:S02]  /*7f60*/  FMUL.FTZ R31, R31, c[0x0][0x320] ;  /* 0x0000c8001f1f7a20 */ /* 0x000fe40000410000 */
[----:B------:R-:W-:Y:S02]  /*7f70*/  FMUL.FTZ R25, R25, c[0x0][0x320] ;  /* 0x0000c80019197a20 */ /* 0x000fe40000410000 */
[----:B------:R-:W-:Y:S01]  /*7f80*/  FMUL.FTZ R29, R29, c[0x0][0x320] ;  /* 0x0000c8001d1d7a20 */ /* 0x000fe20000410000 */
[----:B----4-:R-:W-:Y:S01]  /*7f90*/  MUFU.TANH R135, R23 ;  /* 0x0000001700877308 */ /* 0x010fe20000002400 */
[----:B------:R-:W-:Y:S02]  /*7fa0*/  FMUL.FTZ R26, R26, c[0x0][0x320] ;  /* 0x0000c8001a1a7a20 */ /* 0x000fe40000410000 */
[----:B------:R-:W-:Y:S02]  /*7fb0*/  FMUL.FTZ R35, R35, c[0x0][0x320] ;  /* 0x0000c80023237a20 */ /* 0x000fe40000410000 */
[----:B------:R-:W-:Y:S02]  /*7fc0*/  FMUL.FTZ R28, R28, c[0x0][0x320] ;  /* 0x0000c8001c1c7a20 */ /* 0x000fe40000410000 */
[----:B------:R-:W-:Y:S02]  /*7fd0*/  FMUL.FTZ R32, R32, c[0x0][0x320] ;  /* 0x0000c80020207a20 */ /* 0x000fe40000410000 */
[----:B------:R-:W-:Y:S01]  /*7fe0*/  FMUL.FTZ R33, R33, c[0x0][0x320] ;  /* 0x0000c80021217a20 */ /* 0x000fe20000410000 */
[----:B------:R-:W-:Y:S01]  /*7ff0*/  MUFU.TANH R134, R28 ;  /* 0x0000001c00867308 */ /* 0x000fe20000002400 */
[----:B------:R-:W-:Y:S02]  /*8000*/  FMUL.FTZ R30, R30, c[0x0][0x320] ;  /* 0x0000c8001e1e7a20 */ /* 0x000fe40000410000 */
[----:B------:R-:W-:Y:S07]  /*8010*/  FMUL.FTZ R34, R34, c[0x0][0x320] ;  /* 0x0000c80022227a20 */ /* 0x000fee0000410000 */
[----:B------:R-:W-:Y:S01]  /*8020*/  MUFU.TANH R209, R24 ;  /* 0x0000001800d17308 */ /* 0x000fe20000002400 */
[-C--:B-1----:R-:W-:Y:S08]  /*8030*/  HMMA.16816.F32 R36, R204, R4.reuse, R36 ;  /* 0x00000004cc24723c */ /* 0x082ff00000001824 */
[C---:B------:R-:W-:Y:S01]  /*8040*/  HMMA.16816.F32 R40, R212.reuse, R4, R40 ;  /* 0x00000004d428723c */ /* 0x040fe20000001828 */
[----:B------:R-:W1:Y:S07]  /*8050*/  MUFU.TANH R246, R15 ;  /* 0x0000000f00f67308 */ /* 0x000e6e0000002400 */
[-C--:B------:R-:W-:Y:S03]  /*8060*/  HMMA.16816.F32 R44, R212, R6.reuse, R44 ;  /* 0x00000006d42c723c */ /* 0x080fe6000000182c */
[----:B------:R-:W4:Y:S05]  /*8070*/  MUFU.TANH R220, R20 ;  /* 0x0000001400dc7308 */ /* 0x000f2a0000002400 */
[C---:B------:R-:W-:Y:S01]  /*8080*/  HMMA.16816.F32 R48, R204.reuse, R6, R48 ;  /* 0x00000006cc30723c */ /* 0x040fe20000001830 */
[----:B------:R-:W1:Y:S01]  /*8090*/  LDSM.16.M88.4 R4, [R227+0x3800] ;  /* 0x00380000e304783b */ /* 0x000e620000000200 */
[----:B------:R-:W-:Y:S04]  /*80a0*/  DEPBAR.LE SB0, 0x0 ;  /* 0x000080000000791a */ /* 0x000fe80000000000 */
[----:B------:R-:W-:Y:S01]  /*80b0*/  MUFU.TANH R218, R31 ;  /* 0x0000001f00da7308 */ /* 0x000fe20000002400 */
[----:B------:R-:W-:Y:S02]  /*80c0*/  FMUL.FTZ R37, R37, c[0x0][0x320] ;  /* 0x0000c80025257a20 */ /* 0x000fe40000410000 */
[----:B------:R-:W-:Y:S03]  /*80d0*/  FMUL.FTZ R41, R41, c[0x0][0x320] ;  /* 0x0000c80029297a20 */ /* 0x000fe60000410000 */
        /* <DEDUP_REMOVED lines=17> */
[-C--:B-1----:R-:W-:Y:S06]  /*81f0*/  HMMA.16816.F32 R52, R204, R4.reuse, R52 ;  /* 0x00000004cc34723c */ /* 0x082fec0000001834 */
[----:B------:R4:W-:Y:S01]  /*8200*/  MUFU.TANH R31, R48 ;  /* 0x00000030001f7308 */ /* 0x0009e20000002400 */
[----:B------:R-:W-:Y:S01]  /*8210*/  FMUL.FTZ R44, R44, c[0x0][0x320] ;  /* 0x0000c8002c2c7a20 */ /* 0x000fe20000410000 */
[C---:B------:R-:W-:Y:S01]  /*8220*/  HMMA.16816.F32 R56, R212.reuse, R4, R56 ;  /* 0x00000004d438723c */ /* 0x040fe20000001838 */
[----:B------:R-:W1:Y:S07]  /*8230*/  SHFL.IDX PT, R4, R0, RZ, 0x1c1f ;  /* 0x001c1fff00047589 */ /* 0x000e6e00000e0000 */
[----:B------:R-:W-:Y:S01]  /*8240*/  MUFU.TANH R8, R45 ;  /* 0x0000002d00087308 */ /* 0x000fe20000002400 */
[-C--:B------:R-:W-:Y:S01]  /*8250*/  HMMA.16816.F32 R60, R212, R6.reuse, R60 ;  /* 0x00000006d43c723c */ /* 0x080fe2000000183c */
[----:B------:R1:W2:Y:S07]  /*8260*/  SHFL.IDX PT, R5, R0, 0x3, 0x1c1f ;  /* 0x007c1f0000057f89 */ /* 0x0002ae00000e0000 */
[----:B------:R-:W-:Y:S01]  /*8270*/  HMMA.16816.F32 R64, R204, R6, R64 ;  /* 0x00000006cc40723c */ /* 0x000fe20000001840 */
[----:B------:R2:W-:Y:S03]  /*8280*/  MUFU.TANH R216, R27 ;  /* 0x0000001b00d87308 */ /* 0x0005e60000002400 */
[----:B------:R-:W-:Y:S02]  /*8290*/  FMUL.FTZ R54, R54, c[0x0][0x320] ;  /* 0x0000c80036367a20 */ /* 0x000fe40000410000 */
[----:B------:R-:W-:Y:S02]  /*82a0*/  FMUL.FTZ R53, R53, c[0x0][0x320] ;  /* 0x0000c80035357a20 */ /* 0x000fe40000410000 */
[----:B------:R-:W-:Y:S03]  /*82b0*/  FMUL.FTZ R59, R59, c[0x0][0x320] ;  /* 0x0000c8003b3b7a20 */ /* 0x000fe60000410000 */
[----:B------:R-:W2:Y:S01]  /*82c0*/  MUFU.TANH R137, R21 ;  /* 0x0000001500897308 */ /* 0x000ea20000002400 */
[----:B------:R-:W-:Y:S02]  /*82d0*/  FMUL.FTZ R6, R55, c[0x0][0x320] ;  /* 0x0000c80037067a20 */ /* 0x000fe40000410000 */
[----:B------:R-:W-:Y:S01]  /*82e0*/  FMUL.FTZ R57, R57, c[0x0][0x320] ;  /* 0x0000c80039397a20 */ /* 0x000fe20000410000 */
[----:B-1----:R-:W-:Y:S01]  /*82f0*/  MOV R0, 0xffffffc0 ;  /* 0xffffffc000007802 */ /* 0x002fe20000000f00 */
[----:B------:R-:W-:Y:S02]  /*8300*/  FMUL.FTZ R60, R60, c[0x0][0x320] ;  /* 0x0000c8003c3c7a20 */ /* 0x000fe40000410000 */
[----:B------:R-:W-:Y:S03]  /*8310*/  FMUL.FTZ R62, R62, c[0x0][0x320] ;  /* 0x0000c8003e3e7a20 */ /* 0x000fe60000410000 */
[----:B------:R-:W1:Y:S01]  /*8320*/  MUFU.TANH R208, R25 ;  /* 0x0000001900d07308 */ /* 0x000e620000002400 */
[----:B------:R-:W-:Y:S02]  /*8330*/  IMAD R0, R131, R0, 0x1 ;  /* 0x0000000183007424 */ /* 0x000fe400078e0200 */
[----:B------:R-:W-:Y:S02]  /*8340*/  FMUL.FTZ R56, R56, c[0x0][0x320] ;  /* 0x0000c80038387a20 */ /* 0x000fe40000410000 */
[----:B------:R-:W-:Y:S01]  /*8350*/  FMUL.FTZ R58, R58, c[0x0][0x320] ;  /* 0x0000c8003a3a7a20 */ /* 0x000fe20000410000 */
[----:B------:R-:W-:Y:S01]  /*8360*/  IADD3 R0, R0, c[0x0][0x1d0], -R241 ;  /* 0x0000740000007a10 */ /* 0x000fe20007ffe8f1 */
[----:B------:R-:W-:Y:S03]  /*8370*/  FMUL.FTZ R64, R64, c[0x0][0x320] ;  /* 0x0000c80040407a20 */ /* 0x000fe60000410000 */
[----:B------:R-:W-:Y:S01]  /*8380*/  IADD3 R0, R0, -c[0x0][0x168], RZ ;  /* 0x80005a0000007a10 */ /* 0x000fe20007ffe0ff */
[----:B------:R1:W-:Y:S03]  /*8390*/  MUFU.TANH R7, R47 ;  /* 0x0000002f00077308 */ /* 0x0003e60000002400 */
[C---:B------:R-:W-:Y:S01]  /*83a0*/  IADD3 R3, R0.reuse, R3, RZ ;  /* 0x0000000300037210 */ /* 0x040fe20007ffe0ff */
[C---:B------:R-:W-:Y:S01]  /*83b0*/  IMAD.IADD R4, R0.reuse, 0x1, R4 ;  /* 0x0000000100047824 */ /* 0x040fe200078e0204 */
[C---:B------:R-:W-:Y:S01]  /*83c0*/  IADD3 R2, R0.reuse, R2, RZ ;  /* 0x0000000200027210 */ /* 0x040fe20007ffe0ff */
[----:B--2---:R-:W-:Y:S01]  /*83d0*/  IMAD.IADD R0, R0, 0x1, R5 ;  /* 0x0000000100007824 */ /* 0x004fe200078e0205 */
[----:B------:R-:W-:Y:S01]  /*83e0*/  ISETP.GT.AND P1, PT, R3, RZ, PT ;  /* 0x000000ff0300720c */ /* 0x000fe20003f24270 */
[----:B------:R-:W-:Y:S01]  /*83f0*/  FMUL.FTZ R5, R52, c[0x0][0x320] ;  /* 0x0000c80034057a20 */ /* 0x000fe20000410000 */
[----:B------:R-:W-:Y:S01]  /*8400*/  ISETP.GT.AND P2, PT, R4, RZ, PT ;  /* 0x000000ff0400720c */ /* 0x000fe20003f44270 */
[----:B------:R-:W3:Y:S01]  /*8410*/  MUFU.TANH R217, R26 ;  /* 0x0000001a00d97308 */ /* 0x000ee20000002400 */
[----:B------:R-:W-:Y:S02]  /*8420*/  FSEL R22, R128, -INF , P1 ;  /* 0xff80000080167808 */ /* 0x000fe40000800000 */
[----:B------:R-:W2:Y:S01]  /*8430*/  LDL R128, [R1+0x20] ;  /* 0x0000200001807983 */ /* 0x000ea20000100800 */
[----:B------:R-:W-:Y:S02]  /*8440*/  ISETP.GT.AND P0, PT, R4, 0x1, PT ;  /* 0x000000010400780c */ /* 0x000fe40003f04270 */
[----:B------:R-:W-:Y:S02]  /*8450*/  FSEL R17, R235, -INF , P2 ;  /* 0xff800000eb117808 */ /* 0x000fe40001000000 */
[C---:B------:R-:W-:Y:S02]  /*8460*/  ISETP.GT.AND P2, PT, R2.reuse, RZ, PT ;  /* 0x000000ff0200720c */ /* 0x040fe40003f44270 */
[----:B------:R-:W1:Y:S01]  /*8470*/  MUFU.TANH R29, R29 ;  /* 0x0000001d001d7308 */ /* 0x000e620000002400 */
[----:B------:R-:W-:Y:S02]  /*8480*/  ISETP.GT.AND P1, PT, R2, 0x1, PT ;  /* 0x000000010200780c */ /* 0x000fe40003f24270 */
[----:B------:R-:W-:Y:S02]  /*8490*/  ISETP.GT.AND P4, PT, R3, 0x1, PT ;  /* 0x000000010300780c */ /* 0x000fe40003f84270 */
[----:B------:R-:W-:Y:S02]  /*84a0*/  FSEL R37, R251, -INF , P2 ;  /* 0xff800000fb257808 */ /* 0x000fe40001000000 */
[----:B------:R-:W-:Y:S02]  /*84b0*/  FSEL R18, R130, -INF , P0 ;  /* 0xff80000082127808 */ /* 0x000fe40000000000 */
[----:B------:R-:W-:Y:S01]  /*84c0*/  ISETP.GT.AND P0, PT, R0, RZ, PT ;  /* 0x000000ff0000720c */ /* 0x000fe20003f04270 */
[----:B------:R-:W1:Y:S01]  /*84d0*/  MUFU.TANH R219, R30 ;  /* 0x0000001e00db7308 */ /* 0x000e620000002400 */
[----:B------:R-:W-:Y:S02]  /*84e0*/  ISETP.GT.AND P2, PT, R2, 0x8, PT ;  /* 0x000000080200780c */ /* 0x000fe40003f44270 */
[----:B------:R-:W-:Y:S02]  /*84f0*/  FSEL R41, R250, -INF , P1 ;  /* 0xff800000fa297808 */ /* 0x000fe40000800000 */
[----:B------:R-:W-:Y:S02]  /*8500*/  ISETP.GT.AND P1, PT, R2, 0x9, PT ;  /* 0x000000090200780c */ /* 0x000fe40003f24270 */
[----:B------:R-:W-:Y:S02]  /*8510*/  FSEL R23, R252, -INF , P4 ;  /* 0xff800000fc177808 */ /* 0x000fe40002000000 */
[----:B------:R-:W-:Y:S01]  /*8520*/  ISETP.GT.AND P4, PT, R0, 0x1, PT ;  /* 0x000000010000780c */ /* 0x000fe20003f84270 */
[----:B------:R-:W1:Y:S01]  /*8530*/  MUFU.TANH R32, R32 ;  /* 0x0000002000207308 */ /* 0x000e620000002400 */
[----:B------:R-:W-:Y:S02]  /*8540*/  FSEL R52, R249, -INF , P2 ;  /* 0xff800000f9347808 */ /* 0x000fe40001000000 */
[----:B------:R-:W-:Y:S02]  /*8550*/  ISETP.GT.AND P2, PT, R4, 0x8, PT ;  /* 0x000000080400780c */ /* 0x000fe40003f44270 */
[----:B---3--:R-:W-:Y:S02]  /*8560*/  FSEL R55, R247, -INF , P1 ;  /* 0xff800000f7377808 */ /* 0x008fe40000800000 */
[----:B------:R-:W-:Y:S02]  /*8570*/  ISETP.GT.AND P1, PT, R3, 0x8, PT ;  /* 0x000000080300780c */ /* 0x000fe40003f24270 */
[----:B------:R-:W-:Y:S01]  /*8580*/  FSEL R210, R210, -INF , P0 ;  /* 0xff800000d2d27808 */ /* 0x000fe20000000000 */
[----:B------:R-:W-:Y:S01]  /*8590*/  MUFU.TANH R26, R33 ;  /* 0x00000021001a7308 */ /* 0x000fe20000002400 */
[C---:B------:R-:W-:Y:S02]  /*85a0*/  ISETP.GT.AND P0, PT, R0.reuse, 0x8, PT ;  /* 0x000000080000780c */ /* 0x040fe40003f04270 */
[----:B------:R-:W-:Y:S02]  /*85b0*/  FSEL R211, R211, -INF , P4 ;  /* 0xff800000d3d37808 */ /* 0x000fe40002000000 */
[----:B------:R-:W-:Y:S02]  /*85c0*/  ISETP.GT.AND P4, PT, R0, 0x9, PT ;  /* 0x000000090000780c */ /* 0x000fe40003f84270 */
[----:B------:R-:W-:Y:S02]  /*85d0*/  FSEL R212, R248, -INF , P0 ;  /* 0xff800000f8d47808 */ /* 0x000fe40000000000 */
[----:B------:R-:W-:Y:S01]  /*85e0*/  ISETP.GT.AND P0, PT, R4, 0x9, PT ;  /* 0x000000090400780c */ /* 0x000fe20003f04270 */
[----:B------:R-:W3:Y:S01]  /*85f0*/  MUFU.TANH R25, R34 ;  /* 0x0000002200197308 */ /* 0x000ee20000002400 */
[----:B------:R-:W-:Y:S02]  /*8600*/  FSEL R24, R222, -INF , P1 ;  /* 0xff800000de187808 */ /* 0x000fe40000800000 */
[----:B------:R-:W-:Y:S02]  /*8610*/  ISETP.GT.AND P1, PT, R3, 0x10, PT ;  /* 0x000000100300780c */ /* 0x000fe40003f24270 */
[----:B------:R-:W-:Y:S02]  /*8620*/  FSEL R19, R245, -INF , P2 ;  /* 0xff800000f5137808 */ /* 0x000fe40001000000 */
[----:B------:R-:W-:Y:S02]  /*8630*/  ISETP.GT.AND P2, PT, R4, 0x10, PT ;  /* 0x000000100400780c */ /* 0x000fe40003f44270 */
[----:B------:R-:W-:Y:S01]  /*8640*/  FSEL R215, R246, -INF , P4 ;  /* 0xff800000f6d77808 */ /* 0x000fe20002000000 */
[----:B------:R3:W-:Y:S01]  /*8650*/  MUFU.TANH R33, R54 ;  /* 0x0000003600217308 */ /* 0x0007e20000002400 */
[----:B------:R-:W-:Y:S02]  /*8660*/  ISETP.GT.AND P4, PT, R3, 0x9, PT ;  /* 0x000000090300780c */ /* 0x000fe40003f84270 */
[----:B------:R-:W-:Y:S02]  /*8670*/  FSEL R20, R223, -INF , P0 ;  /* 0xff800000df147808 */ /* 0x000fe40000000000 */
[----:B------:R-:W-:Y:S02]  /*8680*/  ISETP.GT.AND P0, PT, R4, 0x11, PT ;  /* 0x000000110400780c */ /* 0x000fe40003f04270 */
[----:B----4-:R-:W-:Y:S02]  /*8690*/  FSEL R48, R220, -INF , P2 ;  /* 0xff800000dc307808 */ /* 0x010fe40001000000 */
[----:B------:R-:W-:Y:S01]  /*86a0*/  FSEL R205, R136, -INF , P1 ;  /* 0xff80000088cd7808 */ /* 0x000fe20000800000 */
[----:B------:R-:W4:Y:S01]  /*86b0*/  MUFU.TANH R36, R36 ;  /* 0x0000002400247308 */ /* 0x000f220000002400 */
[C---:B------:R-:W-:Y:S02]  /*86c0*/  ISETP.GT.AND P2, PT, R2.reuse, 0x10, PT ;  /* 0x000000100200780c */ /* 0x040fe40003f44270 */
[----:B------:R-:W-:Y:S02]  /*86d0*/  ISETP.GT.AND P1, PT, R2, 0x11, PT ;  /* 0x000000110200780c */ /* 0x000fe40003f24270 */
[----:B------:R-:W-:Y:S02]  /*86e0*/  FSEL R27, R221, -INF , P4 ;  /* 0xff800000dd1b7808 */ /* 0x000fe40002000000 */
[----:B------:R-:W-:Y:S02]  /*86f0*/  ISETP.GT.AND P4, PT, R3, 0x11, PT ;  /* 0x000000110300780c */ /* 0x000fe40003f84270 */
[----:B-1----:R-:W-:Y:S01]  /*8700*/  FSEL R47, R137, -INF , P0 ;  /* 0xff800000892f7808 */ /* 0x002fe20000000000 */
[----:B------:R-:W-:Y:S01]  /*8710*/  MUFU.TANH R14, R39 ;  /* 0x00000027000e7308 */ /* 0x000fe20000002400 */
[----:B------:R-:W-:Y:S02]  /*8720*/  ISETP.GT.AND P0, PT, R0, 0x10, PT ;  /* 0x000000100000780c */ /* 0x000fe40003f04270 */
[----:B------:R-:W-:Y:S02]  /*8730*/  FSEL R209, R209, -INF , P2 ;  /* 0xff800000d1d17808 */ /* 0x000fe40001000000 */
[----:B------:R-:W-:Y:S02]  /*8740*/  ISETP.GT.AND P2, PT, R2, 0x18, PT ;  /* 0x000000180200780c */ /* 0x000fe40003f44270 */
[----:B------:R-:W-:Y:S02]  /*8750*/  FSEL R208, R208, -INF , P1 ;  /* 0xff800000d0d07808 */ /* 0x000fe40000800000 */
[----:B------:R-:W-:Y:S01]  /*8760*/  ISETP.GT.AND P1, PT, R2, 0x19, PT ;  /* 0x000000190200780c */ /* 0x000fe20003f24270 */
[----:B------:R1:W-:Y:S01]  /*8770*/  MUFU.TANH R12, R42 ;  /* 0x0000002a000c7308 */ /* 0x0003e20000002400 */
[----:B------:R-:W-:Y:S02]  /*8780*/  FSEL R204, R135, -INF , P4 ;  /* 0xff80000087cc7808 */ /* 0x000fe40002000000 */
[C---:B------:R-:W-:Y:S02]  /*8790*/  ISETP.GT.AND P4, PT, R0.reuse, 0x11, PT ;  /* 0x000000110000780c */ /* 0x040fe40003f84270 */
[----:B------:R-:W-:Y:S02]  /*87a0*/  FSEL R217, R217, -INF , P0 ;  /* 0xff800000d9d97808 */ /* 0x000fe40000000000 */
[----:B------:R-:W-:Y:S02]  /*87b0*/  FSEL R206, R29, -INF , P1 ;  /* 0xff8000001dce7808 */ /* 0x000fe40000800000 */
[----:B------:R-:W-:Y:S01]  /*87c0*/  ISETP.GT.AND P1, PT, R3, 0x18, PT ;  /* 0x000000180300780c */ /* 0x000fe20003f24270 */
[----:B------:R-:W1:Y:S01]  /*87d0*/  MUFU.TANH R21, R35 ;  /* 0x0000002300157308 */ /* 0x000e620000002400 */
[----:B------:R-:W-:Y:S02]  /*87e0*/  ISETP.GT.AND P0, PT, R0, 0x18, PT ;  /* 0x000000180000780c */ /* 0x000fe40003f04270 */
[----:B------:R-:W-:Y:S02]  /*87f0*/  FSEL R207, R134, -INF , P2 ;  /* 0xff80000086cf7808 */ /* 0x000fe40001000000 */
[----:B------:R-:W-:Y:S02]  /*8800*/  ISETP.GT.AND P2, PT, R4, 0x18, PT ;  /* 0x000000180400780c */ /* 0x000fe40003f44270 */
[----:B------:R-:W-:Y:S02]  /*8810*/  FSEL R216, R216, -INF , P4 ;  /* 0xff800000d8d87808 */ /* 0x000fe40002000000 */
[----:B------:R-:W-:Y:S01]  /*8820*/  ISETP.GT.AND P4, PT, R0, 0x19, PT ;  /* 0x000000190000780c */ /* 0x000fe20003f84270 */
[----:B------:R4:W-:Y:S01]  /*8830*/  MUFU.TANH R28, R53 ;  /* 0x00000035001c7308 */ /* 0x0009e20000002400 */
[----:B------:R-:W-:Y:S02]  /*8840*/  FSEL R219, R219, -INF , P0 ;  /* 0xff800000dbdb7808 */ /* 0x000fe40000000000 */
[----:B------:R-:W-:Y:S02]  /*8850*/  ISETP.GT.AND P0, PT, R4, 0x19, PT ;  /* 0x000000190400780c */ /* 0x000fe40003f04270 */
[----:B------:R-:W-:Y:S02]  /*8860*/  FSEL R43, R32, -INF , P2 ;  /* 0xff800000202b7808 */ /* 0x000fe40001000000 */
[----:B------:R-:W-:Y:S02]  /*8870*/  ISETP.GT.AND P2, PT, R4, 0x20, PT ;  /* 0x000000200400780c */ /* 0x000fe40003f44270 */
[----:B---3--:R-:W-:Y:S01]  /*8880*/  FSEL R54, R25, -INF , P1 ;  /* 0xff80000019367808 */ /* 0x008fe20000800000 */
[----:B------:R-:W3:Y:S01]  /*8890*/  MUFU.TANH R13, R40 ;  /* 0x00000028000d7308 */ /* 0x000ee20000002400 */
[----:B------:R-:W-:Y:S01]  /*88a0*/  FMUL.FTZ R25, R65, c[0x0][0x320] ;  /* 0x0000c80041197a20 */ /* 0x000fe20000410000 */
[----:B------:R-:W-:Y:S02]  /*88b0*/  FSEL R218, R218, -INF , P4 ;  /* 0xff800000dada7808 */ /* 0x000fe40002000000 */
[C---:B------:R-:W-:Y:S02]  /*88c0*/  ISETP.GT.AND P4, PT, R3.reuse, 0x19, PT ;  /* 0x000000190300780c */ /* 0x040fe40003f84270 */
[----:B-1----:R-:W-:Y:S02]  /*88d0*/  FSEL R42, R26, -INF , P0 ;  /* 0xff8000001a2a7808 */ /* 0x002fe40000000000 */
[----:B----4-:R-:W-:Y:S02]  /*88e0*/  FSEL R39, R36, -INF , P2 ;  /* 0xff80000024277808 */ /* 0x010fe40001000000 */
[----:B------:R3:W-:Y:S01]  /*88f0*/  MUFU.TANH R34, R51 ;  /* 0x0000003300227308 */ /* 0x0007e20000002400 */
[----:B------:R-:W-:Y:S02]  /*8900*/  ISETP.GT.AND P2, PT, R2, 0x20, PT ;  /* 0x000000200200780c */ /* 0x000fe40003f44270 */
[----:B------:R-:W-:Y:S02]  /*8910*/  ISETP.GT.AND P1, PT, R3, 0x20, PT ;  /* 0x000000200300780c */ /* 0x000fe40003f24270 */
[----:B------:R-:W-:Y:S01]  /*8920*/  FSEL R53, R21, -INF , P4 ;  /* 0xff80000015357808 */ /* 0x000fe20002000000 */
[----:B------:R-:W-:Y:S01]  /*8930*/  FMUL.FTZ R21, R66, c[0x0][0x320] ;  /* 0x0000c80042157a20 */ /* 0x000fe20000410000 */
[----:B------:R-:W-:Y:S02]  /*8940*/  ISETP.GT.AND P4, PT, R3, 0x21, PT ;  /* 0x000000210300780c */ /* 0x000fe40003f84270 */
[----:B------:R-:W-:Y:S01]  /*8950*/  ISETP.GT.AND P0, PT, R4, 0x21, PT ;  /* 0x000000210400780c */ /* 0x000fe20003f04270 */
[----:B------:R1:W4:Y:S01]  /*8960*/  MUFU.TANH R15, R38 ;  /* 0x00000026000f7308 */ /* 0x0003220000002400 */
[----:B------:R-:W-:Y:S02]  /*8970*/  FSEL R45, R14, -INF , P4 ;  /* 0xff8000000e2d7808 */ /* 0x000fe40002000000 */
[----:B------:R-:W-:Y:S04]  /*8980*/  ISETP.GT.AND P4, PT, R0, 0x21, PT ;  /* 0x000000210000780c */ /* 0x000fe80003f84270 */
[----:B------:R-:W-:Y:S02]  /*8990*/  FSEL R213, R10, -INF , P4 ;  /* 0xff8000000ad57808 */ /* 0x000fe40002000000 */
[----:B------:R-:W-:Y:S01]  /*89a0*/  ISETP.GT.AND P4, PT, R0, 0x29, PT ;  /* 0x000000290000780c */ /* 0x000fe20003f84270 */
[----:B------:R4:W-:Y:S01]  /*89b0*/  MUFU.TANH R9, R46 ;  /* 0x0000002e00097308 */ /* 0x0009e20000002400 */
[----:B---3--:R-:W-:Y:S01]  /*89c0*/  FSEL R51, R13, -INF , P2 ;  /* 0xff8000000d337808 */ /* 0x008fe20001000000 */
[----:B------:R-:W-:Y:S01]  /*89d0*/  FMUL.FTZ R13, R61, c[0x0][0x320] ;  /* 0x0000c8003d0d7a20 */ /* 0x000fe20000410000 */
[----:B------:R-:W-:Y:S07]  /*89e0*/  ISETP.GT.AND P2, PT, R2, 0x28, PT ;  /* 0x000000280200780c */ /* 0x000fee0003f44270 */
[----:B------:R-:W3:Y:S01]  /*89f0*/  MUFU.TANH R44, R44 ;  /* 0x0000002c002c7308 */ /* 0x000ee20000002400 */
[----:B-1----:R-:W-:Y:S02]  /*8a00*/  FSEL R38, R16, -INF , P0 ;  /* 0xff80000010267808 */ /* 0x002fe40000000000 */
[----:B------:R-:W-:Y:S07]  /*8a10*/  ISETP.GT.AND P0, PT, R0, 0x20, PT ;  /* 0x000000200000780c */ /* 0x000fee0003f04270 */
[----:B------:R1:W-:Y:S01]  /*8a20*/  MUFU.TANH R35, R50 ;  /* 0x0000003200237308 */ /* 0x0003e20000002400 */
[----:B------:R-:W-:Y:S01]  /*8a30*/  FSEL R214, R12, -INF , P0 ;  /* 0xff8000000cd67808 */ /* 0x000fe20000000000 */
[----:B------:R-:W-:Y:S01]  /*8a40*/  FMUL.FTZ R12, R67, c[0x0][0x320] ;  /* 0x0000c800430c7a20 */ /* 0x000fe20000410000 */
[----:B------:R-:W-:Y:S02]  /*8a50*/  ISETP.GT.AND P0, PT, R0, 0x28, PT ;  /* 0x000000280000780c */ /* 0x000fe40003f04270 */
[----:B----4-:R-:W-:Y:S02]  /*8a60*/  FSEL R46, R15, -INF , P1 ;  /* 0xff8000000f2e7808 */ /* 0x010fe40000800000 */
[----:B------:R-:W-:Y:S03]  /*8a70*/  ISETP.GT.AND P1, PT, R2, 0x21, PT ;  /* 0x000000210200780c */ /* 0x000fe60003f24270 */
[----:B------:R-:W-:Y:S01]  /*8a80*/  MUFU.TANH R40, R56 ;  /* 0x0000003800287308 */ /* 0x000fe20000002400 */
[----:B---3--:R-:W-:Y:S02]  /*8a90*/  FSEL R44, R44, -INF , P2 ;  /* 0xff8000002c2c7808 */ /* 0x008fe40001000000 */
[C---:B------:R-:W-:Y:S07]  /*8aa0*/  ISETP.GT.AND P2, PT, R4.reuse, 0x28, PT ;  /* 0x000000280400780c */ /* 0x040fee0003f44270 */
[----:B------:R3:W-:Y:S01]  /*8ab0*/  MUFU.TANH R56, R58 ;  /* 0x0000003a00387308 */ /* 0x0007e20000002400 */
[----:B------:R-:W-:Y:S02]  /*8ac0*/  FSEL R31, R31, -INF , P2 ;  /* 0xff8000001f1f7808 */ /* 0x000fe40001000000 */
[----:B------:R-:W-:Y:S02]  /*8ad0*/  ISETP.GT.AND P2, PT, R4, 0x30, PT ;  /* 0x000000300400780c */ /* 0x000fe40003f44270 */
[----:B-1----:R-:W-:Y:S02]  /*8ae0*/  FSEL R50, R11, -INF , P1 ;  /* 0xff8000000b327808 */ /* 0x002fe40000800000 */
[----:B------:R-:W-:Y:S03]  /*8af0*/  ISETP.GT.AND P1, PT, R2, 0x29, PT ;  /* 0x000000290200780c */ /* 0x000fe60003f24270 */
[----:B------:R-:W1:Y:S10]  /*8b00*/  MUFU.TANH R5, R5 ;  /* 0x0000000500057308 */ /* 0x000e740000002400 */
[----:B------:R4:W-:Y:S01]  /*8b10*/  MUFU.TANH R30, R49 ;  /* 0x00000031001e7308 */ /* 0x0009e20000002400 */
[----:B---3--:R-:W-:Y:S02]  /*8b20*/  FSEL R58, R7, -INF , P4 ;  /* 0xff800000073a7808 */ /* 0x008fe40002000000 */
[C---:B------:R-:W-:Y:S07]  /*8b30*/  ISETP.GT.AND P4, PT, R3.reuse, 0x29, PT ;  /* 0x000000290300780c */ /* 0x040fee0003f84270 */
[----:B------:R-:W3:Y:S01]  /*8b40*/  MUFU.TANH R6, R6 ;  /* 0x0000000600067308 */ /* 0x000ee20000002400 */
[----:B------:R-:W-:Y:S02]  /*8b50*/  FSEL R34, R34, -INF , P4 ;  /* 0xff80000022227808 */ /* 0x000fe40002000000 */
[----:B------:R-:W-:Y:S02]  /*8b60*/  ISETP.GT.AND P4, PT, R3, 0x31, PT ;  /* 0x000000310300780c */ /* 0x000fe40003f84270 */
[----:B-1----:R-:W-:Y:S02]  /*8b70*/  FSEL R29, R5, -INF , P2 ;  /* 0xff800000051d7808 */ /* 0x002fe40001000000 */
[----:B------:R-:W-:Y:S02]  /*8b80*/  ISETP.GT.AND P2, PT, R2, 0x30, PT ;  /* 0x000000300200780c */ /* 0x000fe40003f44270 */
[----:B------:R-:W-:Y:S01]  /*8b90*/  FMNMX.FTZ R5, R37, R138, !PT ;  /* 0x0000008a25057209 */ /* 0x000fe20007810000 */
[----:B------:R1:W1:Y:S01]  /*8ba0*/  MUFU.TANH R36, R57 ;  /* 0x0000003900247308 */ /* 0x0002620000002400 */
[----:B------:R-:W-:Y:S02]  /*8bb0*/  FSEL R40, R40, -INF , P2 ;  /* 0xff80000028287808 */ /* 0x000fe40001000000 */
[----:B------:R-:W-:Y:S02]  /*8bc0*/  ISETP.GT.AND P2, PT, R4, 0x39, PT ;  /* 0x000000390400780c */ /* 0x000fe40003f44270 */
[----:B----4-:R-:W-:Y:S02]  /*8bd0*/  FSEL R49, R8, -INF , P1 ;  /* 0xff80000008317808 */ /* 0x010fe40000800000 */
[----:B------:R-:W-:Y:S03]  /*8be0*/  ISETP.GT.AND P1, PT, R3, 0x28, PT ;  /* 0x000000280300780c */ /* 0x000fe60003f24270 */
[----:B------:R-:W4:Y:S01]  /*8bf0*/  MUFU.TANH R26, R64 ;  /* 0x00000040001a7308 */ /* 0x000f220000002400 */
[----:B------:R-:W-:Y:S02]  /*8c00*/  FSEL R35, R35, -INF , P1 ;  /* 0xff80000023237808 */ /* 0x000fe40000800000 */
[----:B------:R-:W-:Y:S02]  /*8c10*/  ISETP.GT.AND P1, PT, R3, 0x30, PT ;  /* 0x000000300300780c */ /* 0x000fe40003f24270 */
[----:B---3--:R-:W-:Y:S02]  /*8c20*/  FSEL R32, R6, -INF , P4 ;  /* 0xff80000006207808 */ /* 0x008fe40002000000 */
[----:B------:R-:W-:Y:S02]  /*8c30*/  ISETP.GT.AND P4, PT, R4, 0x38, PT ;  /* 0x000000380400780c */ /* 0x000fe40003f84270 */
[----:B------:R-:W-:Y:S01]  /*8c40*/  FSEL R33, R33, -INF , P1 ;  /* 0xff80000021217808 */ /* 0x000fe20000800000 */
[----:B------:R-:W3:Y:S01]  /*8c50*/  MUFU.TANH R25, R25 ;  /* 0x0000001900197308 */ /* 0x000ee20000002400 */
[----:B------:R-:W-:Y:S02]  /*8c60*/  ISETP.GT.AND P1, PT, R2, 0x31, PT ;  /* 0x000000310200780c */ /* 0x000fe40003f24270 */
[----:B------:R-:W-:Y:S02]  /*8c70*/  FMNMX.FTZ R6, R210, R139, !PT ;  /* 0x0000008bd2067209 */ /* 0x000fe40007810000 */
[----:B-1----:R-:W-:Y:S01]  /*8c80*/  FSEL R57, R9, -INF , P0 ;  /* 0xff80000009397808 */ /* 0x002fe20000000000 */
[----:B------:R-:W-:Y:S01]  /*8c90*/  FMUL.FTZ R9, R63, c[0x0][0x320] ;  /* 0x0000c8003f097a20 */ /* 0x000fe20000410000 */
[----:B------:R-:W-:Y:S02]  /*8ca0*/  ISETP.GT.AND P0, PT, R4, 0x29, PT ;  /* 0x000000290400780c */ /* 0x000fe40003f04270 */
[----:B------:R-:W-:Y:S01]  /*8cb0*/  FSEL R36, R36, -INF , P1 ;  /* 0xff80000024247808 */ /* 0x000fe20000800000 */
[----:B------:R-:W1:Y:S01]  /*8cc0*/  MUFU.TANH R21, R21 ;  /* 0x0000001500157308 */ /* 0x000e620000002400 */
[----:B------:R-:W-:Y:S02]  /*8cd0*/  FSEL R30, R30, -INF , P0 ;  /* 0xff8000001e1e7808 */ /* 0x000fe40000000000 */
[----:B------:R-:W-:Y:S02]  /*8ce0*/  ISETP.GT.AND P0, PT, R4, 0x31, PT ;  /* 0x000000310400780c */ /* 0x000fe40003f04270 */
[----:B----4-:R-:W-:Y:S02]  /*8cf0*/  FSEL R26, R26, -INF , P4 ;  /* 0xff8000001a1a7808 */ /* 0x010fe40002000000 */
[----:B------:R-:W-:Y:S02]  /*8d00*/  ISETP.GT.AND P4, PT, R2, 0x38, PT ;  /* 0x000000380200780c */ /* 0x000fe40003f84270 */
[----:B------:R-:W-:Y:S01]  /*8d10*/  FSEL R28, R28, -INF , P0 ;  /* 0xff8000001c1c7808 */ /* 0x000fe20000000000 */
[----:B------:R-:W4:Y:S01]  /*8d20*/  MUFU.TANH R16, R59 ;  /* 0x0000003b00107308 */ /* 0x000f220000002400 */
[----:B------:R-:W-:Y:S02]  /*8d30*/  ISETP.GT.AND P0, PT, R0, 0x30, PT ;  /* 0x000000300000780c */ /* 0x000fe40003f04270 */
[----:B------:R-:W-:Y:S02]  /*8d40*/  ISETP.GT.AND P1, PT, R3, 0x39, PT ;  /* 0x000000390300780c */ /* 0x000fe40003f24270 */
[----:B---3--:R-:W-:Y:S02]  /*8d50*/  FSEL R25, R25, -INF , P2 ;  /* 0xff80000019197808 */ /* 0x008fe40001000000 */
[----:B------:R-:W-:Y:S02]  /*8d60*/  ISETP.GT.AND P2, PT, R2, 0x39, PT ;  /* 0x000000390200780c */ /* 0x000fe40003f44270 */
[----:B------:R-:W-:Y:S01]  /*8d70*/  FMNMX.FTZ R2, R17, R132, !PT ;  /* 0x0000008411027209 */ /* 0x000fe20007810000 */
[----:B------:R-:W3:Y:S01]  /*8d80*/  MUFU.TANH R12, R12 ;  /* 0x0000000c000c7308 */ /* 0x000ee20000002400 */
[----:B------:R-:W-:Y:S02]  /*8d90*/  FSEL R56, R56, -INF , P0 ;  /* 0xff80000038387808 */ /* 0x000fe40000000000 */
[----:B------:R-:W-:Y:S02]  /*8da0*/  FMNMX.FTZ R2, R18, R2, !PT ;  /* 0x0000000212027209 */ /* 0x000fe40007810000 */
[----:B------:R-:W-:Y:S02]  /*8db0*/  ISETP.GT.AND P0, PT, R3, 0x38, PT ;  /* 0x000000380300780c */ /* 0x000fe40003f04270 */
[----:B------:R-:W-:Y:S02]  /*8dc0*/  FMNMX.FTZ R2, R19, R2, !PT ;  /* 0x0000000213027209 */ /* 0x000fe40007810000 */
[----:B------:R-:W-:Y:S01]  /*8dd0*/  FMNMX.FTZ R3, R22, R133, !PT ;  /* 0x0000008516037209 */ /* 0x000fe20007810000 */
[----:B------:R-:W1:Y:S01]  /*8de0*/  MUFU.TANH R15, R62 ;  /* 0x0000003e000f7308 */ /* 0x000e620000002400 */
[----:B------:R-:W-:Y:S02]  /*8df0*/  FMNMX.FTZ R2, R20, R2, !PT ;  /* 0x0000000214027209 */ /* 0x000fe40007810000 */
[----:B------:R-:W-:Y:S02]  /*8e00*/  FMNMX.FTZ R4, R23, R3, !PT ;  /* 0x0000000317047209 */ /* 0x000fe40007810000 */
[----:B------:R-:W-:Y:S02]  /*8e10*/  FMNMX.FTZ R2, R48, R2, !PT ;  /* 0x0000000230027209 */ /* 0x000fe40007810000 */
        /* <DEDUP_REMOVED lines=43> */
[----:B-1----:R-:W-:Y:S02]  /*90d0*/  FSEL R21, R21, -INF , P0 ;  /* 0xff80000015157808 */ /* 0x002fe40000000000 */
[----:B------:R-:W-:Y:S02]  /*90e0*/  ISETP.GT.AND P0, PT, R0, 0x31, PT ;  /* 0x000000310000780c */ /* 0x000fe40003f04270 */
[----:B------:R-:W-:Y:S02]  /*90f0*/  FMNMX.FTZ R3, R33, R3, !PT ;  /* 0x0000000321037209 */ /* 0x000fe40007810000 */
[----:B------:R-:W-:Y:S02]  /*9100*/  FMNMX.FTZ R5, R25, R2, !PT ;  /* 0x0000000219057209 */ /* 0x000fe40007810000 */
[----:B------:R-:W-:Y:S02]  /*9110*/  FMNMX.FTZ R2, R49, R6, !PT ;  /* 0x0000000631027209 */ /* 0x000fe40007810000 */
[----:B------:R-:W-:Y:S01]  /*9120*/  FMNMX.FTZ R6, R58, R4, !PT ;  /* 0x000000043a067209 */ /* 0x000fe20007810000 */
[----:B------:R-:W1:Y:S01]  /*9130*/  SHFL.BFLY PT, R8, R5, 0x2, 0x1f ;  /* 0x0c401f0005087f89 */ /* 0x000e6200000e0000 */
[----:B----4-:R-:W-:Y:S02]  /*9140*/  FSEL R16, R16, -INF , P0 ;  /* 0xff80000010107808 */ /* 0x010fe40000000000 */
[----:B------:R-:W-:Y:S02]  /*9150*/  FMNMX.FTZ R3, R32, R3, !PT ;  /* 0x0000000320037209 */ /* 0x000fe40007810000 */
[----:B------:R-:W-:Y:S02]  /*9160*/  ISETP.GT.AND P0, PT, R0, 0x39, PT ;  /* 0x000000390000780c */ /* 0x000fe40003f04270 */
[----:B---3--:R-:W-:Y:S02]  /*9170*/  FSEL R12, R12, -INF , P1 ;  /* 0xff8000000c0c7808 */ /* 0x008fe40000800000 */
[----:B------:R-:W-:Y:S02]  /*9180*/  ISETP.GT.AND P1, PT, R0, 0x38, PT ;  /* 0x000000380000780c */ /* 0x000fe40003f24270 */
[----:B------:R-:W-:Y:S02]  /*9190*/  FMNMX.FTZ R0, R56, R6, !PT ;  /* 0x0000000638007209 */ /* 0x000fe40007810000 */
[----:B------:R-:W-:Y:S02]  /*91a0*/  FMNMX.FTZ R2, R40, R2, !PT ;  /* 0x0000000228027209 */ /* 0x000fe40007810000 */
[----:B------:R-:W-:Y:S02]  /*91b0*/  FMNMX.FTZ R4, R21, R3, !PT ;  /* 0x0000000315047209 */ /* 0x000fe40007810000 */
[----:B------:R-:W-:Y:S02]  /*91c0*/  FSEL R15, R15, -INF , P1 ;  /* 0xff8000000f0f7808 */ /* 0x000fe40000800000 */
[----:B------:R-:W-:Y:S02]  /*91d0*/  FMNMX.FTZ R0, R16, R0, !PT ;  /* 0x0000000010007209 */ /* 0x000fe40007810000 */
[----:B------:R-:W-:Y:S02]  /*91e0*/  FMNMX.FTZ R2, R36, R2, !PT ;  /* 0x0000000224027209 */ /* 0x000fe40007810000 */
[----:B------:R-:W-:Y:S02]  /*91f0*/  FSEL R14, R14, -INF , P4 ;  /* 0xff8000000e0e7808 */ /* 0x000fe40002000000 */
[----:B------:R-:W-:Y:S02]  /*9200*/  FMNMX.FTZ R4, R12, R4, !PT ;  /* 0x000000040c047209 */ /* 0x000fe40007810000 */
[----:B------:R-:W-:Y:S02]  /*9210*/  FSEL R6, R9, -INF , P0 ;  /* 0xff80000009067808 */ /* 0x000fe40000000000 */
[----:B------:R-:W-:Y:S01]  /*9220*/  FMNMX.FTZ R0, R15, R0, !PT ;  /* 0x000000000f007209 */ /* 0x000fe20007810000 */
[----:B------:R-:W3:Y:S01]  /*9230*/  SHFL.BFLY PT, R7, R4, 0x2, 0x1f ;  /* 0x0c401f0004077f89 */ /* 0x000ee200000e0000 */
[----:B------:R-:W-:Y:S02]  /*9240*/  FSEL R13, R13, -INF , P2 ;  /* 0xff8000000d0d7808 */ /* 0x000fe40001000000 */
[----:B------:R-:W-:Y:S02]  /*9250*/  FMNMX.FTZ R2, R14, R2, !PT ;  /* 0x000000020e027209 */ /* 0x000fe40007810000 */
[----:B------:R-:W-:Y:S02]  /*9260*/  FMNMX.FTZ R0, R6, R0, !PT ;  /* 0x0000000006007209 */ /* 0x000fe40007810000 */
[----:B------:R-:W-:Y:S02]  /*9270*/  FMNMX.FTZ R3, R13, R2, !PT ;  /* 0x000000020d037209 */ /* 0x000fe40007810000 */
[----:B-1----:R-:W-:Y:S01]  /*9280*/  FMNMX.FTZ R5, R5, R8, !PT ;  /* 0x0000000805057209 */ /* 0x002fe20007810000 */
[----:B------:R-:W1:Y:S01]  /*9290*/  SHFL.BFLY PT, R2, R0, 0x2, 0x1f ;  /* 0x0c401f0000027f89 */ /* 0x000e6200000e0000 */
[C---:B------:R-:W-:Y:S02]  /*92a0*/  ISETP.GT.AND P4, PT, R131.reuse, R129, PT ;  /* 0x000000818300720c */ /* 0x040fe40003f84270 */
[----:B------:R-:W-:Y:S05]  /*92b0*/  IADD3 R59, R131, -0x1, RZ ;  /* 0xffffffff833b7810 */ /* 0x000fea0007ffe0ff */
[----:B------:R-:W4:Y:S01]  /*92c0*/  SHFL.BFLY PT, R135, R3, 0x2, 0x1f ;  /* 0x0c401f0003877f89 */ /* 0x000f2200000e0000 */
[----:B---3--:R-:W-:Y:S05]  /*92d0*/  FMNMX.FTZ R4, R4, R7, !PT ;  /* 0x0000000704047209 */ /* 0x008fea0007810000 */
[----:B------:R-:W-:Y:S02]  /*92e0*/  @P4 IMAD.WIDE.U32 R8, R59, c[0x0][0x1e0], RZ ;  /* 0x000078003b084a25 */ /* 0x000fe400078e00ff */
[----:B------:R-:W3:Y:S01]  /*92f0*/  SHFL.BFLY PT, R137, R5, 0x1, 0x1f ;  /* 0x0c201f0005897f89 */ /* 0x000ee200000e0000 */
[----:B-1----:R-:W-:Y:S07]  /*9300*/  FMNMX.FTZ R0, R0, R2, !PT ;  /* 0x0000000200007209 */ /* 0x002fee0007810000 */
[----:B------:R-:W1:Y:S01]  /*9310*/  SHFL.BFLY PT, R136, R4, 0x1, 0x1f ;  /* 0x0c201f0004887f89 */ /* 0x000e6200000e0000 */
[----:B------:R-:W-:Y:S05]  /*9320*/  @P4 SHF.R.S32.HI R2, RZ, 0x1f, R59 ;  /* 0x0000001fff024819 */ /* 0x000fea000001143b */
[----:B------:R-:W-:Y:S01]  /*9330*/  @P4 IMAD R2, R2, c[0x0][0x1e0], RZ ;  /* 0x0000780002024a24 */ /* 0x000fe200078e02ff */
[----:B----4-:R-:W-:Y:S02]  /*9340*/  FMNMX.FTZ R135, R3, R135, !PT ;  /* 0x0000008703877209 */ /* 0x010fe40007810000 */
[----:B------:R-:W4:Y:S01]  /*9350*/  SHFL.BFLY PT, R3, R0, 0x1, 0x1f ;  /* 0x0c201f0000037f89 */ /* 0x000f2200000e0000 */
[----:B------:R-:W-:Y:S05]  /*9360*/  @P4 IMAD R2, R59, c[0x0][0x1e4], R2 ;  /* 0x000079003b024a24 */ /* 0x000fea00078e0202 */
[----:B------:R-:W-:Y:S02]  /*9370*/  @P4 IADD3 R2, R9, R2, RZ ;  /* 0x0000000209024210 */ /* 0x000fe40007ffe0ff */
[----:B---3--:R-:W-:Y:S01]  /*9380*/  FMNMX.FTZ R137, R5, R137, !PT ;  /* 0x0000008905897209 */ /* 0x008fe20007810000 */
[----:B------:R-:W3:Y:S03]  /*9390*/  SHFL.BFLY PT, R7, R135, 0x1, 0x1f ;  /* 0x0c201f0087077f89 */ /* 0x000ee600000e0000 */
[C---:B------:R-:W-:Y:S02]  /*93a0*/  FSETP.NEU.FTZ.AND P2, PT, R137.reuse, -INF , PT ;  /* 0xff8000008900780b */ /* 0x040fe40003f5d000 */
[----:B-1----:R-:W-:Y:S02]  /*93b0*/  FMNMX.FTZ R136, R4, R136, !PT ;  /* 0x0000008804887209 */ /* 0x002fe40007810000 */
[C---:B------:R-:W-:Y:S02]  /*93c0*/  @P4 SHF.L.U64.HI R4, R8.reuse, 0x6, R2 ;  /* 0x0000000608044819 */ /* 0x040fe40000010202 */
[----:B------:R-:W-:Y:S02]  /*93d0*/  @P4 SHF.L.U32 R8, R8, 0x6, RZ ;  /* 0x0000000608084819 */ /* 0x000fe400000006ff */
[----:B------:R-:W-:Y:S02]  /*93e0*/  FSEL R2, R137, RZ, P2 ;  /* 0x000000ff89027208 */ /* 0x000fe40001000000 */
[----:B----4-:R-:W-:Y:S02]  /*93f0*/  FMNMX.FTZ R134, R0, R3, !PT ;  /* 0x0000000300867209 */ /* 0x010fe40007810000 */
[----:B------:R-:W-:Y:S01]  /*9400*/  @P4 IADD3 R0, P1, R8, R242, RZ ;  /* 0x000000f208004210 */ /* 0x000fe20007f3e0ff */
[----:B------:R-:W-:Y:S03]  /*9410*/  FADD.FTZ R5, -R2, R132 ;  /* 0x0000008402057221 */ /* 0x000fe60000010100 */
[----:B------:R-:W-:Y:S01]  /*9420*/  @P4 LEA R10, P0, R0, c[0x0][0x1c8], 0x1 ;  /* 0x00007200000a4a11 */ /* 0x000fe200078008ff */
[----:B--2---:R-:W-:Y:S01]  /*9430*/  @P4 IMAD.X R2, R4, 0x1, R128, P1 ;  /* 0x0000000104024824 */ /* 0x004fe200008e0680 */
[----:B---3--:R-:W-:Y:S04]  /*9440*/  FMNMX.FTZ R135, R135, R7, !PT ;  /* 0x0000000787877209 */ /* 0x008fe80007810000 */
[----:B------:R-:W-:Y:S02]  /*9450*/  @P4 LEA.HI.X R11, R0, c[0x0][0x1cc], R2, 0x1, P0 ;  /* 0x00007300000b4a11 */ /* 0x000fe400000f0c02 */
[----:B------:R-:W-:Y:S03]  /*9460*/  @P4 IADD3 R0, P1, P0, R8, 0x40, R242 ;  /* 0x0000004008004810 */ /* 0x000fe6000783e0f2 */
[----:B------:R1:W-:Y:S01]  /*9470*/  @P4 LDGSTS.E.BYPASS.LTC128B.128 [R244+0x4100], [R10.64], !P6 ;  /* 0x041000000af44fae */ /* 0x0003e2000f101d48 */
[----:B------:R-:W-:Y:S02]  /*9480*/  @P4 IADD3.X R4, R4, RZ, R128, P1, P0 ;  /* 0x000000ff04044210 */ /* 0x000fe40000fe0480 */
[----:B------:R-:W-:Y:S02]  /*9490*/  @P4 LEA R8, P0, R0, c[0x0][0x1c8], 0x1 ;  /* 0x0000720000084a11 */ /* 0x000fe400078008ff */
[----:B------:R-:W-:Y:S02]  /*94a0*/  FSETP.NEU.FTZ.AND P1, PT, R136, -INF , PT ;  /* 0xff8000008800780b */ /* 0x000fe40003f3d000 */
[----:B------:R-:W-:Y:S02]  /*94b0*/  @P4 LEA.HI.X R9, R0, c[0x0][0x1cc], R4, 0x1, P0 ;  /* 0x0000730000094a11 */ /* 0x000fe400000f0c04 */
[C---:B------:R-:W-:Y:S02]  /*94c0*/  FSETP.NEU.FTZ.AND P0, PT, R135.reuse, -INF , PT ;  /* 0xff8000008700780b */ /* 0x040fe40003f1d000 */
[----:B------:R-:W-:Y:S01]  /*94d0*/  FSEL R2, R136, RZ, P1 ;  /* 0x000000ff88027208 */ /* 0x000fe20000800000 */
[----:B------:R2:W-:Y:S01]  /*94e0*/  @P4 LDGSTS.E.BYPASS.LTC128B.128 [R244+0x6100], [R8.64], !P5 ;  /* 0x0610000008f44fae */ /* 0x0005e2000e901d48 */
[----:B------:R-:W-:Y:S03]  /*94f0*/  FSEL R0, R135, RZ, P0 ;  /* 0x000000ff87007208 */ /* 0x000fe60000000000 */
[----:B------:R-:W-:Y:S01]  /*9500*/  FADD.FTZ R4, -R2, R133 ;  /* 0x0000008502047221 */ /* 0x000fe20000010100 */
[----:B------:R-:W-:Y:S01]  /*9510*/  @P4 MOV R2, c[0x0][0x1e0] ;  /* 0x0000780000024a02 */ /* 0x000fe20000000f00 */
[----:B------:R-:W-:Y:S01]  /*9520*/  FADD.FTZ R3, -R0, R138 ;  /* 0x0000008a00037221 */ /* 0x000fe20000010100 */
[----:B------:R-:W-:Y:S04]  /*9530*/  @P4 MOV R0, 0x5 ;  /* 0x0000000500004802 */ /* 0x000fe80000000f00 */
[C---:B------:R-:W-:Y:S01]  /*9540*/  @P4 SHF.L.U64.HI R0, R2.reuse, R0, c[0x0][0x1e4] ;  /* 0x0000790002004619 */ /* 0x040fe20000010200 */
[----:B------:R-:W-:Y:S02]  /*9550*/  @P4 IMAD.SHL.U32 R2, R2, 0x20, RZ ;  /* 0x0000002002024824 */ /* 0x000fe400078e00ff */
[----:B--2---:R-:W-:Y:S05]  /*9560*/  FMUL.FTZ R8, R137, c[0x0][0x2d0] ;  /* 0x0000b40089087a20 */ /* 0x004fea0000410000 */
[----:B------:R-:W-:Y:S02]  /*9570*/  FSEL R8, R8, RZ, P2 ;  /* 0x000000ff08087208 */ /* 0x000fe40001000000 */
[-C--:B-1----:R-:W-:Y:S03]  /*9580*/  @P4 IADD3 R10, P2, R10, R2.reuse, RZ ;  /* 0x000000020a0a4210 */ /* 0x082fe60007f5e0ff */
[--C-:B------:R-:W-:Y:S01]  /*9590*/  FFMA.FTZ R7, R17, c[0x0][0x2d0], -R8.reuse ;  /* 0x0000b40011077a23 */ /* 0x100fe20000010808 */
[----:B------:R-:W-:Y:S01]  /*95a0*/  @P4 IADD3.X R11, R0, R11, RZ, P2, !PT ;  /* 0x0000000b000b4210 */ /* 0x000fe200017fe4ff */
[--C-:B------:R-:W-:Y:S02]  /*95b0*/  FFMA.FTZ R9, R20, c[0x0][0x2d0], -R8.reuse ;  /* 0x0000b40014097a23 */ /* 0x100fe40000010808 */
[----:B------:R1:W-:Y:S01]  /*95c0*/  MUFU.EX2 R221, R7 ;  /* 0x0000000700dd7308 */ /* 0x0003e20000000800 */
[--C-:B------:R-:W-:Y:S01]  /*95d0*/  FFMA.FTZ R128, R47, c[0x0][0x2d0], -R8.reuse ;  /* 0x0000b4002f807a23 */ /* 0x100fe20000010808 */
[----:B------:R2:W-:Y:S01]  /*95e0*/  @P4 LDGSTS.E.BYPASS.LTC128B.128 [R244+0x4900], [R10.64], !P6 ;  /* 0x049000000af44fae */ /* 0x0005e2000f101d48 */
[--C-:B------:R-:W-:Y:S02]  /*95f0*/  FFMA.FTZ R129, R43, c[0x0][0x2d0], -R8.reuse ;  /* 0x0000b4002b817a23 */ /* 0x100fe40000010808 */
[--C-:B------:R-:W-:Y:S02]  /*9600*/  FFMA.FTZ R130, R42, c[0x0][0x2d0], -R8.reuse ;  /* 0x0000b4002a827a23 */ /* 0x100fe40000010808 */
[--C-:B------:R-:W-:Y:S02]  /*9610*/  FFMA.FTZ R39, R39, c[0x0][0x2d0], -R8.reuse ;  /* 0x0000b40027277a23 */ /* 0x100fe40000010808 */
[--C-:B------:R-:W-:Y:S01]  /*9620*/  FFMA.FTZ R38, R38, c[0x0][0x2d0], -R8.reuse ;  /* 0x0000b40026267a23 */ /* 0x100fe20000010808 */
[----:B------:R-:W-:Y:S01]  /*9630*/  MUFU.EX2 R64, R9 ;  /* 0x0000000900407308 */ /* 0x000fe20000000800 */
[----:B------:R2:W-:Y:S01]  /*9640*/  @P4 LDGSTS.E.BYPASS.LTC128B.128 [R244+0x6900], [R10.64+0x80], !P5 ;  /* 0x069000800af44fae */ /* 0x0005e2000e901d48 */
[--C-:B------:R-:W-:Y:S02]  /*9650*/  FFMA.FTZ R61, R31, c[0x0][0x2d0], -R8.reuse ;  /* 0x0000b4001f3d7a23 */ /* 0x100fe40000010808 */
[--C-:B------:R-:W-:Y:S02]  /*9660*/  FFMA.FTZ R60, R30, c[0x0][0x2d0], -R8.reuse ;  /* 0x0000b4001e3c7a23 */ /* 0x100fe40000010808 */
[--C-:B------:R-:W-:Y:S02]  /*9670*/  FFMA.FTZ R29, R29, c[0x0][0x2d0], -R8.reuse ;  /* 0x0000b4001d1d7a23 */ /* 0x100fe40000010808 */
[--C-:B------:R-:W-:Y:S02]  /*9680*/  FFMA.FTZ R28, R28, c[0x0][0x2d0], -R8.reuse ;  /* 0x0000b4001c1c7a23 */ /* 0x100fe40000010808 */
[--C-:B------:R-:W-:Y:S02]  /*9690*/  FFMA.FTZ R62, R26, c[0x0][0x2d0], -R8.reuse ;  /* 0x0000b4001a3e7a23 */ /* 0x100fe40000010808 */
[--C-:B------:R-:W-:Y:S02]  /*96a0*/  FFMA.FTZ R63, R25, c[0x0][0x2d0], -R8.reuse ;  /* 0x0000b400193f7a23 */ /* 0x100fe40000010808 */
[--C-:B-1----:R-:W-:Y:S02]  /*96b0*/  FFMA.FTZ R7, R18, c[0x0][0x2d0], -R8.reuse ;  /* 0x0000b40012077a23 */ /* 0x102fe40000010808 */
[--C-:B------:R-:W-:Y:S02]  /*96c0*/  FFMA.FTZ R48, R48, c[0x0][0x2d0], -R8.reuse ;  /* 0x0000b40030307a23 */ /* 0x100fe40000010808 */
[----:B------:R1:W3:Y:S01]  /*96d0*/  MUFU.EX2 R247, R7 ;  /* 0x0000000700f77308 */ /* 0x0002e20000000800 */
[----:B--2---:R-:W-:Y:S04]  /*96e0*/  @P4 IADD3 R10, P2, R10, R2, RZ ;  /* 0x000000020a0a4210 */ /* 0x004fe80007f5e0ff */
[----:B------:R-:W-:Y:S05]  /*96f0*/  @P4 IADD3.X R11, R11, R0, RZ, P2, !PT ;  /* 0x000000000b0b4210 */ /* 0x000fea00017fe4ff */
[----:B------:R2:W-:Y:S01]  /*9700*/  @P4 LDGSTS.E.BYPASS.LTC128B.128 [R244+0x5100], [R10.64], !P6 ;  /* 0x051000000af44fae */ /* 0x0005e2000f101d48 */
[----:B-1----:R-:W-:Y:S02]  /*9710*/  FFMA.FTZ R7, R19, c[0x0][0x2d0], -R8 ;  /* 0x0000b40013077a23 */ /* 0x002fe40000010808 */
[----:B------:R-:W-:Y:S05]  /*9720*/  FMUL.FTZ R8, R134, c[0x0][0x2d0] ;  /* 0x0000b40086087a20 */ /* 0x000fea0000410000 */
[----:B------:R2:W-:Y:S01]  /*9730*/  @P4 LDGSTS.E.BYPASS.LTC128B.128 [R244+0x7100], [R10.64+0x80], !P5 ;  /* 0x071000800af44fae */ /* 0x0005e2000e901d48 */
[----:B------:R1:W-:Y:S02]  /*9740*/  MUFU.EX2 R249, R7 ;  /* 0x0000000700f97308 */ /* 0x0003e40000000800 */
[----:B-1----:R-:W-:Y:S05]  /*9750*/  FMUL.FTZ R7, R136, c[0x0][0x2d0] ;  /* 0x0000b40088077a20 */ /* 0x002fea0000410000 */
[----:B------:R-:W-:Y:S02]  /*9760*/  FSEL R7, R7, RZ, P1 ;  /* 0x000000ff07077208 */ /* 0x000fe40000800000 */
[----:B--2---:R-:W-:Y:S03]  /*9770*/  @P4 IADD3 R10, P1, R10, R2, RZ ;  /* 0x000000020a0a4210 */ /* 0x004fe60007f3e0ff */
[--C-:B------:R-:W-:Y:S02]  /*9780*/  FFMA.FTZ R9, R22, c[0x0][0x2d0], -R7.reuse ;  /* 0x0000b40016097a23 */ /* 0x100fe40000010807 */
[--C-:B------:R-:W-:Y:S02]  /*9790*/  FFMA.FTZ R2, R27, c[0x0][0x2d0], -R7.reuse ;  /* 0x0000b4001b027a23 */ /* 0x100fe40000010807 */
[----:B------:R1:W-:Y:S01]  /*97a0*/  MUFU.EX2 R220, R9 ;  /* 0x0000000900dc7308 */ /* 0x0003e20000000800 */
[----:B------:R-:W-:Y:S01]  /*97b0*/  @P4 IMAD.X R11, R11, 0x1, R0, P1 ;  /* 0x000000010b0b4824 */ /* 0x000fe200008e0600 */
[----:B------:R-:W-:Y:S01]  /*97c0*/  FSETP.NEU.FTZ.AND P1, PT, R134, -INF , PT ;  /* 0xff8000008600780b */ /* 0x000fe20003f3d000 */
[--C-:B------:R-:W-:Y:S02]  /*97d0*/  FFMA.FTZ R66, R21, c[0x0][0x2d0], -R7.reuse ;  /* 0x0000b40015427a23 */ /* 0x100fe40000010807 */
[--C-:B------:R-:W-:Y:S01]  /*97e0*/  FFMA.FTZ R54, R54, c[0x0][0x2d0], -R7.reuse ;  /* 0x0000b40036367a23 */ /* 0x100fe20000010807 */
[----:B------:R-:W-:Y:S01]  /*97f0*/  FSEL R0, R134, RZ, P1 ;  /* 0x000000ff86007208 */ /* 0x000fe20000800000 */
[----:B------:R2:W-:Y:S01]  /*9800*/  @P4 LDGSTS.E.BYPASS.LTC128B.128 [R244+0x5900], [R10.64], !P6 ;  /* 0x059000000af44fae */ /* 0x0005e2000f101d48 */
[--C-:B------:R-:W-:Y:S01]  /*9810*/  FFMA.FTZ R17, R53, c[0x0][0x2d0], -R7.reuse ;  /* 0x0000b40035117a23 */ /* 0x100fe20000010807 */
[----:B------:R-:W-:Y:S01]  /*9820*/  MOV R53, R29 ;  /* 0x0000001d00357202 */ /* 0x000fe20000000f00 */
[----:B------:R4:W-:Y:S01]  /*9830*/  MUFU.EX2 R248, R2 ;  /* 0x0000000200f87308 */ /* 0x0009e20000000800 */
[--C-:B------:R-:W-:Y:S02]  /*9840*/  FFMA.FTZ R46, R46, c[0x0][0x2d0], -R7.reuse ;  /* 0x0000b4002e2e7a23 */ /* 0x100fe40000010807 */
[--C-:B------:R-:W-:Y:S02]  /*9850*/  FFMA.FTZ R26, R34, c[0x0][0x2d0], -R7.reuse ;  /* 0x0000b400221a7a23 */ /* 0x100fe40000010807 */
[----:B------:R2:W-:Y:S01]  /*9860*/  @P4 LDGSTS.E.BYPASS.LTC128B.128 [R244+0x7900], [R10.64+0x80], !P5 ;  /* 0x079000800af44fae */ /* 0x0005e2000e901d48 */
[--C-:B------:R-:W-:Y:S02]  /*9870*/  FFMA.FTZ R65, R32, c[0x0][0x2d0], -R7.reuse ;  /* 0x0000b40020417a23 */ /* 0x100fe40000010807 */
[----:B------:R-:W-:Y:S02]  /*9880*/  FFMA.FTZ R67, R12, c[0x0][0x2d0], -R7 ;  /* 0x0000b4000c437a23 */ /* 0x000fe40000010807 */
[----:B------:R-:W-:Y:S02]  /*9890*/  IMAD.MOV.U32 R27, RZ, RZ, R59 ;  /* 0x000000ffff1b7224 */ /* 0x000fe400078e003b */
[--C-:B------:R-:W-:Y:S01]  /*98a0*/  FFMA.FTZ R59, R204, c[0x0][0x2d0], -R7.reuse ;  /* 0x0000b400cc3b7a23 */ /* 0x100fe20000010807 */
[----:B---3--:R-:W-:Y:S01]  /*98b0*/  F2FP.PACK_AB R204, R247, R221 ;  /* 0x000000ddf7cc723e */ /* 0x008fe200000000ff */
[--C-:B-1----:R-:W-:Y:S01]  /*98c0*/  FFMA.FTZ R9, R23, c[0x0][0x2d0], -R7.reuse ;  /* 0x0000b40017097a23 */ /* 0x102fe20000010807 */
[----:B------:R-:W0:Y:S01]  /*98d0*/  LDGDEPBAR ;  /* 0x00000000000079af */ /* 0x000e220000000000 */
[--C-:B------:R-:W-:Y:S01]  /*98e0*/  FFMA.FTZ R18, R45, c[0x0][0x2d0], -R7.reuse ;  /* 0x0000b4002d127a23 */ /* 0x100fe20000010807 */
[----:B------:R-:W-:Y:S01]  /*98f0*/  MOV R45, R28 ;  /* 0x0000001c002d7202 */ /* 0x000fe20000000f00 */
[----:B------:R1:W3:Y:S01]  /*9900*/  MUFU.EX2 R245, R9 ;  /* 0x0000000900f57308 */ /* 0x0002e20000000800 */
[----:B------:R-:W-:Y:S04]  /*9910*/  FFMA.FTZ R19, R35, c[0x0][0x2d0], -R7 ;  /* 0x0000b40023137a23 */ /* 0x000fe80000010807 */
[----:B------:R-:W2:Y:S01]  /*9920*/  LDSM.16.MT88.4 R20, [R225] ;  /* 0x00000000e114783b */ /* 0x000ea20000004200 */
[----:B----4-:R-:W-:Y:S02]  /*9930*/  FADD.FTZ R2, -R0, R139 ;  /* 0x0000008b00027221 */ /* 0x010fe40000010100 */
[--C-:B-1----:R-:W-:Y:S01]  /*9940*/  FFMA.FTZ R9, R24, c[0x0][0x2d0], -R7.reuse ;  /* 0x0000b40018097a23 */ /* 0x102fe20000010807 */
[----:B------:R-:W-:Y:S01]  /*9950*/  MOV R24, R131 ;  /* 0x0000008300187202 */ /* 0x000fe20000000f00 */
[----:B------:R-:W-:Y:S01]  /*9960*/  FFMA.FTZ R131, R205, c[0x0][0x2d0], -R7 ;  /* 0x0000b400cd837a23 */ /* 0x000fe20000010807 */
[----:B---3--:R-:W-:Y:S01]  /*9970*/  F2FP.PACK_AB R205, R245, R220 ;  /* 0x000000dcf5cd723e */ /* 0x008fe200000000ff */
[----:B------:R1:W3:Y:S02]  /*9980*/  MUFU.EX2 R246, R9 ;  /* 0x0000000900f67308 */ /* 0x0002e40000000800 */
[----:B------:R-:W-:Y:S02]  /*9990*/  IMAD.MOV.U32 R42, RZ, RZ, R24 ;  /* 0x000000ffff2a7224 */ /* 0x000fe400078e0018 */
[----:B-1----:R-:W-:Y:S05]  /*99a0*/  FMUL.FTZ R9, R135, c[0x0][0x2d0] ;  /* 0x0000b40087097a20 */ /* 0x002fea0000410000 */
[----:B------:R-:W-:Y:S05]  /*99b0*/  FSEL R9, R9, RZ, P0 ;  /* 0x000000ff09097208 */ /* 0x000fea0000000000 */
[--C-:B------:R-:W-:Y:S01]  /*99c0*/  FFMA.FTZ R0, R41, c[0x0][0x2d0], -R9.reuse ;  /* 0x0000b40029007a23 */ /* 0x100fe20000010809 */
[----:B------:R-:W-:Y:S01]  /*99d0*/  MOV R41, R27 ;  /* 0x0000001b00297202 */ /* 0x000fe20000000f00 */
[--C-:B--2---:R-:W-:Y:S02]  /*99e0*/  FFMA.FTZ R10, R37, c[0x0][0x2d0], -R9.reuse ;  /* 0x0000b400250a7a23 */ /* 0x104fe40000010809 */
[----:B------:R1:W-:Y:S01]  /*99f0*/  MUFU.EX2 R223, R0 ;  /* 0x0000000000df7308 */ /* 0x0003e20000000800 */
[--C-:B------:R-:W-:Y:S02]  /*9a00*/  FFMA.FTZ R47, R36, c[0x0][0x2d0], -R9.reuse ;  /* 0x0000b400242f7a23 */ /* 0x100fe40000010809 */
[--C-:B------:R-:W-:Y:S02]  /*9a10*/  FFMA.FTZ R231, R13, c[0x0][0x2d0], -R9.reuse ;  /* 0x0000b4000de77a23 */ /* 0x100fe40000010809 */
[--C-:B------:R-:W-:Y:S02]  /*9a20*/  FFMA.FTZ R25, R209, c[0x0][0x2d0], -R9.reuse ;  /* 0x0000b400d1197a23 */ /* 0x100fe40000010809 */
[--C-:B------:R-:W-:Y:S02]  /*9a30*/  FFMA.FTZ R252, R208, c[0x0][0x2d0], -R9.reuse ;  /* 0x0000b400d0fc7a23 */ /* 0x100fe40000010809 */
[--C-:B------:R-:W-:Y:S01]  /*9a40*/  FFMA.FTZ R250, R206, c[0x0][0x2d0], -R9.reuse ;  /* 0x0000b400cefa7a23 */ /* 0x100fe20000010809 */
[----:B------:R-:W-:Y:S01]  /*9a50*/  MUFU.EX2 R138, R10 ;  /* 0x0000000a008a7308 */ /* 0x000fe20000000800 */
[--C-:B------:R-:W-:Y:S02]  /*9a60*/  FFMA.FTZ R44, R44, c[0x0][0x2d0], -R9.reuse ;  /* 0x0000b4002c2c7a23 */ /* 0x100fe40000010809 */
[--C-:B------:R-:W-:Y:S02]  /*9a70*/  FFMA.FTZ R40, R40, c[0x0][0x2d0], -R9.reuse ;  /* 0x0000b40028287a23 */ /* 0x100fe40000010809 */
[--C-:B------:R-:W-:Y:S01]  /*9a80*/  FFMA.FTZ R251, R207, c[0x0][0x2d0], -R9.reuse ;  /* 0x0000b400cffb7a23 */ /* 0x100fe20000010809 */
[----:B---3--:R-:W-:Y:S01]  /*9a90*/  F2FP.PACK_AB R207, R248, R246 ;  /* 0x000000f6f8cf723e */ /* 0x008fe200000000ff */
[--C-:B------:R-:W-:Y:S02]  /*9aa0*/  FFMA.FTZ R51, R51, c[0x0][0x2d0], -R9.reuse ;  /* 0x0000b40033337a23 */ /* 0x100fe40000010809 */
[--C-:B------:R-:W-:Y:S02]  /*9ab0*/  FFMA.FTZ R50, R50, c[0x0][0x2d0], -R9.reuse ;  /* 0x0000b40032327a23 */ /* 0x100fe40000010809 */
[--C-:B------:R-:W-:Y:S02]  /*9ac0*/  FFMA.FTZ R49, R49, c[0x0][0x2d0], -R9.reuse ;  /* 0x0000b40031317a23 */ /* 0x100fe40000010809 */
[--C-:B------:R-:W-:Y:S02]  /*9ad0*/  FFMA.FTZ R43, R14, c[0x0][0x2d0], -R9.reuse ;  /* 0x0000b4000e2b7a23 */ /* 0x100fe40000010809 */
[----:B-1----:R-:W-:Y:S01]  /*9ae0*/  FFMA.FTZ R0, R52, c[0x0][0x2d0], -R9 ;  /* 0x0000b40034007a23 */ /* 0x002fe20000010809 */
[----:B------:R-:W-:Y:S01]  /*9af0*/  MOV R52, R64 ;  /* 0x0000004000347202 */ /* 0x000fe20000000f00 */
[----:B------:R-:W-:Y:S01]  /*9b00*/  FFMA.FTZ R64, R33, c[0x0][0x2d0], -R7 ;  /* 0x0000b40021407a23 */ /* 0x000fe20000010807 */
[----:B------:R-:W-:Y:S01]  /*9b10*/  FSEL R7, R8, RZ, P1 ;  /* 0x000000ff08077208 */ /* 0x000fe20000800000 */
[----:B------:R1:W-:Y:S01]  /*9b20*/  MUFU.EX2 R222, R0 ;  /* 0x0000000000de7308 */ /* 0x0003e20000000800 */
[----:B------:R-:W-:Y:S03]  /*9b30*/  F2FP.PACK_AB R206, R52, R249 ;  /* 0x000000f934ce723e */ /* 0x000fe600000000ff */
[--C-:B------:R-:W-:Y:S02]  /*9b40*/  FFMA.FTZ R8, R211, c[0x0][0x2d0], -R7.reuse ;  /* 0x0000b400d3087a23 */ /* 0x100fe40000010807 */
[--C-:B------:R-:W-:Y:S02]  /*9b50*/  FFMA.FTZ R217, R217, c[0x0][0x2d0], -R7.reuse ;  /* 0x0000b400d9d97a23 */ /* 0x100fe40000010807 */
[--C-:B------:R-:W-:Y:S02]  /*9b60*/  FFMA.FTZ R216, R216, c[0x0][0x2d0], -R7.reuse ;  /* 0x0000b400d8d87a23 */ /* 0x100fe40000010807 */
[----:B------:R-:W-:Y:S01]  /*9b70*/  MUFU.EX2 R208, R8 ;  /* 0x0000000800d07308 */ /* 0x000fe20000000800 */
[--C-:B------:R-:W-:Y:S02]  /*9b80*/  FFMA.FTZ R219, R219, c[0x0][0x2d0], -R7.reuse ;  /* 0x0000b400dbdb7a23 */ /* 0x100fe40000010807 */
[--C-:B------:R-:W-:Y:S02]  /*9b90*/  FFMA.FTZ R218, R218, c[0x0][0x2d0], -R7.reuse ;  /* 0x0000b400dada7a23 */ /* 0x100fe40000010807 */
[--C-:B------:R-:W-:Y:S02]  /*9ba0*/  FFMA.FTZ R214, R214, c[0x0][0x2d0], -R7.reuse ;  /* 0x0000b400d6d67a23 */ /* 0x100fe40000010807 */
[--C-:B------:R-:W-:Y:S02]  /*9bb0*/  FFMA.FTZ R213, R213, c[0x0][0x2d0], -R7.reuse ;  /* 0x0000b400d5d57a23 */ /* 0x100fe40000010807 */
[--C-:B------:R-:W-:Y:S02]  /*9bc0*/  FFMA.FTZ R241, R16, c[0x0][0x2d0], -R7.reuse ;  /* 0x0000b40010f17a23 */ /* 0x100fe40000010807 */
[--C-:B------:R-:W-:Y:S02]  /*9bd0*/  FFMA.FTZ R243, R15, c[0x0][0x2d0], -R7.reuse ;  /* 0x0000b4000ff37a23 */ /* 0x100fe40000010807 */
[----:B------:R-:W-:Y:S02]  /*9be0*/  FFMA.FTZ R235, R6, c[0x0][0x2d0], -R7 ;  /* 0x0000b40006eb7a23 */ /* 0x000fe40000010807 */
[----:B-1----:R-:W-:Y:S01]  /*9bf0*/  FFMA.FTZ R0, R55, c[0x0][0x2d0], -R9 ;  /* 0x0000b40037007a23 */ /* 0x002fe20000010809 */
[----:B------:R-:W-:Y:S01]  /*9c00*/  MOV R55, R26 ;  /* 0x0000001a00377202 */ /* 0x000fe20000000f00 */
[--C-:B------:R-:W-:Y:S02]  /*9c10*/  FFMA.FTZ R9, R210, c[0x0][0x2d0], -R7.reuse ;  /* 0x0000b400d2097a23 */ /* 0x100fe40000010807 */
[----:B------:R1:W-:Y:S01]  /*9c20*/  MUFU.EX2 R242, R0 ;  /* 0x0000000000f27308 */ /* 0x0003e20000000800 */
[--C-:B------:R-:W-:Y:S01]  /*9c30*/  FFMA.FTZ R211, R58, c[0x0][0x2d0], -R7.reuse ;  /* 0x0000b4003ad37a23 */ /* 0x100fe20000010807 */
[----:B------:R-:W-:Y:S08]  /*9c40*/  MOV R58, R18 ;  /* 0x00000012003a7202 */ /* 0x000ff00000000f00 */
[----:B------:R-:W-:Y:S01]  /*9c50*/  MUFU.EX2 R139, R9 ;  /* 0x00000009008b7308 */ /* 0x000fe20000000800 */
[----:B-1----:R-:W-:Y:S02]  /*9c60*/  FMUL.FTZ R0, R5, c[0x0][0x2d0] ;  /* 0x0000b40005007a20 */ /* 0x002fe40000410000 */
[--C-:B------:R-:W-:Y:S07]  /*9c70*/  FFMA.FTZ R5, R212, c[0x0][0x2d0], -R7.reuse ;  /* 0x0000b400d4057a23 */ /* 0x100fee0000010807 */
[----:B------:R1:W2:Y:S01]  /*9c80*/  MUFU.EX2 R133, R0 ;  /* 0x0000000000857308 */ /* 0x0002a20000000800 */
[----:B------:R-:W-:Y:S02]  /*9c90*/  FFMA.FTZ R212, R57, c[0x0][0x2d0], -R7 ;  /* 0x0000b40039d47a23 */ /* 0x000fe40000010807 */
[----:B------:R-:W-:Y:S07]  /*9ca0*/  IMAD.MOV.U32 R57, RZ, RZ, R19 ;  /* 0x000000ffff397224 */ /* 0x000fee00078e0013 */
[----:B------:R3:W-:Y:S01]  /*9cb0*/  MUFU.EX2 R209, R5 ;  /* 0x0000000500d17308 */ /* 0x0007e20000000800 */
[----:B-1----:R-:W-:Y:S02]  /*9cc0*/  FMUL.FTZ R0, R4, c[0x0][0x2d0] ;  /* 0x0000b40004007a20 */ /* 0x002fe40000410000 */
[--C-:B------:R-:W-:Y:S07]  /*9cd0*/  FFMA.FTZ R4, R215, c[0x0][0x2d0], -R7.reuse ;  /* 0x0000b400d7047a23 */ /* 0x100fee0000010807 */
[----:B------:R1:W4:Y:S01]  /*9ce0*/  MUFU.EX2 R132, R0 ;  /* 0x0000000000847308 */ /* 0x0003220000000800 */
[----:B------:R-:W-:Y:S01]  /*9cf0*/  FFMA.FTZ R215, R56, c[0x0][0x2d0], -R7 ;  /* 0x0000b40038d77a23 */ /* 0x000fe20000010807 */
[----:B------:R-:W-:Y:S01]  /*9d00*/  MOV R56, R38 ;  /* 0x0000002600387202 */ /* 0x000fe20000000f00 */
[C---:B--2---:R-:W-:Y:S02]  /*9d10*/  FMUL.FTZ R16, R133.reuse, R160 ;  /* 0x000000a085107220 */ /* 0x044fe40000410000 */
[C---:B------:R-:W-:Y:S01]  /*9d20*/  FMUL.FTZ R33, R133.reuse, R185 ;  /* 0x000000b985217220 */ /* 0x040fe20000410000 */
[----:B------:R-:W-:Y:S01]  /*9d30*/  MOV R185, R52 ;  /* 0x0000003400b97202 */ /* 0x000fe20000000f00 */
[C---:B---3--:R-:W-:Y:S01]  /*9d40*/  FMUL.FTZ R5, R133.reuse, R141 ;  /* 0x0000008d85057220 */ /* 0x048fe20000410000 */
[----:B------:R-:W-:Y:S01]  /*9d50*/  F2FP.PACK_AB R141, R208, R139 ;  /* 0x0000008bd08d723e */ /* 0x000fe200000000ff */
[C---:B------:R-:W-:Y:S01]  /*9d60*/  FMUL.FTZ R32, R133.reuse, R184 ;  /* 0x000000b885207220 */ /* 0x040fe20000410000 */
[----:B------:R2:W3:Y:S01]  /*9d70*/  MUFU.EX2 R210, R4 ;  /* 0x0000000400d27308 */ /* 0x0004e20000000800 */
[----:B------:R-:W-:Y:S02]  /*9d80*/  IMAD.MOV.U32 R184, RZ, RZ, R42 ;  /* 0x000000ffffb87224 */ /* 0x000fe400078e002a */
[----:B------:R-:W-:Y:S02]  /*9d90*/  IMAD.MOV.U32 R160, RZ, RZ, R45 ;  /* 0x000000ffffa07224 */ /* 0x000fe400078e002d */
[C---:B------:R-:W-:Y:S02]  /*9da0*/  FMUL.FTZ R68, R133.reuse, R68 ;  /* 0x0000004485447220 */ /* 0x040fe40000410000 */
[C---:B------:R-:W-:Y:S02]  /*9db0*/  FMUL.FTZ R69, R133.reuse, R69 ;  /* 0x0000004585457220 */ /* 0x040fe40000410000 */
[C---:B------:R-:W-:Y:S02]  /*9dc0*/  FMUL.FTZ R80, R133.reuse, R80 ;  /* 0x0000005085507220 */ /* 0x040fe40000410000 */
[C---:B------:R-:W-:Y:S02]  /*9dd0*/  FMUL.FTZ R81, R133.reuse, R81 ;  /* 0x0000005185517220 */ /* 0x040fe40000410000 */
[----:B------:R-:W-:Y:S02]  /*9de0*/  FMUL.FTZ R84, R133, R84 ;  /* 0x0000005485547220 */ /* 0x000fe40000410000 */
[----:B-1----:R-:W-:Y:S02]  /*9df0*/  FMUL.FTZ R0, R3, c[0x0][0x2d0] ;  /* 0x0000b40003007a20 */ /* 0x002fe40000410000 */
[----:B----4-:R-:W-:Y:S01]  /*9e00*/  FMUL.FTZ R6, R132, R142 ;  /* 0x0000008e84067220 */ /* 0x010fe20000410000 */
[----:B------:R-:W-:Y:S01]  /*9e10*/  F2FP.PACK_AB R142, R242, R222 ;  /* 0x000000def28e723e */ /* 0x000fe200000000ff */
[----:B------:R1:W4:Y:S01]  /*9e20*/  MUFU.EX2 R3, R0 ;  /* 0x0000000000037308 */ /* 0x0003220000000800 */
[C---:B------:R-:W-:Y:S02]  /*9e30*/  FMUL.FTZ R7, R132.reuse, R143 ;  /* 0x0000008f84077220 */ /* 0x040fe40000410000 */
[C---:B------:R-:W-:Y:S01]  /*9e40*/  FMUL.FTZ R18, R132.reuse, R162 ;  /* 0x000000a284127220 */ /* 0x040fe20000410000 */
[----:B------:R-:W-:Y:S01]  /*9e50*/  MOV R162, R62 ;  /* 0x0000003e00a27202 */ /* 0x000fe20000000f00 */
[----:B--2---:R-:W-:Y:S01]  /*9e60*/  FMUL.FTZ R4, R133, R140 ;  /* 0x0000008c85047220 */ /* 0x004fe20000410000 */
[----:B------:R-:W-:Y:S01]  /*9e70*/  F2FP.PACK_AB R140, R223, R138 ;  /* 0x0000008adf8c723e */ /* 0x000fe200000000ff */
[----:B------:R-:W-:Y:S01]  /*9e80*/  FMUL.FTZ R19, R132, R163 ;  /* 0x000000a384137220 */ /* 0x000fe20000410000 */
[----:B---3--:R-:W-:Y:S01]  /*9e90*/  F2FP.PACK_AB R143, R210, R209 ;  /* 0x000000d1d28f723e */ /* 0x008fe200000000ff */
[----:B------:R-:W-:Y:S02]  /*9ea0*/  IMAD.MOV.U32 R163, RZ, RZ, R63 ;  /* 0x000000ffffa37224 */ /* 0x000fe400078e003f */
[C---:B------:R-:W-:Y:S01]  /*9eb0*/  FMUL.FTZ R70, R132.reuse, R70 ;  /* 0x0000004684467220 */ /* 0x040fe20000410000 */
[-C--:B------:R-:W-:Y:S03]  /*9ec0*/  HMMA.16816.F32 R4, R204, R20.reuse, R4 ;  /* 0x00000014cc04723c */ /* 0x080fe60000001804 */
[C---:B------:R-:W-:Y:S01]  /*9ed0*/  FMUL.FTZ R34, R132.reuse, R186 ;  /* 0x000000ba84227220 */ /* 0x040fe20000410000 */
[----:B------:R-:W-:Y:S01]  /*9ee0*/  MOV R186, R49 ;  /* 0x0000003100ba7202 */ /* 0x000fe20000000f00 */
[C---:B------:R-:W-:Y:S02]  /*9ef0*/  FMUL.FTZ R35, R132.reuse, R187 ;  /* 0x000000bb84237220 */ /* 0x040fe40000410000 */
[----:B------:R-:W-:Y:S02]  /*9f00*/  FMUL.FTZ R49, R133, R193 ;  /* 0x000000c185317220 */ /* 0x000fe40000410000 */
[----:B------:R-:W-:Y:S01]  /*9f10*/  FMUL.FTZ R71, R132, R71 ;  /* 0x0000004784477220 */ /* 0x000fe20000410000 */
[----:B------:R-:W-:Y:S02]  /*9f20*/  MUFU.EX2 R186, R186 ;  /* 0x000000ba00ba7308 */ /* 0x000fe40000000800 */
[----:B-1----:R-:W-:Y:S02]  /*9f30*/  FMUL.FTZ R0, R2, c[0x0][0x2d0] ;  /* 0x0000b40002007a20 */ /* 0x002fe40000410000 */
[C---:B----4-:R-:W-:Y:S01]  /*9f40*/  FMUL.FTZ R12, R3.reuse, R148 ;  /* 0x00000094030c7220 */ /* 0x050fe20000410000 */
[----:B------:R-:W-:Y:S01]  /*9f50*/  MOV R148, R39 ;  /* 0x0000002700947202 */ /* 0x000fe20000000f00 */
[C---:B------:R-:W-:Y:S01]  /*9f60*/  FMUL.FTZ R8, R3.reuse, R144 ;  /* 0x0000009003087220 */ /* 0x040fe20000410000 */
[----:B------:R-:W1:Y:S01]  /*9f70*/  LDSM.16.MT88.4 R36, [R226] ;  /* 0x00000000e224783b */ /* 0x000e620000004200 */
[C---:B------:R-:W-:Y:S02]  /*9f80*/  FMUL.FTZ R9, R3.reuse, R145 ;  /* 0x0000009103097220 */ /* 0x040fe40000410000 */
[----:B------:R-:W2:Y:S01]  /*9f90*/  MUFU.EX2 R0, R0 ;  /* 0x0000000000007308 */ /* 0x000ea20000000800 */
[----:B------:R-:W-:Y:S01]  /*9fa0*/  FMUL.FTZ R13, R3, R149 ;  /* 0x00000095030d7220 */ /* 0x000fe20000410000 */
[----:B------:R-:W-:Y:S01]  /*9fb0*/  MOV R149, R56 ;  /* 0x0000003800957202 */ /* 0x000fe20000000f00 */
[----:B------:R-:W-:Y:S02]  /*9fc0*/  IMAD.MOV.U32 R2, RZ, RZ, R17 ;  /* 0x000000ffff027224 */ /* 0x000fe400078e0011 */
[----:B------:R-:W-:Y:S01]  /*9fd0*/  FMUL.FTZ R17, R133, R161 ;  /* 0x000000a185117220 */ /* 0x000fe20000410000 */
[----:B------:R-:W-:Y:S01]  /*9fe0*/  MOV R161, R53 ;  /* 0x0000003500a17202 */ /* 0x000fe20000000f00 */
[C---:B------:R-:W-:Y:S01]  /*9ff0*/  FMUL.FTZ R24, R3.reuse, R152 ;  /* 0x0000009803187220 */ /* 0x040fe20000410000 */
[----:B------:R-:W-:Y:S01]  /*a000*/  MOV R152, R64 ;  /* 0x0000004000987202 */ /* 0x000fe20000000f00 */
[C---:B------:R-:W-:Y:S01]  /*a010*/  FMUL.FTZ R28, R3.reuse, R156 ;  /* 0x0000009c031c7220 */ /* 0x040fe20000410000 */
[----:B------:R-:W-:Y:S01]  /*a020*/  MOV R156, R40 ;  /* 0x00000028009c7202 */ /* 0x000fe20000000f00 */
[C---:B------:R-:W-:Y:S01]  /*a030*/  FMUL.FTZ R40, R3.reuse, R164 ;  /* 0x000000a403287220 */ /* 0x040fe20000410000 */
[----:B------:R-:W-:Y:S01]  /*a040*/  MOV R164, R54 ;  /* 0x0000003600a47202 */ /* 0x000fe20000000f00 */
[C---:B------:R-:W-:Y:S02]  /*a050*/  FMUL.FTZ R29, R3.reuse, R157 ;  /* 0x0000009d031d7220 */ /* 0x040fe40000410000 */
[----:B------:R-:W-:Y:S02]  /*a060*/  IMAD.MOV.U32 R157, RZ, RZ, R41 ;  /* 0x000000ffff9d7224 */ /* 0x000fe400078e0029 */
[C---:B------:R-:W-:Y:S01]  /*a070*/  FMUL.FTZ R41, R3.reuse, R165 ;  /* 0x000000a503297220 */ /* 0x040fe20000410000 */
[----:B------:R-:W-:Y:S01]  /*a080*/  MOV R165, R48 ;  /* 0x0000003000a57202 */ /* 0x000fe20000000f00 */
[----:B------:R-:W-:Y:S02]  /*a090*/  FMUL.FTZ R45, R3, R169 ;  /* 0x000000a9032d7220 */ /* 0x000fe40000410000 */
[----:B------:R-:W-:Y:S01]  /*a0a0*/  IMAD.MOV.U32 R187, RZ, RZ, R2 ;  /* 0x000000ffffbb7224 */ /* 0x000fe200078e0002 */
[----:B------:R-:W-:Y:S01]  /*a0b0*/  MOV R2, R46 ;  /* 0x0000002e00027202 */ /* 0x000fe20000000f00 */
[----:B------:R-:W-:Y:S01]  /*a0c0*/  FMUL.FTZ R48, R133, R192 ;  /* 0x000000c085307220 */ /* 0x000fe20000410000 */
[----:B------:R-:W-:Y:S01]  /*a0d0*/  MUFU.EX2 R169, R131 ;  /* 0x0000008300a97308 */ /* 0x000fe20000000800 */
[C---:B--2---:R-:W-:Y:S02]  /*a0e0*/  FMUL.FTZ R10, R0.reuse, R146 ;  /* 0x00000092000a7220 */ /* 0x044fe40000410000 */
[C---:B------:R-:W-:Y:S02]  /*a0f0*/  FMUL.FTZ R11, R0.reuse, R147 ;  /* 0x00000093000b7220 */ /* 0x040fe40000410000 */
[----:B------:R-:W-:Y:S01]  /*a100*/  LDSM.16.MT88.4 R144, [R228] ;  /* 0x00000000e490783b */ /* 0x000fe20000004200 */
[C---:B------:R-:W-:Y:S02]  /*a110*/  FMUL.FTZ R56, R3.reuse, R176 ;  /* 0x000000b003387220 */ /* 0x040fe40000410000 */
[C---:B------:R-:W-:Y:S02]  /*a120*/  FMUL.FTZ R72, R3.reuse, R72 ;  /* 0x0000004803487220 */ /* 0x040fe40000410000 */
[C---:B------:R-:W-:Y:S01]  /*a130*/  HMMA.16816.F32 R8, R140.reuse, R20, R8 ;  /* 0x000000148c08723c */ /* 0x040fe20000001808 */
[----:B------:R-:W-:Y:S03]  /*a140*/  MUFU.EX2 R176, R130 ;  /* 0x0000008200b07308 */ /* 0x000fe60000000800 */
[C---:B------:R-:W-:Y:S02]  /*a150*/  FMUL.FTZ R14, R0.reuse, R150 ;  /* 0x00000096000e7220 */ /* 0x040fe40000410000 */
[----:B------:R-:W-:Y:S01]  /*a160*/  FMUL.FTZ R15, R0, R151 ;  /* 0x00000097000f7220 */ /* 0x000fe20000410000 */
[----:B------:R-:W-:Y:S01]  /*a170*/  MOV R151, R60 ;  /* 0x0000003c00977202 */ /* 0x000fe20000000f00 */
[C---:B------:R-:W-:Y:S04]  /*a180*/  FMUL.FTZ R60, R3.reuse, R180 ;  /* 0x000000b4033c7220 */ /* 0x040fe80000410000 */
[C---:B------:R-:W-:Y:S01]  /*a190*/  FMUL.FTZ R73, R3.reuse, R73 ;  /* 0x0000004903497220 */ /* 0x040fe20000410000 */
[-C--:B------:R-:W-:Y:S03]  /*a1a0*/  HMMA.16816.F32 R12, R140, R22.reuse, R12 ;  /* 0x000000168c0c723c */ /* 0x080fe6000000180c */
[C---:B------:R-:W-:Y:S02]  /*a1b0*/  FMUL.FTZ R76, R3.reuse, R76 ;  /* 0x0000004c034c7220 */ /* 0x040fe40000410000 */
[C---:B------:R-:W-:Y:S02]  /*a1c0*/  FMUL.FTZ R77, R3.reuse, R77 ;  /* 0x0000004d034d7220 */ /* 0x040fe40000410000 */
[----:B------:R-:W-:Y:S01]  /*a1d0*/  FMUL.FTZ R88, R3, R88 ;  /* 0x0000005803587220 */ /* 0x000fe20000410000 */
[C---:B------:R-:W-:Y:S04]  /*a1e0*/  HMMA.16816.F32 R16, R204.reuse, R22, R16 ;  /* 0x00000016cc10723c */ /* 0x040fe80000001810 */
[C---:B------:R-:W-:Y:S01]  /*a1f0*/  FMUL.FTZ R20, R133.reuse, R172 ;  /* 0x000000ac85147220 */ /* 0x040fe20000410000 */
[----:B------:R-:W-:Y:S01]  /*a200*/  MOV R172, R58 ;  /* 0x0000003a00ac7202 */ /* 0x000fe20000000f00 */
[----:B------:R-:W-:Y:S02]  /*a210*/  FMUL.FTZ R21, R133, R173 ;  /* 0x000000ad85157220 */ /* 0x000fe40000410000 */
[C---:B------:R-:W-:Y:S04]  /*a220*/  FMUL.FTZ R22, R132.reuse, R174 ;  /* 0x000000ae84167220 */ /* 0x040fe80000410000 */
[----:B------:R-:W-:Y:S01]  /*a230*/  FMUL.FTZ R23, R132, R175 ;  /* 0x000000af84177220 */ /* 0x000fe20000410000 */
[----:B------:R-:W-:Y:S01]  /*a240*/  MOV R175, R25 ;  /* 0x0000001900af7202 */ /* 0x000fe20000000f00 */
[C---:B------:R-:W-:Y:S01]  /*a250*/  FMUL.FTZ R25, R3.reuse, R153 ;  /* 0x0000009903197220 */ /* 0x040fe20000410000 */
[----:B------:R-:W-:Y:S01]  /*a260*/  MOV R153, R65 ;  /* 0x0000004100997202 */ /* 0x000fe20000000f00 */
[C---:B------:R-:W-:Y:S02]  /*a270*/  FMUL.FTZ R58, R0.reuse, R178 ;  /* 0x000000b2003a7220 */ /* 0x040fe40000410000 */
[C---:B------:R-:W-:Y:S01]  /*a280*/  FMUL.FTZ R89, R3.reuse, R89 ;  /* 0x0000005903597220 */ /* 0x040fe20000410000 */
[-C--:B-1----:R-:W-:Y:S03]  /*a290*/  HMMA.16816.F32 R20, R204, R36.reuse, R20 ;  /* 0x00000024cc14723c */ /* 0x082fe60000001814 */
[C---:B------:R-:W-:Y:S02]  /*a2a0*/  FMUL.FTZ R26, R0.reuse, R154 ;  /* 0x0000009a001a7220 */ /* 0x040fe40000410000 */
[C---:B------:R-:W-:Y:S01]  /*a2b0*/  FMUL.FTZ R27, R0.reuse, R155 ;  /* 0x0000009b001b7220 */ /* 0x040fe20000410000 */
[----:B------:R-:W-:Y:S01]  /*a2c0*/  MOV R155, R67 ;  /* 0x00000043009b7202 */ /* 0x000fe20000000f00 */
[----:B------:R-:W-:Y:S02]  /*a2d0*/  IMAD.MOV.U32 R154, RZ, RZ, R66 ;  /* 0x000000ffff9a7224 */ /* 0x000fe400078e0042 */
[----:B------:R-:W-:Y:S03]  /*a2e0*/  FMUL.FTZ R92, R3, R92 ;  /* 0x0000005c035c7220 */ /* 0x000fe60000410000 */
[C---:B------:R-:W-:Y:S04]  /*a2f0*/  HMMA.16816.F32 R24, R140.reuse, R36, R24 ;  /* 0x000000248c18723c */ /* 0x040fe80000001818 */
[C---:B------:R-:W-:Y:S01]  /*a300*/  FMUL.FTZ R30, R0.reuse, R158 ;  /* 0x0000009e001e7220 */ /* 0x040fe20000410000 */
[----:B------:R-:W-:Y:S01]  /*a310*/  MOV R158, R47 ;  /* 0x0000002f009e7202 */ /* 0x000fe20000000f00 */
[C---:B------:R-:W-:Y:S01]  /*a320*/  FMUL.FTZ R31, R0.reuse, R159 ;  /* 0x0000009f001f7220 */ /* 0x040fe20000410000 */
[----:B------:R-:W-:Y:S01]  /*a330*/  MOV R159, R43 ;  /* 0x0000002b009f7202 */ /* 0x000fe20000000f00 */
[----:B------:R-:W-:Y:S01]  /*a340*/  FMUL.FTZ R37, R133, R189 ;  /* 0x000000bd85257220 */ /* 0x000fe20000410000 */
[----:B------:R-:W-:Y:S02]  /*a350*/  MOV R189, R55 ;  /* 0x0000003700bd7202 */ /* 0x000fe40000000f00 */
[----:B------:R-:W1:Y:S01]  /*a360*/  LDSM.16.MT88.4 R52, [R229] ;  /* 0x00000000e534783b */ /* 0x000e620000004200 */
[C---:B------:R-:W-:Y:S01]  /*a370*/  FMUL.FTZ R93, R3.reuse, R93 ;  /* 0x0000005d035d7220 */ /* 0x040fe20000410000 */
[-C--:B------:R-:W-:Y:S03]  /*a380*/  HMMA.16816.F32 R28, R140, R38.reuse, R28 ;  /* 0x000000268c1c723c */ /* 0x080fe6000000181c */
[C---:B------:R-:W-:Y:S01]  /*a390*/  FMUL.FTZ R104, R3.reuse, R104 ;  /* 0x0000006803687220 */ /* 0x040fe20000410000 */
[----:B------:R-:W-:Y:S01]  /*a3a0*/  MOV R192, R189 ;  /* 0x000000bd00c07202 */ /* 0x000fe20000000f00 */
[C---:B------:R-:W-:Y:S01]  /*a3b0*/  FMUL.FTZ R105, R3.reuse, R105 ;  /* 0x0000006903697220 */ /* 0x040fe20000410000 */
[----:B------:R-:W-:Y:S01]  /*a3c0*/  MUFU.EX2 R189, R250 ;  /* 0x000000fa00bd7308 */ /* 0x000fe20000000800 */
[----:B------:R-:W-:Y:S01]  /*a3d0*/  FMUL.FTZ R108, R3, R108 ;  /* 0x0000006c036c7220 */ /* 0x000fe20000410000 */
[C---:B------:R-:W-:Y:S04]  /*a3e0*/  HMMA.16816.F32 R32, R204.reuse, R38, R32 ;  /* 0x00000026cc20723c */ /* 0x040fe80000001820 */
[----:B------:R-:W-:Y:S01]  /*a3f0*/  FMUL.FTZ R36, R133, R188 ;  /* 0x000000bc85247220 */ /* 0x000fe20000410000 */
[----:B------:R-:W-:Y:S01]  /*a400*/  MOV R188, R44 ;  /* 0x0000002c00bc7202 */ /* 0x000fe20000000f00 */
[----:B------:R-:W-:Y:S02]  /*a410*/  FMUL.FTZ R42, R0, R166 ;  /* 0x000000a6002a7220 */ /* 0x000fe40000410000 */
[C---:B------:R-:W-:Y:S01]  /*a420*/  FMUL.FTZ R38, R132.reuse, R190 ;  /* 0x000000be84267220 */ /* 0x040fe20000410000 */
[----:B------:R-:W-:Y:S01]  /*a430*/  MOV R190, R51 ;  /* 0x0000003300be7202 */ /* 0x000fe20000000f00 */
[----:B------:R2:W-:Y:S02]  /*a440*/  MUFU.EX2 R166, R252 ;  /* 0x000000fc00a67308 */ /* 0x0005e40000000800 */
[----:B------:R-:W-:Y:S02]  /*a450*/  FMUL.FTZ R39, R132, R191 ;  /* 0x000000bf84277220 */ /* 0x000fe40000410000 */
[C---:B------:R-:W-:Y:S02]  /*a460*/  FMUL.FTZ R44, R3.reuse, R168 ;  /* 0x000000a8032c7220 */ /* 0x040fe40000410000 */
[C---:B------:R-:W-:Y:S02]  /*a470*/  FMUL.FTZ R109, R3.reuse, R109 ;  /* 0x0000006d036d7220 */ /* 0x040fe40000410000 */
[C---:B------:R-:W-:Y:S02]  /*a480*/  FMUL.FTZ R120, R3.reuse, R120 ;  /* 0x0000007803787220 */ /* 0x040fe40000410000 */
[C---:B------:R-:W-:Y:S01]  /*a490*/  FMUL.FTZ R121, R3.reuse, R121 ;  /* 0x0000007903797220 */ /* 0x040fe20000410000 */
[----:B------:R-:W-:Y:S01]  /*a4a0*/  MUFU.EX2 R192, R192 ;  /* 0x000000c000c07308 */ /* 0x000fe20000000800 */
[C---:B------:R-:W-:Y:S02]  /*a4b0*/  FMUL.FTZ R124, R3.reuse, R124 ;  /* 0x0000007c037c7220 */ /* 0x040fe40000410000 */
[C---:B------:R-:W-:Y:S02]  /*a4c0*/  FMUL.FTZ R125, R3.reuse, R125 ;  /* 0x0000007d037d7220 */ /* 0x040fe40000410000 */
[C---:B------:R-:W-:Y:S02]  /*a4d0*/  FMUL.FTZ R43, R0.reuse, R167 ;  /* 0x000000a7002b7220 */ /* 0x040fe40000410000 */
[C---:B------:R-:W-:Y:S01]  /*a4e0*/  FMUL.FTZ R46, R0.reuse, R170 ;  /* 0x000000aa002e7220 */ /* 0x040fe20000410000 */
[-C--:B-1----:R-:W-:Y:S02]  /*a4f0*/  HMMA.16816.F32 R36, R204, R52.reuse, R36 ;  /* 0x00000034cc24723c */ /* 0x082fe40000001824 */
[----:B------:R-:W-:Y:S01]  /*a500*/  MUFU.EX2 R167, R216 ;  /* 0x000000d800a77308 */ /* 0x000fe20000000800 */
[----:B------:R-:W-:Y:S01]  /*a510*/  FMUL.FTZ R47, R0, R171 ;  /* 0x000000ab002f7220 */ /* 0x000fe20000410000 */
[----:B--2---:R-:W-:Y:S01]  /*a520*/  MOV R252, R161 ;  /* 0x000000a100fc7202 */ /* 0x004fe20000000f00 */
[----:B------:R-:W-:Y:S02]  /*a530*/  IMAD.MOV.U32 R174, RZ, RZ, R57 ;  /* 0x000000ffffae7224 */ /* 0x000fe400078e0039 */
[C---:B------:R-:W-:Y:S01]  /*a540*/  FMUL.FTZ R57, R3.reuse, R177 ;  /* 0x000000b103397220 */ /* 0x040fe20000410000 */
[C---:B------:R-:W-:Y:S04]  /*a550*/  HMMA.16816.F32 R40, R140.reuse, R52, R40 ;  /* 0x000000348c28723c */ /* 0x040fe80000001828 */
[----:B------:R1:W-:Y:S01]  /*a560*/  MUFU.EX2 R171, R128 ;  /* 0x0000008000ab7308 */ /* 0x0003e20000000800 */
[----:B------:R-:W-:Y:S02]  /*a570*/  IMAD.MOV.U32 R150, RZ, RZ, R61 ;  /* 0x000000ffff967224 */ /* 0x000fe400078e003d */
[----:B------:R-:W-:Y:S01]  /*a580*/  FMUL.FTZ R61, R3, R181 ;  /* 0x000000b5033d7220 */ /* 0x000fe20000410000 */
[-C--:B------:R-:W-:Y:S04]  /*a590*/  HMMA.16816.F32 R44, R140, R54.reuse, R44 ;  /* 0x000000368c2c723c */ /* 0x080fe8000000182c */
[----:B------:R-:W-:Y:S02]  /*a5a0*/  IMAD.MOV.U32 R191, RZ, RZ, R50 ;  /* 0x000000ffffbf7224 */ /* 0x000fe400078e0032 */
[----:B------:R2:W-:Y:S01]  /*a5b0*/  MUFU.EX2 R168, R165 ;  /* 0x000000a500a87308 */ /* 0x0005e20000000800 */
[C---:B------:R-:W-:Y:S02]  /*a5c0*/  FMUL.FTZ R50, R132.reuse, R194 ;  /* 0x000000c284327220 */ /* 0x040fe40000410000 */
[----:B------:R-:W-:Y:S03]  /*a5d0*/  FMUL.FTZ R51, R132, R195 ;  /* 0x000000c384337220 */ /* 0x000fe60000410000 */
[----:B------:R-:W-:Y:S01]  /*a5e0*/  MOV R195, R190 ;  /* 0x000000be00c37202 */ /* 0x000fe20000000f00 */
[C---:B------:R-:W-:Y:S03]  /*a5f0*/  FMUL.FTZ R52, R133.reuse, R196 ;  /* 0x000000c485347220 */ /* 0x040fe60000410000 */
[----:B------:R-:W-:Y:S01]  /*a600*/  MOV R196, R195 ;  /* 0x000000c300c47202 */ /* 0x000fe20000000f00 */
[C---:B------:R-:W-:Y:S01]  /*a610*/  FMUL.FTZ R53, R133.reuse, R197 ;  /* 0x000000c585357220 */ /* 0x040fe20000410000 */
[C---:B------:R-:W-:Y:S01]  /*a620*/  HMMA.16816.F32 R48, R204.reuse, R54, R48 ;  /* 0x00000036cc30723c */ /* 0x040fe20000001830 */
[----:B------:R-:W-:Y:S03]  /*a630*/  MUFU.EX2 R190, R218 ;  /* 0x000000da00be7308 */ /* 0x000fe60000000800 */
[----:B------:R-:W-:Y:S01]  /*a640*/  IMAD.MOV.U32 R173, RZ, RZ, R59 ;  /* 0x000000ffffad7224 */ /* 0x000fe200078e003b */
[----:B-1----:R-:W3:Y:S01]  /*a650*/  LDL.LU R128, [R1+0x90] ;  /* 0x0000900001807983 */ /* 0x002ee20000300800 */
[----:B------:R-:W-:Y:S01]  /*a660*/  FMUL.FTZ R59, R0, R179 ;  /* 0x000000b3003b7220 */ /* 0x000fe20000410000 */
[----:B------:R-:W-:Y:S01]  /*a670*/  MOV R179, R159 ;  /* 0x0000009f00b37202 */ /* 0x000fe20000000f00 */
[C---:B------:R-:W-:Y:S01]  /*a680*/  FMUL.FTZ R54, R132.reuse, R198 ;  /* 0x000000c684367220 */ /* 0x040fe20000410000 */
[----:B------:R-:W-:Y:S02]  /*a690*/  MOV R159, R155 ;  /* 0x0000009b009f7202 */ /* 0x000fe40000000f00 */
[----:B------:R-:W-:Y:S01]  /*a6a0*/  MUFU.EX2 R173, R173 ;  /* 0x000000ad00ad7308 */ /* 0x000fe20000000800 */
[----:B------:R-:W-:Y:S01]  /*a6b0*/  FMUL.FTZ R55, R132, R199 ;  /* 0x000000c784377220 */ /* 0x000fe20000410000 */
[----:B------:R-:W-:Y:S01]  /*a6c0*/  MOV R199, R149 ;  /* 0x0000009500c77202 */ /* 0x000fe20000000f00 */
[C---:B------:R-:W-:Y:S01]  /*a6d0*/  FMUL.FTZ R62, R0.reuse, R182 ;  /* 0x000000b6003e7220 */ /* 0x040fe20000410000 */
[----:B--2---:R-:W-:Y:S01]  /*a6e0*/  MOV R165, R164 ;  /* 0x000000a400a57202 */ /* 0x004fe20000000f00 */
[----:B------:R-:W-:Y:S01]  /*a6f0*/  FMUL.FTZ R63, R0, R183 ;  /* 0x000000b7003f7220 */ /* 0x000fe20000410000 */
[----:B------:R-:W-:Y:S01]  /*a700*/  MOV R182, R185 ;  /* 0x000000b900b67202 */ /* 0x000fe20000000f00 */
[----:B------:R-:W-:Y:S01]  /*a710*/  IMAD.MOV.U32 R185, RZ, RZ, R184 ;  /* 0x000000ffffb97224 */ /* 0x000fe200078e00b8 */
[-C--:B------:R-:W-:Y:S02]  /*a720*/  HMMA.16816.F32 R52, R204, R144.reuse, R52 ;  /* 0x00000090cc34723c */ /* 0x080fe40000001834 */
[----:B------:R-:W-:Y:S01]  /*a730*/  MUFU.EX2 R184, R211 ;  /* 0x000000d300b87308 */ /* 0x000fe20000000800 */
[----:B------:R-:W-:Y:S02]  /*a740*/  IMAD.MOV.U32 R183, RZ, RZ, R160 ;  /* 0x000000ffffb77224 */ /* 0x000fe400078e00a0 */
[C---:B------:R-:W-:Y:S02]  /*a750*/  FMUL.FTZ R64, R133.reuse, R200 ;  /* 0x000000c885407220 */ /* 0x040fe40000410000 */
[C---:B------:R-:W-:Y:S01]  /*a760*/  FMUL.FTZ R65, R133.reuse, R201 ;  /* 0x000000c985417220 */ /* 0x040fe20000410000 */
[C---:B------:R-:W-:Y:S04]  /*a770*/  HMMA.16816.F32 R56, R140.reuse, R144, R56 ;  /* 0x000000908c38723c */ /* 0x040fe80000001838 */
[----:B------:R-:W-:Y:S01]  /*a780*/  MUFU.EX2 R200, R213 ;  /* 0x000000d500c87308 */ /* 0x000fe20000000800 */
[C---:B------:R-:W-:Y:S02]  /*a790*/  FMUL.FTZ R66, R132.reuse, R202 ;  /* 0x000000ca84427220 */ /* 0x040fe40000410000 */
[----:B------:R-:W-:Y:S01]  /*a7a0*/  FMUL.FTZ R67, R132, R203 ;  /* 0x000000cb84437220 */ /* 0x000fe20000410000 */
[-C--:B------:R-:W-:Y:S04]  /*a7b0*/  HMMA.16816.F32 R60, R140, R146.reuse, R60 ;  /* 0x000000928c3c723c */ /* 0x080fe8000000183c */
[C---:B------:R-:W-:Y:S02]  /*a7c0*/  FMUL.FTZ R74, R0.reuse, R74 ;  /* 0x0000004a004a7220 */ /* 0x040fe40000410000 */
[C---:B------:R-:W-:Y:S01]  /*a7d0*/  FMUL.FTZ R75, R0.reuse, R75 ;  /* 0x0000004b004b7220 */ /* 0x040fe20000410000 */
[----:B------:R-:W-:Y:S01]  /*a7e0*/  MUFU.EX2 R170, R165 ;  /* 0x000000a500aa7308 */ /* 0x000fe20000000800 */
[C---:B------:R-:W-:Y:S01]  /*a7f0*/  HMMA.16816.F32 R64, R204.reuse, R146, R64 ;  /* 0x00000092cc40723c */ /* 0x040fe20000001840 */
[----:B------:R-:W1:Y:S03]  /*a800*/  LDSM.16.MT88.4 R144, [R225+0x2000] ;  /* 0x00200000e190783b */ /* 0x000e660000004200 */
[C---:B------:R-:W-:Y:S02]  /*a810*/  FMUL.FTZ R78, R0.reuse, R78 ;  /* 0x0000004e004e7220 */ /* 0x040fe40000410000 */
[----:B------:R-:W-:Y:S02]  /*a820*/  FMUL.FTZ R79, R0, R79 ;  /* 0x0000004f004f7220 */ /* 0x000fe40000410000 */
[C---:B------:R-:W-:Y:S01]  /*a830*/  FMUL.FTZ R82, R132.reuse, R82 ;  /* 0x0000005284527220 */ /* 0x040fe20000410000 */
[----:B------:R-:W2:Y:S03]  /*a840*/  MUFU.EX2 R165, R217 ;  /* 0x000000d900a57308 */ /* 0x000ea60000000800 */
[C---:B------:R-:W-:Y:S02]  /*a850*/  FMUL.FTZ R83, R132.reuse, R83 ;  /* 0x0000005384537220 */ /* 0x040fe40000410000 */
[C---:B------:R-:W-:Y:S02]  /*a860*/  FMUL.FTZ R85, R133.reuse, R85 ;  /* 0x0000005585557220 */ /* 0x040fe40000410000 */
[C---:B------:R-:W-:Y:S02]  /*a870*/  FMUL.FTZ R86, R132.reuse, R86 ;  /* 0x0000005684567220 */ /* 0x040fe40000410000 */
[----:B------:R-:W-:Y:S01]  /*a880*/  FMUL.FTZ R87, R132, R87 ;  /* 0x0000005784577220 */ /* 0x000fe20000410000 */
[----:B------:R-:W-:Y:S01]  /*a890*/  MUFU.EX2 R181, R196 ;  /* 0x000000c400b57308 */ /* 0x000fe20000000800 */
[C---:B------:R-:W-:Y:S02]  /*a8a0*/  FMUL.FTZ R90, R0.reuse, R90 ;  /* 0x0000005a005a7220 */ /* 0x040fe40000410000 */
[C---:B------:R-:W-:Y:S02]  /*a8b0*/  FMUL.FTZ R91, R0.reuse, R91 ;  /* 0x0000005b005b7220 */ /* 0x040fe40000410000 */
[C---:B------:R-:W-:Y:S02]  /*a8c0*/  FMUL.FTZ R94, R0.reuse, R94 ;  /* 0x0000005e005e7220 */ /* 0x040fe40000410000 */
[----:B------:R-:W-:Y:S02]  /*a8d0*/  FMUL.FTZ R95, R0, R95 ;  /* 0x0000005f005f7220 */ /* 0x000fe40000410000 */
[C---:B------:R-:W-:Y:S01]  /*a8e0*/  FMUL.FTZ R96, R133.reuse, R96 ;  /* 0x0000006085607220 */ /* 0x040fe20000410000 */
[----:B------:R-:W-:Y:S01]  /*a8f0*/  MUFU.EX2 R196, R214 ;  /* 0x000000d600c47308 */ /* 0x000fe20000000800 */
[----:B------:R-:W-:Y:S02]  /*a900*/  FMUL.FTZ R97, R133, R97 ;  /* 0x0000006185617220 */ /* 0x000fe40000410000 */
[C---:B------:R-:W-:Y:S01]  /*a910*/  FMUL.FTZ R98, R132.reuse, R98 ;  /* 0x0000006284627220 */ /* 0x040fe20000410000 */
[----:B--2---:R-:W-:Y:S01]  /*a920*/  F2FP.PACK_AB R149, R167, R165 ;  /* 0x000000a5a795723e */ /* 0x004fe200000000ff */
[C---:B------:R-:W-:Y:S02]  /*a930*/  FMUL.FTZ R99, R132.reuse, R99 ;  /* 0x0000006384637220 */ /* 0x040fe40000410000 */
[C---:B------:R-:W-:Y:S02]  /*a940*/  FMUL.FTZ R100, R133.reuse, R100 ;  /* 0x0000006485647220 */ /* 0x040fe40000410000 */
[C---:B------:R-:W-:Y:S01]  /*a950*/  FMUL.FTZ R101, R133.reuse, R101 ;  /* 0x0000006585657220 */ /* 0x040fe20000410000 */
[----:B------:R-:W-:Y:S01]  /*a960*/  MUFU.EX2 R199, R199 ;  /* 0x000000c700c77308 */ /* 0x000fe20000000800 */
[C---:B------:R-:W-:Y:S01]  /*a970*/  FMUL.FTZ R102, R132.reuse, R102 ;  /* 0x0000006684667220 */ /* 0x040fe20000410000 */
[-C--:B-1----:R-:W-:Y:S03]  /*a980*/  HMMA.16816.F32 R68, R204, R144.reuse, R68 ;  /* 0x00000090cc44723c */ /* 0x082fe60000001844 */
[----:B------:R-:W-:Y:S02]  /*a990*/  FMUL.FTZ R103, R132, R103 ;  /* 0x0000006784677220 */ /* 0x000fe40000410000 */
[C---:B------:R-:W-:Y:S02]  /*a9a0*/  FMUL.FTZ R106, R0.reuse, R106 ;  /* 0x0000006a006a7220 */ /* 0x040fe40000410000 */
[C---:B------:R-:W-:Y:S01]  /*a9b0*/  FMUL.FTZ R107, R0.reuse, R107 ;  /* 0x0000006b006b7220 */ /* 0x040fe20000410000 */
[C---:B------:R-:W-:Y:S01]  /*a9c0*/  HMMA.16816.F32 R72, R140.reuse, R144, R72 ;  /* 0x000000908c48723c */ /* 0x040fe20000001848 */
[----:B------:R-:W-:Y:S03]  /*a9d0*/  MUFU.EX2 R250, R252 ;  /* 0x000000fc00fa7308 */ /* 0x000fe60000000800 */
[C---:B------:R-:W-:Y:S02]  /*a9e0*/  FMUL.FTZ R110, R0.reuse, R110 ;  /* 0x0000006e006e7220 */ /* 0x040fe40000410000 */
[----:B------:R-:W-:Y:S02]  /*a9f0*/  FMUL.FTZ R111, R0, R111 ;  /* 0x0000006f006f7220 */ /* 0x000fe40000410000 */
[-C--:B------:R-:W-:Y:S03]  /*aa00*/  HMMA.16816.F32 R76, R140, R146.reuse, R76 ;  /* 0x000000928c4c723c */ /* 0x080fe6000000184c */
[----:B------:R-:W-:Y:S01]  /*aa10*/  MUFU.EX2 R183, R183 ;  /* 0x000000b700b77308 */ /* 0x000fe20000000800 */
[C---:B------:R-:W-:Y:S02]  /*aa20*/  FMUL.FTZ R112, R133.reuse, R112 ;  /* 0x0000007085707220 */ /* 0x040fe40000410000 */
[C---:B------:R-:W-:Y:S02]  /*aa30*/  FMUL.FTZ R113, R133.reuse, R113 ;  /* 0x0000007185717220 */ /* 0x040fe40000410000 */
[C---:B------:R-:W-:Y:S01]  /*aa40*/  HMMA.16816.F32 R80, R204.reuse, R146, R80 ;  /* 0x00000092cc50723c */ /* 0x040fe20000001850 */
[----:B------:R-:W1:Y:S03]  /*aa50*/  LDSM.16.MT88.4 R144, [R226+0x2000] ;  /* 0x00200000e290783b */ /* 0x000e660000004200 */
[C---:B------:R-:W-:Y:S02]  /*aa60*/  FMUL.FTZ R114, R132.reuse, R114 ;  /* 0x0000007284727220 */ /* 0x040fe40000410000 */
[C---:B------:R-:W-:Y:S02]  /*aa70*/  FMUL.FTZ R115, R132.reuse, R115 ;  /* 0x0000007384737220 */ /* 0x040fe40000410000 */
[C---:B------:R-:W-:Y:S04]  /*aa80*/  FMUL.FTZ R116, R133.reuse, R116 ;  /* 0x0000007485747220 */ /* 0x040fe80000410000 */
[----:B------:R-:W-:Y:S02]  /*aa90*/  FMUL.FTZ R117, R133, R117 ;  /* 0x0000007585757220 */ /* 0x000fe40000410000 */
[C---:B------:R-:W-:Y:S02]  /*aaa0*/  FMUL.FTZ R118, R132.reuse, R118 ;  /* 0x0000007684767220 */ /* 0x040fe40000410000 */
[----:B------:R-:W-:Y:S02]  /*aab0*/  FMUL.FTZ R119, R132, R119 ;  /* 0x0000007784777220 */ /* 0x000fe40000410000 */
[C---:B------:R-:W-:Y:S02]  /*aac0*/  FMUL.FTZ R122, R0.reuse, R122 ;  /* 0x0000007a007a7220 */ /* 0x040fe40000410000 */
[C---:B------:R-:W-:Y:S02]  /*aad0*/  FMUL.FTZ R123, R0.reuse, R123 ;  /* 0x0000007b007b7220 */ /* 0x040fe40000410000 */
[C---:B------:R-:W-:Y:S02]  /*aae0*/  FMUL.FTZ R126, R0.reuse, R126 ;  /* 0x0000007e007e7220 */ /* 0x040fe40000410000 */
[----:B------:R-:W-:Y:S02]  /*aaf0*/  FMUL.FTZ R127, R0, R127 ;  /* 0x0000007f007f7220 */ /* 0x000fe40000410000 */
[----:B------:R-:W-:Y:S01]  /*ab00*/  IMAD.MOV.U32 R193, RZ, RZ, R191 ;  /* 0x000000ffffc17224 */ /* 0x000fe200078e00bf */
[----:B------:R-:W-:Y:S01]  /*ab10*/  MOV R191, R172 ;  /* 0x000000ac00bf7202 */ /* 0x000fe20000000f00 */
[----:B------:R-:W-:Y:S01]  /*ab20*/  IMAD.MOV.U32 R194, RZ, RZ, R174 ;  /* 0x000000ffffc27224 */ /* 0x000fe200078e00ae */
[----:B------:R-:W2:Y:S01]  /*ab30*/  MUFU.EX2 R172, R251 ;  /* 0x000000fb00ac7308 */ /* 0x000ea20000000800 */
[----:B------:R-:W-:Y:S02]  /*ab40*/  IMAD.MOV.U32 R195, RZ, RZ, R150 ;  /* 0x000000ffffc37224 */ /* 0x000fe400078e0096 */
[----:B------:R-:W-:Y:S01]  /*ab50*/  IMAD.MOV.U32 R197, RZ, RZ, R191 ;  /* 0x000000ffffc57224 */ /* 0x000fe200078e00bf */
[----:B------:R-:W-:Y:S01]  /*ab60*/  MOV R191, R148 ;  /* 0x0000009400bf7202 */ /* 0x000fe20000000f00 */
[----:B------:R-:W-:Y:S01]  /*ab70*/  IMAD.MOV.U32 R164, RZ, RZ, R187 ;  /* 0x000000ffffa47224 */ /* 0x000fe200078e00bb */
[----:B------:R-:W-:Y:S04]  /*ab80*/  MOV R187, R175 ;  /* 0x000000af00bb7202 */ /* 0x000fe80000000f00 */
[----:B------:R4:W-:Y:S01]  /*ab90*/  MUFU.EX2 R175, R129 ;  /* 0x0000008100af7308 */ /* 0x0009e20000000800 */
[-C--:B-1----:R-:W-:Y:S08]  /*aba0*/  HMMA.16816.F32 R84, R204, R144.reuse, R84 ;  /* 0x00000090cc54723c */ /* 0x082ff00000001854 */
[C---:B------:R-:W-:Y:S01]  /*abb0*/  HMMA.16816.F32 R88, R140.reuse, R144, R88 ;  /* 0x000000908c58723c */ /* 0x040fe20000001858 */
[----:B------:R1:W-:Y:S03]  /*abc0*/  MUFU.EX2 R174, R219 ;  /* 0x000000db00ae7308 */ /* 0x0003e60000000800 */
[----:B--2---:R-:W-:Y:S04]  /*abd0*/  F2FP.PACK_AB R150, R189, R172 ;  /* 0x000000acbd96723e */ /* 0x004fe800000000ff */
[-C--:B------:R-:W-:Y:S03]  /*abe0*/  HMMA.16816.F32 R92, R140, R146.reuse, R92 ;  /* 0x000000928c5c723c */ /* 0x080fe6000000185c */
[----:B------:R2:W-:Y:S01]  /*abf0*/  MUFU.EX2 R203, R197 ;  /* 0x000000c500cb7308 */ /* 0x0005e20000000800 */
[----:B----4-:R-:W4:Y:S04]  /*ac00*/  LDL.LU R129, [R1+0x8c] ;  /* 0x00008c0001817983 */ /* 0x010f280000300800 */
[C---:B------:R-:W-:Y:S01]  /*ac10*/  HMMA.16816.F32 R96, R204.reuse, R146, R96 ;  /* 0x00000092cc60723c */ /* 0x040fe20000001860 */
[----:B------:R-:W2:Y:S04]  /*ac20*/  LDSM.16.MT88.4 R144, [R229+0x2000] ;  /* 0x00200000e590783b */ /* 0x000ea80000004200 */
[----:B------:R-:W-:Y:S04]  /*ac30*/  MUFU.EX2 R195, R195 ;  /* 0x000000c300c37308 */ /* 0x000fe80000000800 */
[----:B------:R-:W4:Y:S04]  /*ac40*/  LDL.LU R130, [R1+0x88] ;  /* 0x0000880001827983 */ /* 0x000f280000300800 */
[----:B------:R-:W4:Y:S02]  /*ac50*/  LDL.LU R131, [R1+0x84] ;  /* 0x0000840001837983 */ /* 0x000f240000300800 */
[----:B------:R-:W-:Y:S02]  /*ac60*/  MUFU.EX2 R194, R194 ;  /* 0x000000c200c27308 */ /* 0x000fe40000000800 */
[----:B-1----:R-:W-:Y:S01]  /*ac70*/  LDSM.16.MT88.4 R216, [R226+0x3800] ;  /* 0x00380000e2d8783b */ /* 0x002fe20000004200 */
[----:B--2---:R-:W-:Y:S02]  /*ac80*/  IMAD.MOV.U32 R197, RZ, RZ, R156 ;  /* 0x000000ffffc57224 */ /* 0x004fe400078e009c */
[----:B------:R-:W-:Y:S05]  /*ac90*/  IMAD.MOV.U32 R156, RZ, RZ, R152 ;  /* 0x000000ffff9c7224 */ /* 0x000fea00078e0098 */
[----:B------:R-:W-:Y:S10]  /*aca0*/  MUFU.EX2 R201, R193 ;  /* 0x000000c100c97308 */ /* 0x000ff40000000800 */
[----:B------:R-:W-:Y:S01]  /*acb0*/  MUFU.EX2 R193, R188 ;  /* 0x000000bc00c17308 */ /* 0x000fe20000000800 */
[-C--:B------:R-:W-:Y:S09]  /*acc0*/  HMMA.16816.F32 R100, R204, R144.reuse, R100 ;  /* 0x00000090cc64723c */ /* 0x080ff20000001864 */
[----:B------:R-:W-:Y:S01]  /*acd0*/  MUFU.EX2 R188, R212 ;  /* 0x000000d400bc7308 */ /* 0x000fe20000000800 */
[C---:B------:R-:W-:Y:S09]  /*ace0*/  HMMA.16816.F32 R104, R140.reuse, R144, R104 ;  /* 0x000000908c68723c */ /* 0x040ff20000001868 */
[----:B------:R-:W-:Y:S01]  /*acf0*/  MUFU.EX2 R177, R164 ;  /* 0x000000a400b17308 */ /* 0x000fe20000000800 */
[-C--:B------:R-:W-:Y:S09]  /*ad00*/  HMMA.16816.F32 R108, R140, R146.reuse, R108 ;  /* 0x000000928c6c723c */ /* 0x080ff2000000186c */
[----:B------:R1:W2:Y:S01]  /*ad10*/  MUFU.EX2 R164, R187 ;  /* 0x000000bb00a47308 */ /* 0x0002a20000000800 */
[C---:B------:R-:W-:Y:S01]  /*ad20*/  HMMA.16816.F32 R112, R204.reuse, R146, R112 ;  /* 0x00000092cc70723c */ /* 0x040fe20000001870 */
[----:B------:R-:W2:Y:S08]  /*ad30*/  LDSM.16.MT88.4 R144, [R228+0x2000] ;  /* 0x00200000e490783b */ /* 0x000eb00000004200 */
[----:B------:R-:W-:Y:S03]  /*ad40*/  MUFU.EX2 R191, R191 ;  /* 0x000000bf00bf7308 */ /* 0x000fe60000000800 */
[----:B-1----:R-:W-:Y:S02]  /*ad50*/  MOV R187, R2 ;  /* 0x0000000200bb7202 */ /* 0x002fe40000000f00 */
[----:B--2---:R-:W-:Y:S02]  /*ad60*/  F2FP.PACK_AB R148, R166, R164 ;  /* 0x000000a4a694723e */ /* 0x004fe400000000ff */
[----:B------:R-:W-:Y:S02]  /*ad70*/  MOV R198, R187 ;  /* 0x000000bb00c67202 */ /* 0x000fe40000000f00 */
[----:B------:R-:W-:Y:S02]  /*ad80*/  MOV R187, R151 ;  /* 0x0000009700bb7202 */ /* 0x000fe40000000f00 */
[----:B------:R-:W-:Y:S01]  /*ad90*/  F2FP.PACK_AB R151, R190, R174 ;  /* 0x000000aebe97723e */ /* 0x000fe200000000ff */
[----:B------:R1:W-:Y:S01]  /*ada0*/  MUFU.EX2 R180, R198 ;  /* 0x000000c600b47308 */ /* 0x0003e20000000800 */
[-C--:B------:R-:W-:Y:S09]  /*adb0*/  HMMA.16816.F32 R116, R204, R144.reuse, R116 ;  /* 0x00000090cc74723c */ /* 0x080ff20000001874 */
[----:B------:R-:W-:Y:S01]  /*adc0*/  MUFU.EX2 R187, R187 ;  /* 0x000000bb00bb7308 */ /* 0x000fe20000000800 */
[C---:B------:R-:W-:Y:S04]  /*add0*/  HMMA.16816.F32 R120, R140.reuse, R144, R120 ;  /* 0x000000908c78723c */ /* 0x040fe80000001878 */
[----:B-1----:R-:W-:Y:S04]  /*ade0*/  MOV R198, R157 ;  /* 0x0000009d00c67202 */ /* 0x002fe80000000f00 */
[-C--:B------:R-:W-:Y:S01]  /*adf0*/  HMMA.16816.F32 R124, R140, R146.reuse, R124 ;  /* 0x000000928c7c723c */ /* 0x080fe2000000187c */
[----:B------:R-:W2:Y:S03]  /*ae00*/  LDL.LU R140, [R1+0xc] ;  /* 0x00000c00018c7983 */ /* 0x000ea60000300800 */
[----:B------:R-:W-:Y:S01]  /*ae10*/  MOV R157, R153 ;  /* 0x00000099009d7202 */ /* 0x000fe20000000f00 */
[----:B------:R-:W2:Y:S01]  /*ae20*/  LDL.LU R2, [R1+0x4] ;  /* 0x0000040001027983 */ /* 0x000ea20000300800 */
[----:B------:R-:W-:Y:S02]  /*ae30*/  MOV R202, R198 ;  /* 0x000000c600ca7202 */ /* 0x000fe40000000f00 */
[----:B------:R-:W-:Y:S01]  /*ae40*/  F2FP.PACK_AB R142, R176, R175 ;  /* 0x000000afb08e723e */ /* 0x000fe200000000ff */
[----:B------:R-:W2:Y:S03]  /*ae50*/  LDL.LU R178, [R1+0x10] ;  /* 0x0000100001b27983 */ /* 0x000ea60000300800 */
[----:B---3--:R-:W-:Y:S01]  /*ae60*/  FMUL.FTZ R128, R133, R128 ;  /* 0x0000008085807220 */ /* 0x008fe20000410000 */
[----:B------:R-:W-:Y:S02]  /*ae70*/  F2FP.PACK_AB R141, R173, R169 ;  /* 0x000000a9ad8d723e */ /* 0x000fe400000000ff */
[----:B------:R-:W-:Y:S02]  /*ae80*/  F2FP.PACK_AB R143, R177, R170 ;  /* 0x000000aab18f723e */ /* 0x000fe400000000ff */
[----:B------:R-:W-:Y:S06]  /*ae90*/  MOV R198, R159 ;  /* 0x0000009f00c67202 */ /* 0x000fec0000000f00 */
[----:B------:R-:W-:Y:S01]  /*aea0*/  MUFU.EX2 R198, R198 ;  /* 0x000000c600c67308 */ /* 0x000fe20000000800 */
[----:B----4-:R-:W-:Y:S02]  /*aeb0*/  FMUL.FTZ R129, R133, R129 ;  /* 0x0000008185817220 */ /* 0x010fe40000410000 */
[C---:B------:R-:W-:Y:S02]  /*aec0*/  FMUL.FTZ R130, R132.reuse, R130 ;  /* 0x0000008284827220 */ /* 0x040fe40000410000 */
[C---:B------:R-:W-:Y:S07]  /*aed0*/  FMUL.FTZ R131, R132.reuse, R131 ;  /* 0x0000008384837220 */ /* 0x040fee0000410000 */
[----:B------:R-:W-:Y:S01]  /*aee0*/  HMMA.16816.F32 R128, R204, R146, R128 ;  /* 0x00000092cc80723c */ /* 0x000fe20000001880 */
[----:B------:R-:W1:Y:S06]  /*aef0*/  LDSM.16.MT88.4 R144, [R225+0x800] ;  /* 0x00080000e190783b */ /* 0x000e6c0000004200 */
[----:B------:R-:W-:Y:S01]  /*af00*/  IMAD.MOV.U32 R204, RZ, RZ, R156 ;  /* 0x000000ffffcc7224 */ /* 0x000fe200078e009c */
[----:B------:R-:W-:Y:S01]  /*af10*/  MOV R207, R179 ;  /* 0x000000b300cf7202 */ /* 0x000fe20000000f00 */
[----:B------:R-:W-:Y:S02]  /*af20*/  IMAD.MOV.U32 R205, RZ, RZ, R197 ;  /* 0x000000ffffcd7224 */ /* 0x000fe400078e00c5 */
[----:B------:R3:W-:Y:S01]  /*af30*/  MUFU.EX2 R251, R204 ;  /* 0x000000cc00fb7308 */ /* 0x0007e20000000800 */
[----:B------:R-:W-:Y:S02]  /*af40*/  MOV R197, R163 ;  /* 0x000000a300c57202 */ /* 0x000fe40000000f00 */
[----:B------:R-:W-:Y:S02]  /*af50*/  MOV R179, R162 ;  /* 0x000000a200b37202 */ /* 0x000fe40000000f00 */
[----:B------:R-:W-:Y:S05]  /*af60*/  LDSM.16.MT88.4 R160, [R228+0x1000] ;  /* 0x00100000e4a0783b */ /* 0x000fea0000004200 */
[----:B------:R-:W-:Y:S10]  /*af70*/  MUFU.EX2 R179, R179 ;  /* 0x000000b300b37308 */ /* 0x000ff40000000800 */
[----:B------:R-:W-:Y:S01]  /*af80*/  MUFU.EX2 R197, R197 ;  /* 0x000000c500c57308 */ /* 0x000fe20000000800 */
[----:B---3--:R-:W-:Y:S09]  /*af90*/  F2FP.PACK_AB R204, R183, R250 ;  /* 0x000000fab7cc723e */ /* 0x008ff200000000ff */
[----:B------:R-:W-:Y:S01]  /*afa0*/  MUFU.EX2 R252, R205 ;  /* 0x000000cd00fc7308 */ /* 0x000fe20000000800 */
[----:B--2---:R-:W-:Y:S01]  /*afb0*/  FFMA.FTZ R133, R133, R140, R221 ;  /* 0x0000008c85857223 */ /* 0x004fe200000100dd */
[----:B------:R-:W-:Y:S01]  /*afc0*/  F2FP.PACK_AB R140, R171, R168 ;  /* 0x000000a8ab8c723e */ /* 0x000fe200000000ff */
[----:B------:R-:W-:Y:S06]  /*afd0*/  FFMA.FTZ R2, R132, R2, R220 ;  /* 0x0000000284027223 */ /* 0x000fec00000100dc */
[-C--:B-1----:R-:W-:Y:S05]  /*afe0*/  HMMA.16816.F32 R4, R140, R144.reuse, R4 ;  /* 0x000000908c04723c */ /* 0x082fea0000001804 */
[----:B------:R-:W-:Y:S01]  /*aff0*/  FFMA.FTZ R138, R3, R178, R138 ;  /* 0x000000b2038a7223 */ /* 0x000fe2000001008a */
[----:B------:R-:W-:Y:S01]  /*b000*/  MOV R178, R158 ;  /* 0x0000009e00b27202 */ /* 0x000fe20000000f00 */
[----:B------:R-:W2:Y:S01]  /*b010*/  LDL.LU R3, [R1+0x14] ;  /* 0x0000140001037983 */ /* 0x000ea20000300800 */
[C---:B------:R-:W-:Y:S04]  /*b020*/  HMMA.16816.F32 R8, R148.reuse, R144, R8 ;  /* 0x000000909408723c */ /* 0x040fe80000001808 */
[----:B------:R-:W-:Y:S01]  /*b030*/  MOV R158, R154 ;  /* 0x0000009a009e7202 */ /* 0x000fe20000000f00 */
[----:B------:R-:W-:Y:S01]  /*b040*/  FADD.FTZ R2, R245, R2 ;  /* 0x00000002f5027221 */ /* 0x000fe20000010000 */
[----:B------:R-:W-:Y:S01]  /*b050*/  LDSM.16.MT88.4 R152, [R226+0x1000] ;  /* 0x00100000e298783b */ /* 0x000fe20000004200 */
[----:B------:R-:W-:Y:S01]  /*b060*/  MUFU.EX2 R245, R241 ;  /* 0x000000f100f57308 */ /* 0x000fe20000000800 */
[-C--:B------:R-:W-:Y:S04]  /*b070*/  HMMA.16816.F32 R12, R148, R146.reuse, R12 ;  /* 0x00000092940c723c */ /* 0x080fe8000000180c */
[----:B------:R-:W-:Y:S01]  /*b080*/  MOV R206, R178 ;  /* 0x000000b200ce7202 */ /* 0x000fe20000000f00 */
[----:B------:R-:W-:Y:S01]  /*b090*/  FADD.FTZ R2, R246, R2 ;  /* 0x00000002f6027221 */ /* 0x000fe20000010000 */
[----:B------:R-:W-:Y:S02]  /*b0a0*/  MOV R178, R158 ;  /* 0x0000009e00b27202 */ /* 0x000fe40000000f00 */
[C---:B------:R-:W-:Y:S01]  /*b0b0*/  HMMA.16816.F32 R16, R140.reuse, R146, R16 ;  /* 0x000000928c10723c */ /* 0x040fe20000001810 */
[----:B------:R-:W1:Y:S01]  /*b0c0*/  LDSM.16.MT88.4 R144, [R226+0x800] ;  /* 0x00080000e290783b */ /* 0x000e620000004200 */
[----:B------:R3:W4:Y:S10]  /*b0d0*/  MUFU.EX2 R246, R215 ;  /* 0x000000d700f67308 */ /* 0x0007340000000800 */
[----:B------:R-:W-:Y:S01]  /*b0e0*/  MUFU.EX2 R178, R178 ;  /* 0x000000b200b27308 */ /* 0x000fe20000000800 */
[----:B---3--:R-:W-:Y:S01]  /*b0f0*/  LDSM.16.MT88.4 R212, [R225+0x3800] ;  /* 0x00380000e1d4783b */ /* 0x008fe20000004200 */
[-C--:B-1----:R-:W-:Y:S08]  /*b100*/  HMMA.16816.F32 R20, R140, R144.reuse, R20 ;  /* 0x000000908c14723c */ /* 0x082ff00000001814 */
[C---:B------:R-:W-:Y:S08]  /*b110*/  HMMA.16816.F32 R24, R148.reuse, R144, R24 ;  /* 0x000000909418723c */ /* 0x040ff00000001818 */
[-C--:B------:R-:W-:Y:S08]  /*b120*/  HMMA.16816.F32 R28, R148, R146.reuse, R28 ;  /* 0x00000092941c723c */ /* 0x080ff0000000181c */
[C---:B------:R-:W-:Y:S01]  /*b130*/  HMMA.16816.F32 R32, R140.reuse, R146, R32 ;  /* 0x000000928c20723c */ /* 0x040fe20000001820 */
[----:B------:R-:W1:Y:S07]  /*b140*/  LDSM.16.MT88.4 R144, [R229+0x800] ;  /* 0x00080000e590783b */ /* 0x000e6e0000004200 */
        /* <DEDUP_REMOVED lines=14> */
[----:B------:R-:W1:Y:S03]  /*b230*/  LDSM.16.MT88.4 R144, [R226+0x2800] ;  /* 0x00280000e290783b */ /* 0x000e660000004200 */
[----:B--2---:R-:W-:Y:S02]  /*b240*/  FFMA.FTZ R132, R0, R3, R139 ;  /* 0x0000000300847223 */ /* 0x004fe4000001008b */
[----:B------:R-:W-:Y:S01]  /*b250*/  MUFU.EX2 R139, R243 ;  /* 0x000000f3008b7308 */ /* 0x000fe20000000800 */
[----:B------:R-:W-:Y:S02]  /*b260*/  FADD.FTZ R0, R223, R138 ;  /* 0x0000008adf007221 */ /* 0x000fe40000010000 */
[----:B------:R-:W-:Y:S03]  /*b270*/  FADD.FTZ R3, R247, R133 ;  /* 0x00000085f7037221 */ /* 0x000fe60000010000 */
[----:B------:R-:W-:Y:S02]  /*b280*/  FADD.FTZ R133, R222, R0 ;  /* 0x00000000de857221 */ /* 0x000fe40000010000 */
[----:B------:R-:W-:Y:S01]  /*b290*/  LDSM.16.MT88.4 R220, [R229+0x3800] ;  /* 0x00380000e5dc783b */ /* 0x000fe20000004200 */
[----:B------:R-:W-:Y:S01]  /*b2a0*/  FADD.FTZ R3, R249, R3 ;  /* 0x00000003f9037221 */ /* 0x000fe20000010000 */
[----:B------:R2:W-:Y:S01]  /*b2b0*/  MUFU.EX2 R247, R231 ;  /* 0x000000e700f77308 */ /* 0x0005e20000000800 */
[----:B------:R-:W-:Y:S02]  /*b2c0*/  FADD.FTZ R132, R208, R132 ;  /* 0x00000084d0847221 */ /* 0x000fe40000010000 */
[----:B------:R-:W-:Y:S01]  /*b2d0*/  FADD.FTZ R3, R182, R3 ;  /* 0x00000003b6037221 */ /* 0x000fe20000010000 */
[----:B------:R-:W-:Y:S01]  /*b2e0*/  MOV R182, R157 ;  /* 0x0000009d00b67202 */ /* 0x000fe20000000f00 */
[----:B------:R-:W-:Y:S01]  /*b2f0*/  FADD.FTZ R0, R209, R132 ;  /* 0x00000084d1007221 */ /* 0x000fe20000010000 */
[-C--:B-1----:R-:W-:Y:S01]  /*b300*/  HMMA.16816.F32 R84, R140, R144.reuse, R84 ;  /* 0x000000908c54723c */ /* 0x082fe20000001854 */
[----:B------:R-:W-:Y:S02]  /*b310*/  LDSM.16.MT88.4 R156, [R229+0x1000] ;  /* 0x00100000e59c783b */ /* 0x000fe40000004200 */
[----:B------:R-:W-:Y:S01]  /*b320*/  FADD.FTZ R132, R248, R2 ;  /* 0x00000002f8847221 */ /* 0x000fe20000010000 */
[----:B------:R-:W1:Y:S01]  /*b330*/  MUFU.EX2 R138, R235 ;  /* 0x000000eb008a7308 */ /* 0x000e620000000800 */
[----:B------:R-:W-:Y:S01]  /*b340*/  FADD.FTZ R2, R242, R133 ;  /* 0x00000085f2027221 */ /* 0x000fe20000010000 */
[----:B----4-:R-:W-:Y:S01]  /*b350*/  F2FP.PACK_AB R209, R245, R246 ;  /* 0x000000f6f5d1723e */ /* 0x010fe200000000ff */
[----:B------:R-:W-:Y:S01]  /*b360*/  FADD.FTZ R3, R168, R3 ;  /* 0x00000003a8037221 */ /* 0x000fe20000010000 */
[C---:B------:R-:W-:Y:S04]  /*b370*/  HMMA.16816.F32 R88, R148.reuse, R144, R88 ;  /* 0x000000909458723c */ /* 0x040fe80000001858 */
[----:B------:R-:W-:Y:S01]  /*b380*/  MOV R168, R195 ;  /* 0x000000c300a87202 */ /* 0x000fe20000000f00 */
[----:B------:R-:W-:Y:S01]  /*b390*/  FADD.FTZ R132, R169, R132 ;  /* 0x00000084a9847221 */ /* 0x000fe20000010000 */
[----:B------:R-:W-:Y:S01]  /*b3a0*/  MOV R169, R194 ;  /* 0x000000c200a97202 */ /* 0x000fe20000000f00 */
[----:B------:R-:W-:Y:S01]  /*b3b0*/  FADD.FTZ R3, R171, R3 ;  /* 0x00000003ab037221 */ /* 0x000fe20000010000 */
[-C--:B------:R-:W-:Y:S01]  /*b3c0*/  HMMA.16816.F32 R92, R148, R146.reuse, R92 ;  /* 0x00000092945c723c */ /* 0x080fe2000000185c */
[----:B------:R-:W3:Y:S01]  /*b3d0*/  MUFU.EX2 R182, R182 ;  /* 0x000000b600b67308 */ /* 0x000ee20000000800 */
[----:B--2---:R2:W5:Y:S02]  /*b3e0*/  LDL.LU R231, [R1+0x80] ;  /* 0x0000800001e77983 */ /* 0x0045640000300800 */
[----:B------:R-:W-:Y:S01]  /*b3f0*/  MOV R171, R193 ;  /* 0x000000c100ab7202 */ /* 0x000fe20000000f00 */
[----:B------:R-:W-:Y:S01]  /*b400*/  FADD.FTZ R133, R173, R132 ;  /* 0x00000084ad857221 */ /* 0x000fe20000010000 */
[----:B------:R2:W5:Y:S01]  /*b410*/  LDL.LU R241, [R1+0x7c] ;  /* 0x00007c0001f17983 */ /* 0x0005620000300800 */
[----:B------:R-:W-:Y:S01]  /*b420*/  MOV R173, R186 ;  /* 0x000000ba00ad7202 */ /* 0x000fe20000000f00 */
[C---:B------:R-:W-:Y:S02]  /*b430*/  HMMA.16816.F32 R96, R140.reuse, R146, R96 ;  /* 0x000000928c60723c */ /* 0x040fe40000001860 */
[----:B------:R-:W4:Y:S01]  /*b440*/  LDSM.16.MT88.4 R144, [R229+0x2800] ;  /* 0x00280000e590783b */ /* 0x000f220000004200 */
[----:B------:R2:W2:Y:S01]  /*b450*/  MUFU.EX2 R249, R206 ;  /* 0x000000ce00f97308 */ /* 0x0004a20000000800 */
[----:B------:R-:W-:Y:S01]  /*b460*/  FADD.FTZ R133, R170, R133 ;  /* 0x00000085aa857221 */ /* 0x000fe20000010000 */
[----:B------:R-:W-:Y:S01]  /*b470*/  MOV R170, R192 ;  /* 0x000000c000aa7202 */ /* 0x000fe20000000f00 */
[----:B------:R-:W-:Y:S01]  /*b480*/  FADD.FTZ R2, R164, R2 ;  /* 0x00000002a4027221 */ /* 0x000fe20000010000 */
[----:B-1----:R-:W-:Y:S01]  /*b490*/  F2FP.PACK_AB R211, R138, R139 ;  /* 0x0000008b8ad3723e */ /* 0x002fe200000000ff */
[----:B------:R-:W-:Y:S02]  /*b4a0*/  FADD.FTZ R0, R210, R0 ;  /* 0x00000000d2007221 */ /* 0x000fe40000010000 */
[----:B------:R1:W5:Y:S02]  /*b4b0*/  LDL.LU R242, [R1+0x78] ;  /* 0x0000780001f27983 */ /* 0x0003640000300800 */
[----:B------:R-:W-:Y:S01]  /*b4c0*/  FADD.FTZ R0, R165, R0 ;  /* 0x00000000a5007221 */ /* 0x000fe20000010000 */
[----:B------:R1:W1:Y:S01]  /*b4d0*/  MUFU.EX2 R248, R207 ;  /* 0x000000cf00f87308 */ /* 0x0002620000000800 */
[----:B------:R1:W5:Y:S01]  /*b4e0*/  LDL.LU R243, [R1+0x74] ;  /* 0x0000740001f37983 */ /* 0x0003620000300800 */
[----:B------:R-:W-:Y:S01]  /*b4f0*/  FADD.FTZ R132, R166, R2 ;  /* 0x00000002a6847221 */ /* 0x000fe20000010000 */
[----:B---3--:R-:W-:Y:S02]  /*b500*/  F2FP.PACK_AB R205, R182, R251 ;  /* 0x000000fbb6cd723e */ /* 0x008fe400000000ff */
[----:B------:R3:W5:Y:S01]  /*b510*/  LDL.LU R235, [R1+0x70] ;  /* 0x0000700001eb7983 */ /* 0x0007620000300800 */
[----:B------:R-:W-:Y:S02]  /*b520*/  IMAD.MOV.U32 R166, RZ, RZ, R188 ;  /* 0x000000ffffa67224 */ /* 0x000fe400078e00bc */
[----:B------:R-:W-:Y:S01]  /*b530*/  FADD.FTZ R2, R167, R0 ;  /* 0x00000000a7027221 */ /* 0x000fe20000010000 */
[----:B------:R-:W-:Y:S01]  /*b540*/  MOV R167, R187 ;  /* 0x000000bb00a77202 */ /* 0x000fe20000000f00 */
[----:B------:R-:W-:Y:S02]  /*b550*/  FADD.FTZ R0, R175, R3 ;  /* 0x00000003af007221 */ /* 0x000fe40000010000 */
[----:B------:R-:W-:Y:S01]  /*b560*/  IMAD.MOV.U32 R175, RZ, RZ, R184 ;  /* 0x000000ffffaf7224 */ /* 0x000fe200078e00b8 */
[----:B--2---:R-:W-:Y:S01]  /*b570*/  F2FP.PACK_AB R206, R197, R179 ;  /* 0x000000b3c5ce723e */ /* 0x004fe200000000ff */
[----:B------:R-:W-:Y:S01]  /*b580*/  FADD.FTZ R165, R172, R132 ;  /* 0x00000084aca57221 */ /* 0x000fe20000010000 */
[----:B------:R-:W-:Y:S01]  /*b590*/  F2FP.PACK_AB R208, R249, R252 ;  /* 0x000000fcf9d0723e */ /* 0x000fe200000000ff */
[----:B------:R-:W-:Y:S02]  /*b5a0*/  FADD.FTZ R164, R174, R2 ;  /* 0x00000002aea47221 */ /* 0x000fe40000010000 */
[----:B------:R-:W-:Y:S02]  /*b5b0*/  FADD.FTZ R3, R177, R133 ;  /* 0x00000085b1037221 */ /* 0x000fe40000010000 */
[----:B------:R-:W-:Y:S01]  /*b5c0*/  FADD.FTZ R132, R176, R0 ;  /* 0x00000000b0847221 */ /* 0x000fe20000010000 */
[----:B------:R-:W-:Y:S01]  /*b5d0*/  MOV R0, R190 ;  /* 0x000000be00007202 */ /* 0x000fe20000000f00 */
[----:B------:R-:W-:Y:S01]  /*b5e0*/  IMAD.MOV.U32 R2, RZ, RZ, R189 ;  /* 0x000000ffff027224 */ /* 0x000fe200078e00bd */
[----:B-1----:R-:W-:Y:S02]  /*b5f0*/  F2FP.PACK_AB R207, R198, R178 ;  /* 0x000000b2c6cf723e */ /* 0x002fe400000000ff */
[----:B------:R-:W-:Y:S01]  /*b600*/  F2FP.PACK_AB R210, R247, R248 ;  /* 0x000000f8f7d2723e */ /* 0x000fe200000000ff */
[-C--:B----4-:R-:W-:Y:S08]  /*b610*/  HMMA.16816.F32 R100, R140, R144.reuse, R100 ;  /* 0x000000908c64723c */ /* 0x090ff00000001864 */
[C---:B------:R-:W-:Y:S08]  /*b620*/  HMMA.16816.F32 R104, R148.reuse, R144, R104 ;  /* 0x000000909468723c */ /* 0x040ff00000001868 */
[-C--:B------:R-:W-:Y:S08]  /*b630*/  HMMA.16816.F32 R108, R148, R146.reuse, R108 ;  /* 0x00000092946c723c */ /* 0x080ff0000000186c */
[C---:B------:R-:W-:Y:S01]  /*b640*/  HMMA.16816.F32 R112, R140.reuse, R146, R112 ;  /* 0x000000928c70723c */ /* 0x040fe20000001870 */
[----:B------:R-:W1:Y:S07]  /*b650*/  LDSM.16.MT88.4 R144, [R228+0x2800] ;  /* 0x00280000e490783b */ /* 0x000e6e0000004200 */
[-C--:B-1----:R-:W-:Y:S08]  /*b660*/  HMMA.16816.F32 R116, R140, R144.reuse, R116 ;  /* 0x000000908c74723c */ /* 0x082ff00000001874 */
[C---:B------:R-:W-:Y:S07]  /*b670*/  HMMA.16816.F32 R120, R148.reuse, R144, R120 ;  /* 0x000000909478723c */ /* 0x040fee0000001878 */
[----:B------:R-:W-:Y:S01]  /*b680*/  F2FP.PACK_AB R144, R201, R181 ;  /* 0x000000b5c990723e */ /* 0x000fe200000000ff */
[-C--:B------:R-:W-:Y:S01]  /*b690*/  HMMA.16816.F32 R124, R148, R146.reuse, R124 ;  /* 0x00000092947c723c */ /* 0x080fe2000000187c */
[----:B------:R-:W1:Y:S03]  /*b6a0*/  LDSM.16.MT88.4 R148, [R225+0x1000] ;  /* 0x00100000e194783b */ /* 0x000e660000004200 */
[----:B------:R-:W-:Y:S04]  /*b6b0*/  F2FP.PACK_AB R145, R200, R196 ;  /* 0x000000c4c891723e */ /* 0x000fe800000000ff */
[----:B------:R-:W-:Y:S07]  /*b6c0*/  HMMA.16816.F32 R128, R140, R146, R128 ;  /* 0x000000928c80723c */ /* 0x000fee0000001880 */
[----:B------:R-:W-:Y:S02]  /*b6d0*/  F2FP.PACK_AB R142, R187, R195 ;  /* 0x000000c3bb8e723e */ /* 0x000fe400000000ff */
[----:B------:R-:W-:Y:S03]  /*b6e0*/  F2FP.PACK_AB R141, R203, R180 ;  /* 0x000000b4cb8d723e */ /* 0x000fe600000000ff */
[----:B------:R-:W-:Y:S02]  /*b6f0*/  F2FP.PACK_AB R143, R192, R194 ;  /* 0x000000c2c08f723e */ /* 0x000fe400000000ff */
[----:B------:R-:W-:Y:S02]  /*b700*/  F2FP.PACK_AB R140, R199, R191 ;  /* 0x000000bfc78c723e */ /* 0x000fe400000000ff */
[----:B------:R-:W-:Y:S02]  /*b710*/  F2FP.PACK_AB R146, R186, R193 ;  /* 0x000000c1ba92723e */ /* 0x000fe400000000ff */
[----:B------:R-:W-:Y:S01]  /*b720*/  LDSM.16.MT88.4 R192, [R229+0x1800] ;  /* 0x00180000e5c0783b */ /* 0x000fe20000004200 */
[----:B------:R-:W-:Y:S02]  /*b730*/  F2FP.PACK_AB R147, R184, R188 ;  /* 0x000000bcb893723e */ /* 0x000fe400000000ff */
[----:B------:R-:W-:Y:S05]  /*b740*/  MOV R188, R185 ;  /* 0x000000b900bc7202 */ /* 0x000fea0000000f00 */
[----:B------:R-:W-:Y:S01]  /*b750*/  LDSM.16.MT88.4 R184, [R226+0x1800] ;  /* 0x00180000e2b8783b */ /* 0x000fe20000004200 */
[-C--:B-1----:R-:W-:Y:S08]  /*b760*/  HMMA.16816.F32 R4, R140, R148.reuse, R4 ;  /* 0x000000948c04723c */ /* 0x082ff00000001804 */
[C---:B------:R-:W-:Y:S08]  /*b770*/  HMMA.16816.F32 R8, R144.reuse, R148, R8 ;  /* 0x000000949008723c */ /* 0x040ff00000001808 */
[-C--:B------:R-:W-:Y:S08]  /*b780*/  HMMA.16816.F32 R12, R144, R150.reuse, R12 ;  /* 0x00000096900c723c */ /* 0x080ff0000000180c */
[C---:B------:R-:W-:Y:S01]  /*b790*/  HMMA.16816.F32 R16, R140.reuse, R150, R16 ;  /* 0x000000968c10723c */ /* 0x040fe20000001810 */
[----:B------:R-:W1:Y:S07]  /*b7a0*/  LDSM.16.MT88.4 R148, [R225+0x3000] ;  /* 0x00300000e194783b */ /* 0x000e6e0000004200 */
[-C--:B------:R-:W-:Y:S08]  /*b7b0*/  HMMA.16816.F32 R20, R140, R152.reuse, R20 ;  /* 0x000000988c14723c */ /* 0x080ff00000001814 */
[C---:B------:R-:W-:Y:S08]  /*b7c0*/  HMMA.16816.F32 R24, R144.reuse, R152, R24 ;  /* 0x000000989018723c */ /* 0x040ff00000001818 */
[-C--:B------:R-:W-:Y:S08]  /*b7d0*/  HMMA.16816.F32 R28, R144, R154.reuse, R28 ;  /* 0x0000009a901c723c */ /* 0x080ff0000000181c */
[C---:B------:R-:W-:Y:S01]  /*b7e0*/  HMMA.16816.F32 R32, R140.reuse, R154, R32 ;  /* 0x0000009a8c20723c */ /* 0x040fe20000001820 */
[----:B------:R-:W2:Y:S07]  /*b7f0*/  LDSM.16.MT88.4 R152, [R226+0x3000] ;  /* 0x00300000e298783b */ /* 0x000eae0000004200 */
        /* <DEDUP_REMOVED lines=9> */
[----:B------:R-:W3:Y:S07]  /*b890*/  LDSM.16.MT88.4 R160, [R228+0x3000] ;  /* 0x00300000e4a0783b */ /* 0x000eee0000004200 */
[-C--:B-1----:R-:W-:Y:S08]  /*b8a0*/  HMMA.16816.F32 R68, R140, R148.reuse, R68 ;  /* 0x000000948c44723c */ /* 0x082ff00000001844 */
[C---:B------:R-:W-:Y:S08]  /*b8b0*/  HMMA.16816.F32 R72, R144.reuse, R148, R72 ;  /* 0x000000949048723c */ /* 0x040ff00000001848 */
[-C--:B------:R-:W-:Y:S08]  /*b8c0*/  HMMA.16816.F32 R76, R144, R150.reuse, R76 ;  /* 0x00000096904c723c */ /* 0x080ff0000000184c */
[C---:B------:R-:W-:Y:S08]  /*b8d0*/  HMMA.16816.F32 R80, R140.reuse, R150, R80 ;  /* 0x000000968c50723c */ /* 0x040ff00000001850 */
[-C--:B--2---:R-:W-:Y:S08]  /*b8e0*/  HMMA.16816.F32 R84, R140, R152.reuse, R84 ;  /* 0x000000988c54723c */ /* 0x084ff00000001854 */
        /* <DEDUP_REMOVED lines=8> */
[----:B------:R-:W-:Y:S01]  /*b970*/  MOV R157, R203 ;  /* 0x000000cb009d7202 */ /* 0x000fe20000000f00 */
[----:B------:R-:W-:Y:S03]  /*b980*/  IMAD.MOV.U32 R133, RZ, RZ, R156 ;  /* 0x000000ffff857224 */ /* 0x000fe600078e009c */
[C---:B------:R-:W-:Y:S07]  /*b990*/  HMMA.16816.F32 R112, R140.reuse, R158, R112 ;  /* 0x0000009e8c70723c */ /* 0x040fee0000001870 */
[----:B------:R-:W-:Y:S01]  /*b9a0*/  IMAD.MOV.U32 R158, RZ, RZ, R200 ;  /* 0x000000ffff9e7224 */ /* 0x000fe200078e00c8 */
[-C--:B---3--:R-:W-:Y:S04]  /*b9b0*/  HMMA.16816.F32 R116, R140, R160.reuse, R116 ;  /* 0x000000a08c74723c */ /* 0x088fe80000001874 */
[----:B------:R-:W-:Y:S02]  /*b9c0*/  MOV R159, R201 ;  /* 0x000000c9009f7202 */ /* 0x000fe40000000f00 */
[----:B------:R-:W2:Y:S02]  /*b9d0*/  LDSM.16.MT88.4 R200, [R228+0x1800] ;  /* 0x00180000e4c8783b */ /* 0x000ea40000004200 */
[C---:B------:R-:W-:Y:S08]  /*b9e0*/  HMMA.16816.F32 R120, R144.reuse, R160, R120 ;  /* 0x000000a09078723c */ /* 0x040ff00000001878 */
[-C--:B------:R-:W-:Y:S08]  /*b9f0*/  HMMA.16816.F32 R124, R144, R162.reuse, R124 ;  /* 0x000000a2907c723c */ /* 0x080ff0000000187c */
[----:B------:R-:W-:Y:S08]  /*ba00*/  HMMA.16816.F32 R128, R140, R162, R128 ;  /* 0x000000a28c80723c */ /* 0x000ff00000001880 */
[-C--:B-1----:R-:W-:Y:S01]  /*ba10*/  HMMA.16816.F32 R140, R204, R152.reuse, R4 ;  /* 0x00000098cc8c723c */ /* 0x082fe20000001804 */
[----:B------:R-:W1:Y:S07]  /*ba20*/  LDSM.16.MT88.4 R4, [R228+0x3800] ;  /* 0x00380000e404783b */ /* 0x000e6e0000004200 */
[C---:B------:R-:W-:Y:S07]  /*ba30*/  HMMA.16816.F32 R144, R208.reuse, R152, R8 ;  /* 0x00000098d090723c */ /* 0x040fee0000001808 */
[----:B------:R-:W-:Y:S01]  /*ba40*/  MOV R9, R159 ;  /* 0x0000009f00097202 */ /* 0x000fe20000000f00 */
[-C--:B------:R-:W-:Y:S04]  /*ba50*/  HMMA.16816.F32 R148, R208, R154.reuse, R12 ;  /* 0x0000009ad094723c */ /* 0x080fe8000000180c */
[----:B------:R-:W-:Y:S02]  /*ba60*/  MOV R10, R157 ;  /* 0x0000009d000a7202 */ /* 0x000fe40000000f00 */
[----:B------:R-:W-:Y:S01]  /*ba70*/  MOV R11, R199 ;  /* 0x000000c7000b7202 */ /* 0x000fe20000000f00 */
[----:B------:R-:W-:Y:S01]  /*ba80*/  IMAD.MOV.U32 R14, RZ, RZ, R197 ;  /* 0x000000ffff0e7224 */ /* 0x000fe200078e00c5 */
[C---:B------:R-:W-:Y:S04]  /*ba90*/  HMMA.16816.F32 R160, R204.reuse, R154, R16 ;  /* 0x0000009acca0723c */ /* 0x040fe80000001810 */
[----:B------:R-:W-:Y:S01]  /*baa0*/  MOV R8, R191 ;  /* 0x000000bf00087202 */ /* 0x000fe20000000f00 */
[----:B------:R-:W-:Y:S01]  /*bab0*/  IMAD.MOV.U32 R13, RZ, RZ, R178 ;  /* 0x000000ffff0d7224 */ /* 0x000fe200078e00b2 */
[----:B------:R-:W-:Y:S02]  /*bac0*/  MOV R15, R198 ;  /* 0x000000c6000f7202 */ /* 0x000fe40000000f00 */
[----:B------:R-:W-:Y:S01]  /*bad0*/  MOV R17, R175 ;  /* 0x000000af00117202 */ /* 0x000fe20000000f00 */
[----:B------:R-:W-:Y:S03]  /*bae0*/  FADD.FTZ R8, R8, R132 ;  /* 0x0000008408087221 */ /* 0x000fe60000010000 */
[----:B------:R-:W-:Y:S01]  /*baf0*/  MOV R16, R173 ;  /* 0x000000ad00107202 */ /* 0x000fe20000000f00 */
[----:B------:R-:W-:Y:S01]  /*bb00*/  FADD.FTZ R11, R11, R8 ;  /* 0x000000080b0b7221 */ /* 0x000fe20000010000 */
[-C--:B------:R-:W-:Y:S03]  /*bb10*/  HMMA.16816.F32 R172, R204, R184.reuse, R20 ;  /* 0x000000b8ccac723c */ /* 0x080fe60000001814 */
[----:B------:R-:W-:Y:S02]  /*bb20*/  MOV R12, R179 ;  /* 0x000000b3000c7202 */ /* 0x000fe40000000f00 */
[----:B------:R-:W-:Y:S02]  /*bb30*/  MOV R18, R183 ;  /* 0x000000b700127202 */ /* 0x000fe40000000f00 */
[----:B------:R-:W-:Y:S01]  /*bb40*/  MOV R19, R182 ;  /* 0x000000b600137202 */ /* 0x000fe20000000f00 */
[C---:B------:R-:W-:Y:S04]  /*bb50*/  HMMA.16816.F32 R152, R208.reuse, R184, R24 ;  /* 0x000000b8d098723c */ /* 0x040fe80000001818 */
[----:B------:R-:W-:Y:S01]  /*bb60*/  MOV R22, R167 ;  /* 0x000000a700167202 */ /* 0x000fe20000000f00 */
[----:B------:R-:W-:Y:S01]  /*bb70*/  IMAD.MOV.U32 R23, RZ, RZ, R170 ;  /* 0x000000ffff177224 */ /* 0x000fe200078e00aa */
[----:B------:R-:W-:Y:S01]  /*bb80*/  MOV R21, R166 ;  /* 0x000000a600157202 */ /* 0x000fe20000000f00 */
[----:B------:R-:W-:Y:S01]  /*bb90*/  IMAD.MOV.U32 R27, RZ, RZ, R169 ;  /* 0x000000ffff1b7224 */ /* 0x000fe200078e00a9 */
[----:B------:R-:W-:Y:S02]  /*bba0*/  MOV R25, R158 ;  /* 0x0000009e00197202 */ /* 0x000fe40000000f00 */
[-C--:B------:R-:W-:Y:S03]  /*bbb0*/  HMMA.16816.F32 R156, R208, R186.reuse, R28 ;  /* 0x000000bad09c723c */ /* 0x080fe6000000181c */
[----:B------:R-:W-:Y:S02]  /*bbc0*/  MOV R20, R171 ;  /* 0x000000ab00147202 */ /* 0x000fe40000000f00 */
[----:B------:R-:W-:Y:S02]  /*bbd0*/  MOV R26, R168 ;  /* 0x000000a8001a7202 */ /* 0x000fe40000000f00 */
[----:B------:R-:W-:Y:S01]  /*bbe0*/  MOV R24, R196 ;  /* 0x000000c400187202 */ /* 0x000fe20000000f00 */
[C---:B------:R-:W-:Y:S01]  /*bbf0*/  HMMA.16816.F32 R184, R204.reuse, R186, R32 ;  /* 0x000000baccb8723c */ /* 0x040fe20000001820 */
[----:B------:R-:W3:Y:S03]  /*bc00*/  LDL R34, [R1+0x3c] ;  /* 0x00003c0001227983 */ /* 0x000ee60000100800 */
[----:B------:R-:W-:Y:S01]  /*bc10*/  MOV R28, R165 ;  /* 0x000000a5001c7202 */ /* 0x000fe20000000f00 */
[----:B------:R-:W-:Y:S01]  /*bc20*/  IMAD.MOV.U32 R29, RZ, RZ, R164 ;  /* 0x000000ffff1d7224 */ /* 0x000fe200078e00a4 */
[----:B------:R-:W-:Y:S02]  /*bc30*/  MOV R31, R181 ;  /* 0x000000b5001f7202 */ /* 0x000fe40000000f00 */
[----:B------:R-:W-:Y:S01]  /*bc40*/  MOV R35, R188 ;  /* 0x000000bc00237202 */ /* 0x000fe20000000f00 */
[----:B------:R-:W-:Y:S01]  /*bc50*/  FADD.FTZ R2, R2, R28 ;  /* 0x0000001c02027221 */ /* 0x000fe20000010000 */
[-C--:B------:R-:W-:Y:S03]  /*bc60*/  HMMA.16816.F32 R188, R204, R192.reuse, R36 ;  /* 0x000000c0ccbc723c */ /* 0x080fe60000001824 */
[----:B------:R-:W-:Y:S01]  /*bc70*/  FADD.FTZ R2, R31, R2 ;  /* 0x000000021f027221 */ /* 0x000fe20000010000 */
[----:B------:R-:W-:Y:S01]  /*bc80*/  MOV R30, R180 ;  /* 0x000000b4001e7202 */ /* 0x000fe20000000f00 */
[----:B------:R-:W-:Y:S01]  /*bc90*/  FADD.FTZ R0, R0, R29 ;  /* 0x0000001d00007221 */ /* 0x000fe20000010000 */
[----:B------:R-:W-:Y:S01]  /*bca0*/  MOV R132, R137 ;  /* 0x0000008900847202 */ /* 0x000fe20000000f00 */
        /* <DEDUP_REMOVED lines=10> */
[-C--:B--2---:R-:W-:Y:S04]  /*bd50*/  HMMA.16816.F32 R196, R204, R200.reuse, R52 ;  /* 0x000000c8ccc4723c */ /* 0x084fe80000001834 */
[----:B------:R-:W-:Y:S02]  /*bd60*/  FADD.FTZ R0, R20, R9 ;  /* 0x0000000914007221 */ /* 0x000fe40000010000 */
[----:B------:R-:W-:Y:S02]  /*bd70*/  FADD.FTZ R9, R21, R8 ;  /* 0x0000000815097221 */ /* 0x000fe40000010000 */
[C---:B------:R-:W-:Y:S04]  /*bd80*/  HMMA.16816.F32 R176, R208.reuse, R200, R56 ;  /* 0x000000c8d0b0723c */ /* 0x040fe80000001838 */
[----:B------:R-:W-:Y:S02]  /*bd90*/  FADD.FTZ R8, R22, R3 ;  /* 0x0000000316087221 */ /* 0x000fe40000010000 */
[----:B------:R-:W-:Y:S02]  /*bda0*/  FADD.FTZ R3, R17, R9 ;  /* 0x0000000911037221 */ /* 0x000fe40000010000 */
[-C--:B------:R-:W-:Y:S04]  /*bdb0*/  HMMA.16816.F32 R180, R208, R202.reuse, R60 ;  /* 0x000000cad0b4723c */ /* 0x080fe8000000183c */
[----:B------:R-:W-:Y:S04]  /*bdc0*/  FADD.FTZ R3, R246, R3 ;  /* 0x00000003f6037221 */ /* 0x000fe80000010000 */
[C---:B------:R-:W-:Y:S04]  /*bdd0*/  HMMA.16816.F32 R200, R204.reuse, R202, R64 ;  /* 0x000000caccc8723c */ /* 0x040fe80000001840 */
[----:B------:R-:W-:Y:S04]  /*bde0*/  FADD.FTZ R3, R245, R3 ;  /* 0x00000003f5037221 */ /* 0x000fe80000010000 */
        /* <DEDUP_REMOVED lines=11> */
[C---:B------:R-:W-:Y:S07]  /*bea0*/  HMMA.16816.F32 R112, R204.reuse, R222, R112 ;  /* 0x000000decc70723c */ /* 0x040fee0000001870 */
[-C--:B------:R-:W-:Y:S01]  /*beb0*/  MOV R222, R133.reuse ;  /* 0x0000008500de7202 */ /* 0x080fe20000000f00 */
[-C--:B-1----:R-:W-:Y:S08]  /*bec0*/  HMMA.16816.F32 R116, R204, R4.reuse, R116 ;  /* 0x00000004cc74723c */ /* 0x082ff00000001874 */
        /* <DEDUP_REMOVED lines=22> */
[----:B------:R-:W-:Y:S01]  /*c030*/  IMAD.MOV.U32 R139, RZ, RZ, R134 ;  /* 0x000000ffff8b7224 */ /* 0x000fe200078e0086 */
[----:B------:R1:W-:Y:S01]  /*c040*/  STL [R1+0x10], R3 ;  /* 0x0000100301007387 */ /* 0x0003e20000100800 */
[----:B------:R-:W-:Y:S02]  /*c050*/  MOV R133, R136 ;  /* 0x0000008800857202 */ /* 0x000fe40000000f00 */
[----:B------:R-:W-:Y:S01]  /*c060*/  MOV R138, R135 ;  /* 0x00000087008a7202 */ /* 0x000fe20000000f00 */
[----:B------:R1:W-:Y:S04]  /*c070*/  STL [R1+0x14], R2 ;  /* 0x0000140201007387 */ /* 0x0003e80000100800 */
[----:B------:R1:W-:Y:S01]  /*c080*/  STL [R1], R0 ;  /* 0x0000000001007387 */ /* 0x0003e20000100800 */
[----:B---3--:R-:W-:Y:S11]  /*c090*/  ISETP.GT.AND P0, PT, R35, R34, PT ;  /* 0x000000222300720c */ /* 0x008ff60003f04270 */
[----:B------:R-:W-:Y:S02]  /*c0a0*/  @!UPT UIADD3 URZ, URZ, URZ, URZ ;  /* 0x0000003f3f3ff290 */ /* 0x000fe4000fffe03f */
[----:B-1----:R-:W-:-:S05]  /*c0b0*/  @P0 BRA `(.L_x_959) ;  /* 0xffffade000000947 */ /* 0x002fca000383ffff */
.L_x_958:
[----:B-1----:R-:W2:Y:S02]  /*c0c0*/  LDL R0, [R1+0x18] ;  /* 0x0000180001007983 */ /* 0x002ea40000100800 */
[----:B--2---:R-:W-:-:S13]  /*c0d0*/  ISETP.GE.AND P0, PT, R222, R0, PT ;  /* 0x00000000de00720c */ /* 0x004fda0003f06270 */
[----:B------:R-:W-:Y:S05]  /*c0e0*/  @!P0 BRA `(.L_x_960) ;  /* 0x0000490000008947 */ /* 0x000fea0003800000 */
[----:B------:R-:W-:Y:S01]  /*c0f0*/  IMAD.MOV.U32 R132, RZ, RZ, R136 ;  /* 0x000000ffff847224 */ /* 0x000fe200078e0088 */
[----:B------:R-:W-:Y:S01]  /*c100*/  MOV R139, R134 ;  /* 0x00000086008b7202 */ /* 0x000fe20000000f00 */
[----:B------:R-:W-:Y:S01]  /*c110*/  IMAD.MOV.U32 R3, RZ, RZ, R137 ;  /* 0x000000ffff037224 */ /* 0x000fe200078e0089 */
[----:B------:R-:W-:Y:S02]  /*c120*/  MOV R138, R135 ;  /* 0x00000087008a7202 */ /* 0x000fe40000000f00 */
.L_x_961:
[----:B------:R-:W-:Y:S04]  /*c130*/  DEPBAR.LE SB0, 0x0 ;  /* 0x000080000000791a */ /* 0x000fe80000000000 */
[----:B------:R-:W-:Y:S01]  /*c140*/  WARPSYNC 0xffffffff ;  /* 0xffffffff00007948 */ /* 0x000fe20003800000 */
[----:B------:R-:W-:Y:S01]  /*c150*/  BAR.SYNC.DEFER_BLOCKING 0x0 ;  /* 0x0000000000007b1d */ /* 0x000fe20000010000 */
[----:B--2---:R-:W-:Y:S01]  /*c160*/  SHF.R.S32.HI R0, RZ, 0x1f, R222 ;  /* 0x0000001fff007819 */ /* 0x004fe200000114de */
[----:B------:R-:W-:Y:S01]  /*c170*/  IMAD.WIDE.U32 R134, R222, c[0x0][0x208], RZ ;  /* 0x00008200de867a25 */ /* 0x000fe200078e00ff */
[----:B------:R-:W-:Y:S02]  /*c180*/  MOV R137, c[0x0][0x208] ;  /* 0x0000820000897a02 */ /* 0x000fe40000000f00 */
[----:B------:R-:W-:Y:S01]  /*c190*/  MOV R219, 0x5 ;  /* 0x0000000500db7802 */ /* 0x000fe20000000f00 */
[----:B------:R-:W-:Y:S04]  /*c1a0*/  IMAD R0, R0, c[0x0][0x208], RZ ;  /* 0x0000820000007a24 */ /* 0x000fe800078e02ff */
[----:B------:R-:W-:Y:S05]  /*c1b0*/  IMAD R0, R222, c[0x0][0x20c], R0 ;  /* 0x00008300de007a24 */ /* 0x000fea00078e0200 */
[----:B------:R-:W-:Y:S02]  /*c1c0*/  IADD3 R133, R135, R0, RZ ;  /* 0x0000000087857210 */ /* 0x000fe40007ffe0ff */
[C---:B------:R-:W-:Y:S02]  /*c1d0*/  SHF.L.U32 R0, R134.reuse, 0x6, RZ ;  /* 0x0000000686007819 */ /* 0x040fe400000006ff */
[----:B------:R-:W-:Y:S02]  /*c1e0*/  SHF.L.U64.HI R133, R134, 0x6, R133 ;  /* 0x0000000686857819 */ /* 0x000fe40000010285 */
[----:B------:R-:W-:Y:S01]  /*c1f0*/  SHF.L.U32 R135, R137, 0x5, RZ ;  /* 0x0000000589877819 */ /* 0x000fe200000006ff */
[----:B-----5:R-:W-:Y:S08]  /*c200*/  LDSM.16.M88.4 R64, [R231] ;  /* 0x00000000e740783b */ /* 0x020ff00000000200 */
[----:B------:R-:W1:Y:S08]  /*c210*/  LDSM.16.M88.4 R16, [R224] ;  /* 0x00000000e010783b */ /* 0x000e700000000200 */
[----:B------:R-:W2:Y:S08]  /*c220*/  LDSM.16.M88.4 R60, [R231+0x2000] ;  /* 0x00200000e73c783b */ /* 0x000eb00000000200 */
[----:B------:R-:W3:Y:S08]  /*c230*/  LDSM.16.M88.4 R32, [R224+0x800] ;  /* 0x00080000e020783b */ /* 0x000ef00000000200 */
[----:B------:R-:W4:Y:S06]  /*c240*/  LDL.64 R216, [R1+0x30] ;  /* 0x0000300001d87983 */ /* 0x000f2c0000100a00 */
[----:B------:R-:W3:Y:S08]  /*c250*/  LDSM.16.M88.4 R48, [R224+0x1000] ;  /* 0x00100000e030783b */ /* 0x000ef00000000200 */
[----:B------:R-:W4:Y:S01]  /*c260*/  LDL R136, [R1+0x38] ;  /* 0x0000380001887983 */ /* 0x000f220000100800 */
[-C--:B-1----:R-:W-:Y:S03]  /*c270*/  HMMA.16816.F32 R4, R64, R16.reuse, RZ ;  /* 0x000000104004723c */ /* 0x082fe600000018ff */
[----:B------:R-:W1:Y:S05]  /*c280*/  LDSM.16.M88.4 R204, [R224+0x1800] ;  /* 0x00180000e0cc783b */ /* 0x000e6a0000000200 */
[C---:B--2---:R-:W-:Y:S03]  /*c290*/  HMMA.16816.F32 R8, R60.reuse, R16, RZ ;  /* 0x000000103c08723c */ /* 0x044fe600000018ff */
[----:B------:R-:W-:Y:S05]  /*c2a0*/  LDSM.16.M88.4 R208, [R233] ;  /* 0x00000000e9d0783b */ /* 0x000fea0000000200 */
[-C--:B------:R-:W-:Y:S03]  /*c2b0*/  HMMA.16816.F32 R12, R60, R18.reuse, RZ ;  /* 0x000000123c0c723c */ /* 0x080fe600000018ff */
[----:B------:R-:W2:Y:S05]  /*c2c0*/  LDSM.16.M88.4 R212, [R235] ;  /* 0x00000000ebd4783b */ /* 0x000eaa0000000200 */
[C---:B------:R-:W-:Y:S03]  /*c2d0*/  HMMA.16816.F32 R16, R64.reuse, R18, RZ ;  /* 0x000000124010723c */ /* 0x040fe600000018ff */
[----:B------:R-:W-:Y:S04]  /*c2e0*/  STL [R1+0x74], R130 ;  /* 0x0000748201007387 */ /* 0x000fe80000100800 */
[----:B------:R1:W-:Y:S01]  /*c2f0*/  STL [R1+0x70], R131 ;  /* 0x0000708301007387 */ /* 0x0003e20000100800 */
[-C--:B---3--:R-:W-:Y:S08]  /*c300*/  HMMA.16816.F32 R20, R64, R32.reuse, RZ ;  /* 0x000000204014723c */ /* 0x088ff000000018ff */
[C---:B------:R-:W-:Y:S08]  /*c310*/  HMMA.16816.F32 R24, R60.reuse, R32, RZ ;  /* 0x000000203c18723c */ /* 0x040ff000000018ff */
[-C--:B------:R-:W-:Y:S01]  /*c320*/  HMMA.16816.F32 R28, R60, R34.reuse, RZ ;  /* 0x000000223c1c723c */ /* 0x080fe200000018ff */
[----:B-1----:R-:W3:Y:S07]  /*c330*/  LDL.64 R130, [R1+0x28] ;  /* 0x0000280001827983 */ /* 0x002eee0000100a00 */
        /* <DEDUP_REMOVED lines=9> */
[----:B------:R-:W1:Y:S07]  /*c3d0*/  LDSM.16.M88.4 R204, [R233+0x2000] ;  /* 0x00200000e9cc783b */ /* 0x000e6e0000000200 */
[-C--:B--2---:R-:W-:Y:S08]  /*c3e0*/  HMMA.16816.F32 R4, R208, R212.reuse, R4 ;  /* 0x000000d4d004723c */ /* 0x084ff00000001804 */
[C---:B-1----:R-:W-:Y:S08]  /*c3f0*/  HMMA.16816.F32 R8, R204.reuse, R212, R8 ;  /* 0x000000d4cc08723c */ /* 0x042ff00000001808 */
        /* <DEDUP_REMOVED lines=8> */
[-C--:B-1----:R-:W-:Y:S04]  /*c480*/  HMMA.16816.F32 R36, R208, R212.reuse, R36 ;  /* 0x000000d4d024723c */ /* 0x082fe80000001824 */
[C---:B----4-:R-:W-:Y:S04]  /*c490*/  IADD3 R2, P1, R0.reuse, R216, RZ ;  /* 0x000000d800027210 */ /* 0x050fe80007f3e0ff */
[C---:B------:R-:W-:Y:S04]  /*c4a0*/  HMMA.16816.F32 R40, R204.reuse, R212, R40 ;  /* 0x000000d4cc28723c */ /* 0x040fe80000001828 */
[C---:B------:R-:W-:Y:S04]  /*c4b0*/  IADD3.X R134, R133.reuse, R136, RZ, P1, !PT ;  /* 0x0000008885867210 */ /* 0x040fe80000ffe4ff */
[-C--:B------:R-:W-:Y:S04]  /*c4c0*/  HMMA.16816.F32 R44, R204, R214.reuse, R44 ;  /* 0x000000d6cc2c723c */ /* 0x080fe8000000182c */
[----:B------:R-:W-:Y:S02]  /*c4d0*/  IADD3 R0, P2, P1, R0, 0x40, R216 ;  /* 0x0000004000007810 */ /* 0x000fe4000795e0d8 */
[----:B------:R-:W2:Y:S02]  /*c4e0*/  LDL R216, [R1+0x18] ;  /* 0x0000180001d87983 */ /* 0x000ea40000100800 */
[C---:B------:R-:W-:Y:S02]  /*c4f0*/  HMMA.16816.F32 R48, R208.reuse, R214, R48 ;  /* 0x000000d6d030723c */ /* 0x040fe40000001830 */
[----:B------:R-:W1:Y:S02]  /*c500*/  LDSM.16.M88.4 R212, [R241] ;  /* 0x00000000f1d4783b */ /* 0x000e640000000200 */
[----:B------:R-:W-:Y:S04]  /*c510*/  IADD3.X R133, R133, RZ, R136, P2, P1 ;  /* 0x000000ff85857210 */ /* 0x000fe800017e2488 */
[-C--:B-1----:R-:W-:Y:S08]  /*c520*/  HMMA.16816.F32 R52, R208, R212.reuse, R52 ;  /* 0x000000d4d034723c */ /* 0x082ff00000001834 */
[C---:B------:R-:W-:Y:S08]  /*c530*/  HMMA.16816.F32 R56, R204.reuse, R212, R56 ;  /* 0x000000d4cc38723c */ /* 0x040ff00000001838 */
[-C--:B------:R-:W-:Y:S07]  /*c540*/  HMMA.16816.F32 R60, R204, R214.reuse, R60 ;  /* 0x000000d6cc3c723c */ /* 0x080fee000000183c */
[C---:B------:R-:W-:Y:S01]  /*c550*/  LEA R204, P0, R2.reuse, c[0x0][0x1f8], 0x1 ;  /* 0x00007e0002cc7a11 */ /* 0x040fe200078008ff */
[----:B------:R-:W-:Y:S04]  /*c560*/  HMMA.16816.F32 R64, R208, R214, R64 ;  /* 0x000000d6d040723c */ /* 0x000fe80000001840 */
[----:B------:R-:W-:Y:S02]  /*c570*/  LEA.HI.X R205, R2, c[0x0][0x1fc], R134, 0x1, P0 ;  /* 0x00007f0002cd7a11 */ /* 0x000fe400000f0c86 */
[----:B------:R-:W-:Y:S02]  /*c580*/  LEA R206, P0, R0, c[0x0][0x1f8], 0x1 ;  /* 0x00007e0000ce7a11 */ /* 0x000fe400078008ff */
[----:B------:R-:W-:Y:S01]  /*c590*/  IADD3 R136, P1, R204, R135, RZ ;  /* 0x00000087cc887210 */ /* 0x000fe20007f3e0ff */
[----:B------:R-:W-:Y:S01]  /*c5a0*/  @!PT LDS RZ, [RZ] ;  /* 0x00000000fffff984 */ /* 0x000fe20000000800 */
[----:B------:R-:W-:Y:S01]  /*c5b0*/  @!PT LDS RZ, [RZ] ;  /* 0x00000000fffff984 */ /* 0x000fe20000000800 */
[----:B------:R-:W-:Y:S01]  /*c5c0*/  @!PT LDS RZ, [RZ] ;  /* 0x00000000fffff984 */ /* 0x000fe20000000800 */
[----:B------:R1:W-:Y:S03]  /*c5d0*/  LDGSTS.E.BYPASS.LTC128B.128 [R244+0x100], [R204.64], !P6 ;  /* 0x00100000ccf47fae */ /* 0x0003e6000f101d48 */
[----:B------:R-:W-:Y:S02]  /*c5e0*/  LEA.HI.X R207, R0, c[0x0][0x1fc], R133, 0x1, P0 ;  /* 0x00007f0000cf7a11 */ /* 0x000fe400000f0c85 */
[----:B------:R-:W-:Y:S02]  /*c5f0*/  SHF.L.U64.HI R2, R137, R219, c[0x0][0x20c] ;  /* 0x0000830089027619 */ /* 0x000fe400000102db */
[-C--:B------:R-:W-:Y:S01]  /*c600*/  IADD3 R134, P0, R136, R135.reuse, RZ ;  /* 0x0000008788867210 */ /* 0x080fe20007f1e0ff */
[----:B------:R4:W-:Y:S01]  /*c610*/  LDGSTS.E.BYPASS.LTC128B.128 [R244+0x2100], [R206.64], !P5 ;  /* 0x02100000cef47fae */ /* 0x0009e2000e901d48 */
[-C--:B------:R-:W-:Y:S07]  /*c620*/  IADD3.X R137, R205, R2.reuse, RZ, P1, !PT ;  /* 0x00000002cd897210 */ /* 0x080fee0000ffe4ff */
[----:B------:R2:W-:Y:S08]  /*c630*/  LDGSTS.E.BYPASS.LTC128B.128 [R244+0x900], [R136.64], !P6 ;  /* 0x0090000088f47fae */ /* 0x0005f0000f101d48 */
[----:B------:R2:W-:Y:S01]  /*c640*/  LDGSTS.E.BYPASS.LTC128B.128 [R244+0x2900], [R136.64+0x80], !P5 ;  /* 0x0290008088f47fae */ /* 0x0005e2000e901d48 */
[----:B-1----:R-:W-:Y:S02]  /*c650*/  IADD3 R204, P1, R134, R135, RZ ;  /* 0x0000008786cc7210 */ /* 0x002fe40007f3e0ff */
[-C--:B------:R-:W-:Y:S04]  /*c660*/  IADD3.X R135, R137, R2.reuse, RZ, P0, !PT ;  /* 0x0000000289877210 */ /* 0x080fe800007fe4ff */
[----:B------:R-:W-:Y:S01]  /*c670*/  IADD3.X R205, R135, R2, RZ, P1, !PT ;  /* 0x0000000287cd7210 */ /* 0x000fe20000ffe4ff */
[----:B------:R1:W-:Y:S08]  /*c680*/  LDGSTS.E.BYPASS.LTC128B.128 [R244+0x1100], [R134.64], !P6 ;  /* 0x0110000086f47fae */ /* 0x0003f0000f101d48 */
[----:B------:R1:W-:Y:S08]  /*c690*/  LDGSTS.E.BYPASS.LTC128B.128 [R244+0x3100], [R134.64+0x80], !P5 ;  /* 0x0310008086f47fae */ /* 0x0003f0000e901d48 */
[----:B------:R4:W-:Y:S08]  /*c6a0*/  LDGSTS.E.BYPASS.LTC128B.128 [R244+0x1900], [R204.64], !P6 ;  /* 0x01900000ccf47fae */ /* 0x0009f0000f101d48 */
[----:B------:R4:W-:Y:S08]  /*c6b0*/  LDGSTS.E.BYPASS.LTC128B.128 [R244+0x3900], [R204.64+0x80], !P5 ;  /* 0x03900080ccf47fae */ /* 0x0009f0000e901d48 */
[----:B------:R-:W-:Y:S08]  /*c6c0*/  LDSM.16.M88.4 R208, [R230] ;  /* 0x00000000e6d0783b */ /* 0x000ff00000000200 */
[----:B------:R-:W-:Y:S08]  /*c6d0*/  LDSM.16.M88.4 R212, [R232+0x2000] ;  /* 0x00200000e8d4783b */ /* 0x000ff00000000200 */
[----:B------:R-:W0:Y:S08]  /*c6e0*/  LDGDEPBAR ;  /* 0x00000000000079af */ /* 0x000e300000000000 */
[----:B----4-:R-:W4:Y:S02]  /*c6f0*/  LDSM.16.M88.4 R204, [R232] ;  /* 0x00000000e8cc783b */ /* 0x010f240000000200 */
[-C--:B----4-:R-:W-:Y:S08]  /*c700*/  HMMA.16816.F32 R4, R204, R208.reuse, R4 ;  /* 0x000000d0cc04723c */ /* 0x090ff00000001804 */
[C---:B------:R-:W-:Y:S08]  /*c710*/  HMMA.16816.F32 R8, R212.reuse, R208, R8 ;  /* 0x000000d0d408723c */ /* 0x040ff00000001808 */
[-C--:B------:R-:W-:Y:S08]  /*c720*/  HMMA.16816.F32 R12, R212, R210.reuse, R12 ;  /* 0x000000d2d40c723c */ /* 0x080ff0000000180c */
[C---:B------:R-:W-:Y:S01]  /*c730*/  HMMA.16816.F32 R16, R204.reuse, R210, R16 ;  /* 0x000000d2cc10723c */ /* 0x040fe20000001810 */
[----:B------:R-:W4:Y:S07]  /*c740*/  LDSM.16.M88.4 R208, [R230+0x800] ;  /* 0x00080000e6d0783b */ /* 0x000f2e0000000200 */
[-C--:B----4-:R-:W-:Y:S08]  /*c750*/  HMMA.16816.F32 R20, R204, R208.reuse, R20 ;  /* 0x000000d0cc14723c */ /* 0x090ff00000001814 */
[C---:B------:R-:W-:Y:S08]  /*c760*/  HMMA.16816.F32 R24, R212.reuse, R208, R24 ;  /* 0x000000d0d418723c */ /* 0x040ff00000001818 */
[-C--:B------:R-:W-:Y:S08]  /*c770*/  HMMA.16816.F32 R28, R212, R210.reuse, R28 ;  /* 0x000000d2d41c723c */ /* 0x080ff0000000181c */
[C---:B------:R-:W-:Y:S01]  /*c780*/  HMMA.16816.F32 R32, R204.reuse, R210, R32 ;  /* 0x000000d2cc20723c */ /* 0x040fe20000001820 */
[----:B------:R-:W4:Y:S03]  /*c790*/  LDSM.16.M88.4 R208, [R230+0x1000] ;  /* 0x00100000e6d0783b */ /* 0x000f260000000200 */
[C---:B--2---:R-:W-:Y:S02]  /*c7a0*/  ISETP.GT.AND P0, PT, R222.reuse, R216, PT ;  /* 0x000000d8de00720c */ /* 0x044fe40003f04270 */
[----:B------:R-:W-:Y:S02]  /*c7b0*/  IADD3 R222, R222, -0x1, RZ ;  /* 0xffffffffdede7810 */ /* 0x000fe40007ffe0ff */
[-C--:B----4-:R-:W-:Y:S08]  /*c7c0*/  HMMA.16816.F32 R36, R204, R208.reuse, R36 ;  /* 0x000000d0cc24723c */ /* 0x090ff00000001824 */
[C---:B------:R-:W-:Y:S08]  /*c7d0*/  HMMA.16816.F32 R40, R212.reuse, R208, R40 ;  /* 0x000000d0d428723c */ /* 0x040ff00000001828 */
[-C--:B------:R-:W-:Y:S08]  /*c7e0*/  HMMA.16816.F32 R44, R212, R210.reuse, R44 ;  /* 0x000000d2d42c723c */ /* 0x080ff0000000182c */
[C---:B------:R-:W-:Y:S01]  /*c7f0*/  HMMA.16816.F32 R48, R204.reuse, R210, R48 ;  /* 0x000000d2cc30723c */ /* 0x040fe20000001830 */
[----:B------:R-:W2:Y:S07]  /*c800*/  LDSM.16.M88.4 R208, [R230+0x1800] ;  /* 0x00180000e6d0783b */ /* 0x000eae0000000200 */
[-C--:B--2---:R-:W-:Y:S08]  /*c810*/  HMMA.16816.F32 R52, R204, R208.reuse, R52 ;  /* 0x000000d0cc34723c */ /* 0x084ff00000001834 */
[C---:B------:R-:W-:Y:S08]  /*c820*/  HMMA.16816.F32 R56, R212.reuse, R208, R56 ;  /* 0x000000d0d438723c */ /* 0x040ff00000001838 */
[-C--:B------:R-:W-:Y:S01]  /*c830*/  HMMA.16816.F32 R60, R212, R210.reuse, R60 ;  /* 0x000000d2d43c723c */ /* 0x080fe2000000183c */
[----:B------:R-:W-:Y:S07]  /*c840*/  LDSM.16.M88.4 R212, [R234+0x2000] ;  /* 0x00200000ead4783b */ /* 0x000fee0000000200 */
[----:B------:R-:W-:Y:S01]  /*c850*/  HMMA.16816.F32 R64, R204, R210, R64 ;  /* 0x000000d2cc40723c */ /* 0x000fe20000001840 */
[----:B------:R-:W-:Y:S08]  /*c860*/  LDSM.16.M88.4 R204, [R234] ;  /* 0x00000000eacc783b */ /* 0x000ff00000000200 */
[----:B------:R-:W2:Y:S02]  /*c870*/  LDSM.16.M88.4 R208, [R227] ;  /* 0x00000000e3d0783b */ /* 0x000ea40000000200 */
[-C--:B--2---:R-:W-:Y:S08]  /*c880*/  HMMA.16816.F32 R4, R204, R208.reuse, R4 ;  /* 0x000000d0cc04723c */ /* 0x084ff00000001804 */
[C---:B------:R-:W-:Y:S08]  /*c890*/  HMMA.16816.F32 R8, R212.reuse, R208, R8 ;  /* 0x000000d0d408723c */ /* 0x040ff00000001808 */
[-C--:B------:R-:W-:Y:S08]  /*c8a0*/  HMMA.16816.F32 R12, R212, R210.reuse, R12 ;  /* 0x000000d2d40c723c */ /* 0x080ff0000000180c */
[C---:B------:R-:W-:Y:S01]  /*c8b0*/  HMMA.16816.F32 R16, R204.reuse, R210, R16 ;  /* 0x000000d2cc10723c */ /* 0x040fe20000001810 */
[----:B------:R-:W2:Y:S07]  /*c8c0*/  LDSM.16.M88.4 R208, [R227+0x800] ;  /* 0x00080000e3d0783b */ /* 0x000eae0000000200 */
        /* <DEDUP_REMOVED lines=15> */
[----:B------:R-:W-:Y:S08]  /*c9c0*/  LDSM.16.M88.4 R204, [R231+0x4000] ;  /* 0x00400000e7cc783b */ /* 0x000ff00000000200 */
[----:B------:R-:W2:Y:S02]  /*c9d0*/  LDSM.16.M88.4 R208, [R224+0x2000] ;  /* 0x00200000e0d0783b */ /* 0x000ea40000000200 */
        /* <DEDUP_REMOVED lines=21> */
[----:B------:R-:W2:Y:S02]  /*cb30*/  LDSM.16.M88.4 R208, [R240] ;  /* 0x00000000f0d0783b */ /* 0x000ea40000000200 */
[-C--:B--2---:R-:W-:Y:S08]  /*cb40*/  HMMA.16816.F32 R4, R204, R208.reuse, R4 ;  /* 0x000000d0cc04723c */ /* 0x084ff00000001804 */
[C---:B------:R-:W-:Y:S08]  /*cb50*/  HMMA.16816.F32 R8, R212.reuse, R208, R8 ;  /* 0x000000d0d408723c */ /* 0x040ff00000001808 */
[-C--:B------:R-:W-:Y:S08]  /*cb60*/  HMMA.16816.F32 R12, R212, R210.reuse, R12 ;  /* 0x000000d2d40c723c */ /* 0x080ff0000000180c */
[C---:B------:R-:W-:Y:S01]  /*cb70*/  HMMA.16816.F32 R16, R204.reuse, R210, R16 ;  /* 0x000000d2cc10723c */ /* 0x040fe20000001810 */
[----:B------:R-:W2:Y:S07]  /*cb80*/  LDSM.16.M88.4 R208, [R239] ;  /* 0x00000000efd0783b */ /* 0x000eae0000000200 */
        /* <DEDUP_REMOVED lines=42> */
[----:B------:R-:W-:Y:S01]  /*ce30*/  FMUL.FTZ R4, R4, c[0x0][0x320] ;  /* 0x0000c80004047a20 */ /* 0x000fe20000410000 */
[C---:B------:R-:W-:Y:S03]  /*ce40*/  HMMA.16816.F32 R16, R204.reuse, R210, R16 ;  /* 0x000000d2cc10723c */ /* 0x040fe60000001810 */
[----:B-1----:R-:W1:Y:S01]  /*ce50*/  MUFU.TANH R134, R4 ;  /* 0x0000000400867308 */ /* 0x002e620000002400 */
        /* <DEDUP_REMOVED lines=18> */
[----:B------:R-:W-:Y:S01]  /*cf80*/  FMUL.FTZ R13, R13, c[0x0][0x320] ;  /* 0x0000c8000d0d7a20 */ /* 0x000fe20000410000 */
[----:B--2---:R-:W-:Y:S08]  /*cf90*/  FMNMX.FTZ R0, R208, R0, !PT ;  /* 0x00000000d0007209 */ /* 0x004ff00007810000 */
[----:B------:R-:W-:Y:S01]  /*cfa0*/  MUFU.TANH R218, R9 ;  /* 0x0000000900da7308 */ /* 0x000fe20000002400 */
[----:B----4-:R-:W2:Y:S09]  /*cfb0*/  LDL R15, [R1+0x20] ;  /* 0x00002000010f7983 */ /* 0x010eb20000100800 */
[----:B------:R4:W3:Y:S01]  /*cfc0*/  MUFU.TANH R210, R7 ;  /* 0x0000000700d27308 */ /* 0x0008e20000002400 */
[----:B-1----:R-:W-:Y:S09]  /*cfd0*/  FMNMX.FTZ R2, R209, R132, !PT ;  /* 0x00000084d1027209 */ /* 0x002ff20007810000 */
[----:B------:R-:W-:Y:S10]  /*cfe0*/  MUFU.TANH R223, R10 ;  /* 0x0000000a00df7308 */ /* 0x000ff40000002400 */
[----:B------:R-:W1:Y:S01]  /*cff0*/  MUFU.TANH R16, R16 ;  /* 0x0000001000107308 */ /* 0x000e620000002400 */
[----:B----4-:R-:W4:Y:S01]  /*d000*/  LDSM.16.M88.4 R4, [R227+0x2800] ;  /* 0x00280000e304783b */ /* 0x010f220000000200 */
[----:B---3--:R-:W-:Y:S08]  /*d010*/  FMNMX.FTZ R2, R210, R2, !PT ;  /* 0x00000002d2027209 */ /* 0x008ff00007810000 */
[----:B------:R-:W3:Y:S10]  /*d020*/  MUFU.TANH R17, R17 ;  /* 0x0000001100117308 */ /* 0x000ef40000002400 */
[----:B------:R-:W4:Y:S01]  /*d030*/  MUFU.TANH R18, R18 ;  /* 0x0000001200127308 */ /* 0x000f220000002400 */
[----:B-1----:R-:W-:Y:S09]  /*d040*/  FMNMX.FTZ R0, R16, R0, !PT ;  /* 0x0000000010007209 */ /* 0x002ff20007810000 */
[----:B------:R-:W1:Y:S01]  /*d050*/  MUFU.TANH R19, R19 ;  /* 0x0000001300137308 */ /* 0x000e620000002400 */
[----:B---3--:R-:W-:Y:S09]  /*d060*/  FMNMX.FTZ R0, R17, R0, !PT ;  /* 0x0000000011007209 */ /* 0x008ff20007810000 */
[----:B------:R-:W-:Y:S01]  /*d070*/  MUFU.TANH R211, R8 ;  /* 0x0000000800d37308 */ /* 0x000fe20000002400 */
[-C--:B----4-:R-:W-:Y:S03]  /*d080*/  HMMA.16816.F32 R20, R204, R4.reuse, R20 ;  /* 0x00000004cc14723c */ /* 0x090fe60000001814 */
[----:B------:R-:W-:Y:S06]  /*d090*/  FMNMX.FTZ R2, R18, R2, !PT ;  /* 0x0000000212027209 */ /* 0x000fec0007810000 */
[----:B------:R-:W-:Y:S01]  /*d0a0*/  MUFU.TANH R217, R12 ;  /* 0x0000000c00d97308 */ /* 0x000fe20000002400 */
[C---:B------:R-:W-:Y:S04]  /*d0b0*/  HMMA.16816.F32 R24, R212.reuse, R4, R24 ;  /* 0x00000004d418723c */ /* 0x040fe80000001818 */
[----:B-1----:R-:W-:Y:S05]  /*d0c0*/  FMNMX.FTZ R2, R19, R2, !PT ;  /* 0x0000000213027209 */ /* 0x002fea0007810000 */
[----:B------:R-:W-:Y:S01]  /*d0d0*/  MUFU.TANH R221, R13 ;  /* 0x0000000d00dd7308 */ /* 0x000fe20000002400 */
        /* <DEDUP_REMOVED lines=23> */
[----:B---3--:R-:W-:Y:S06]  /*d250*/  FMNMX.FTZ R0, R20, R0, !PT ;  /* 0x0000000014007209 */ /* 0x008fec0007810000 */
[----:B------:R-:W3:Y:S01]  /*d260*/  MUFU.TANH R32, R32 ;  /* 0x0000002000207308 */ /* 0x000ee20000002400 */
[-C--:B-1----:R-:W-:Y:S03]  /*d270*/  HMMA.16816.F32 R36, R204, R4.reuse, R36 ;  /* 0x00000004cc24723c */ /* 0x082fe60000001824 */
[----:B----4-:R-:W-:Y:S05]  /*d280*/  FMNMX.FTZ R0, R21, R0, !PT ;  /* 0x0000000015007209 */ /* 0x010fea0007810000 */
[C---:B------:R-:W-:Y:S01]  /*d290*/  HMMA.16816.F32 R40, R212.reuse, R4, R40 ;  /* 0x00000004d428723c */ /* 0x040fe20000001828 */
[----:B------:R-:W1:Y:S03]  /*d2a0*/  MUFU.TANH R23, R23 ;  /* 0x0000001700177308 */ /* 0x000e660000002400 */
[----:B------:R-:W-:Y:S04]  /*d2b0*/  FMNMX.FTZ R2, R22, R2, !PT ;  /* 0x0000000216027209 */ /* 0x000fe80007810000 */
[-C--:B------:R-:W-:Y:S03]  /*d2c0*/  HMMA.16816.F32 R44, R212, R6.reuse, R44 ;  /* 0x00000006d42c723c */ /* 0x080fe6000000182c */
[----:B------:R-:W4:Y:S01]  /*d2d0*/  MUFU.TANH R33, R33 ;  /* 0x0000002100217308 */ /* 0x000f220000002400 */
[----:B---3--:R-:W-:Y:S04]  /*d2e0*/  FMNMX.FTZ R0, R32, R0, !PT ;  /* 0x0000000020007209 */ /* 0x008fe80007810000 */
[C---:B------:R-:W-:Y:S01]  /*d2f0*/  HMMA.16816.F32 R48, R204.reuse, R6, R48 ;  /* 0x00000006cc30723c */ /* 0x040fe20000001830 */
[----:B------:R-:W3:Y:S01]  /*d300*/  LDSM.16.M88.4 R4, [R227+0x3800] ;  /* 0x00380000e304783b */ /* 0x000ee20000000200 */
[----:B------:R-:W-:Y:S04]  /*d310*/  DEPBAR.LE SB0, 0x0 ;  /* 0x000080000000791a */ /* 0x000fe80000000000 */
[----:B------:R-:W3:Y:S01]  /*d320*/  MUFU.TANH R34, R34 ;  /* 0x0000002200227308 */ /* 0x000ee20000002400 */
[----:B------:R-:W-:Y:S02]  /*d330*/  FMUL.FTZ R36, R36, c[0x0][0x320] ;  /* 0x0000c80024247a20 */ /* 0x000fe40000410000 */
[----:B------:R-:W-:Y:S03]  /*d340*/  FMUL.FTZ R37, R37, c[0x0][0x320] ;  /* 0x0000c80025257a20 */ /* 0x000fe60000410000 */
[----:B-1----:R-:W-:Y:S01]  /*d350*/  FMNMX.FTZ R2, R23, R2, !PT ;  /* 0x0000000217027209 */ /* 0x002fe20007810000 */
[----:B------:R-:W-:Y:S02]  /*d360*/  FMUL.FTZ R38, R38, c[0x0][0x320] ;  /* 0x0000c80026267a20 */ /* 0x000fe40000410000 */
[----:B------:R-:W-:Y:S01]  /*d370*/  FMUL.FTZ R39, R39, c[0x0][0x320] ;  /* 0x0000c80027277a20 */ /* 0x000fe20000410000 */
[----:B------:R-:W1:Y:S01]  /*d380*/  MUFU.TANH R36, R36 ;  /* 0x0000002400247308 */ /* 0x000e620000002400 */
[----:B------:R-:W-:Y:S01]  /*d390*/  BAR.SYNC.DEFER_BLOCKING 0x0 ;  /* 0x0000000000007b1d */ /* 0x000fe20000010000 */
[----:B------:R-:W-:Y:S01]  /*d3a0*/  FMUL.FTZ R40, R40, c[0x0][0x320] ;  /* 0x0000c80028287a20 */ /* 0x000fe20000410000 */
[----:B----4-:R-:W-:Y:S01]  /*d3b0*/  FMNMX.FTZ R0, R33, R0, !PT ;  /* 0x0000000021007209 */ /* 0x010fe20007810000 */
[----:B------:R-:W-:Y:S02]  /*d3c0*/  FMUL.FTZ R41, R41, c[0x0][0x320] ;  /* 0x0000c80029297a20 */ /* 0x000fe40000410000 */
[----:B------:R-:W-:Y:S02]  /*d3d0*/  FMUL.FTZ R44, R44, c[0x0][0x320] ;  /* 0x0000c8002c2c7a20 */ /* 0x000fe40000410000 */
[----:B------:R-:W-:Y:S02]  /*d3e0*/  FMUL.FTZ R48, R48, c[0x0][0x320] ;  /* 0x0000c80030307a20 */ /* 0x000fe40000410000 */
[----:B------:R-:W4:Y:S01]  /*d3f0*/  MUFU.TANH R35, R35 ;  /* 0x0000002300237308 */ /* 0x000f220000002400 */
[----:B------:R-:W-:Y:S02]  /*d400*/  FMUL.FTZ R49, R49, c[0x0][0x320] ;  /* 0x0000c80031317a20 */ /* 0x000fe40000410000 */
[----:B------:R-:W-:Y:S01]  /*d410*/  FMUL.FTZ R45, R45, c[0x0][0x320] ;  /* 0x0000c8002d2d7a20 */ /* 0x000fe20000410000 */
[----:B---3--:R-:W-:Y:S01]  /*d420*/  FMNMX.FTZ R2, R34, R2, !PT ;  /* 0x0000000222027209 */ /* 0x008fe20007810000 */
[----:B------:R-:W-:Y:S02]  /*d430*/  FMUL.FTZ R43, R43, c[0x0][0x320] ;  /* 0x0000c8002b2b7a20 */ /* 0x000fe40000410000 */
[----:B------:R-:W-:Y:S02]  /*d440*/  FMUL.FTZ R46, R46, c[0x0][0x320] ;  /* 0x0000c8002e2e7a20 */ /* 0x000fe40000410000 */
[----:B------:R-:W-:Y:S01]  /*d450*/  FMUL.FTZ R47, R47, c[0x0][0x320] ;  /* 0x0000c8002f2f7a20 */ /* 0x000fe20000410000 */
[----:B------:R-:W3:Y:S01]  /*d460*/  MUFU.TANH R37, R37 ;  /* 0x0000002500257308 */ /* 0x000ee20000002400 */
[----:B------:R-:W-:Y:S02]  /*d470*/  FMUL.FTZ R50, R50, c[0x0][0x320] ;  /* 0x0000c80032327a20 */ /* 0x000fe40000410000 */
[----:B------:R-:W-:Y:S01]  /*d480*/  FMUL.FTZ R51, R51, c[0x0][0x320] ;  /* 0x0000c80033337a20 */ /* 0x000fe20000410000 */
[----:B-1----:R-:W-:Y:S01]  /*d490*/  FMNMX.FTZ R0, R36, R0, !PT ;  /* 0x0000000024007209 */ /* 0x002fe20007810000 */
[-C--:B------:R-:W-:Y:S05]  /*d4a0*/  HMMA.16816.F32 R52, R204, R4.reuse, R52 ;  /* 0x00000004cc34723c */ /* 0x080fea0000001834 */
[----:B------:R-:W1:Y:S01]  /*d4b0*/  MUFU.TANH R38, R38 ;  /* 0x0000002600267308 */ /* 0x000e620000002400 */
[----:B------:R-:W-:Y:S02]  /*d4c0*/  FMUL.FTZ R42, R42, c[0x0][0x320] ;  /* 0x0000c8002a2a7a20 */ /* 0x000fe40000410000 */
[C---:B------:R-:W-:Y:S04]  /*d4d0*/  HMMA.16816.F32 R56, R212.reuse, R4, R56 ;  /* 0x00000004d438723c */ /* 0x040fe80000001838 */
[----:B----4-:R-:W-:Y:S03]  /*d4e0*/  FMNMX.FTZ R2, R35, R2, !PT ;  /* 0x0000000223027209 */ /* 0x010fe60007810000 */
[----:B------:R-:W4:Y:S01]  /*d4f0*/  MUFU.TANH R48, R48 ;  /* 0x0000003000307308 */ /* 0x000f220000002400 */
[-C--:B------:R-:W-:Y:S04]  /*d500*/  HMMA.16816.F32 R60, R212, R6.reuse, R60 ;  /* 0x00000006d43c723c */ /* 0x080fe8000000183c */
[----:B---3--:R-:W-:Y:S02]  /*d510*/  FMNMX.FTZ R0, R37, R0, !PT ;  /* 0x0000000025007209 */ /* 0x008fe40007810000 */
[----:B------:R-:W-:Y:S02]  /*d520*/  FMNMX.FTZ R4, R211, R138, !PT ;  /* 0x0000008ad3047209 */ /* 0x000fe40007810000 */
[----:B------:R-:W-:Y:S01]  /*d530*/  HMMA.16816.F32 R64, R204, R6, R64 ;  /* 0x00000006cc40723c */ /* 0x000fe20000001840 */
[----:B------:R-:W3:Y:S01]  /*d540*/  MUFU.TANH R39, R39 ;  /* 0x0000002700277308 */ /* 0x000ee20000002400 */
[----:B------:R-:W2:Y:S02]  /*d550*/  LDL.LU R206, [R1+0xc] ;  /* 0x00000c0001ce7983 */ /* 0x000ea40000300800 */
[----:B------:R-:W-:Y:S01]  /*d560*/  FMUL.FTZ R52, R52, c[0x0][0x320] ;  /* 0x0000c80034347a20 */ /* 0x000fe20000410000 */
[----:B-1----:R-:W-:Y:S01]  /*d570*/  FMNMX.FTZ R2, R38, R2, !PT ;  /* 0x0000000226027209 */ /* 0x002fe20007810000 */
[----:B------:R-:W-:Y:S01]  /*d580*/  FMUL.FTZ R53, R53, c[0x0][0x320] ;  /* 0x0000c80035357a20 */ /* 0x000fe20000410000 */
[----:B------:R-:W-:Y:S01]  /*d590*/  FMNMX.FTZ R4, R218, R4, !PT ;  /* 0x00000004da047209 */ /* 0x000fe20007810000 */
[----:B------:R-:W-:Y:S01]  /*d5a0*/  FMUL.FTZ R54, R54, c[0x0][0x320] ;  /* 0x0000c80036367a20 */ /* 0x000fe20000410000 */
[----:B------:R-:W-:Y:S02]  /*d5b0*/  FMNMX.FTZ R5, R223, R139, !PT ;  /* 0x0000008bdf057209 */ /* 0x000fe40007810000 */
[----:B------:R-:W1:Y:S01]  /*d5c0*/  MUFU.TANH R49, R49 ;  /* 0x0000003100317308 */ /* 0x000e620000002400 */
[----:B------:R-:W-:Y:S01]  /*d5d0*/  FMNMX.FTZ R4, R217, R4, !PT ;  /* 0x00000004d9047209 */ /* 0x000fe20007810000 */
[----:B------:R-:W-:Y:S01]  /*d5e0*/  FMUL.FTZ R55, R55, c[0x0][0x320] ;  /* 0x0000c80037377a20 */ /* 0x000fe20000410000 */
[----:B------:R-:W-:Y:S01]  /*d5f0*/  FMNMX.FTZ R5, R246, R5, !PT ;  /* 0x00000005f6057209 */ /* 0x000fe20007810000 */
[----:B------:R-:W-:Y:S01]  /*d600*/  FMUL.FTZ R56, R56, c[0x0][0x320] ;  /* 0x0000c80038387a20 */ /* 0x000fe20000410000 */
[----:B----4-:R-:W-:Y:S01]  /*d610*/  FMNMX.FTZ R0, R48, R0, !PT ;  /* 0x0000000030007209 */ /* 0x010fe20007810000 */
[----:B------:R-:W-:Y:S01]  /*d620*/  FMUL.FTZ R62, R62, c[0x0][0x320] ;  /* 0x0000c8003e3e7a20 */ /* 0x000fe20000410000 */
[----:B------:R-:W-:Y:S01]  /*d630*/  FMNMX.FTZ R4, R221, R4, !PT ;  /* 0x00000004dd047209 */ /* 0x000fe20007810000 */
        /* <DEDUP_REMOVED lines=12> */
[----:B------:R-:W-:Y:S05]  /*d700*/  FMUL.FTZ R61, R61, c[0x0][0x320] ;  /* 0x0000c8003d3d7a20 */ /* 0x000fea0000410000 */
[----:B------:R-:W1:Y:S01]  /*d710*/  MUFU.TANH R53, R53 ;  /* 0x0000003500357308 */ /* 0x000e620000002400 */
[----:B----4-:R-:W-:Y:S09]  /*d720*/  FMNMX.FTZ R2, R50, R2, !PT ;  /* 0x0000000232027209 */ /* 0x010ff20007810000 */
[----:B------:R-:W4:Y:S01]  /*d730*/  MUFU.TANH R51, R51 ;  /* 0x0000003300337308 */ /* 0x000f220000002400 */
[----:B---3--:R-:W-:Y:S09]  /*d740*/  FMNMX.FTZ R0, R52, R0, !PT ;  /* 0x0000000034007209 */ /* 0x008ff20007810000 */
[----:B------:R-:W3:Y:S01]  /*d750*/  MUFU.TANH R24, R24 ;  /* 0x0000001800187308 */ /* 0x000ee20000002400 */
[----:B-1----:R-:W-:Y:S09]  /*d760*/  FMNMX.FTZ R0, R53, R0, !PT ;  /* 0x0000000035007209 */ /* 0x002ff20007810000 */
        /* <DEDUP_REMOVED lines=13> */
[----:B----4-:R-:W-:Y:S05]  /*d840*/  FMNMX.FTZ R0, R65, R0, !PT ;  /* 0x0000000041007209 */ /* 0x010fea0007810000 */
[----:B------:R-:W4:Y:S04]  /*d850*/  SHFL.BFLY PT, R137, R0, 0x2, 0x1f ;  /* 0x0c401f0000897f89 */ /* 0x000f2800000e0000 */
[----:B------:R-:W4:Y:S01]  /*d860*/  MUFU.TANH R29, R29 ;  /* 0x0000001d001d7308 */ /* 0x000f220000002400 */
[----:B---3--:R-:W-:Y:S09]  /*d870*/  FMNMX.FTZ R4, R28, R4, !PT ;  /* 0x000000041c047209 */ /* 0x008ff20007810000 */
[----:B------:R-:W3:Y:S01]  /*d880*/  MUFU.TANH R67, R67 ;  /* 0x0000004300437308 */ /* 0x000ee20000002400 */
[----:B-1----:R-:W-:Y:S09]  /*d890*/  FMNMX.FTZ R2, R66, R2, !PT ;  /* 0x0000000242027209 */ /* 0x002ff20007810000 */
[----:B------:R-:W1:Y:S01]  /*d8a0*/  MUFU.TANH R40, R40 ;  /* 0x0000002800287308 */ /* 0x000e620000002400 */
[----:B----4-:R-:W-:Y:S02]  /*d8b0*/  FMNMX.FTZ R137, R0, R137, !PT ;  /* 0x0000008900897209 */ /* 0x010fe40007810000 */
[----:B------:R-:W-:Y:S03]  /*d8c0*/  FMNMX.FTZ R4, R29, R4, !PT ;  /* 0x000000041d047209 */ /* 0x000fe60007810000 */
[----:B------:R-:W4:Y:S04]  /*d8d0*/  SHFL.BFLY PT, R8, R137, 0x1, 0x1f ;  /* 0x0c201f0089087f89 */ /* 0x000f2800000e0000 */
[----:B------:R-:W4:Y:S01]  /*d8e0*/  MUFU.TANH R247, R14 ;  /* 0x0000000e00f77308 */ /* 0x000f220000002400 */
[----:B---3--:R-:W-:Y:S05]  /*d8f0*/  FMNMX.FTZ R2, R67, R2, !PT ;  /* 0x0000000243027209 */ /* 0x008fea0007810000 */
[----:B------:R-:W3:Y:S04]  /*d900*/  SHFL.BFLY PT, R136, R2, 0x2, 0x1f ;  /* 0x0c401f0002887f89 */ /* 0x000ee800000e0000 */
[----:B------:R-:W3:Y:S01]  /*d910*/  MUFU.TANH R41, R41 ;  /* 0x0000002900297308 */ /* 0x000ee20000002400 */
[----:B-1----:R-:W-:Y:S09]  /*d920*/  FMNMX.FTZ R4, R40, R4, !PT ;  /* 0x0000000428047209 */ /* 0x002ff20007810000 */
[----:B------:R-:W1:Y:S01]  /*d930*/  MUFU.TANH R26, R26 ;  /* 0x0000001a001a7308 */ /* 0x000e620000002400 */
[----:B----4-:R-:W-:Y:S02]  /*d940*/  FMNMX.FTZ R137, R137, R8, !PT ;  /* 0x0000000889897209 */ /* 0x010fe40007810000 */
[----:B------:R-:W-:Y:S03]  /*d950*/  FMNMX.FTZ R5, R247, R5, !PT ;  /* 0x00000005f7057209 */ /* 0x000fe60007810000 */
[----:B------:R-:W-:Y:S01]  /*d960*/  FMUL.FTZ R12, R137, c[0x0][0x2d0] ;  /* 0x0000b400890c7a20 */ /* 0x000fe20000410000 */
[----:B------:R-:W-:Y:S03]  /*d970*/  FMNMX.FTZ R5, R245, R5, !PT ;  /* 0x00000005f5057209 */ /* 0x000fe60007810000 */
[----:B------:R-:W4:Y:S01]  /*d980*/  MUFU.TANH R44, R44 ;  /* 0x0000002c002c7308 */ /* 0x000f220000002400 */
[--C-:B------:R-:W-:Y:S01]  /*d990*/  FFMA.FTZ R14, R134, c[0x0][0x2d0], -R12.reuse ;  /* 0x0000b400860e7a23 */ /* 0x100fe2000001080c */
[----:B---3--:R-:W-:Y:S01]  /*d9a0*/  FMNMX.FTZ R136, R2, R136, !PT ;  /* 0x0000008802887209 */ /* 0x008fe20007810000 */
[--C-:B------:R-:W-:Y:S01]  /*d9b0*/  FFMA.FTZ R52, R52, c[0x0][0x2d0], -R12.reuse ;  /* 0x0000b40034347a23 */ /* 0x100fe2000001080c */
[----:B------:R-:W-:Y:S01]  /*d9c0*/  FMNMX.FTZ R4, R41, R4, !PT ;  /* 0x0000000429047209 */ /* 0x000fe20007810000 */
[--C-:B------:R-:W-:Y:S02]  /*d9d0*/  FFMA.FTZ R248, R20, c[0x0][0x2d0], -R12.reuse ;  /* 0x0000b40014f87a23 */ /* 0x100fe4000001080c */
[----:B------:R-:W3:Y:S01]  /*d9e0*/  SHFL.BFLY PT, R7, R136, 0x1, 0x1f ;  /* 0x0c201f0088077f89 */ /* 0x000ee200000e0000 */
[--C-:B------:R-:W-:Y:S02]  /*d9f0*/  FFMA.FTZ R220, R21, c[0x0][0x2d0], -R12.reuse ;  /* 0x0000b40015dc7a23 */ /* 0x100fe4000001080c */
[----:B------:R-:W3:Y:S01]  /*da00*/  MUFU.TANH R27, R27 ;  /* 0x0000001b001b7308 */ /* 0x000ee20000002400 */
[--C-:B------:R-:W-:Y:S01]  /*da10*/  FFMA.FTZ R131, R65, c[0x0][0x2d0], -R12.reuse ;  /* 0x0000b40041837a23 */ /* 0x100fe2000001080c */
[----:B-1----:R-:W-:Y:S08]  /*da20*/  FMNMX.FTZ R5, R26, R5, !PT ;  /* 0x000000051a057209 */ /* 0x002ff00007810000 */
[----:B------:R-:W1:Y:S01]  /*da30*/  MUFU.TANH R45, R45 ;  /* 0x0000002d002d7308 */ /* 0x000e620000002400 */
[----:B----4-:R-:W-:Y:S09]  /*da40*/  FMNMX.FTZ R4, R44, R4, !PT ;  /* 0x000000042c047209 */ /* 0x010ff20007810000 */
[----:B------:R-:W4:Y:S01]  /*da50*/  MUFU.TANH R30, R30 ;  /* 0x0000001e001e7308 */ /* 0x000f220000002400 */
[----:B---3--:R-:W-:Y:S02]  /*da60*/  FMNMX.FTZ R136, R136, R7, !PT ;  /* 0x0000000788887209 */ /* 0x008fe40007810000 */
[----:B------:R-:W-:Y:S03]  /*da70*/  FMNMX.FTZ R5, R27, R5, !PT ;  /* 0x000000051b057209 */ /* 0x000fe60007810000 */
[----:B------:R-:W-:Y:S04]  /*da80*/  FMUL.FTZ R11, R136, c[0x0][0x2d0] ;  /* 0x0000b400880b7a20 */ /* 0x000fe80000410000 */
[----:B------:R-:W3:Y:S01]  /*da90*/  MUFU.TANH R56, R56 ;  /* 0x0000003800387308 */ /* 0x000ee20000002400 */
[--C-:B------:R-:W-:Y:S02]  /*daa0*/  FFMA.FTZ R13, R209, c[0x0][0x2d0], -R11.reuse ;  /* 0x0000b400d10d7a23 */ /* 0x100fe4000001080b */
[--C-:B------:R-:W-:Y:S01]  /*dab0*/  FFMA.FTZ R54, R54, c[0x0][0x2d0], -R11.reuse ;  /* 0x0000b40036367a23 */ /* 0x100fe2000001080b */
[----:B-1----:R-:W-:Y:S01]  /*dac0*/  FMNMX.FTZ R4, R45, R4, !PT ;  /* 0x000000042d047209 */ /* 0x002fe20007810000 */
[--C-:B------:R-:W-:Y:S02]  /*dad0*/  FFMA.FTZ R55, R55, c[0x0][0x2d0], -R11.reuse ;  /* 0x0000b40037377a23 */ /* 0x100fe4000001080b */
[----:B------:R-:W-:Y:S03]  /*dae0*/  FFMA.FTZ R35, R35, c[0x0][0x2d0], -R11 ;  /* 0x0000b40023237a23 */ /* 0x000fe6000001080b */
[----:B------:R-:W-:Y:S01]  /*daf0*/  MUFU.TANH R31, R31 ;  /* 0x0000001f001f7308 */ /* 0x000fe20000002400 */
[----:B----4-:R-:W-:Y:S09]  /*db00*/  FMNMX.FTZ R5, R30, R5, !PT ;  /* 0x000000051e057209 */ /* 0x010ff20007810000 */
[----:B------:R-:W1:Y:S01]  /*db10*/  MUFU.TANH R57, R57 ;  /* 0x0000003900397308 */ /* 0x000e620000002400 */
[----:B---3--:R-:W-:Y:S09]  /*db20*/  FMNMX.FTZ R4, R56, R4, !PT ;  /* 0x0000000438047209 */ /* 0x008ff20007810000 */
[----:B------:R-:W3:Y:S10]  /*db30*/  MUFU.TANH R42, R42 ;  /* 0x0000002a002a7308 */ /* 0x000ef40000002400 */
[----:B------:R-:W4:Y:S01]  /*db40*/  MUFU.TANH R60, R60 ;  /* 0x0000003c003c7308 */ /* 0x000f220000002400 */
[----:B-1----:R-:W-:Y:S02]  /*db50*/  FMNMX.FTZ R0, R57, R4, !PT ;  /* 0x0000000439007209 */ /* 0x002fe40007810000 */
[----:B------:R-:W-:Y:S07]  /*db60*/  FMNMX.FTZ R4, R31, R5, !PT ;  /* 0x000000051f047209 */ /* 0x000fee0007810000 */
[----:B------:R-:W1:Y:S01]  /*db70*/  MUFU.TANH R43, R43 ;  /* 0x0000002b002b7308 */ /* 0x000e620000002400 */
[----:B---3--:R-:W-:Y:S09]  /*db80*/  FMNMX.FTZ R4, R42, R4, !PT ;  /* 0x000000042a047209 */ /* 0x008ff20007810000 */
[----:B------:R-:W3:Y:S01]  /*db90*/  MUFU.TANH R46, R46 ;  /* 0x0000002e002e7308 */ /* 0x000ee20000002400 */
[----:B----4-:R-:W-:Y:S01]  /*dba0*/  FMNMX.FTZ R6, R60, R0, !PT ;  /* 0x000000003c067209 */ /* 0x010fe20007810000 */
[----:B------:R-:W-:Y:S08]  /*dbb0*/  FMUL.FTZ R0, R63, c[0x0][0x320] ;  /* 0x0000c8003f007a20 */ /* 0x000ff00000410000 */
[----:B------:R-:W4:Y:S01]  /*dbc0*/  MUFU.TANH R47, R47 ;  /* 0x0000002f002f7308 */ /* 0x000f220000002400 */
[----:B-1----:R-:W-:Y:S09]  /*dbd0*/  FMNMX.FTZ R2, R43, R4, !PT ;  /* 0x000000042b027209 */ /* 0x002ff20007810000 */
[----:B------:R3:W-:Y:S10]  /*dbe0*/  MUFU.TANH R4, R0 ;  /* 0x0000000000047308 */ /* 0x0007f40000002400 */
[----:B------:R-:W1:Y:S10]  /*dbf0*/  MUFU.TANH R58, R58 ;  /* 0x0000003a003a7308 */ /* 0x000e740000002400 */
[----:B------:R-:W2:Y:S01]  /*dc00*/  MUFU.TANH R59, R59 ;  /* 0x0000003b003b7308 */ /* 0x000ea20000002400 */
[----:B---3--:R-:W-:Y:S04]  /*dc10*/  FMNMX.FTZ R0, R46, R2, !PT ;  /* 0x000000022e007209 */ /* 0x008fe80007810000 */
[----:B----4-:R-:W-:Y:S05]  /*dc20*/  FMNMX.FTZ R0, R47, R0, !PT ;  /* 0x000000002f007209 */ /* 0x010fea0007810000 */
[----:B------:R-:W3:Y:S01]  /*dc30*/  MUFU.TANH R5, R62 ;  /* 0x0000003e00057308 */ /* 0x000ee20000002400 */
[----:B-1----:R-:W-:Y:S09]  /*dc40*/  FMNMX.FTZ R0, R58, R0, !PT ;  /* 0x000000003a007209 */ /* 0x002ff20007810000 */
[----:B------:R-:W1:Y:S01]  /*dc50*/  MUFU.TANH R61, R61 ;  /* 0x0000003d003d7308 */ /* 0x000e620000002400 */
[----:B--2---:R-:W-:Y:S09]  /*dc60*/  FMNMX.FTZ R0, R59, R0, !PT ;  /* 0x000000003b007209 */ /* 0x004ff20007810000 */
[----:B------:R-:W-:Y:S01]  /*dc70*/  MUFU.EX2 R14, R14 ;  /* 0x0000000e000e7308 */ /* 0x000fe20000000800 */
[----:B---3--:R-:W-:Y:S01]  /*dc80*/  FMNMX.FTZ R0, R5, R0, !PT ;  /* 0x0000000005007209 */ /* 0x008fe20007810000 */
[--C-:B------:R-:W-:Y:S02]  /*dc90*/  FFMA.FTZ R62, R37, c[0x0][0x2d0], -R12.reuse ;  /* 0x0000b400253e7a23 */ /* 0x100fe4000001080c */
[--C-:B------:R-:W-:Y:S01]  /*dca0*/  FFMA.FTZ R37, R48, c[0x0][0x2d0], -R12.reuse ;  /* 0x0000b40030257a23 */ /* 0x100fe2000001080c */
[----:B------:R-:W-:Y:S01]  /*dcb0*/  FMNMX.FTZ R2, R4, R0, !PT ;  /* 0x0000000004027209 */ /* 0x000fe20007810000 */
[----:B------:R-:W-:Y:S04]  /*dcc0*/  FADD.FTZ R0, -R137, R3 ;  /* 0x0000000389007221 */ /* 0x000fe80000010100 */
[----:B------:R-:W-:Y:S01]  /*dcd0*/  MUFU.EX2 R13, R13 ;  /* 0x0000000d000d7308 */ /* 0x000fe20000000800 */
[----:B------:R-:W-:Y:S02]  /*dce0*/  FFMA.FTZ R48, R53, c[0x0][0x2d0], -R12 ;  /* 0x0000b40035307a23 */ /* 0x000fe4000001080c */
[----:B------:R-:W-:Y:S01]  /*dcf0*/  FMUL.FTZ R0, R0, c[0x0][0x2d0] ;  /* 0x0000b40000007a20 */ /* 0x000fe20000410000 */
[----:B-1----:R-:W-:Y:S01]  /*dd00*/  FMNMX.FTZ R6, R61, R6, !PT ;  /* 0x000000063d067209 */ /* 0x002fe20007810000 */
[----:B------:R-:W-:Y:S05]  /*dd10*/  SHFL.BFLY PT, R3, R2, 0x2, 0x1f ;  /* 0x0c401f0002037f89 */ /* 0x000fea00000e0000 */
[----:B------:R1:W2:Y:S03]  /*dd20*/  MUFU.EX2 R133, R0 ;  /* 0x0000000000857308 */ /* 0x0002a60000000800 */
[----:B------:R-:W3:Y:S01]  /*dd30*/  SHFL.BFLY PT, R135, R6, 0x2, 0x1f ;  /* 0x0c401f0006877f89 */ /* 0x000ee200000e0000 */
[----:B-1----:R-:W-:Y:S02]  /*dd40*/  FADD.FTZ R0, -R136, R132 ;  /* 0x0000008488007221 */ /* 0x002fe40000010100 */
[C---:B--2---:R-:W-:Y:S01]  /*dd50*/  FFMA.FTZ R207, R133.reuse, R206, R14 ;  /* 0x000000ce85cf7223 */ /* 0x044fe2000001000e */
[----:B---3--:R-:W-:Y:S01]  /*dd60*/  FMNMX.FTZ R135, R6, R135, !PT ;  /* 0x0000008706877209 */ /* 0x008fe20007810000 */
[----:B------:R-:W-:Y:S01]  /*dd70*/  FMUL.FTZ R0, R0, c[0x0][0x2d0] ;  /* 0x0000b40000007a20 */ /* 0x000fe20000410000 */
[----:B------:R-:W-:Y:S01]  /*dd80*/  @P0 SHF.R.S32.HI R6, RZ, 0x1f, R222 ;  /* 0x0000001fff060819 */ /* 0x000fe200000114de */
[C---:B------:R-:W-:Y:S02]  /*dd90*/  FMUL.FTZ R68, R133.reuse, R68 ;  /* 0x0000004485447220 */ /* 0x040fe40000410000 */
[----:B------:R1:W2:Y:S01]  /*dda0*/  MUFU.EX2 R132, R0 ;  /* 0x0000000000847308 */ /* 0x0002a20000000800 */
[----:B------:R-:W3:Y:S01]  /*ddb0*/  SHFL.BFLY PT, R9, R135, 0x1, 0x1f ;  /* 0x0c201f0087097f89 */ /* 0x000ee200000e0000 */
[----:B------:R-:W-:Y:S02]  /*ddc0*/  @P0 IMAD R10, R6, c[0x0][0x1e0], RZ ;  /* 0x00007800060a0a24 */ /* 0x000fe400078e02ff */
[C---:B------:R-:W-:Y:S04]  /*ddd0*/  @P0 IMAD.WIDE.U32 R6, R222.reuse, c[0x0][0x1e0], RZ ;  /* 0x00007800de060a25 */ /* 0x040fe800078e00ff */
[----:B------:R-:W-:Y:S01]  /*dde0*/  @P0 IMAD R10, R222, c[0x0][0x1e4], R10 ;  /* 0x00007900de0a0a24 */ /* 0x000fe200078e020a */
[----:B------:R-:W-:Y:S01]  /*ddf0*/  @P0 SHF.L.U32 R8, R6, 0x6, RZ ;  /* 0x0000000606080819 */ /* 0x000fe200000006ff */
[C---:B------:R-:W-:Y:S02]  /*de00*/  FMUL.FTZ R69, R133.reuse, R69 ;  /* 0x0000004585457220 */ /* 0x040fe40000410000 */
[----:B------:R-:W-:Y:S01]  /*de10*/  FMUL.FTZ R80, R133, R80 ;  /* 0x0000005085507220 */ /* 0x000fe20000410000 */
[----:B------:R-:W-:Y:S01]  /*de20*/  @P0 IADD3 R10, R7, R10, RZ ;  /* 0x0000000a070a0210 */ /* 0x000fe20007ffe0ff */
[----:B------:R-:W-:Y:S02]  /*de30*/  FFMA.FTZ R7, R208, c[0x0][0x2d0], -R12 ;  /* 0x0000b400d0077a23 */ /* 0x000fe4000001080c */
[C---:B------:R-:W-:Y:S01]  /*de40*/  FMUL.FTZ R81, R133.reuse, R81 ;  /* 0x0000005185517220 */ /* 0x040fe20000410000 */
[----:B------:R-:W-:Y:S01]  /*de50*/  @P0 SHF.L.U64.HI R10, R6, 0x6, R10 ;  /* 0x00000006060a0819 */ /* 0x000fe2000001020a */
[----:B------:R4:W-:Y:S01]  /*de60*/  MUFU.EX2 R216, R7 ;  /* 0x0000000700d87308 */ /* 0x0009e20000000800 */
[C---:B------:R-:W-:Y:S02]  /*de70*/  FMUL.FTZ R84, R133.reuse, R84 ;  /* 0x0000005485547220 */ /* 0x040fe40000410000 */
[C---:B------:R-:W-:Y:S02]  /*de80*/  FMUL.FTZ R85, R133.reuse, R85 ;  /* 0x0000005585557220 */ /* 0x040fe40000410000 */
[----:B------:R-:W-:Y:S01]  /*de90*/  FMUL.FTZ R96, R133, R96 ;  /* 0x0000006085607220 */ /* 0x000fe20000410000 */
[----:B-1----:R-:W-:Y:S01]  /*dea0*/  FMNMX.FTZ R0, R2, R3, !PT ;  /* 0x0000000302007209 */ /* 0x002fe20007810000 */
[----:B--2---:R-:W-:Y:S01]  /*deb0*/  FMUL.FTZ R70, R132, R70 ;  /* 0x0000004684467220 */ /* 0x004fe20000410000 */
[----:B------:R-:W-:Y:S01]  /*dec0*/  @P0 IADD3 R2, P2, R8, R130, RZ ;  /* 0x0000008208020210 */ /* 0x000fe20007f5e0ff */
[C---:B------:R-:W-:Y:S01]  /*ded0*/  FMUL.FTZ R71, R132.reuse, R71 ;  /* 0x0000004784477220 */ /* 0x040fe20000410000 */
[----:B---3--:R-:W-:Y:S01]  /*dee0*/  FMNMX.FTZ R135, R135, R9, !PT ;  /* 0x0000000987877209 */ /* 0x008fe20007810000 */
[----:B------:R-:W-:Y:S01]  /*def0*/  FMUL.FTZ R82, R132, R82 ;  /* 0x0000005284527220 */ /* 0x000fe20000410000 */
[----:B------:R-:W-:Y:S01]  /*df00*/  @P0 LEA R6, P1, R2, c[0x0][0x1c8], 0x1 ;  /* 0x0000720002060a11 */ /* 0x000fe200078208ff */
[----:B------:R-:W-:Y:S01]  /*df10*/  FMUL.FTZ R83, R132, R83 ;  /* 0x0000005384537220 */ /* 0x000fe20000410000 */
[----:B------:R-:W-:Y:S01]  /*df20*/  @P0 IADD3.X R3, R10, R15, RZ, P2, !PT ;  /* 0x0000000f0a030210 */ /* 0x000fe200017fe4ff */
[----:B------:R-:W-:Y:S01]  /*df30*/  FMUL.FTZ R86, R132, R86 ;  /* 0x0000005684567220 */ /* 0x000fe20000410000 */
[----:B------:R-:W-:Y:S01]  /*df40*/  @P0 IADD3 R9, P3, P2, R8, 0x40, R130 ;  /* 0x0000004008090810 */ /* 0x000fe20007a7e082 */
[----:B------:R-:W-:Y:S02]  /*df50*/  FMUL.FTZ R87, R132, R87 ;  /* 0x0000005784577220 */ /* 0x000fe40000410000 */
[----:B------:R-:W-:Y:S01]  /*df60*/  FMUL.FTZ R97, R133, R97 ;  /* 0x0000006185617220 */ /* 0x000fe20000410000 */
[----:B------:R-:W-:Y:S01]  /*df70*/  @P0 IADD3.X R10, R10, RZ, R15, P3, P2 ;  /* 0x000000ff0a0a0210 */ /* 0x000fe20001fe440f */
[C---:B------:R-:W-:Y:S02]  /*df80*/  FMUL.FTZ R98, R132.reuse, R98 ;  /* 0x0000006284627220 */ /* 0x040fe40000410000 */
[----:B------:R-:W-:Y:S01]  /*df90*/  FMUL.FTZ R99, R132, R99 ;  /* 0x0000006384637220 */ /* 0x000fe20000410000 */
[----:B----4-:R-:W-:Y:S01]  /*dfa0*/  @P0 LEA.HI.X R7, R2, c[0x0][0x1cc], R3, 0x1, P1 ;  /* 0x0000730002070a11 */ /* 0x010fe200008f0c03 */
[--C-:B------:R-:W-:Y:S01]  /*dfb0*/  FFMA.FTZ R2, R210, c[0x0][0x2d0], -R11.reuse ;  /* 0x0000b400d2027a23 */ /* 0x100fe2000001080b */
[----:B------:R-:W1:Y:S01]  /*dfc0*/  SHFL.BFLY PT, R3, R0, 0x1, 0x1f ;  /* 0x0c201f0000037f89 */ /* 0x000e6200000e0000 */
[----:B------:R-:W-:Y:S01]  /*dfd0*/  @P0 LEA R8, P1, R9, c[0x0][0x1c8], 0x1 ;  /* 0x0000720009080a11 */ /* 0x000fe200078208ff */
[C---:B------:R-:W-:Y:S01]  /*dfe0*/  FMUL.FTZ R100, R133.reuse, R100 ;  /* 0x0000006485647220 */ /* 0x040fe20000410000 */
[----:B------:R2:W-:Y:S01]  /*dff0*/  MUFU.EX2 R214, R2 ;  /* 0x0000000200d67308 */ /* 0x0005e20000000800 */
[----:B------:R-:W-:Y:S01]  /*e000*/  FMUL.FTZ R101, R133, R101 ;  /* 0x0000006585657220 */ /* 0x000fe20000410000 */
[----:B------:R-:W-:Y:S01]  /*e010*/  @P0 LEA.HI.X R9, R9, c[0x0][0x1cc], R10, 0x1, P1 ;  /* 0x0000730009090a11 */ /* 0x000fe200008f0c0a */
[----:B------:R-:W-:Y:S02]  /*e020*/  FFMA.FTZ R10, R16, c[0x0][0x2d0], -R12 ;  /* 0x0000b400100a7a23 */ /* 0x000fe4000001080c */
[----:B------:R3:W-:Y:S01]  /*e030*/  @P0 LDGSTS.E.BYPASS.LTC128B.128 [R244+0x4100], [R6.64], !P6 ;  /* 0x0410000006f40fae */ /* 0x0007e2000f101d48 */
[C---:B------:R-:W-:Y:S02]  /*e040*/  FMUL.FTZ R102, R132.reuse, R102 ;  /* 0x0000006684667220 */ /* 0x040fe40000410000 */
[C---:B------:R-:W-:Y:S02]  /*e050*/  FMUL.FTZ R103, R132.reuse, R103 ;  /* 0x0000006784677220 */ /* 0x040fe40000410000 */
[----:B------:R4:W-:Y:S01]  /*e060*/  MUFU.EX2 R215, R10 ;  /* 0x0000000a00d77308 */ /* 0x0009e20000000800 */
[C---:B------:R-:W-:Y:S02]  /*e070*/  FMUL.FTZ R112, R133.reuse, R112 ;  /* 0x0000007085707220 */ /* 0x040fe40000410000 */
[----:B------:R4:W-:Y:S01]  /*e080*/  @P0 LDGSTS.E.BYPASS.LTC128B.128 [R244+0x6100], [R8.64], !P5 ;  /* 0x0610000008f40fae */ /* 0x0009e2000e901d48 */
[C---:B------:R-:W-:Y:S02]  /*e090*/  FMUL.FTZ R113, R133.reuse, R113 ;  /* 0x0000007185717220 */ /* 0x040fe40000410000 */
[C---:B------:R-:W-:Y:S02]  /*e0a0*/  FMUL.FTZ R114, R132.reuse, R114 ;  /* 0x0000007284727220 */ /* 0x040fe40000410000 */
[----:B------:R-:W-:Y:S02]  /*e0b0*/  FMUL.FTZ R115, R132, R115 ;  /* 0x0000007384737220 */ /* 0x000fe40000410000 */
[C---:B------:R-:W-:Y:S01]  /*e0c0*/  FMUL.FTZ R116, R133.reuse, R116 ;  /* 0x0000007485747220 */ /* 0x040fe20000410000 */
[----:B-1----:R-:W-:Y:S01]  /*e0d0*/  FMNMX.FTZ R134, R0, R3, !PT ;  /* 0x0000000300867209 */ /* 0x002fe20007810000 */
[----:B------:R-:W-:Y:S01]  /*e0e0*/  FMUL.FTZ R117, R133, R117 ;  /* 0x0000007585757220 */ /* 0x000fe20000410000 */
[----:B------:R-:W-:Y:S01]  /*e0f0*/  @P0 MOV R0, c[0x0][0x1e0] ;  /* 0x0000780000000a02 */ /* 0x000fe20000000f00 */
[----:B--2---:R-:W-:Y:S02]  /*e100*/  FADD.FTZ R2, -R135, R138 ;  /* 0x0000008a87027221 */ /* 0x004fe40000010100 */
[----:B------:R-:W-:Y:S01]  /*e110*/  FMUL.FTZ R118, R132, R118 ;  /* 0x0000007684767220 */ /* 0x000fe20000410000 */
[----:B------:R-:W-:Y:S01]  /*e120*/  @P0 SHF.L.U64.HI R3, R0, R219, c[0x0][0x1e4] ;  /* 0x0000790000030619 */ /* 0x000fe200000102db */
[--C-:B------:R-:W-:Y:S01]  /*e130*/  FFMA.FTZ R219, R32, c[0x0][0x2d0], -R12.reuse ;  /* 0x0000b40020db7a23 */ /* 0x100fe2000001080c */
[----:B------:R-:W-:Y:S01]  /*e140*/  @P0 SHF.L.U32 R0, R0, 0x5, RZ ;  /* 0x0000000500000819 */ /* 0x000fe200000006ff */
[--C-:B------:R-:W-:Y:S02]  /*e150*/  FFMA.FTZ R32, R64, c[0x0][0x2d0], -R12.reuse ;  /* 0x0000b40040207a23 */ /* 0x100fe4000001080c */
[----:B------:R-:W-:Y:S01]  /*e160*/  FMUL.FTZ R2, R2, c[0x0][0x2d0] ;  /* 0x0000b40002027a20 */ /* 0x000fe20000410000 */
[----:B---3--:R-:W-:Y:S01]  /*e170*/  @P0 IADD3 R6, P1, R6, R0, RZ ;  /* 0x0000000006060210 */ /* 0x008fe20007f3e0ff */
[--C-:B----4-:R-:W-:Y:S01]  /*e180*/  FFMA.FTZ R10, R39, c[0x0][0x2d0], -R11.reuse ;  /* 0x0000b400270a7a23 */ /* 0x110fe2000001080b */
[----:B------:R-:W-:Y:S01]  /*e190*/  MOV R39, R52 ;  /* 0x0000003400277202 */ /* 0x000fe20000000f00 */
[--C-:B------:R-:W-:Y:S01]  /*e1a0*/  FFMA.FTZ R64, R34, c[0x0][0x2d0], -R11.reuse ;  /* 0x0000b40022407a23 */ /* 0x100fe2000001080b */
[----:B------:R-:W-:Y:S01]  /*e1b0*/  @P0 IADD3.X R7, R7, R3, RZ, P1, !PT ;  /* 0x0000000307070210 */ /* 0x000fe20000ffe4ff */
[----:B------:R-:W1:Y:S01]  /*e1c0*/  MUFU.EX2 R2, R2 ;  /* 0x0000000200027308 */ /* 0x000e620000000800 */
[----:B------:R-:W-:Y:S02]  /*e1d0*/  FMUL.FTZ R119, R132, R119 ;  /* 0x0000007784777220 */ /* 0x000fe40000410000 */
[----:B------:R-:W-:Y:S01]  /*e1e0*/  FFMA.FTZ R8, R17, c[0x0][0x2d0], -R12 ;  /* 0x0000b40011087a23 */ /* 0x000fe2000001080c */
[----:B------:R4:W-:Y:S01]  /*e1f0*/  @P0 LDGSTS.E.BYPASS.LTC128B.128 [R244+0x4900], [R6.64], !P6 ;  /* 0x0490000006f40fae */ /* 0x0009e2000f101d48 */
[--C-:B------:R-:W-:Y:S02]  /*e200*/  FFMA.FTZ R17, R38, c[0x0][0x2d0], -R11.reuse ;  /* 0x0000b40026117a23 */ /* 0x100fe4000001080b */
[--C-:B------:R-:W-:Y:S01]  /*e210*/  FFMA.FTZ R38, R66, c[0x0][0x2d0], -R11.reuse ;  /* 0x0000b40042267a23 */ /* 0x100fe2000001080b */
[----:B------:R-:W-:Y:S01]  /*e220*/  MOV R66, R10 ;  /* 0x0000000a00427202 */ /* 0x000fe20000000f00 */
[--C-:B------:R-:W-:Y:S01]  /*e230*/  FFMA.FTZ R10, R67, c[0x0][0x2d0], -R11.reuse ;  /* 0x0000b400430a7a23 */ /* 0x100fe2000001080b */
[----:B------:R3:W4:Y:S01]  /*e240*/  MUFU.EX2 R130, R8 ;  /* 0x0000000800827308 */ /* 0x0007220000000800 */
[C---:B------:R-:W-:Y:S01]  /*e250*/  FMUL.FTZ R128, R133.reuse, R128 ;  /* 0x0000008085807220 */ /* 0x040fe20000410000 */
[----:B------:R4:W-:Y:S01]  /*e260*/  @P0 LDGSTS.E.BYPASS.LTC128B.128 [R244+0x6900], [R6.64+0x80], !P5 ;  /* 0x0690008006f40fae */ /* 0x0009e2000e901d48 */
[----:B------:R-:W-:Y:S07]  /*e270*/  FMUL.FTZ R129, R133, R129 ;  /* 0x0000008185817220 */ /* 0x000fee0000410000 */
[----:B------:R-:W4:Y:S01]  /*e280*/  LDL.LU R67, [R1+0x4] ;  /* 0x0000040001437983 */ /* 0x000f220000300800 */
[C---:B-1----:R-:W-:Y:S02]  /*e290*/  FMUL.FTZ R72, R2.reuse, R72 ;  /* 0x0000004802487220 */ /* 0x042fe40000410000 */
[C---:B------:R-:W-:Y:S02]  /*e2a0*/  FMUL.FTZ R73, R2.reuse, R73 ;  /* 0x0000004902497220 */ /* 0x040fe40000410000 */
[C---:B------:R-:W-:Y:S02]  /*e2b0*/  FMUL.FTZ R76, R2.reuse, R76 ;  /* 0x0000004c024c7220 */ /* 0x040fe40000410000 */
[C---:B------:R-:W-:Y:S02]  /*e2c0*/  FMUL.FTZ R77, R2.reuse, R77 ;  /* 0x0000004d024d7220 */ /* 0x040fe40000410000 */
[----:B------:R-:W-:Y:S02]  /*e2d0*/  FMUL.FTZ R88, R2, R88 ;  /* 0x0000005802587220 */ /* 0x000fe40000410000 */
[--C-:B---3--:R-:W-:Y:S01]  /*e2e0*/  FFMA.FTZ R8, R18, c[0x0][0x2d0], -R11.reuse ;  /* 0x0000b40012087a23 */ /* 0x108fe2000001080b */
[----:B----4-:R-:W-:Y:S01]  /*e2f0*/  MOV R53, R130 ;  /* 0x0000008200357202 */ /* 0x010fe20000000f00 */
[--C-:B------:R-:W-:Y:S01]  /*e300*/  FFMA.FTZ R18, R50, c[0x0][0x2d0], -R11.reuse ;  /* 0x0000b40032127a23 */ /* 0x100fe2000001080b */
[----:B------:R-:W-:Y:S01]  /*e310*/  MOV R50, R17 ;  /* 0x0000001100327202 */ /* 0x000fe20000000f00 */
[----:B------:R1:W-:Y:S01]  /*e320*/  MUFU.EX2 R213, R8 ;  /* 0x0000000800d57308 */ /* 0x0003e20000000800 */
[----:B------:R-:W-:Y:S01]  /*e330*/  @P0 IADD3 R6, P1, R6, R0, RZ ;  /* 0x0000000006060210 */ /* 0x000fe20007f3e0ff */
[C---:B------:R-:W-:Y:S02]  /*e340*/  FMUL.FTZ R89, R2.reuse, R89 ;  /* 0x0000005902597220 */ /* 0x040fe40000410000 */
[C---:B------:R-:W-:Y:S01]  /*e350*/  FMUL.FTZ R92, R2.reuse, R92 ;  /* 0x0000005c025c7220 */ /* 0x040fe20000410000 */
[----:B------:R-:W-:Y:S01]  /*e360*/  @P0 IADD3.X R7, R7, R3, RZ, P1, !PT ;  /* 0x0000000307070210 */ /* 0x000fe20000ffe4ff */
[C---:B------:R-:W-:Y:S02]  /*e370*/  FMUL.FTZ R93, R2.reuse, R93 ;  /* 0x0000005d025d7220 */ /* 0x040fe40000410000 */
[C---:B------:R-:W-:Y:S02]  /*e380*/  FMUL.FTZ R104, R2.reuse, R104 ;  /* 0x0000006802687220 */ /* 0x040fe40000410000 */
[----:B------:R3:W-:Y:S01]  /*e390*/  @P0 LDGSTS.E.BYPASS.LTC128B.128 [R244+0x5100], [R6.64], !P6 ;  /* 0x0510000006f40fae */ /* 0x0007e2000f101d48 */
[C---:B------:R-:W-:Y:S02]  /*e3a0*/  FMUL.FTZ R105, R2.reuse, R105 ;  /* 0x0000006902697220 */ /* 0x040fe40000410000 */
[C---:B------:R-:W-:Y:S02]  /*e3b0*/  FMUL.FTZ R108, R2.reuse, R108 ;  /* 0x0000006c026c7220 */ /* 0x040fe40000410000 */
[C---:B------:R-:W-:Y:S02]  /*e3c0*/  FMUL.FTZ R109, R2.reuse, R109 ;  /* 0x0000006d026d7220 */ /* 0x040fe40000410000 */
[C---:B------:R-:W-:Y:S01]  /*e3d0*/  FMUL.FTZ R120, R2.reuse, R120 ;  /* 0x0000007802787220 */ /* 0x040fe20000410000 */
[----:B------:R3:W-:Y:S01]  /*e3e0*/  @P0 LDGSTS.E.BYPASS.LTC128B.128 [R244+0x7100], [R6.64+0x80], !P5 ;  /* 0x0710008006f40fae */ /* 0x0007e2000e901d48 */
[C---:B------:R-:W-:Y:S02]  /*e3f0*/  FMUL.FTZ R121, R2.reuse, R121 ;  /* 0x0000007902797220 */ /* 0x040fe40000410000 */
[C---:B------:R-:W-:Y:S02]  /*e400*/  FMUL.FTZ R124, R2.reuse, R124 ;  /* 0x0000007c027c7220 */ /* 0x040fe40000410000 */
[----:B------:R-:W-:Y:S02]  /*e410*/  FMUL.FTZ R125, R2, R125 ;  /* 0x0000007d027d7220 */ /* 0x000fe40000410000 */
[--C-:B-1----:R-:W-:Y:S02]  /*e420*/  FFMA.FTZ R8, R19, c[0x0][0x2d0], -R11.reuse ;  /* 0x0000b40013087a23 */ /* 0x102fe4000001080b */
[----:B------:R-:W-:Y:S02]  /*e430*/  FFMA.FTZ R19, R51, c[0x0][0x2d0], -R11 ;  /* 0x0000b40033137a23 */ /* 0x000fe4000001080b */
[----:B------:R-:W1:Y:S01]  /*e440*/  MUFU.EX2 R63, R8 ;  /* 0x00000008003f7308 */ /* 0x000e620000000800 */
[----:B---3--:R-:W-:Y:S01]  /*e450*/  @P0 IADD3 R6, P1, R6, R0, RZ ;  /* 0x0000000006060210 */ /* 0x008fe20007f3e0ff */
[C---:B------:R-:W-:Y:S03]  /*e460*/  FADD.FTZ R0, -R134.reuse, R139 ;  /* 0x0000008b86007221 */ /* 0x040fe60000010100 */
[----:B------:R-:W-:Y:S01]  /*e470*/  @P0 IADD3.X R7, R7, R3, RZ, P1, !PT ;  /* 0x0000000307070210 */ /* 0x000fe20000ffe4ff */
[----:B------:R-:W-:Y:S02]  /*e480*/  FMUL.FTZ R3, R134, c[0x0][0x2d0] ;  /* 0x0000b40086037a20 */ /* 0x000fe40000410000 */
[----:B------:R-:W-:Y:S01]  /*e490*/  FMUL.FTZ R0, R0, c[0x0][0x2d0] ;  /* 0x0000b40000007a20 */ /* 0x000fe20000410000 */
[----:B-1----:R-:W-:Y:S01]  /*e4a0*/  MOV R52, R63 ;  /* 0x0000003f00347202 */ /* 0x002fe20000000f00 */
[----:B------:R1:W-:Y:S01]  /*e4b0*/  @P0 LDGSTS.E.BYPASS.LTC128B.128 [R244+0x5900], [R6.64], !P6 ;  /* 0x0590000006f40fae */ /* 0x0003e2000f101d48 */
[----:B------:R-:W-:Y:S02]  /*e4c0*/  FMUL.FTZ R8, R135, c[0x0][0x2d0] ;  /* 0x0000b40087087a20 */ /* 0x000fe40000410000 */
[--C-:B------:R-:W-:Y:S01]  /*e4d0*/  FFMA.FTZ R63, R5, c[0x0][0x2d0], -R3.reuse ;  /* 0x0000b400053f7a23 */ /* 0x100fe20000010803 */
[----:B------:R-:W-:Y:S01]  /*e4e0*/  MUFU.EX2 R0, R0 ;  /* 0x0000000000007308 */ /* 0x000fe20000000800 */
[--C-:B------:R-:W-:Y:S02]  /*e4f0*/  FFMA.FTZ R208, R26, c[0x0][0x2d0], -R3.reuse ;  /* 0x0000b4001ad07a23 */ /* 0x100fe40000010803 */
[--C-:B------:R-:W-:Y:S01]  /*e500*/  FFMA.FTZ R209, R27, c[0x0][0x2d0], -R3.reuse ;  /* 0x0000b4001bd17a23 */ /* 0x100fe20000010803 */
[----:B------:R1:W-:Y:S01]  /*e510*/  @P0 LDGSTS.E.BYPASS.LTC128B.128 [R244+0x7900], [R6.64+0x80], !P5 ;  /* 0x0790008006f40fae */ /* 0x0003e2000e901d48 */
[--C-:B------:R-:W-:Y:S02]  /*e520*/  FFMA.FTZ R210, R31, c[0x0][0x2d0], -R3.reuse ;  /* 0x0000b4001fd27a23 */ /* 0x100fe40000010803 */
[--C-:B------:R-:W-:Y:S02]  /*e530*/  FFMA.FTZ R58, R58, c[0x0][0x2d0], -R3.reuse ;  /* 0x0000b4003a3a7a23 */ /* 0x100fe40000010803 */
[--C-:B------:R-:W-:Y:S02]  /*e540*/  FFMA.FTZ R59, R59, c[0x0][0x2d0], -R3.reuse ;  /* 0x0000b4003b3b7a23 */ /* 0x100fe40000010803 */
[--C-:B------:R-:W-:Y:S01]  /*e550*/  FFMA.FTZ R9, R218, c[0x0][0x2d0], -R8.reuse ;  /* 0x0000b400da097a23 */ /* 0x100fe20000010808 */
[----:B------:R-:W0:Y:S01]  /*e560*/  LDGDEPBAR ;  /* 0x00000000000079af */ /* 0x000e220000000000 */
[----:B------:R-:W-:Y:S02]  /*e570*/  FFMA.FTZ R15, R211, c[0x0][0x2d0], -R8 ;  /* 0x0000b400d30f7a23 */ /* 0x000fe40000010808 */
[----:B------:R3:W-:Y:S01]  /*e580*/  MUFU.EX2 R211, R9 ;  /* 0x0000000900d37308 */ /* 0x0007e20000000800 */
[----:B------:R-:W-:Y:S02]  /*e590*/  FFMA.FTZ R218, R33, c[0x0][0x2d0], -R12 ;  /* 0x0000b40021da7a23 */ /* 0x000fe4000001080c */
[----:B------:R-:W-:Y:S01]  /*e5a0*/  FMUL.FTZ R5, R133, R141 ;  /* 0x0000008d85057220 */ /* 0x000fe20000410000 */
[----:B------:R-:W-:Y:S01]  /*e5b0*/  F2FP.PACK_AB R141, R214, R13 ;  /* 0x0000000dd68d723e */ /* 0x000fe200000000ff */
[--C-:B------:R-:W-:Y:S02]  /*e5c0*/  FFMA.FTZ R130, R40, c[0x0][0x2d0], -R8.reuse ;  /* 0x0000b40028827a23 */ /* 0x100fe40000010808 */
[--C-:B------:R-:W-:Y:S02]  /*e5d0*/  FFMA.FTZ R250, R24, c[0x0][0x2d0], -R8.reuse ;  /* 0x0000b40018fa7a23 */ /* 0x100fe40000010808 */
[--C-:B------:R-:W-:Y:S01]  /*e5e0*/  FFMA.FTZ R249, R25, c[0x0][0x2d0], -R8.reuse ;  /* 0x0000b40019f97a23 */ /* 0x100fe20000010808 */
[----:B------:R-:W-:Y:S01]  /*e5f0*/  MUFU.EX2 R15, R15 ;  /* 0x0000000f000f7308 */ /* 0x000fe20000000800 */
[--C-:B------:R-:W-:Y:S02]  /*e600*/  FFMA.FTZ R251, R29, c[0x0][0x2d0], -R8.reuse ;  /* 0x0000b4001dfb7a23 */ /* 0x100fe40000010808 */
[--C-:B------:R-:W-:Y:S02]  /*e610*/  FFMA.FTZ R17, R45, c[0x0][0x2d0], -R8.reuse ;  /* 0x0000b4002d117a23 */ /* 0x100fe40000010808 */
[--C-:B------:R-:W-:Y:S02]  /*e620*/  FFMA.FTZ R34, R60, c[0x0][0x2d0], -R8.reuse ;  /* 0x0000b4003c227a23 */ /* 0x100fe40000010808 */
[----:B-1----:R-:W-:Y:S02]  /*e630*/  FFMA.FTZ R6, R217, c[0x0][0x2d0], -R8 ;  /* 0x0000b400d9067a23 */ /* 0x002fe40000010808 */
[--C-:B------:R-:W-:Y:S02]  /*e640*/  FFMA.FTZ R7, R223, c[0x0][0x2d0], -R3.reuse ;  /* 0x0000b400df077a23 */ /* 0x100fe40000010803 */
[----:B------:R1:W-:Y:S01]  /*e650*/  MUFU.EX2 R212, R6 ;  /* 0x0000000600d47308 */ /* 0x0003e20000000800 */
[----:B------:R-:W-:Y:S01]  /*e660*/  FFMA.FTZ R223, R47, c[0x0][0x2d0], -R3 ;  /* 0x0000b4002fdf7a23 */ /* 0x000fe20000010803 */
[----:B------:R-:W-:Y:S01]  /*e670*/  MOV R47, R66 ;  /* 0x00000042002f7202 */ /* 0x000fe20000000f00 */
[--C-:B------:R-:W-:Y:S01]  /*e680*/  FFMA.FTZ R217, R22, c[0x0][0x2d0], -R11.reuse ;  /* 0x0000b40016d97a23 */ /* 0x100fe2000001080b */
[----:B------:R-:W-:Y:S01]  /*e690*/  MOV R66, R39 ;  /* 0x0000002700427202 */ /* 0x000fe20000000f00 */
[--C-:B---3--:R-:W-:Y:S02]  /*e6a0*/  FFMA.FTZ R9, R36, c[0x0][0x2d0], -R12.reuse ;  /* 0x0000b40024097a23 */ /* 0x108fe4000001080c */
[----:B------:R-:W-:Y:S01]  /*e6b0*/  FFMA.FTZ R36, R49, c[0x0][0x2d0], -R12 ;  /* 0x0000b40031247a23 */ /* 0x000fe2000001080c */
[----:B------:R-:W-:Y:S01]  /*e6c0*/  MOV R12, R62 ;  /* 0x0000003e000c7202 */ /* 0x000fe20000000f00 */
[----:B------:R-:W-:Y:S01]  /*e6d0*/  FFMA.FTZ R62, R23, c[0x0][0x2d0], -R11 ;  /* 0x0000b400173e7a23 */ /* 0x000fe2000001080b */
[----:B------:R3:W-:Y:S01]  /*e6e0*/  MUFU.EX2 R138, R7 ;  /* 0x00000007008a7308 */ /* 0x0007e20000000800 */
[----:B------:R-:W4:Y:S01]  /*e6f0*/  LDSM.16.MT88.4 R20, [R225] ;  /* 0x00000000e114783b */ /* 0x000f220000004200 */
[--C-:B------:R-:W-:Y:S02]  /*e700*/  FFMA.FTZ R252, R28, c[0x0][0x2d0], -R8.reuse ;  /* 0x0000b4001cfc7a23 */ /* 0x100fe40000010808 */
[--C-:B------:R-:W-:Y:S02]  /*e710*/  FFMA.FTZ R49, R41, c[0x0][0x2d0], -R8.reuse ;  /* 0x0000b40029317a23 */ /* 0x100fe40000010808 */
[--C-:B------:R-:W-:Y:S02]  /*e720*/  FFMA.FTZ R51, R56, c[0x0][0x2d0], -R8.reuse ;  /* 0x0000b40038337a23 */ /* 0x100fe40000010808 */
[--C-:B------:R-:W-:Y:S02]  /*e730*/  FFMA.FTZ R65, R57, c[0x0][0x2d0], -R8.reuse ;  /* 0x0000b40039417a23 */ /* 0x100fe40000010808 */
[--C-:B------:R-:W-:Y:S01]  /*e740*/  FFMA.FTZ R33, R61, c[0x0][0x2d0], -R8.reuse ;  /* 0x0000b4003d217a23 */ /* 0x100fe20000010808 */
[----:B------:R-:W-:Y:S01]  /*e750*/  MUFU.EX2 R223, R223 ;  /* 0x000000df00df7308 */ /* 0x000fe20000000800 */
[----:B------:R-:W-:Y:S02]  /*e760*/  FMUL.FTZ R24, R2, R152 ;  /* 0x0000009802187220 */ /* 0x000fe40000410000 */
[--C-:B-1----:R-:W-:Y:S02]  /*e770*/  FFMA.FTZ R6, R221, c[0x0][0x2d0], -R8.reuse ;  /* 0x0000b400dd067a23 */ /* 0x102fe40000010808 */
[--C-:B------:R-:W-:Y:S02]  /*e780*/  FFMA.FTZ R221, R30, c[0x0][0x2d0], -R3.reuse ;  /* 0x0000b4001edd7a23 */ /* 0x100fe40000010803 */
[C---:B------:R-:W-:Y:S01]  /*e790*/  FMUL.FTZ R25, R2.reuse, R153 ;  /* 0x0000009902197220 */ /* 0x040fe20000410000 */
[----:B------:R-:W-:Y:S01]  /*e7a0*/  MOV R153, R18 ;  /* 0x0000001200997202 */ /* 0x000fe20000000f00 */
[C---:B------:R-:W-:Y:S01]  /*e7b0*/  FMUL.FTZ R28, R2.reuse, R156 ;  /* 0x0000009c021c7220 */ /* 0x040fe20000410000 */
[----:B------:R-:W1:Y:S01]  /*e7c0*/  MUFU.EX2 R16, R6 ;  /* 0x0000000600107308 */ /* 0x000e620000000800 */
[----:B------:R-:W-:Y:S01]  /*e7d0*/  FMUL.FTZ R29, R2, R157 ;  /* 0x0000009d021d7220 */ /* 0x000fe20000410000 */
[----:B------:R-:W-:Y:S01]  /*e7e0*/  MOV R156, R19 ;  /* 0x00000013009c7202 */ /* 0x000fe20000000f00 */
[--C-:B---3--:R-:W-:Y:S01]  /*e7f0*/  FFMA.FTZ R7, R245, c[0x0][0x2d0], -R3.reuse ;  /* 0x0000b400f5077a23 */ /* 0x108fe20000010803 */
[----:B------:R-:W-:Y:S01]  /*e800*/  MOV R157, R47 ;  /* 0x0000002f009d7202 */ /* 0x000fe20000000f00 */
[--C-:B------:R-:W-:Y:S02]  /*e810*/  FFMA.FTZ R245, R46, c[0x0][0x2d0], -R3.reuse ;  /* 0x0000b4002ef57a23 */ /* 0x100fe40000010803 */
[C---:B------:R-:W-:Y:S02]  /*e820*/  FMUL.FTZ R40, R2.reuse, R164 ;  /* 0x000000a402287220 */ /* 0x040fe40000410000 */
[C---:B------:R-:W-:Y:S01]  /*e830*/  FMUL.FTZ R41, R2.reuse, R165 ;  /* 0x000000a502297220 */ /* 0x040fe20000410000 */
[----:B------:R3:W-:Y:S01]  /*e840*/  MUFU.EX2 R204, R7 ;  /* 0x0000000700cc7308 */ /* 0x0007e20000000800 */
[C---:B------:R-:W-:Y:S01]  /*e850*/  FMUL.FTZ R45, R2.reuse, R169 ;  /* 0x000000a9022d7220 */ /* 0x040fe20000410000 */
[----:B------:R-:W-:Y:S01]  /*e860*/  MOV R165, R34 ;  /* 0x0000002200a57202 */ /* 0x000fe20000000f00 */
[C---:B------:R-:W-:Y:S01]  /*e870*/  FMUL.FTZ R56, R2.reuse, R176 ;  /* 0x000000b002387220 */ /* 0x040fe20000410000 */
[----:B------:R-:W-:Y:S01]  /*e880*/  MOV R176, R64 ;  /* 0x0000004000b07202 */ /* 0x000fe20000000f00 */
[C---:B------:R-:W-:Y:S02]  /*e890*/  FMUL.FTZ R57, R2.reuse, R177 ;  /* 0x000000b102397220 */ /* 0x040fe40000410000 */
[C---:B------:R-:W-:Y:S01]  /*e8a0*/  FMUL.FTZ R60, R2.reuse, R180 ;  /* 0x000000b4023c7220 */ /* 0x040fe20000410000 */
[----:B------:R-:W-:Y:S01]  /*e8b0*/  MOV R180, R59 ;  /* 0x0000003b00b47202 */ /* 0x000fe20000000f00 */
[----:B------:R-:W-:Y:S01]  /*e8c0*/  FMUL.FTZ R61, R2, R181 ;  /* 0x000000b5023d7220 */ /* 0x000fe20000410000 */
[----:B------:R-:W-:Y:S01]  /*e8d0*/  MUFU.EX2 R164, R248 ;  /* 0x000000f800a47308 */ /* 0x000fe20000000800 */
[C---:B------:R-:W-:Y:S01]  /*e8e0*/  FMUL.FTZ R18, R132.reuse, R162 ;  /* 0x000000a284127220 */ /* 0x040fe20000410000 */
[----:B------:R-:W-:Y:S01]  /*e8f0*/  MOV R162, R48 ;  /* 0x0000003000a27202 */ /* 0x000fe20000000f00 */
[----:B------:R-:W-:Y:S01]  /*e900*/  FMUL.FTZ R19, R132, R163 ;  /* 0x000000a384137220 */ /* 0x000fe20000410000 */
[----:B-1----:R-:W-:Y:S01]  /*e910*/  MOV R11, R16 ;  /* 0x00000010000b7202 */ /* 0x002fe20000000f00 */
[--C-:B------:R-:W-:Y:S01]  /*e920*/  FFMA.FTZ R6, R246, c[0x0][0x2d0], -R3.reuse ;  /* 0x0000b400f6067a23 */ /* 0x100fe20000010803 */
[----:B------:R-:W-:Y:S01]  /*e930*/  MOV R163, R63 ;  /* 0x0000003f00a37202 */ /* 0x000fe20000000f00 */
[--C-:B------:R-:W-:Y:S01]  /*e940*/  FFMA.FTZ R246, R43, c[0x0][0x2d0], -R3.reuse ;  /* 0x0000b4002bf67a23 */ /* 0x100fe20000010803 */
[----:B------:R-:W-:Y:S01]  /*e950*/  MOV R43, R11 ;  /* 0x0000000b002b7202 */ /* 0x000fe20000000f00 */
[----:B------:R-:W-:Y:S01]  /*e960*/  FFMA.FTZ R16, R44, c[0x0][0x2d0], -R8 ;  /* 0x0000b4002c107a23 */ /* 0x000fe20000010808 */
[----:B------:R1:W1:Y:S01]  /*e970*/  MUFU.EX2 R139, R6 ;  /* 0x00000006008b7308 */ /* 0x0002620000000800 */
[----:B------:R-:W-:Y:S01]  /*e980*/  MOV R11, R50 ;  /* 0x00000032000b7202 */ /* 0x000fe20000000f00 */
[----:B------:R-:W-:Y:S01]  /*e990*/  FMUL.FTZ R8, R2, R144 ;  /* 0x0000009002087220 */ /* 0x000fe20000410000 */
[----:B------:R-:W-:Y:S01]  /*e9a0*/  F2FP.PACK_AB R144, R211, R15 ;  /* 0x0000000fd390723e */ /* 0x000fe200000000ff */
[----:B---3--:R-:W-:Y:S01]  /*e9b0*/  FMUL.FTZ R7, R132, R143 ;  /* 0x0000008f84077220 */ /* 0x008fe20000410000 */
[----:B------:R-:W-:Y:S01]  /*e9c0*/  F2FP.PACK_AB R143, R52, R213 ;  /* 0x000000d5348f723e */ /* 0x000fe200000000ff */
        /* <DEDUP_REMOVED lines=19> */
[----:B------:R-:W-:Y:S01]  /*eb00*/  F2FP.PACK_AB R145, R139, R138 ;  /* 0x0000008a8b91723e */ /* 0x000fe200000000ff */
[--C-:B------:R-:W-:Y:S01]  /*eb10*/  FFMA.FTZ R247, R42, c[0x0][0x2d0], -R3.reuse ;  /* 0x0000b4002af77a23 */ /* 0x100fe20000010803 */
[----:B------:R-:W-:Y:S01]  /*eb20*/  MOV R42, R10 ;  /* 0x0000000a002a7202 */ /* 0x000fe20000000f00 */
[----:B------:R-:W-:Y:S01]  /*eb30*/  FFMA.FTZ R3, R4, c[0x0][0x2d0], -R3 ;  /* 0x0000b40004037a23 */ /* 0x000fe20000010803 */
[----:B------:R1:W3:Y:S01]  /*eb40*/  MUFU.EX2 R205, R6 ;  /* 0x0000000600cd7308 */ /* 0x0002e20000000800 */
[----:B------:R-:W-:Y:S01]  /*eb50*/  FMUL.FTZ R4, R133, R140 ;  /* 0x0000008c85047220 */ /* 0x000fe20000410000 */
[----:B------:R-:W-:Y:S01]  /*eb60*/  F2FP.PACK_AB R140, R216, R14 ;  /* 0x0000000ed88c723e */ /* 0x000fe200000000ff */
[C---:B------:R-:W-:Y:S01]  /*eb70*/  FMUL.FTZ R10, R0.reuse, R146 ;  /* 0x00000092000a7220 */ /* 0x040fe20000410000 */
[----:B------:R-:W2:Y:S01]  /*eb80*/  LDL.LU R14, [R1+0x10] ;  /* 0x00001000010e7983 */ /* 0x000ea20000300800 */
[----:B------:R-:W-:Y:S01]  /*eb90*/  F2FP.PACK_AB R146, R43, R212 ;  /* 0x000000d42b92723e */ /* 0x000fe200000000ff */
        /* <DEDUP_REMOVED lines=9> */
[----:B------:R-:W-:Y:S01]  /*ec30*/  MUFU.EX2 R169, R217 ;  /* 0x000000d900a97308 */ /* 0x000fe20000000800 */
[C---:B------:R-:W-:Y:S02]  /*ec40*/  FMUL.FTZ R63, R0.reuse, R183 ;  /* 0x000000b7003f7220 */ /* 0x040fe40000410000 */
[----:B------:R-:W-:Y:S01]  /*ec50*/  FMUL.FTZ R64, R133, R200 ;  /* 0x000000c885407220 */ /* 0x000fe20000410000 */
[----:B------:R-:W-:Y:S01]  /*ec60*/  MOV R200, R157 ;  /* 0x0000009d00c87202 */ /* 0x000fe20000000f00 */
[C---:B------:R-:W-:Y:S02]  /*ec70*/  FMUL.FTZ R74, R0.reuse, R74 ;  /* 0x0000004a004a7220 */ /* 0x040fe40000410000 */
[----:B------:R-:W-:Y:S02]  /*ec80*/  FMUL.FTZ R75, R0, R75 ;  /* 0x0000004b004b7220 */ /* 0x000fe40000410000 */
[----:B-1----:R-:W-:Y:S01]  /*ec90*/  FMUL.FTZ R6, R132, R142 ;  /* 0x0000008e84067220 */ /* 0x002fe20000410000 */
[----:B------:R-:W-:Y:S01]  /*eca0*/  F2FP.PACK_AB R142, R53, R215 ;  /* 0x000000d7358e723e */ /* 0x000fe200000000ff */
[----:B------:R-:W-:Y:S01]  /*ecb0*/  MUFU.EX2 R200, R200 ;  /* 0x000000c800c87308 */ /* 0x000fe20000000800 */
[----:B---3--:R-:W-:Y:S01]  /*ecc0*/  F2FP.PACK_AB R147, R204, R205 ;  /* 0x000000cdcc93723e */ /* 0x008fe200000000ff */
[C---:B------:R-:W-:Y:S02]  /*ecd0*/  FMUL.FTZ R78, R0.reuse, R78 ;  /* 0x0000004e004e7220 */ /* 0x040fe40000410000 */
[C---:B------:R-:W-:Y:S02]  /*ece0*/  FMUL.FTZ R79, R0.reuse, R79 ;  /* 0x0000004f004f7220 */ /* 0x040fe40000410000 */
[-C--:B----4-:R-:W-:Y:S04]  /*ecf0*/  HMMA.16816.F32 R4, R140, R20.reuse, R4 ;  /* 0x000000148c04723c */ /* 0x090fe80000001804 */
[----:B------:R-:W-:Y:S01]  /*ed00*/  MUFU.EX2 R177, R220 ;  /* 0x000000dc00b17308 */ /* 0x000fe20000000800 */
[C---:B------:R-:W-:Y:S02]  /*ed10*/  FMUL.FTZ R90, R0.reuse, R90 ;  /* 0x0000005a005a7220 */ /* 0x040fe40000410000 */
[C---:B------:R-:W-:Y:S01]  /*ed20*/  FMUL.FTZ R91, R0.reuse, R91 ;  /* 0x0000005b005b7220 */ /* 0x040fe20000410000 */
[C---:B------:R-:W-:Y:S04]  /*ed30*/  HMMA.16816.F32 R8, R144.reuse, R20, R8 ;  /* 0x000000149008723c */ /* 0x040fe80000001808 */
[C---:B------:R-:W-:Y:S02]  /*ed40*/  FMUL.FTZ R94, R0.reuse, R94 ;  /* 0x0000005e005e7220 */ /* 0x040fe40000410000 */
[C---:B------:R-:W-:Y:S01]  /*ed50*/  FMUL.FTZ R95, R0.reuse, R95 ;  /* 0x0000005f005f7220 */ /* 0x040fe20000410000 */
[----:B------:R-:W-:Y:S01]  /*ed60*/  MUFU.EX2 R221, R221 ;  /* 0x000000dd00dd7308 */ /* 0x000fe20000000800 */
[C---:B------:R-:W-:Y:S01]  /*ed70*/  FMUL.FTZ R20, R133.reuse, R172 ;  /* 0x000000ac85147220 */ /* 0x040fe20000410000 */
[----:B------:R-:W-:Y:S02]  /*ed80*/  MOV R172, R54 ;  /* 0x0000003600ac7202 */ /* 0x000fe40000000f00 */
[----:B------:R-:W-:Y:S01]  /*ed90*/  LDSM.16.MT88.4 R52, [R229] ;  /* 0x00000000e534783b */ /* 0x000fe20000004200 */
[C---:B------:R-:W-:Y:S01]  /*eda0*/  FMUL.FTZ R21, R133.reuse, R173 ;  /* 0x000000ad85157220 */ /* 0x040fe20000410000 */
[----:B------:R-:W-:Y:S01]  /*edb0*/  MOV R173, R33 ;  /* 0x0000002100ad7202 */ /* 0x000fe20000000f00 */
[C---:B------:R-:W-:Y:S01]  /*edc0*/  FMUL.FTZ R33, R133.reuse, R185 ;  /* 0x000000b985217220 */ /* 0x040fe20000410000 */
[----:B------:R-:W-:Y:S01]  /*edd0*/  MOV R185, R49 ;  /* 0x0000003100b97202 */ /* 0x000fe20000000f00 */
[----:B------:R-:W-:Y:S01]  /*ede0*/  FMUL.FTZ R49, R133, R193 ;  /* 0x000000c185317220 */ /* 0x000fe20000410000 */
[----:B------:R1:W-:Y:S01]  /*edf0*/  MUFU.EX2 R179, R218 ;  /* 0x000000da00b37308 */ /* 0x0003e20000000800 */
        /* <DEDUP_REMOVED lines=8> */
[----:B------:R-:W-:Y:S05]  /*ee80*/  FMUL.FTZ R127, R0, R127 ;  /* 0x0000007f007f7220 */ /* 0x000fea0000410000 */
[----:B------:R-:W-:Y:S10]  /*ee90*/  MUFU.EX2 R247, R247 ;  /* 0x000000f700f77308 */ /* 0x000ff40000000800 */
[----:B------:R-:W-:Y:S10]  /*eea0*/  MUFU.EX2 R246, R246 ;  /* 0x000000f600f67308 */ /* 0x000ff40000000800 */
[----:B------:R-:W-:Y:S01]  /*eeb0*/  MUFU.EX2 R245, R245 ;  /* 0x000000f500f57308 */ /* 0x000fe20000000800 */
[----:B------:R-:W-:Y:S01]  /*eec0*/  FFMA.FTZ R206, R132, R67, R13 ;  /* 0x0000004384ce7223 */ /* 0x000fe2000001000d */
[----:B------:R-:W-:Y:S01]  /*eed0*/  MOV R67, R12 ;  /* 0x0000000c00437202 */ /* 0x000fe20000000f00 */
[C---:B------:R-:W-:Y:S01]  /*eee0*/  FMUL.FTZ R12, R2.reuse, R148 ;  /* 0x00000094020c7220 */ /* 0x040fe20000410000 */
[----:B------:R-:W-:Y:S01]  /*eef0*/  MOV R148, R37 ;  /* 0x0000002500947202 */ /* 0x000fe20000000f00 */
[----:B------:R-:W-:Y:S01]  /*ef00*/  FMUL.FTZ R13, R2, R149 ;  /* 0x00000095020d7220 */ /* 0x000fe20000410000 */
[----:B------:R-:W-:Y:S02]  /*ef10*/  MOV R149, R36 ;  /* 0x0000002400957202 */ /* 0x000fe40000000f00 */
[----:B------:R-:W-:Y:S02]  /*ef20*/  MOV R31, R67 ;  /* 0x00000043001f7202 */ /* 0x000fe40000000f00 */
[----:B------:R-:W-:Y:S02]  /*ef30*/  MOV R67, R38 ;  /* 0x0000002600437202 */ /* 0x000fe40000000f00 */
[----:B------:R-:W3:Y:S01]  /*ef40*/  LDSM.16.MT88.4 R36, [R226] ;  /* 0x00000000e224783b */ /* 0x000ee20000004200 */
[----:B------:R-:W-:Y:S01]  /*ef50*/  MOV R153, R31 ;  /* 0x0000001f00997202 */ /* 0x000fe20000000f00 */
[C---:B------:R-:W-:Y:S01]  /*ef60*/  FMUL.FTZ R31, R0.reuse, R159 ;  /* 0x0000009f001f7220 */ /* 0x040fe20000410000 */
[----:B------:R-:W-:Y:S02]  /*ef70*/  MOV R154, R149 ;  /* 0x00000095009a7202 */ /* 0x000fe40000000f00 */
[----:B------:R-:W-:Y:S02]  /*ef80*/  MOV R181, R148 ;  /* 0x0000009400b57202 */ /* 0x000fe40000000f00 */
[----:B------:R-:W-:Y:S01]  /*ef90*/  MOV R159, R58 ;  /* 0x0000003a009f7202 */ /* 0x000fe20000000f00 */
[----:B------:R-:W-:Y:S02]  /*efa0*/  FMUL.FTZ R58, R0, R178 ;  /* 0x000000b2003a7220 */ /* 0x000fe40000410000 */
[----:B------:R4:W-:Y:S01]  /*efb0*/  MUFU.EX2 R178, R219 ;  /* 0x000000db00b27308 */ /* 0x0009e20000000800 */
[----:B--2---:R-:W-:Y:S02]  /*efc0*/  FFMA.FTZ R2, R2, R14, R15 ;  /* 0x0000000e02027223 */ /* 0x004fe4000001000f */
[C---:B------:R-:W-:Y:S02]  /*efd0*/  FMUL.FTZ R14, R0.reuse, R150 ;  /* 0x00000096000e7220 */ /* 0x040fe40000410000 */
[----:B------:R-:W-:Y:S02]  /*efe0*/  FMUL.FTZ R15, R0, R151 ;  /* 0x00000097000f7220 */ /* 0x000fe40000410000 */
[----:B------:R-:W2:Y:S01]  /*eff0*/  LDSM.16.MT88.4 R148, [R228] ;  /* 0x00000000e494783b */ /* 0x000ea20000004200 */
[----:B------:R-:W-:Y:S04]  /*f000*/  FADD.FTZ R2, R211, R2 ;  /* 0x00000002d3027221 */ /* 0x000fe80000010000 */
[-C--:B------:R-:W-:Y:S08]  /*f010*/  HMMA.16816.F32 R12, R144, R22.reuse, R12 ;  /* 0x00000016900c723c */ /* 0x080ff0000000180c */
[C---:B------:R-:W-:Y:S07]  /*f020*/  HMMA.16816.F32 R16, R140.reuse, R22, R16 ;  /* 0x000000168c10723c */ /* 0x040fee0000001810 */
[C---:B------:R-:W-:Y:S01]  /*f030*/  FMUL.FTZ R22, R132.reuse, R174 ;  /* 0x000000ae84167220 */ /* 0x040fe20000410000 */
[----:B------:R-:W-:Y:S01]  /*f040*/  MOV R174, R62 ;  /* 0x0000003e00ae7202 */ /* 0x000fe20000000f00 */
[----:B------:R-:W-:Y:S03]  /*f050*/  FMUL.FTZ R23, R132, R175 ;  /* 0x000000af84177220 */ /* 0x000fe60000410000 */
[----:B------:R-:W-:Y:S01]  /*f060*/  FMUL.FTZ R62, R0, R182 ;  /* 0x000000b6003e7220 */ /* 0x000fe20000410000 */
[----:B------:R-:W-:Y:S01]  /*f070*/  MOV R175, R32 ;  /* 0x0000002000af7202 */ /* 0x000fe20000000f00 */
[C---:B------:R-:W-:Y:S01]  /*f080*/  FMUL.FTZ R32, R133.reuse, R184 ;  /* 0x000000b885207220 */ /* 0x040fe20000410000 */
[----:B------:R-:W-:Y:S01]  /*f090*/  MOV R184, R66 ;  /* 0x0000004200b87202 */ /* 0x000fe20000000f00 */
[-C--:B---3--:R-:W-:Y:S01]  /*f0a0*/  HMMA.16816.F32 R20, R140, R36.reuse, R20 ;  /* 0x000000248c14723c */ /* 0x088fe20000001814 */
[----:B------:R-:W-:Y:S02]  /*f0b0*/  MUFU.EX2 R174, R174 ;  /* 0x000000ae00ae7308 */ /* 0x000fe40000000800 */
[----:B------:R-:W-:Y:S05]  /*f0c0*/  FMUL.FTZ R66, R132, R202 ;  /* 0x000000ca84427220 */ /* 0x000fea0000410000 */
[C---:B------:R-:W-:Y:S03]  /*f0d0*/  HMMA.16816.F32 R24, R144.reuse, R36, R24 ;  /* 0x000000249018723c */ /* 0x040fe60000001818 */
[----:B------:R-:W-:Y:S04]  /*f0e0*/  MUFU.EX2 R184, R184 ;  /* 0x000000b800b87308 */ /* 0x000fe80000000800 */
[C---:B------:R-:W-:Y:S01]  /*f0f0*/  FMUL.FTZ R36, R133.reuse, R188 ;  /* 0x000000bc85247220 */ /* 0x040fe20000410000 */
[-C--:B------:R-:W-:Y:S04]  /*f100*/  HMMA.16816.F32 R28, R144, R38.reuse, R28 ;  /* 0x00000026901c723c */ /* 0x080fe8000000181c */
[C---:B------:R-:W-:Y:S01]  /*f110*/  FMUL.FTZ R37, R133.reuse, R189 ;  /* 0x000000bd85257220 */ /* 0x040fe20000410000 */
[----:B------:R-:W-:Y:S01]  /*f120*/  MOV R188, R43 ;  /* 0x0000002b00bc7202 */ /* 0x000fe20000000f00 */
[C---:B------:R-:W-:Y:S01]  /*f130*/  FMUL.FTZ R43, R0.reuse, R167 ;  /* 0x000000a7002b7220 */ /* 0x040fe20000410000 */
        /* <DEDUP_REMOVED lines=10> */
[C---:B------:R-:W-:Y:S01]  /*f1e0*/  FMUL.FTZ R51, R132.reuse, R195 ;  /* 0x000000c384337220 */ /* 0x040fe20000410000 */
[----:B------:R-:W-:Y:S01]  /*f1f0*/  MOV R170, R167 ;  /* 0x000000a700aa7202 */ /* 0x000fe20000000f00 */
[C---:B------:R-:W-:Y:S01]  /*f200*/  FMUL.FTZ R65, R133.reuse, R201 ;  /* 0x000000c985417220 */ /* 0x040fe20000410000 */
[----:B------:R-:W-:Y:S01]  /*f210*/  MOV R248, R191 ;  /* 0x000000bf00f87202 */ /* 0x000fe20000000f00 */
[----:B------:R-:W-:Y:S01]  /*f220*/  FMUL.FTZ R67, R132, R203 ;  /* 0x000000cb84437220 */ /* 0x000fe20000410000 */
[-C--:B------:R-:W-:Y:S03]  /*f230*/  HMMA.16816.F32 R36, R140, R52.reuse, R36 ;  /* 0x000000348c24723c */ /* 0x080fe60000001824 */
[----:B------:R-:W-:Y:S02]  /*f240*/  MOV R191, R162 ;  /* 0x000000a200bf7202 */ /* 0x000fe40000000f00 */
[----:B------:R-:W-:Y:S02]  /*f250*/  MOV R171, R170 ;  /* 0x000000aa00ab7202 */ /* 0x000fe40000000f00 */
[----:B------:R-:W-:Y:S01]  /*f260*/  MOV R167, R166 ;  /* 0x000000a600a77202 */ /* 0x000fe20000000f00 */
[C---:B------:R-:W-:Y:S01]  /*f270*/  HMMA.16816.F32 R40, R144.reuse, R52, R40 ;  /* 0x000000349028723c */ /* 0x040fe20000001828 */
[----:B------:R-:W-:Y:S03]  /*f280*/  MUFU.EX2 R191, R191 ;  /* 0x000000bf00bf7308 */ /* 0x000fe60000000800 */
[----:B------:R-:W-:Y:S02]  /*f290*/  MOV R170, R167 ;  /* 0x000000a700aa7202 */ /* 0x000fe40000000f00 */
[----:B------:R-:W-:Y:S01]  /*f2a0*/  MOV R166, R189 ;  /* 0x000000bd00a67202 */ /* 0x000fe20000000f00 */
[C---:B------:R-:W-:Y:S01]  /*f2b0*/  FMUL.FTZ R52, R133.reuse, R196 ;  /* 0x000000c485347220 */ /* 0x040fe20000410000 */
[-C--:B------:R-:W-:Y:S04]  /*f2c0*/  HMMA.16816.F32 R44, R144, R54.reuse, R44 ;  /* 0x00000036902c723c */ /* 0x080fe8000000182c */
[----:B------:R-:W-:Y:S01]  /*f2d0*/  FMUL.FTZ R53, R133, R197 ;  /* 0x000000c585357220 */ /* 0x000fe20000410000 */
[----:B------:R-:W-:Y:S01]  /*f2e0*/  MOV R192, R170 ;  /* 0x000000aa00c07202 */ /* 0x000fe20000000f00 */
[----:B------:R-:W-:Y:S01]  /*f2f0*/  FADD.FTZ R133, R216, R207 ;  /* 0x000000cfd8857221 */ /* 0x000fe20000010000 */
[----:B------:R-:W-:Y:S01]  /*f300*/  MOV R167, R166 ;  /* 0x000000a600a77202 */ /* 0x000fe20000000f00 */
[C---:B------:R-:W-:Y:S01]  /*f310*/  HMMA.16816.F32 R48, R140.reuse, R54, R48 ;  /* 0x000000368c30723c */ /* 0x040fe20000001830 */
[----:B------:R-:W-:Y:S03]  /*f320*/  MUFU.EX2 R197, R171 ;  /* 0x000000ab00c57308 */ /* 0x000fe60000000800 */
[----:B------:R-:W-:Y:S02]  /*f330*/  MOV R189, R188 ;  /* 0x000000bc00bd7202 */ /* 0x000fe40000000f00 */
[----:B------:R-:W-:Y:S01]  /*f340*/  MOV R188, R187 ;  /* 0x000000bb00bc7202 */ /* 0x000fe20000000f00 */
[C---:B------:R-:W-:Y:S01]  /*f350*/  FMUL.FTZ R54, R132.reuse, R198 ;  /* 0x000000c684367220 */ /* 0x040fe20000410000 */
[----:B------:R-:W-:Y:S01]  /*f360*/  MOV R187, R186 ;  /* 0x000000ba00bb7202 */ /* 0x000fe20000000f00 */
[----:B------:R-:W-:Y:S02]  /*f370*/  FMUL.FTZ R55, R132, R199 ;  /* 0x000000c784377220 */ /* 0x000fe40000410000 */
[----:B------:R-:W-:Y:S01]  /*f380*/  MUFU.EX2 R171, R208 ;  /* 0x000000d000ab7308 */ /* 0x000fe20000000800 */
[----:B------:R-:W-:Y:S02]  /*f390*/  MOV R199, R153 ;  /* 0x0000009900c77202 */ /* 0x000fe40000000f00 */
[----:B------:R-:W-:Y:S02]  /*f3a0*/  MOV R186, R159 ;  /* 0x0000009f00ba7202 */ /* 0x000fe40000000f00 */
[-C--:B--2---:R-:W-:Y:S03]  /*f3b0*/  HMMA.16816.F32 R52, R140, R148.reuse, R52 ;  /* 0x000000948c34723c */ /* 0x084fe60000001834 */
[----:B------:R-:W-:Y:S02]  /*f3c0*/  MOV R159, R130 ;  /* 0x00000082009f7202 */ /* 0x000fe40000000f00 */
[----:B------:R-:W2:Y:S01]  /*f3d0*/  LDL.LU R130, [R1+0x74] ;  /* 0x0000740001827983 */ /* 0x000ea20000300800 */
[----:B------:R-:W-:Y:S01]  /*f3e0*/  MOV R166, R189 ;  /* 0x000000bd00a67202 */ /* 0x000fe20000000f00 */
[----:B------:R-:W-:Y:S01]  /*f3f0*/  MUFU.EX2 R199, R199 ;  /* 0x000000c700c77308 */ /* 0x000fe20000000800 */
[C---:B------:R-:W-:Y:S04]  /*f400*/  HMMA.16816.F32 R56, R144.reuse, R148, R56 ;  /* 0x000000949038723c */ /* 0x040fe80000001838 */
[----:B------:R-:W-:Y:S02]  /*f410*/  MOV R189, R188 ;  /* 0x000000bc00bd7202 */ /* 0x000fe40000000f00 */
[----:B------:R-:W-:Y:S02]  /*f420*/  MOV R188, R187 ;  /* 0x000000bb00bc7202 */ /* 0x000fe40000000f00 */
[-C--:B------:R-:W-:Y:S04]  /*f430*/  HMMA.16816.F32 R60, R144, R150.reuse, R60 ;  /* 0x00000096903c723c */ /* 0x080fe8000000183c */
[----:B------:R-:W-:Y:S02]  /*f440*/  MOV R193, R188 ;  /* 0x000000bc00c17202 */ /* 0x000fe40000000f00 */
[----:B------:R-:W-:Y:S02]  /*f450*/  MOV R188, R180 ;  /* 0x000000b400bc7202 */ /* 0x000fe40000000f00 */
[C---:B------:R-:W-:Y:S01]  /*f460*/  HMMA.16816.F32 R64, R140.reuse, R150, R64 ;  /* 0x000000968c40723c */ /* 0x040fe20000001840 */
[----:B------:R-:W3:Y:S01]  /*f470*/  LDSM.16.MT88.4 R148, [R225+0x2000] ;  /* 0x00200000e194783b */ /* 0x000ee20000004200 */
[----:B------:R-:W-:Y:S02]  /*f480*/  MUFU.EX2 R180, R251 ;  /* 0x000000fb00b47308 */ /* 0x000fe40000000800 */
[----:B------:R-:W-:Y:S02]  /*f490*/  MOV R203, R193 ;  /* 0x000000c100cb7202 */ /* 0x000fe40000000f00 */
[----:B------:R-:W-:Y:S02]  /*f4a0*/  MOV R193, R155 ;  /* 0x0000009b00c17202 */ /* 0x000fe40000000f00 */
[----:B-1----:R-:W-:Y:S04]  /*f4b0*/  MOV R218, R203 ;  /* 0x000000cb00da7202 */ /* 0x002fe80000000f00 */
[----:B------:R-:W-:Y:S01]  /*f4c0*/  MUFU.EX2 R193, R193 ;  /* 0x000000c100c17308 */ /* 0x000fe20000000800 */
[----:B------:R-:W-:Y:S02]  /*f4d0*/  MOV R187, R186 ;  /* 0x000000ba00bb7202 */ /* 0x000fe40000000f00 */
[----:B------:R-:W-:Y:S02]  /*f4e0*/  MOV R186, R185 ;  /* 0x000000b900ba7202 */ /* 0x000fe40000000f00 */
[----:B------:R-:W-:Y:S02]  /*f4f0*/  MOV R185, R131 ;  /* 0x0000008300b97202 */ /* 0x000fe40000000f00 */
[----:B------:R-:W2:Y:S01]  /*f500*/  LDL.LU R131, [R1+0x70] ;  /* 0x0000700001837983 */ /* 0x000ea20000300800 */
[----:B------:R-:W-:Y:S02]  /*f510*/  MOV R196, R167 ;  /* 0x000000a700c47202 */ /* 0x000fe40000000f00 */
[----:B------:R-:W-:Y:S02]  /*f520*/  MOV R167, R175 ;  /* 0x000000af00a77202 */ /* 0x000fe40000000f00 */
[----:B------:R-:W-:Y:S01]  /*f530*/  MUFU.EX2 R175, R252 ;  /* 0x000000fc00af7308 */ /* 0x000fe20000000800 */
[----:B------:R-:W-:Y:S02]  /*f540*/  MOV R195, R166 ;  /* 0x000000a600c37202 */ /* 0x000fe40000000f00 */
[----:B------:R-:W-:Y:S02]  /*f550*/  MOV R166, R173 ;  /* 0x000000ad00a67202 */ /* 0x000fe40000000f00 */
[----:B------:R-:W-:Y:S02]  /*f560*/  MOV R183, R167 ;  /* 0x000000a700b77202 */ /* 0x000fe40000000f00 */
[----:B------:R-:W-:Y:S02]  /*f570*/  MOV R194, R189 ;  /* 0x000000bd00c27202 */ /* 0x000fe40000000f00 */
[----:B------:R-:W-:Y:S01]  /*f580*/  MOV R189, R172 ;  /* 0x000000ac00bd7202 */ /* 0x000fe20000000f00 */
[----:B------:R-:W-:Y:S01]  /*f590*/  MUFU.EX2 R173, R249 ;  /* 0x000000f900ad7308 */ /* 0x000fe20000000800 */
[----:B------:R-:W-:Y:S02]  /*f5a0*/  MOV R201, R194 ;  /* 0x000000c200c97202 */ /* 0x000fe40000000f00 */
[----:B------:R-:W-:Y:S02]  /*f5b0*/  MOV R167, R189 ;  /* 0x000000bd00a77202 */ /* 0x000fe40000000f00 */
[----:B------:R-:W-:Y:S01]  /*f5c0*/  MOV R189, R159 ;  /* 0x0000009f00bd7202 */ /* 0x000fe20000000f00 */
[-C--:B---3--:R-:W-:Y:S04]  /*f5d0*/  HMMA.16816.F32 R68, R140, R148.reuse, R68 ;  /* 0x000000948c44723c */ /* 0x088fe80000001844 */
[----:B------:R-:W-:Y:S01]  /*f5e0*/  MUFU.EX2 R172, R209 ;  /* 0x000000d100ac7308 */ /* 0x000fe20000000800 */
[----:B------:R-:W-:Y:S02]  /*f5f0*/  MOV R194, R181 ;  /* 0x000000b500c27202 */ /* 0x000fe40000000f00 */
[----:B------:R-:W-:Y:S01]  /*f600*/  MOV R181, R156 ;  /* 0x0000009c00b57202 */ /* 0x000fe20000000f00 */
[C---:B------:R-:W-:Y:S04]  /*f610*/  HMMA.16816.F32 R72, R144.reuse, R148, R72 ;  /* 0x000000949048723c */ /* 0x040fe80000001848 */
[----:B----4-:R-:W-:Y:S02]  /*f620*/  MOV R219, R201 ;  /* 0x000000c900db7202 */ /* 0x010fe40000000f00 */
[----:B------:R-:W-:Y:S01]  /*f630*/  MUFU.EX2 R194, R194 ;  /* 0x000000c200c27308 */ /* 0x000fe20000000800 */
[----:B------:R-:W-:Y:S01]  /*f640*/  MOV R201, R163 ;  /* 0x000000a300c97202 */ /* 0x000fe20000000f00 */
[-C--:B------:R-:W-:Y:S04]  /*f650*/  HMMA.16816.F32 R76, R144, R150.reuse, R76 ;  /* 0x00000096904c723c */ /* 0x080fe8000000184c */
[----:B------:R-:W-:Y:S02]  /*f660*/  MOV R170, R187 ;  /* 0x000000bb00aa7202 */ /* 0x000fe40000000f00 */
[----:B------:R-:W-:Y:S02]  /*f670*/  MOV R187, R168 ;  /* 0x000000a800bb7202 */ /* 0x000fe40000000f00 */
[----:B------:R-:W-:Y:S01]  /*f680*/  MUFU.EX2 R252, R210 ;  /* 0x000000d200fc7308 */ /* 0x000fe20000000800 */
[C---:B------:R-:W-:Y:S01]  /*f690*/  HMMA.16816.F32 R80, R140.reuse, R150, R80 ;  /* 0x000000968c50723c */ /* 0x040fe20000001850 */
[----:B------:R-:W1:Y:S03]  /*f6a0*/  LDSM.16.MT88.4 R148, [R226+0x2000] ;  /* 0x00200000e294783b */ /* 0x000e660000004200 */
[----:B------:R-:W-:Y:S02]  /*f6b0*/  MOV R202, R170 ;  /* 0x000000aa00ca7202 */ /* 0x000fe40000000f00 */
[----:B------:R-:W-:Y:S02]  /*f6c0*/  MOV R170, R187 ;  /* 0x000000bb00aa7202 */ /* 0x000fe40000000f00 */
[----:B------:R-:W-:Y:S01]  /*f6d0*/  MOV R187, R154 ;  /* 0x0000009a00bb7202 */ /* 0x000fe20000000f00 */
[----:B------:R-:W-:Y:S03]  /*f6e0*/  MUFU.EX2 R168, R250 ;  /* 0x000000fa00a87308 */ /* 0x000fe60000000800 */
[----:B------:R-:W-:Y:S02]  /*f6f0*/  MOV R198, R196 ;  /* 0x000000c400c67202 */ /* 0x000fe40000000f00 */
[----:B------:R-:W-:Y:S02]  /*f700*/  MOV R196, R166 ;  /* 0x000000a600c47202 */ /* 0x000fe40000000f00 */
[----:B------:R-:W-:Y:S02]  /*f710*/  MOV R166, R188 ;  /* 0x000000bc00a67202 */ /* 0x000fe40000000f00 */
[----:B------:R-:W-:Y:S01]  /*f720*/  MOV R188, R152 ;  /* 0x0000009800bc7202 */ /* 0x000fe20000000f00 */
[----:B------:R-:W-:Y:S01]  /*f730*/  MUFU.EX2 R187, R187 ;  /* 0x000000bb00bb7308 */ /* 0x000fe20000000800 */
[----:B------:R-:W-:Y:S01]  /*f740*/  LDSM.16.MT88.4 R152, [R226+0x800] ;  /* 0x00080000e298783b */ /* 0x000fe20000004200 */
[----:B------:R-:W-:Y:S02]  /*f750*/  MOV R182, R195 ;  /* 0x000000c300b67202 */ /* 0x000fe40000000f00 */
[----:B------:R-:W-:Y:S02]  /*f760*/  MOV R195, R186 ;  /* 0x000000ba00c37202 */ /* 0x000fe40000000f00 */
[----:B------:R-:W-:Y:S02]  /*f770*/  MOV R186, R158 ;  /* 0x0000009e00ba7202 */ /* 0x000fe40000000f00 */
[----:B------:R-:W-:Y:S01]  /*f780*/  MOV R220, R182 ;  /* 0x000000b600dc7202 */ /* 0x000fe20000000f00 */
[----:B------:R-:W-:Y:S01]  /*f790*/  LDSM.16.MT88.4 R156, [R229+0x800] ;  /* 0x00080000e59c783b */ /* 0x000fe20000004200 */
[----:B------:R-:W-:Y:S01]  /*f7a0*/  MUFU.EX2 R195, R195 ;  /* 0x000000c300c37308 */ /* 0x000fe20000000800 */
[----:B------:R-:W-:Y:S02]  /*f7b0*/  MOV R182, R192 ;  /* 0x000000c000b67202 */ /* 0x000fe40000000f00 */
[----:B------:R-:W-:Y:S02]  /*f7c0*/  MOV R203, R190 ;  /* 0x000000be00cb7202 */ /* 0x000fe40000000f00 */
[----:B------:R-:W-:Y:S05]  /*f7d0*/  MOV R190, R185 ;  /* 0x000000b900be7202 */ /* 0x000fea0000000f00 */
[----:B------:R-:W-:Y:S01]  /*f7e0*/  MUFU.EX2 R192, R161 ;  /* 0x000000a100c07308 */ /* 0x000fe20000000800 */
[-C--:B-1----:R-:W-:Y:S08]  /*f7f0*/  HMMA.16816.F32 R84, R140, R148.reuse, R84 ;  /* 0x000000948c54723c */ /* 0x082ff00000001854 */
[C---:B------:R-:W-:Y:S01]  /*f800*/  HMMA.16816.F32 R88, R144.reuse, R148, R88 ;  /* 0x000000949058723c */ /* 0x040fe20000001858 */
[----:B------:R1:W-:Y:S07]  /*f810*/  MUFU.EX2 R185, R160 ;  /* 0x000000a000b97308 */ /* 0x0003ee0000000800 */
[-C--:B------:R-:W-:Y:S03]  /*f820*/  HMMA.16816.F32 R92, R144, R150.reuse, R92 ;  /* 0x00000096905c723c */ /* 0x080fe6000000185c */
[----:B------:R-:W-:Y:S05]  /*f830*/  MUFU.EX2 R186, R186 ;  /* 0x000000ba00ba7308 */ /* 0x000fea0000000800 */
[C---:B------:R-:W-:Y:S01]  /*f840*/  HMMA.16816.F32 R96, R140.reuse, R150, R96 ;  /* 0x000000968c60723c */ /* 0x040fe20000001860 */
[----:B------:R-:W3:Y:S04]  /*f850*/  LDSM.16.MT88.4 R148, [R229+0x2000] ;  /* 0x00200000e594783b */ /* 0x000ee80000004200 */
[----:B------:R-:W-:Y:S04]  /*f860*/  MUFU.EX2 R181, R181 ;  /* 0x000000b500b57308 */ /* 0x000fe80000000800 */
[----:B-1----:R-:W-:Y:S06]  /*f870*/  LDSM.16.MT88.4 R160, [R226+0x1000] ;  /* 0x00100000e2a0783b */ /* 0x002fec0000004200 */
[----:B------:R-:W-:Y:S10]  /*f880*/  MUFU.EX2 R189, R189 ;  /* 0x000000bd00bd7308 */ /* 0x000ff40000000800 */
[----:B------:R-:W-:Y:S10]  /*f890*/  MUFU.EX2 R188, R188 ;  /* 0x000000bc00bc7308 */ /* 0x000ff40000000800 */
[----:B------:R-:W-:Y:S01]  /*f8a0*/  MUFU.EX2 R183, R183 ;  /* 0x000000b700b77308 */ /* 0x000fe20000000800 */
[-C--:B---3--:R-:W-:Y:S09]  /*f8b0*/  HMMA.16816.F32 R100, R140, R148.reuse, R100 ;  /* 0x000000948c64723c */ /* 0x088ff20000001864 */
[----:B------:R-:W-:Y:S01]  /*f8c0*/  MUFU.EX2 R190, R190 ;  /* 0x000000be00be7308 */ /* 0x000fe20000000800 */
[C---:B------:R-:W-:Y:S09]  /*f8d0*/  HMMA.16816.F32 R104, R144.reuse, R148, R104 ;  /* 0x000000949068723c */ /* 0x040ff20000001868 */
[----:B------:R-:W-:Y:S01]  /*f8e0*/  MUFU.EX2 R182, R182 ;  /* 0x000000b600b67308 */ /* 0x000fe20000000800 */
[-C--:B------:R-:W-:Y:S08]  /*f8f0*/  HMMA.16816.F32 R108, R144, R150.reuse, R108 ;  /* 0x00000096906c723c */ /* 0x080ff0000000186c */
[C---:B------:R-:W-:Y:S01]  /*f900*/  HMMA.16816.F32 R112, R140.reuse, R150, R112 ;  /* 0x000000968c70723c */ /* 0x040fe20000001870 */
[----:B------:R-:W1:Y:S01]  /*f910*/  LDSM.16.MT88.4 R148, [R228+0x2000] ;  /* 0x00200000e494783b */ /* 0x000e620000004200 */
[----:B------:R-:W3:Y:S02]  /*f920*/  MUFU.EX2 R198, R198 ;  /* 0x000000c600c67308 */ /* 0x000ee40000000800 */
[----:B---3--:R-:W-:Y:S04]  /*f930*/  F2FP.PACK_AB R207, R198, R182 ;  /* 0x000000b6c6cf723e */ /* 0x008fe800000000ff */
[-C--:B-1----:R-:W-:Y:S08]  /*f940*/  HMMA.16816.F32 R116, R140, R148.reuse, R116 ;  /* 0x000000948c74723c */ /* 0x082ff00000001874 */
[C---:B------:R-:W-:Y:S01]  /*f950*/  HMMA.16816.F32 R120, R144.reuse, R148, R120 ;  /* 0x000000949078723c */ /* 0x040fe20000001878 */
[----:B------:R-:W3:Y:S06]  /*f960*/  LDL.LU R148, [R1+0x14] ;  /* 0x0000140001947983 */ /* 0x000eec0000300800 */
[----:B------:R-:W-:Y:S01]  /*f970*/  F2FP.PACK_AB R149, R172, R171 ;  /* 0x000000abac95723e */ /* 0x000fe200000000ff */
[-C--:B------:R-:W-:Y:S01]  /*f980*/  HMMA.16816.F32 R124, R144, R150.reuse, R124 ;  /* 0x00000096907c723c */ /* 0x080fe2000000187c */
[----:B------:R-:W1:Y:S03]  /*f990*/  LDSM.16.MT88.4 R144, [R225+0x800] ;  /* 0x00080000e190783b */ /* 0x000e660000004200 */
[C---:B--2---:R-:W-:Y:S02]  /*f9a0*/  FMUL.FTZ R130, R132.reuse, R130 ;  /* 0x0000008284827220 */ /* 0x044fe40000410000 */
[----:B------:R-:W-:Y:S02]  /*f9b0*/  FMUL.FTZ R131, R132, R131 ;  /* 0x0000008384837220 */ /* 0x000fe40000410000 */
[----:B------:R-:W-:Y:S01]  /*f9c0*/  FADD.FTZ R132, R214, R206 ;  /* 0x000000ced6847221 */ /* 0x000fe20000010000 */
[----:B------:R-:W-:Y:S04]  /*f9d0*/  F2FP.PACK_AB R206, R190, R183 ;  /* 0x000000b7bece723e */ /* 0x000fe800000000ff */
[----:B------:R-:W-:Y:S07]  /*f9e0*/  HMMA.16816.F32 R128, R140, R150, R128 ;  /* 0x000000968c80723c */ /* 0x000fee0000001880 */
[----:B------:R-:W-:Y:S02]  /*f9f0*/  F2FP.PACK_AB R140, R177, R164 ;  /* 0x000000a4b18c723e */ /* 0x000fe400000000ff */
[----:B------:R-:W-:Y:S03]  /*fa00*/  F2FP.PACK_AB R142, R179, R178 ;  /* 0x000000b2b38e723e */ /* 0x000fe600000000ff */
[----:B------:R-:W-:Y:S02]  /*fa10*/  F2FP.PACK_AB R141, R174, R169 ;  /* 0x000000a9ae8d723e */ /* 0x000fe400000000ff */
[----:B------:R-:W-:Y:S02]  /*fa20*/  F2FP.PACK_AB R143, R197, R176 ;  /* 0x000000b0c58f723e */ /* 0x000fe400000000ff */
[----:B------:R-:W-:Y:S02]  /*fa30*/  F2FP.PACK_AB R150, R180, R175 ;  /* 0x000000afb496723e */ /* 0x000fe400000000ff */
[----:B------:R-:W-:Y:S03]  /*fa40*/  F2FP.PACK_AB R151, R252, R221 ;  /* 0x000000ddfc97723e */ /* 0x000fe600000000ff */
[-C--:B-1----:R-:W-:Y:S03]  /*fa50*/  HMMA.16816.F32 R4, R140, R144.reuse, R4 ;  /* 0x000000908c04723c */ /* 0x082fe60000001804 */
[----:B---3--:R-:W-:Y:S01]  /*fa60*/  FFMA.FTZ R0, R0, R148, R138 ;  /* 0x0000009400007223 */ /* 0x008fe2000001008a */
[----:B------:R-:W-:Y:S01]  /*fa70*/  F2FP.PACK_AB R148, R173, R168 ;  /* 0x000000a8ad94723e */ /* 0x000fe200000000ff */
[----:B------:R-:W-:Y:S02]  /*fa80*/  MUFU.EX2 R138, R201 ;  /* 0x000000c9008a7308 */ /* 0x000fe40000000800 */
[----:B------:R-:W-:Y:S02]  /*fa90*/  FADD.FTZ R139, R139, R0 ;  /* 0x000000008b8b7221 */ /* 0x000fe40000010000 */
[----:B------:R-:W-:Y:S02]  /*faa0*/  FADD.FTZ R0, R215, R133 ;  /* 0x00000085d7007221 */ /* 0x000fe40000010000 */
[C---:B------:R-:W-:Y:S04]  /*fab0*/  HMMA.16816.F32 R8, R148.reuse, R144, R8 ;  /* 0x000000909408723c */ /* 0x040fe80000001808 */
[----:B------:R-:W-:Y:S02]  /*fac0*/  FADD.FTZ R133, R213, R132 ;  /* 0x00000084d5857221 */ /* 0x000fe40000010000 */
[----:B------:R-:W-:Y:S02]  /*fad0*/  FADD.FTZ R132, R212, R2 ;  /* 0x00000002d4847221 */ /* 0x000fe40000010000 */
[-C--:B------:R-:W-:Y:S01]  /*fae0*/  HMMA.16816.F32 R12, R148, R146.reuse, R12 ;  /* 0x00000092940c723c */ /* 0x080fe2000000180c */
[----:B------:R-:W-:Y:S03]  /*faf0*/  LDSM.16.MT88.4 R212, [R225+0x3800] ;  /* 0x00380000e1d4783b */ /* 0x000fe60000004200 */
[----:B------:R-:W-:Y:S01]  /*fb00*/  FADD.FTZ R132, R220, R132 ;  /* 0x00000084dc847221 */ /* 0x000fe20000010000 */
[----:B------:R-:W-:Y:S01]  /*fb10*/  MOV R220, R248 ;  /* 0x000000f800dc7202 */ /* 0x000fe20000000f00 */
[----:B------:R-:W-:Y:S01]  /*fb20*/  FADD.FTZ R2, R205, R139 ;  /* 0x0000008bcd027221 */ /* 0x000fe20000010000 */
[----:B------:R-:W-:Y:S01]  /*fb30*/  MOV R248, R203 ;  /* 0x000000cb00f87202 */ /* 0x000fe20000000f00 */
[C---:B------:R-:W-:Y:S01]  /*fb40*/  HMMA.16816.F32 R16, R140.reuse, R146, R16 ;  /* 0x000000928c10723c */ /* 0x040fe20000001810 */
[----:B------:R-:W1:Y:S03]  /*fb50*/  LDSM.16.MT88.4 R144, [R228+0x800] ;  /* 0x00080000e490783b */ /* 0x000e660000004200 */
[----:B------:R-:W-:Y:S01]  /*fb60*/  FADD.FTZ R168, R168, R132 ;  /* 0x00000084a8a87221 */ /* 0x000fe20000010000 */
[----:B------:R-:W-:Y:S01]  /*fb70*/  MOV R203, R202 ;  /* 0x000000ca00cb7202 */ /* 0x000fe20000000f00 */
[----:B------:R2:W3:Y:S01]  /*fb80*/  MUFU.EX2 R132, R167 ;  /* 0x000000a700847308 */ /* 0x0004e20000000800 */
[----:B------:R-:W-:Y:S01]  /*fb90*/  MOV R202, R196 ;  /* 0x000000c400ca7202 */ /* 0x000fe20000000f00 */
[-C--:B------:R-:W-:Y:S04]  /*fba0*/  HMMA.16816.F32 R20, R140, R152.reuse, R20 ;  /* 0x000000988c14723c */ /* 0x080fe80000001814 */
[----:B------:R-:W-:Y:S01]  /*fbb0*/  FADD.FTZ R0, R218, R0 ;  /* 0x00000000da007221 */ /* 0x000fe20000010000 */
[----:B------:R-:W-:Y:S01]  /*fbc0*/  MOV R218, R220 ;  /* 0x000000dc00da7202 */ /* 0x000fe20000000f00 */
[----:B------:R-:W-:Y:S01]  /*fbd0*/  FADD.FTZ R133, R219, R133 ;  /* 0x00000085db857221 */ /* 0x000fe20000010000 */
[----:B------:R-:W-:Y:S01]  /*fbe0*/  MOV R219, R248 ;  /* 0x000000f800db7202 */ /* 0x000fe20000000f00 */
[C---:B------:R-:W-:Y:S01]  /*fbf0*/  HMMA.16816.F32 R24, R148.reuse, R152, R24 ;  /* 0x000000989418723c */ /* 0x040fe20000001818 */
[----:B------:R-:W-:Y:S03]  /*fc00*/  MUFU.EX2 R251, R218 ;  /* 0x000000da00fb7308 */ /* 0x000fe60000000800 */
[----:B------:R-:W-:Y:S01]  /*fc10*/  MOV R248, R166 ;  /* 0x000000a600f87202 */ /* 0x000fe20000000f00 */
[----:B------:R-:W-:Y:S01]  /*fc20*/  FADD.FTZ R169, R169, R133 ;  /* 0x00000085a9a97221 */ /* 0x000fe20000010000 */
[----:B------:R-:W-:Y:S02]  /*fc30*/  MOV R220, R203 ;  /* 0x000000cb00dc7202 */ /* 0x000fe40000000f00 */
[-C--:B------:R-:W-:Y:S03]  /*fc40*/  HMMA.16816.F32 R28, R148, R154.reuse, R28 ;  /* 0x0000009a941c723c */ /* 0x080fe6000000181c */
[----:B------:R4:W1:Y:S01]  /*fc50*/  MUFU.EX2 R250, R219 ;  /* 0x000000db00fa7308 */ /* 0x0008620000000800 */
[----:B------:R-:W-:Y:S02]  /*fc60*/  MOV R203, R165 ;  /* 0x000000a500cb7202 */ /* 0x000fe40000000f00 */
[----:B------:R-:W-:Y:S01]  /*fc70*/  MOV R196, R170 ;  /* 0x000000aa00c47202 */ /* 0x000fe20000000f00 */
[----:B------:R-:W-:Y:S01]  /*fc80*/  FADD.FTZ R170, R204, R2 ;  /* 0x00000002ccaa7221 */ /* 0x000fe20000010000 */
[C---:B------:R-:W-:Y:S01]  /*fc90*/  HMMA.16816.F32 R32, R140.reuse, R154, R32 ;  /* 0x0000009a8c20723c */ /* 0x040fe20000001820 */
[----:B------:R-:W1:Y:S03]  /*fca0*/  LDSM.16.MT88.4 R152, [R225+0x2800] ;  /* 0x00280000e198783b */ /* 0x000e660000004200 */
[----:B------:R-:W-:Y:S01]  /*fcb0*/  FADD.FTZ R2, R164, R0 ;  /* 0x00000000a4027221 */ /* 0x000fe20000010000 */
[----:B------:R-:W-:Y:S01]  /*fcc0*/  MUFU.EX2 R249, R203 ;  /* 0x000000cb00f97308 */ /* 0x000fe20000000800 */
[----:B------:R-:W-:Y:S01]  /*fcd0*/  FADD.FTZ R0, R171, R170 ;  /* 0x000000aaab007221 */ /* 0x000fe20000010000 */
[----:B------:R-:W-:Y:S01]  /*fce0*/  MOV R170, R184 ;  /* 0x000000b800aa7202 */ /* 0x000fe20000000f00 */
[-C--:B------:R-:W-:Y:S01]  /*fcf0*/  HMMA.16816.F32 R36, R140, R156.reuse, R36 ;  /* 0x0000009c8c24723c */ /* 0x080fe20000001824 */
[----:B--2---:R-:W-:Y:S03]  /*fd00*/  LDSM.16.MT88.4 R164, [R226+0x3000] ;  /* 0x00300000e2a4783b */ /* 0x004fe60000004200 */
[----:B------:R-:W-:Y:S01]  /*fd10*/  F2FP.PACK_AB R204, R191, R170 ;  /* 0x000000aabfcc723e */ /* 0x000fe200000000ff */
[----:B------:R-:W-:Y:S01]  /*fd20*/  FADD.FTZ R0, R172, R0 ;  /* 0x00000000ac007221 */ /* 0x000fe20000010000 */
[----:B---3--:R-:W-:Y:S01]  /*fd30*/  MOV R171, R132 ;  /* 0x0000008400ab7202 */ /* 0x008fe20000000f00 */
[----:B------:R-:W-:Y:S01]  /*fd40*/  MUFU.EX2 R139, R248 ;  /* 0x000000f8008b7308 */ /* 0x000fe20000000800 */
[C---:B------:R-:W-:Y:S01]  /*fd50*/  HMMA.16816.F32 R40, R148.reuse, R156, R40 ;  /* 0x0000009c9428723c */ /* 0x040fe20000001828 */
[----:B----4-:R-:W-:Y:S03]  /*fd60*/  LDSM.16.MT88.4 R216, [R226+0x3800] ;  /* 0x00380000e2d8783b */ /* 0x010fe60000004200 */
[----:B-1----:R-:W-:Y:S01]  /*fd70*/  F2FP.PACK_AB R208, R250, R251 ;  /* 0x000000fbfad0723e */ /* 0x002fe200000000ff */
[----:B------:R-:W-:Y:S02]  /*fd80*/  FADD.FTZ R132, R174, R169 ;  /* 0x000000a9ae847221 */ /* 0x000fe40000010000 */
[----:B------:R-:W-:Y:S01]  /*fd90*/  FADD.FTZ R221, R221, R0 ;  /* 0x00000000dddd7221 */ /* 0x000fe20000010000 */
[-C--:B------:R-:W-:Y:S01]  /*fda0*/  HMMA.16816.F32 R44, R148, R158.reuse, R44 ;  /* 0x0000009e942c723c */ /* 0x080fe2000000182c */
[----:B------:R-:W1:Y:S03]  /*fdb0*/  MUFU.EX2 R248, R202 ;  /* 0x000000ca00f87308 */ /* 0x000e660000000800 */
[----:B------:R-:W-:Y:S01]  /*fdc0*/  MOV R0, R197 ;  /* 0x000000c500007202 */ /* 0x000fe20000000f00 */
[----:B------:R-:W-:Y:S02]  /*fdd0*/  FADD.FTZ R132, R176, R132 ;  /* 0x00000084b0847221 */ /* 0x000fe40000010000 */
[----:B------:R-:W-:Y:S01]  /*fde0*/  FADD.FTZ R2, R177, R2 ;  /* 0x00000002b1027221 */ /* 0x000fe20000010000 */
[C---:B------:R-:W-:Y:S01]  /*fdf0*/  HMMA.16816.F32 R48, R140.reuse, R158, R48 ;  /* 0x0000009e8c30723c */ /* 0x040fe20000001830 */
[----:B------:R-:W2:Y:S02]  /*fe00*/  LDSM.16.MT88.4 R156, [R226+0x2800] ;  /* 0x00280000e29c783b */ /* 0x000ea40000004200 */
[----:B------:R-:W3:Y:S01]  /*fe10*/  MUFU.EX2 R133, R3 ;  /* 0x0000000300857308 */ /* 0x000ee20000000800 */
[----:B------:R-:W-:Y:S01]  /*fe20*/  FADD.FTZ R0, R0, R132 ;  /* 0x0000008400007221 */ /* 0x000fe20000010000 */
[----:B------:R-:W-:Y:S01]  /*fe30*/  MOV R132, R136 ;  /* 0x0000008800847202 */ /* 0x000fe20000000f00 */
[----:B------:R-:W-:Y:S02]  /*fe40*/  FADD.FTZ R2, R178, R2 ;  /* 0x00000002b2027221 */ /* 0x000fe40000010000 */
[-C--:B------:R-:W-:Y:S04]  /*fe50*/  HMMA.16816.F32 R52, R140, R144.reuse, R52 ;  /* 0x000000908c34723c */ /* 0x080fe80000001834 */
[----:B------:R-:W-:Y:S01]  /*fe60*/  FADD.FTZ R2, R179, R2 ;  /* 0x00000002b3027221 */ /* 0x000fe20000010000 */
[----:B------:R-:W4:Y:S03]  /*fe70*/  MUFU.EX2 R196, R196 ;  /* 0x000000c400c47308 */ /* 0x000f260000000800 */
[C---:B------:R-:W-:Y:S04]  /*fe80*/  HMMA.16816.F32 R56, R148.reuse, R144, R56 ;  /* 0x000000909438723c */ /* 0x040fe80000001838 */
[----:B-1----:R-:W-:Y:S03]  /*fe90*/  F2FP.PACK_AB R210, R248, R249 ;  /* 0x000000f9f8d2723e */ /* 0x002fe600000000ff */
[----:B------:R-:W1:Y:S01]  /*fea0*/  MUFU.EX2 R220, R220 ;  /* 0x000000dc00dc7308 */ /* 0x000e620000000800 */
[-C--:B------:R-:W-:Y:S04]  /*feb0*/  HMMA.16816.F32 R60, R148, R146.reuse, R60 ;  /* 0x00000092943c723c */ /* 0x080fe8000000183c */
[----:B---3--:R-:W-:Y:S01]  /*fec0*/  F2FP.PACK_AB R211, R133, R138 ;  /* 0x0000008a85d3723e */ /* 0x008fe200000000ff */
[----:B------:R-:W-:Y:S03]  /*fed0*/  FADD.FTZ R3, R173, R168 ;  /* 0x000000a8ad037221 */ /* 0x000fe60000010000 */
[C---:B------:R-:W-:Y:S01]  /*fee0*/  HMMA.16816.F32 R64, R140.reuse, R146, R64 ;  /* 0x000000928c40723c */ /* 0x040fe20000001840 */
[----:B------:R-:W3:Y:S03]  /*fef0*/  LDSM.16.MT88.4 R144, [R229+0x2800] ;  /* 0x00280000e590783b */ /* 0x000ee60000004200 */
[----:B------:R-:W-:Y:S01]  /*ff00*/  FADD.FTZ R3, R175, R3 ;  /* 0x00000003af037221 */ /* 0x000fe20000010000 */
[----:B----4-:R-:W-:Y:S03]  /*ff10*/  F2FP.PACK_AB R205, R196, R171 ;  /* 0x000000abc4cd723e */ /* 0x010fe600000000ff */
[-C--:B------:R-:W-:Y:S04]  /*ff20*/  HMMA.16816.F32 R68, R140, R152.reuse, R68 ;  /* 0x000000988c44723c */ /* 0x080fe80000001844 */
[----:B-1----:R-:W-:Y:S04]  /*ff30*/  F2FP.PACK_AB R209, R139, R220 ;  /* 0x000000dc8bd1723e */ /* 0x002fe800000000ff */
[C---:B------:R-:W-:Y:S08]  /*ff40*/  HMMA.16816.F32 R72, R148.reuse, R152, R72 ;  /* 0x000000989448723c */ /* 0x040ff00000001848 */
[-C--:B------:R-:W-:Y:S08]  /*ff50*/  HMMA.16816.F32 R76, R148, R154.reuse, R76 ;  /* 0x0000009a944c723c */ /* 0x080ff0000000184c */
[C---:B------:R-:W-:Y:S01]  /*ff60*/  HMMA.16816.F32 R80, R140.reuse, R154, R80 ;  /* 0x0000009a8c50723c */ /* 0x040fe20000001850 */
[----:B------:R-:W1:Y:S07]  /*ff70*/  LDSM.16.MT88.4 R152, [R228+0x2800] ;  /* 0x00280000e498783b */ /* 0x000e6e0000004200 */
[-C--:B--2---:R-:W-:Y:S08]  /*ff80*/  HMMA.16816.F32 R84, R140, R156.reuse, R84 ;  /* 0x0000009c8c54723c */ /* 0x084ff00000001854 */
[C---:B------:R-:W-:Y:S08]  /*ff90*/  HMMA.16816.F32 R88, R148.reuse, R156, R88 ;  /* 0x0000009c9458723c */ /* 0x040ff00000001858 */
[-C--:B------:R-:W-:Y:S08]  /*ffa0*/  HMMA.16816.F32 R92, R148, R158.reuse, R92 ;  /* 0x0000009e945c723c */ /* 0x080ff0000000185c */
[C---:B------:R-:W-:Y:S01]  /*ffb0*/  HMMA.16816.F32 R96, R140.reuse, R158, R96 ;  /* 0x0000009e8c60723c */ /* 0x040fe20000001860 */
[----:B------:R-:W2:Y:S07]  /*ffc0*/  LDSM.16.MT88.4 R156, [R225+0x1000] ;  /* 0x00100000e19c783b */ /* 0x000eae0000004200 */
[-C--:B---3--:R-:W-:Y:S08]  /*ffd0*/  HMMA.16816.F32 R100, R140, R144.reuse, R100 ;  /* 0x000000908c64723c */ /* 0x088ff00000001864 */
[C---:B------:R-:W-:Y:S07]  /*ffe0*/  HMMA.16816.F32 R104, R148.reuse, R144, R104 ;  /* 0x000000909468723c */ /* 0x040fee0000001868 */
[----:B------:R-:W-:Y:S01]  /*fff0*/  F2FP.PACK_AB R144, R195, R189 ;  /* 0x000000bdc390723e */ /* 0x000fe200000000ff */
[-C--:B------:R-:W-:Y:S04]  /*10000*/  HMMA.16816.F32 R108, R148, R146.reuse, R108 ;  /* 0x00000092946c723c */ /* 0x080fe8000000186c */
[----:B------:R-:W-:Y:S04]  /*10010*/  F2FP.PACK_AB R145, R246, R247 ;  /* 0x000000f7f691723e */ /* 0x000fe800000000ff */
[C---:B------:R-:W-:Y:S07]  /*10020*/  HMMA.16816.F32 R112, R140.reuse, R146, R112 ;  /* 0x000000928c70723c */ /* 0x040fee0000001870 */
[----:B------:R-:W-:Y:S01]  /*10030*/  F2FP.PACK_AB R146, R185, R192 ;  /* 0x000000c0b992723e */ /* 0x000fe200000000ff */
[-C--:B-1----:R-:W-:Y:S04]  /*10040*/  HMMA.16816.F32 R116, R140, R152.reuse, R116 ;  /* 0x000000988c74723c */ /* 0x082fe80000001874 */
[----:B------:R-:W-:Y:S04]  /*10050*/  F2FP.PACK_AB R147, R223, R245 ;  /* 0x000000f5df93723e */ /* 0x000fe800000000ff */
[C---:B------:R-:W-:Y:S08]  /*10060*/  HMMA.16816.F32 R120, R148.reuse, R152, R120 ;  /* 0x000000989478723c */ /* 0x040ff00000001878 */
[-C--:B------:R-:W-:Y:S01]  /*10070*/  HMMA.16816.F32 R124, R148, R154.reuse, R124 ;  /* 0x0000009a947c723c */ /* 0x080fe2000000187c */
[----:B------:R-:W1:Y:S07]  /*10080*/  LDSM.16.MT88.4 R148, [R229+0x1000] ;  /* 0x00100000e594783b */ /* 0x000e6e0000004200 */
[----:B------:R-:W-:Y:S01]  /*10090*/  HMMA.16816.F32 R128, R140, R154, R128 ;  /* 0x0000009a8c80723c */ /* 0x000fe20000001880 */
[----:B------:R-:W3:Y:S06]  /*100a0*/  LDSM.16.MT88.4 R152, [R228+0x1000] ;  /* 0x00100000e498783b */ /* 0x000eec0000004200 */
[----:B------:R-:W-:Y:S02]  /*100b0*/  F2FP.PACK_AB R141, R200, R181 ;  /* 0x000000b5c88d723e */ /* 0x000fe400000000ff */
[----:B------:R-:W-:Y:S03]  /*100c0*/  F2FP.PACK_AB R142, R187, R194 ;  /* 0x000000c2bb8e723e */ /* 0x000fe600000000ff */
[----:B------:R-:W-:Y:S02]  /*100d0*/  F2FP.PACK_AB R143, R186, R193 ;  /* 0x000000c1ba8f723e */ /* 0x000fe400000000ff */
[----:B------:R-:W-:Y:S07]  /*100e0*/  F2FP.PACK_AB R140, R199, R188 ;  /* 0x000000bcc78c723e */ /* 0x000fee00000000ff */
[-C--:B--2---:R-:W-:Y:S08]  /*100f0*/  HMMA.16816.F32 R4, R140, R156.reuse, R4 ;  /* 0x0000009c8c04723c */ /* 0x084ff00000001804 */
        /* <DEDUP_REMOVED lines=9> */
[-C--:B-1----:R-:W-:Y:S08]  /*10190*/  HMMA.16816.F32 R36, R140, R148.reuse, R36 ;  /* 0x000000948c24723c */ /* 0x082ff00000001824 */
[C---:B------:R-:W-:Y:S08]  /*101a0*/  HMMA.16816.F32 R40, R144.reuse, R148, R40 ;  /* 0x000000949028723c */ /* 0x040ff00000001828 */
[-C--:B------:R-:W-:Y:S08]  /*101b0*/  HMMA.16816.F32 R44, R144, R150.reuse, R44 ;  /* 0x00000096902c723c */ /* 0x080ff0000000182c */
[C---:B------:R-:W-:Y:S01]  /*101c0*/  HMMA.16816.F32 R48, R140.reuse, R150, R48 ;  /* 0x000000968c30723c */ /* 0x040fe20000001830 */
[----:B------:R-:W1:Y:S07]  /*101d0*/  LDSM.16.MT88.4 R148, [R228+0x3000] ;  /* 0x00300000e494783b */ /* 0x000e6e0000004200 */
[-C--:B---3--:R-:W-:Y:S08]  /*101e0*/  HMMA.16816.F32 R52, R140, R152.reuse, R52 ;  /* 0x000000988c34723c */ /* 0x088ff00000001834 */
[C---:B------:R-:W-:Y:S08]  /*101f0*/  HMMA.16816.F32 R56, R144.reuse, R152, R56 ;  /* 0x000000989038723c */ /* 0x040ff00000001838 */
[-C--:B------:R-:W-:Y:S08]  /*10200*/  HMMA.16816.F32 R60, R144, R154.reuse, R60 ;  /* 0x0000009a903c723c */ /* 0x080ff0000000183c */
[C---:B------:R-:W-:Y:S01]  /*10210*/  HMMA.16816.F32 R64, R140.reuse, R154, R64 ;  /* 0x0000009a8c40723c */ /* 0x040fe20000001840 */
[----:B------:R-:W3:Y:S07]  /*10220*/  LDSM.16.MT88.4 R152, [R225+0x1800] ;  /* 0x00180000e198783b */ /* 0x000eee0000004200 */
[-C--:B--2---:R-:W-:Y:S08]  /*10230*/  HMMA.16816.F32 R68, R140, R156.reuse, R68 ;  /* 0x0000009c8c44723c */ /* 0x084ff00000001844 */
[C---:B------:R-:W-:Y:S07]  /*10240*/  HMMA.16816.F32 R72, R144.reuse, R156, R72 ;  /* 0x0000009c9048723c */ /* 0x040fee0000001848 */
[----:B------:R-:W-:Y:S01]  /*10250*/  MOV R156, R195 ;  /* 0x000000c3009c7202 */ /* 0x000fe20000000f00 */
[-C--:B------:R-:W-:Y:S04]  /*10260*/  HMMA.16816.F32 R76, R144, R158.reuse, R76 ;  /* 0x0000009e904c723c */ /* 0x080fe8000000184c */
[----:B------:R-:W-:Y:S02]  /*10270*/  MOV R157, R200 ;  /* 0x000000c8009d7202 */ /* 0x000fe40000000f00 */
[----:B------:R-:W-:Y:S02]  /*10280*/  LDSM.16.MT88.4 R200, [R228+0x1800] ;  /* 0x00180000e4c8783b */ /* 0x000fe40000004200 */
[C---:B------:R-:W-:Y:S07]  /*10290*/  HMMA.16816.F32 R80, R140.reuse, R158, R80 ;  /* 0x0000009e8c50723c */ /* 0x040fee0000001850 */
[----:B------:R-:W-:Y:S01]  /*102a0*/  MOV R159, R194 ;  /* 0x000000c2009f7202 */ /* 0x000fe20000000f00 */
[-C--:B------:R-:W-:Y:S04]  /*102b0*/  HMMA.16816.F32 R84, R140, R164.reuse, R84 ;  /* 0x000000a48c54723c */ /* 0x080fe80000001854 */
[----:B------:R-:W-:Y:S04]  /*102c0*/  MOV R158, R193 ;  /* 0x000000c1009e7202 */ /* 0x000fe80000000f00 */
[C---:B------:R-:W-:Y:S07]  /*102d0*/  HMMA.16816.F32 R88, R144.reuse, R164, R88 ;  /* 0x000000a49058723c */ /* 0x040fee0000001858 */
[----:B------:R-:W-:Y:S01]  /*102e0*/  MOV R164, R187 ;  /* 0x000000bb00a47202 */ /* 0x000fe20000000f00 */
[-C--:B------:R-:W-:Y:S04]  /*102f0*/  HMMA.16816.F32 R92, R144, R166.reuse, R92 ;  /* 0x000000a6905c723c */ /* 0x080fe8000000185c */
[----:B------:R-:W-:Y:S02]  /*10300*/  MOV R165, R192 ;  /* 0x000000c000a57202 */ /* 0x000fe40000000f00 */
[----:B------:R-:W-:Y:S02]  /*10310*/  LDSM.16.MT88.4 R192, [R229+0x1800] ;  /* 0x00180000e5c0783b */ /* 0x000fe40000004200 */
[C---:B------:R-:W-:Y:S07]  /*10320*/  HMMA.16816.F32 R96, R140.reuse, R166, R96 ;  /* 0x000000a68c60723c */ /* 0x040fee0000001860 */
[----:B------:R-:W-:Y:S01]  /*10330*/  MOV R167, R186 ;  /* 0x000000ba00a77202 */ /* 0x000fe20000000f00 */
[-C--:B----4-:R-:W-:Y:S04]  /*10340*/  HMMA.16816.F32 R100, R140, R160.reuse, R100 ;  /* 0x000000a08c64723c */ /* 0x090fe80000001864 */
[----:B------:R-:W-:Y:S02]  /*10350*/  MOV R166, R185 ;  /* 0x000000b900a67202 */ /* 0x000fe40000000f00 */
[----:B------:R-:W2:Y:S02]  /*10360*/  LDSM.16.MT88.4 R184, [R226+0x1800] ;  /* 0x00180000e2b8783b */ /* 0x000ea40000004200 */
[C---:B------:R-:W-:Y:S08]  /*10370*/  HMMA.16816.F32 R104, R144.reuse, R160, R104 ;  /* 0x000000a09068723c */ /* 0x040ff00000001868 */
[-C--:B------:R-:W-:Y:S08]  /*10380*/  HMMA.16816.F32 R108, R144, R162.reuse, R108 ;  /* 0x000000a2906c723c */ /* 0x080ff0000000186c */
[C---:B------:R-:W-:Y:S08]  /*10390*/  HMMA.16816.F32 R112, R140.reuse, R162, R112 ;  /* 0x000000a28c70723c */ /* 0x040ff00000001870 */
[-C--:B-1----:R-:W-:Y:S08]  /*103a0*/  HMMA.16816.F32 R116, R140, R148.reuse, R116 ;  /* 0x000000948c74723c */ /* 0x082ff00000001874 */
[C---:B------:R-:W-:Y:S08]  /*103b0*/  HMMA.16816.F32 R120, R144.reuse, R148, R120 ;  /* 0x000000949078723c */ /* 0x040ff00000001878 */
[-C--:B------:R-:W-:Y:S08]  /*103c0*/  HMMA.16816.F32 R124, R144, R150.reuse, R124 ;  /* 0x00000096907c723c */ /* 0x080ff0000000187c */
[----:B------:R-:W-:Y:S08]  /*103d0*/  HMMA.16816.F32 R128, R140, R150, R128 ;  /* 0x000000968c80723c */ /* 0x000ff00000001880 */
[-C--:B---3--:R-:W-:Y:S01]  /*103e0*/  HMMA.16816.F32 R140, R204, R152.reuse, R4 ;  /* 0x00000098cc8c723c */ /* 0x088fe20000001804 */
[----:B------:R-:W1:Y:S07]  /*103f0*/  LDSM.16.MT88.4 R4, [R229+0x3800] ;  /* 0x00380000e504783b */ /* 0x000e6e0000004200 */
[C---:B------:R-:W-:Y:S01]  /*10400*/  HMMA.16816.F32 R144, R208.reuse, R152, R8 ;  /* 0x00000098d090723c */ /* 0x040fe20000001808 */
[----:B------:R-:W3:Y:S07]  /*10410*/  LDSM.16.MT88.4 R8, [R228+0x3800] ;  /* 0x00380000e408783b */ /* 0x000eee0000004200 */
[-C--:B------:R-:W-:Y:S07]  /*10420*/  HMMA.16816.F32 R148, R208, R154.reuse, R12 ;  /* 0x0000009ad094723c */ /* 0x080fee000000180c */
[----:B------:R-:W-:Y:S01]  /*10430*/  MOV R14, R190 ;  /* 0x000000be000e7202 */ /* 0x000fe20000000f00 */
[C---:B------:R-:W-:Y:S04]  /*10440*/  HMMA.16816.F32 R160, R204.reuse, R154, R16 ;  /* 0x0000009acca0723c */ /* 0x040fe80000001810 */
[----:B------:R-:W-:Y:S02]  /*10450*/  MOV R15, R198 ;  /* 0x000000c6000f7202 */ /* 0x000fe40000000f00 */
[----:B------:R-:W-:Y:S02]  /*10460*/  MOV R12, R183 ;  /* 0x000000b7000c7202 */ /* 0x000fe40000000f00 */
[-C--:B--2---:R-:W-:Y:S04]  /*10470*/  HMMA.16816.F32 R172, R204, R184.reuse, R20 ;  /* 0x000000b8ccac723c */ /* 0x084fe80000001814 */
[----:B------:R-:W-:Y:S02]  /*10480*/  MOV R13, R182 ;  /* 0x000000b6000d7202 */ /* 0x000fe40000000f00 */
[----:B------:R-:W-:Y:S02]  /*10490*/  MOV R18, R191 ;  /* 0x000000bf00127202 */ /* 0x000fe40000000f00 */
[C---:B------:R-:W-:Y:S04]  /*104a0*/  HMMA.16816.F32 R152, R208.reuse, R184, R24 ;  /* 0x000000b8d098723c */ /* 0x040fe80000001818 */
[----:B------:R-:W-:Y:S02]  /*104b0*/  MOV R23, R166 ;  /* 0x000000a600177202 */ /* 0x000fe40000000f00 */
[----:B------:R-:W-:Y:S02]  /*104c0*/  MOV R22, R167 ;  /* 0x000000a700167202 */ /* 0x000fe40000000f00 */
[----:B------:R-:W-:Y:S04]  /*104d0*/  MOV R27, R158 ;  /* 0x0000009e001b7202 */ /* 0x000fe80000000f00 */
[----:B------:R-:W-:Y:S02]  /*104e0*/  MOV R26, R159 ;  /* 0x0000009f001a7202 */ /* 0x000fe40000000f00 */
[----:B------:R-:W-:Y:S02]  /*104f0*/  MOV R25, R156 ;  /* 0x0000009c00197202 */ /* 0x000fe40000000f00 */
[----:B------:R-:W-:Y:S02]  /*10500*/  MOV R24, R157 ;  /* 0x0000009d00187202 */ /* 0x000fe40000000f00 */
[-C--:B------:R-:W-:Y:S03]  /*10510*/  HMMA.16816.F32 R156, R208, R186.reuse, R28 ;  /* 0x000000bad09c723c */ /* 0x080fe6000000181c */
[----:B------:R-:W-:Y:S02]  /*10520*/  MOV R17, R171 ;  /* 0x000000ab00117202 */ /* 0x000fe40000000f00 */
[----:B------:R-:W-:Y:S02]  /*10530*/  MOV R16, R170 ;  /* 0x000000aa00107202 */ /* 0x000fe40000000f00 */
[----:B------:R-:W-:Y:S01]  /*10540*/  MOV R19, R196 ;  /* 0x000000c400137202 */ /* 0x000fe20000000f00 */
[C---:B------:R-:W-:Y:S04]  /*10550*/  HMMA.16816.F32 R184, R204.reuse, R186, R32 ;  /* 0x000000baccb8723c */ /* 0x040fe80000001820 */
[----:B------:R-:W-:Y:S02]  /*10560*/  MOV R30, R189 ;  /* 0x000000bd001e7202 */ /* 0x000fe40000000f00 */
[----:B------:R-:W-:Y:S02]  /*10570*/  MOV R28, R188 ;  /* 0x000000bc001c7202 */ /* 0x000fe40000000f00 */
[-C--:B------:R-:W-:Y:S04]  /*10580*/  HMMA.16816.F32 R188, R204, R192.reuse, R36 ;  /* 0x000000c0ccbc723c */ /* 0x080fe80000001824 */
[----:B------:R-:W-:Y:S01]  /*10590*/  MOV R21, R164 ;  /* 0x000000a400157202 */ /* 0x000fe20000000f00 */
[----:B------:R-:W-:Y:S01]  /*105a0*/  FADD.FTZ R2, R28, R2 ;  /* 0x000000021c027221 */ /* 0x000fe20000010000 */
[----:B------:R-:W-:Y:S02]  /*105b0*/  MOV R20, R165 ;  /* 0x000000a500147202 */ /* 0x000fe40000000f00 */
[C---:B------:R-:W-:Y:S04]  /*105c0*/  HMMA.16816.F32 R164, R208.reuse, R192, R40 ;  /* 0x000000c0d0a4723c */ /* 0x040fe80000001828 */
[----:B------:R-:W-:Y:S02]  /*105d0*/  MOV R31, R199 ;  /* 0x000000c7001f7202 */ /* 0x000fe40000000f00 */
[----:B------:R-:W-:Y:S02]  /*105e0*/  MOV R29, R181 ;  /* 0x000000b5001d7202 */ /* 0x000fe40000000f00 */
[-C--:B------:R-:W-:Y:S04]  /*105f0*/  HMMA.16816.F32 R168, R208, R194.reuse, R44 ;  /* 0x000000c2d0a8723c */ /* 0x080fe8000000182c */
[----:B------:R-:W-:Y:S01]  /*10600*/  FADD.FTZ R0, R29, R0 ;  /* 0x000000001d007221 */ /* 0x000fe20000010000 */
[----:B------:R-:W-:Y:S03]  /*10610*/  MOV R35, R180 ;  /* 0x000000b400237202 */ /* 0x000fe60000000f00 */
        /* <DEDUP_REMOVED lines=14> */
[C---:B------:R-:W-:Y:S07]  /*10700*/  HMMA.16816.F32 R104, R208.reuse, R4, R104 ;  /* 0x00000004d068723c */ /* 0x040fee0000001868 */
[----:B------:R-:W-:Y:S01]  /*10710*/  FADD.FTZ R4, R35, R3 ;  /* 0x0000000323047221 */ /* 0x000fe20000010000 */
[-C--:B------:R-:W-:Y:S04]  /*10720*/  HMMA.16816.F32 R108, R208, R6.reuse, R108 ;  /* 0x00000006d06c723c */ /* 0x080fe8000000186c */
[----:B------:R-:W-:Y:S02]  /*10730*/  FADD.FTZ R3, R252, R221 ;  /* 0x000000ddfc037221 */ /* 0x000fe40000010000 */
[----:B------:R-:W-:Y:S02]  /*10740*/  FADD.FTZ R5, R31, R2 ;  /* 0x000000021f057221 */ /* 0x000fe40000010000 */
[C---:B------:R-:W-:Y:S07]  /*10750*/  HMMA.16816.F32 R112, R204.reuse, R6, R112 ;  /* 0x00000006cc70723c */ /* 0x040fee0000001870 */
[----:B------:R-:W-:Y:S01]  /*10760*/  FADD.FTZ R7, R30, R4 ;  /* 0x000000041e077221 */ /* 0x000fe20000010000 */
[-C--:B---3--:R-:W-:Y:S04]  /*10770*/  HMMA.16816.F32 R116, R204, R8.reuse, R116 ;  /* 0x00000008cc74723c */ /* 0x088fe80000001874 */
[----:B------:R-:W-:Y:S02]  /*10780*/  FADD.FTZ R6, R247, R3 ;  /* 0x00000003f7067221 */ /* 0x000fe40000010000 */
[----:B------:R-:W-:Y:S02]  /*10790*/  FADD.FTZ R4, R24, R0 ;  /* 0x0000000018047221 */ /* 0x000fe40000010000 */
[----:B------:R-:W-:Y:S01]  /*107a0*/  FADD.FTZ R3, R25, R7 ;  /* 0x0000000719037221 */ /* 0x000fe20000010000 */
[C---:B------:R-:W-:Y:S04]  /*107b0*/  HMMA.16816.F32 R120, R208.reuse, R8, R120 ;  /* 0x00000008d078723c */ /* 0x040fe80000001878 */
[----:B------:R-:W-:Y:S02]  /*107c0*/  FADD.FTZ R0, R26, R5 ;  /* 0x000000051a007221 */ /* 0x000fe40000010000 */
[----:B------:R-:W-:Y:S02]  /*107d0*/  FADD.FTZ R2, R246, R6 ;  /* 0x00000006f6027221 */ /* 0x000fe40000010000 */
[----:B------:R-:W-:Y:S01]  /*107e0*/  FADD.FTZ R7, R27, R4 ;  /* 0x000000041b077221 */ /* 0x000fe20000010000 */
[-C--:B------:R-:W-:Y:S03]  /*107f0*/  HMMA.16816.F32 R124, R208, R10.reuse, R124 ;  /* 0x0000000ad07c723c */ /* 0x080fe6000000187c */
        /* <DEDUP_REMOVED lines=23> */
[----:B------:R-:W-:Y:S01]  /*10970*/  FADD.FTZ R0, R138, R6 ;  /* 0x000000068a007221 */ /* 0x000fe20000010000 */
[----:B------:R1:W-:Y:S01]  /*10980*/  STL [R1+0x4], R3 ;  /* 0x0000040301007387 */ /* 0x0003e20000100800 */
[----:B------:R-:W-:Y:S02]  /*10990*/  MOV R138, R135 ;  /* 0x00000087008a7202 */ /* 0x000fe40000000f00 */
[----:B------:R-:W-:Y:S01]  /*109a0*/  FADD.FTZ R0, R133, R0 ;  /* 0x0000000085007221 */ /* 0x000fe20000010000 */
[----:B------:R2:W-:Y:S04]  /*109b0*/  STL [R1+0x10], R2 ;  /* 0x0000100201007387 */ /* 0x0005e80000100800 */
[----:B------:R2:W-:Y:S01]  /*109c0*/  STL [R1+0x14], R0 ;  /* 0x0000140001007387 */ /* 0x0005e20000100800 */
[----:B-1----:R-:W-:Y:S01]  /*109d0*/  MOV R3, R137 ;  /* 0x0000008900037202 */ /* 0x002fe20000000f00 */
[----:B------:R-:W-:-:S05]  /*109e0*/  @P0 BRA `(.L_x_961) ;  /* 0xffffb74000000947 */ /* 0x000fca000383ffff */
.L_x_960:
[----:B------:R-:W-:Y:S02]  /*109f0*/  MOV R10, 0x1f ;  /* 0x0000001f000a7802 */ /* 0x000fe40000000f00 */
[----:B------:R-:W-:Y:S01]  /*10a00*/  MOV R9, 0xffffffff ;  /* 0xffffffff00097802 */ /* 0x000fe20000000f00 */
[----:B------:R-:W-:Y:S05]  /*10a10*/  BRA.DIV ~URZ, `(.L_x_962) ;  /* 0x000032727f007947 */ /* 0x000fea000b800000 */
[----:B--2---:R-:W2:Y:S04]  /*10a20*/  LDL R0, [R1+0xc] ;  /* 0x00000c0001007983 */ /* 0x004ea80000100800 */
[----:B--2---:R1:W2:Y:S02]  /*10a30*/  SHFL.BFLY PT, R7, R0, 0x2, 0x1f ;  /* 0x0c401f0000077f89 */ /* 0x0042a400000e0000 */
.L_x_992:
[----:B-1----:R-:W3:Y:S02]  /*10a40*/  LDL.LU R0, [R1+0xc] ;  /* 0x00000c0001007983 */ /* 0x002ee40000300800 */
[----:B--23--:R-:W-:Y:S01]  /*10a50*/  FADD.FTZ R7, R7, R0 ;  /* 0x0000000007077221 */ /* 0x00cfe20000010000 */
[----:B------:R-:W-:Y:S05]  /*10a60*/  BRA.DIV ~URZ, `(.L_x_963) ;  /* 0x000032827f007947 */ /* 0x000fea000b800000 */
[----:B------:R-:W2:Y:S04]  /*10a70*/  LDL.LU R2, [R1+0x4] ;  /* 0x0000040001027983 */ /* 0x000ea80000300800 */
[----:B------:R-:W3:Y:S04]  /*10a80*/  LDL.LU R0, [R1+0x10] ;  /* 0x0000100001007983 */ /* 0x000ee80000300800 */
[----:B------:R-:W4:Y:S04]  /*10a90*/  LDL.LU R9, [R1+0x14] ;  /* 0x0000140001097983 */ /* 0x000f280000300800 */
[----:B--2---:R-:W1:Y:S04]  /*10aa0*/  SHFL.BFLY PT, R4, R2, 0x2, 0x1f ;  /* 0x0c401f0002047f89 */ /* 0x004e6800000e0000 */
[----:B---3--:R-:W2:Y:S04]  /*10ab0*/  SHFL.BFLY PT, R6, R0, 0x2, 0x1f ;  /* 0x0c401f0000067f89 */ /* 0x008ea800000e0000 */
[----:B----4-:R-:W3:Y:S01]  /*10ac0*/  SHFL.BFLY PT, R5, R9, 0x2, 0x1f ;  /* 0x0c401f0009057f89 */ /* 0x010ee200000e0000 */
[----:B-1----:R-:W-:-:S02]  /*10ad0*/  FADD.FTZ R4, R4, R2 ;  /* 0x0000000204047221 */ /* 0x002fc40000010000 */
[----:B--2---:R-:W-:-:S03]  /*10ae0*/  FADD.FTZ R6, R6, R0 ;  /* 0x0000000006067221 */ /* 0x004fc60000010000 */
[----:B------:R-:W1:Y:S01]  /*10af0*/  SHFL.BFLY PT, R2, R4, 0x1, 0x1f ;  /* 0x0c201f0004027f89 */ /* 0x000e6200000e0000 */
[----:B---3--:R-:W-:-:S03]  /*10b00*/  FADD.FTZ R5, R5, R9 ;  /* 0x0000000905057221 */ /* 0x008fc60000010000 */
[----:B------:R-:W2:Y:S04]  /*10b10*/  SHFL.BFLY PT, R0, R7, 0x1, 0x1f ;  /* 0x0c201f0007007f89 */ /* 0x000ea800000e0000 */
[----:B------:R-:W3:Y:S04]  /*10b20*/  SHFL.BFLY PT, R3, R6, 0x1, 0x1f ;  /* 0x0c201f0006037f89 */ /* 0x000ee800000e0000 */
[----:B------:R4:W4:Y:S01]  /*10b30*/  SHFL.BFLY PT, R8, R5, 0x1, 0x1f ;  /* 0x0c201f0005087f89 */ /* 0x00092200000e0000 */
[----:B-1----:R-:W-:Y:S02]  /*10b40*/  FADD.FTZ R4, R4, R2 ;  /* 0x0000000204047221 */ /* 0x002fe40000010000 */
[----:B--2---:R-:W-:-:S02]  /*10b50*/  FADD.FTZ R7, R7, R0 ;  /* 0x0000000007077221 */ /* 0x004fc40000010000 */
[----:B---3--:R-:W-:-:S03]  /*10b60*/  FADD.FTZ R6, R6, R3 ;  /* 0x0000000306067221 */ /* 0x008fc60000010000 */
.L_x_993:
[----:B------:R-:W-:Y:S01]  /*10b70*/  FSETP.NE.FTZ.AND P3, PT, R7, RZ, PT ;  /* 0x000000ff0700720b */ /* 0x000fe20003f75000 */
[----:B------:R-:W-:Y:S01]  /*10b80*/  CS2R R2, SRZ ;  /* 0x0000000000027805 */ /* 0x000fe2000001ff00 */
[----:B------:R-:W-:Y:S01]  /*10b90*/  MOV R0, RZ ;  /* 0x000000ff00007202 */ /* 0x000fe20000000f00 */
[----:B----4-:R-:W-:Y:S01]  /*10ba0*/  FADD.FTZ R5, R8, R5 ;  /* 0x0000000508057221 */ /* 0x010fe20000010000 */
[----:B------:R-:W-:Y:S02]  /*10bb0*/  FSETP.NE.FTZ.AND P2, PT, R4, RZ, PT ;  /* 0x000000ff0400720b */ /* 0x000fe40003f55000 */
[----:B------:R-:W-:Y:S02]  /*10bc0*/  FSETP.NE.FTZ.AND P1, PT, R6, RZ, PT ;  /* 0x000000ff0600720b */ /* 0x000fe40003f35000 */
[----:B------:R-:W-:Y:S02]  /*10bd0*/  FSETP.NE.FTZ.AND P0, PT, R5, RZ, PT ;  /* 0x000000ff0500720b */ /* 0x000fe40003f15000 */
[----:B------:R-:W-:-:S02]  /*10be0*/  MOV R21, 0xff800000 ;  /* 0xff80000000157802 */ /* 0x000fc40000000f00 */
[----:B------:R-:W-:Y:S01]  /*10bf0*/  MOV R20, 0xff800000 ;  /* 0xff80000000147802 */ /* 0x000fe20000000f00 */
[----:B------:R-:W1:Y:S01]  /*10c00*/  @P3 MUFU.RCP R0, R7 ;  /* 0x0000000700003308 */ /* 0x000e620000001000 */
[----:B------:R-:W-:Y:S02]  /*10c10*/  MOV R19, 0xff800000 ;  /* 0xff80000000137802 */ /* 0x000fe40000000f00 */
[----:B------:R-:W-:-:S03]  /*10c20*/  MOV R18, 0xff800000 ;  /* 0xff80000000127802 */ /* 0x000fc60000000f00 */
[----:B------:R-:W-:Y:S02]  /*10c30*/  @P1 MOV R10, 0x3f317218 ;  /* 0x3f317218000a1802 */ /* 0x000fe40000000f00 */
[----:B------:R-:W2:Y:S08]  /*10c40*/  @P3 MUFU.LG2 R7, R7 ;  /* 0x0000000700073308 */ /* 0x000eb00000000c00 */
[----:B------:R-:W3:Y:S01]  /*10c50*/  @P2 MUFU.RCP R3, R4 ;  /* 0x0000000400032308 */ /* 0x000ee20000001000 */
[----:B-1----:R-:W-:-:S02]  /*10c60*/  FMUL.FTZ R140, R0, R140 ;  /* 0x0000008c008c7220 */ /* 0x002fc40000410000 */
[C---:B------:R-:W-:Y:S02]  /*10c70*/  FMUL.FTZ R141, R0.reuse, R141 ;  /* 0x0000008d008d7220 */ /* 0x040fe40000410000 */
[C---:B------:R-:W-:Y:S02]  /*10c80*/  FMUL.FTZ R160, R0.reuse, R160 ;  /* 0x000000a000a07220 */ /* 0x040fe40000410000 */
[C---:B------:R-:W-:Y:S01]  /*10c90*/  FMUL.FTZ R161, R0.reuse, R161 ;  /* 0x000000a100a17220 */ /* 0x040fe20000410000 */
[----:B------:R-:W1:Y:S01]  /*10ca0*/  @P1 MUFU.RCP R2, R6 ;  /* 0x0000000600021308 */ /* 0x000e620000001000 */
[C---:B------:R-:W-:Y:S02]  /*10cb0*/  FMUL.FTZ R172, R0.reuse, R172 ;  /* 0x000000ac00ac7220 */ /* 0x040fe40000410000 */
[C---:B------:R-:W-:Y:S02]  /*10cc0*/  FMUL.FTZ R173, R0.reuse, R173 ;  /* 0x000000ad00ad7220 */ /* 0x040fe40000410000 */
[----:B------:R-:W-:-:S02]  /*10cd0*/  FMUL.FTZ R184, R0, R184 ;  /* 0x000000b800b87220 */ /* 0x000fc40000410000 */
[C---:B------:R-:W-:Y:S01]  /*10ce0*/  FMUL.FTZ R185, R0.reuse, R185 ;  /* 0x000000b900b97220 */ /* 0x040fe20000410000 */
[----:B------:R-:W4:Y:S01]  /*10cf0*/  @P2 MUFU.LG2 R4, R4 ;  /* 0x0000000400042308 */ /* 0x000f220000000c00 */
[C---:B------:R-:W-:Y:S02]  /*10d00*/  FMUL.FTZ R188, R0.reuse, R188 ;  /* 0x000000bc00bc7220 */ /* 0x040fe40000410000 */
[C---:B------:R-:W-:Y:S02]  /*10d10*/  FMUL.FTZ R189, R0.reuse, R189 ;  /* 0x000000bd00bd7220 */ /* 0x040fe40000410000 */
[C---:B------:R-:W-:Y:S02]  /*10d20*/  FMUL.FTZ R192, R0.reuse, R192 ;  /* 0x000000c000c07220 */ /* 0x040fe40000410000 */
[C---:B------:R-:W-:Y:S01]  /*10d30*/  FMUL.FTZ R193, R0.reuse, R193 ;  /* 0x000000c100c17220 */ /* 0x040fe20000410000 */
[----:B------:R-:W1:Y:S01]  /*10d40*/  @P1 MUFU.LG2 R6, R6 ;  /* 0x0000000600061308 */ /* 0x000e620000000c00 */
        /* <DEDUP_REMOVED lines=21> */
[----:B--2---:R-:W-:Y:S02]  /*10ea0*/  @P3 FMUL.FTZ R9, R7, 0.69314718246459960938 ;  /* 0x3f31721807093820 */ /* 0x004fe40000410000 */
[C---:B---3--:R-:W-:Y:S02]  /*10eb0*/  FMUL.FTZ R142, R3.reuse, R142 ;  /* 0x0000008e038e7220 */ /* 0x048fe40000410000 */
[----:B------:R-:W-:Y:S01]  /*10ec0*/  @P3 FMUL.FTZ R7, R0, c[0x0][0x2d0] ;  /* 0x0000b40000073a20 */ /* 0x000fe20000410000 */
[----:B------:R-:W-:Y:S01]  /*10ed0*/  MOV R0, RZ ;  /* 0x000000ff00007202 */ /* 0x000fe20000000f00 */
[C---:B------:R-:W-:Y:S02]  /*10ee0*/  FMUL.FTZ R143, R3.reuse, R143 ;  /* 0x0000008f038f7220 */ /* 0x040fe40000410000 */
[----:B------:R-:W-:-:S02]  /*10ef0*/  FMUL.FTZ R162, R3, R162 ;  /* 0x000000a203a27220 */ /* 0x000fc40000410000 */
[C---:B------:R-:W-:Y:S01]  /*10f00*/  FMUL.FTZ R163, R3.reuse, R163 ;  /* 0x000000a303a37220 */ /* 0x040fe20000410000 */
[----:B------:R-:W2:Y:S01]  /*10f10*/  @P0 MUFU.RCP R0, R5 ;  /* 0x0000000500000308 */ /* 0x000ea20000001000 */
        /* <DEDUP_REMOVED lines=60> */
[----:B------:R-:W-:Y:S02]  /*112e0*/  FMUL.FTZ R125, R2, R125 ;  /* 0x0000007d027d7220 */ /* 0x000fe40000410000 */
[----:B------:R-:W1:Y:S01]  /*112f0*/  @P0 MUFU.LG2 R2, R5 ;  /* 0x0000000500020308 */ /* 0x000e620000000c00 */
[----:B----4-:R-:W-:Y:S02]  /*11300*/  @P2 FMUL.FTZ R8, R4, 0.69314718246459960938 ;  /* 0x3f31721804082820 */ /* 0x010fe40000410000 */
[----:B------:R-:W-:Y:S02]  /*11310*/  @P2 FMUL.FTZ R4, R3, c[0x0][0x2d0] ;  /* 0x0000b40003042a20 */ /* 0x000fe40000410000 */
[----:B------:R-:W-:Y:S02]  /*11320*/  @P1 FMUL.FTZ R6, R6, 0.69314718246459960938 ;  /* 0x3f31721806061820 */ /* 0x000fe40000410000 */
[----:B------:R-:W-:Y:S02]  /*11330*/  @P1 FMUL.FTZ R3, R10, c[0x0][0x2d0] ;  /* 0x0000b4000a031a20 */ /* 0x000fe40000410000 */
[----:B------:R-:W-:Y:S01]  /*11340*/  @P2 FFMA.FTZ R20, R4, R136, R8 ;  /* 0x0000008804142223 */ /* 0x000fe20000010008 */
[----:B------:R-:W-:Y:S01]  /*11350*/  MOV R4, 0x1 ;  /* 0x0000000100047802 */ /* 0x000fe20000000f00 */
[----:B------:R-:W-:Y:S01]  /*11360*/  @P1 FFMA.FTZ R21, R3, R135, R6 ;  /* 0x0000008703151223 */ /* 0x000fe20000010006 */
[----:B------:R-:W-:Y:S01]  /*11370*/  @P0 MOV R3, 0x3f317218 ;  /* 0x3f31721800030802 */ /* 0x000fe20000000f00 */
[----:B--2---:R-:W-:-:S02]  /*11380*/  FMUL.FTZ R146, R0, R146 ;  /* 0x0000009200927220 */ /* 0x004fc40000410000 */
[----:B------:R-:W-:Y:S02]  /*11390*/  FMUL.FTZ R147, R0, R147 ;  /* 0x0000009300937220 */ /* 0x000fe40000410000 */
[----:B-1----:R-:W-:Y:S02]  /*113a0*/  @P0 FMUL.FTZ R2, R2, 0.69314718246459960938 ;  /* 0x3f31721802020820 */ /* 0x002fe40000410000 */
[----:B------:R-:W-:Y:S02]  /*113b0*/  @P0 FMUL.FTZ R3, R3, c[0x0][0x2d0] ;  /* 0x0000b40003030a20 */ /* 0x000fe40000410000 */
        /* <DEDUP_REMOVED lines=30> */
[----:B------:R-:W-:Y:S01]  /*115a0*/  PRMT R0, R4, 0x7610, R0 ;  /* 0x0000761004007816 */ /* 0x000fe20000000000 */
[----:B------:R-:W-:Y:S02]  /*115b0*/  @P3 FFMA.FTZ R19, R7, R137, R9 ;  /* 0x0000008907133223 */ /* 0x000fe40000010009 */
[----:B------:R-:W-:Y:S02]  /*115c0*/  @P0 FFMA.FTZ R18, R3, R134, R2 ;  /* 0x0000008603120223 */ /* 0x000fe40000010002 */
.L_x_929:
        /* <DEDUP_REMOVED lines=19> */
.L_x_965:
[----:B--2---:R-:W-:Y:S05]  /*11700*/  BSYNC B0 ;  /* 0x0000000000007941 */ /* 0x004fea0003800000 */
.L_x_964:
[----:B------:R-:W-:Y:S01]  /*11710*/  PRMT R0, R0, 0x9910, RZ ;  /* 0x0000991000007816 */ /* 0x000fe200000000ff */
[----:B------:R-:W-:Y:S01]  /*11720*/  BSSY B1, `(.L_x_966) ;  /* 0x00001d5000017945 */ /* 0x000fe20003800000 */
[----:B-----5:R-:W-:Y:S02]  /*11730*/  IMAD.MOV.U32 R44, RZ, RZ, R7 ;  /* 0x000000ffff2c7224 */ /* 0x020fe400078e0007 */
[----:B------:R-:W-:-:S13]  /*11740*/  ISETP.NE.AND P0, PT, R0, RZ, PT ;  /* 0x000000ff0000720c */ /* 0x000fda0003f05270 */
[----:B------:R-:W-:Y:S05]  /*11750*/  @!P0 BRA `(.L_x_967) ;  /* 0x00001a5000008947 */ /* 0x000fea0003800000 */
[----:B------:R-:W-:Y:S01]  /*11760*/  WARPSYNC 0xffffffff ;  /* 0xffffffff00007948 */ /* 0x000fe20003800000 */
[----:B------:R-:W-:Y:S06]  /*11770*/  BAR.SYNC.DEFER_BLOCKING 0x1, 0x80 ;  /* 0x0042000000007b1d */ /* 0x000fec0000010000 */
[----:B------:R-:W-:Y:S05]  /*11780*/  BRA.CONV ~URZ, `(.L_x_968) ;  /* 0x000000737f007947 */ /* 0x000fea000b800000 */
[----:B------:R-:W-:Y:S01]  /*11790*/  SHF.R.S32.HI R9, RZ, 0x1f, R6 ;  /* 0x0000001fff097819 */ /* 0x000fe20000011406 */
[----:B------:R-:W-:Y:S01]  /*117a0*/  IMAD.MOV.U32 R8, RZ, RZ, RZ ;  /* 0x000000ffff087224 */ /* 0x000fe200078e00ff */
[----:B------:R-:W-:Y:S01]  /*117b0*/  MOV R2, 0x11800 ;  /* 0x0001180000027802 */ /* 0x000fe20000000f00 */
[----:B------:R-:W-:Y:S01]  /*117c0*/  IMAD.MOV.U32 R3, RZ, RZ, 0x1f ;  /* 0x0000001fff037424 */ /* 0x000fe200078e00ff */
[----:B------:R-:W-:-:S04]  /*117d0*/  LEA.HI R9, R9, R6, RZ, 0x7 ;  /* 0x0000000609097211 */ /* 0x000fc800078f38ff */
[----:B------:R-:W-:Y:S02]  /*117e0*/  SHF.R.S32.HI R9, RZ, 0x7, R9 ;  /* 0x00000007ff097819 */ /* 0x000fe40000011409 */
[----:B-1----:R-:W-:Y:S05]  /*117f0*/  CALL.REL.NOINC `($__internal_19_$__cuda_sm70_shflsync_idx_p) ;  /* 0x0000280000007944 */ /* 0x002fea0003c00000 */
.L_x_968:
[----:B------:R-:W2:Y:S04]  /*11800*/  LDL R8, [R1+0x64] ;  /* 0x0000640001087983 */ /* 0x000ea80000100800 */
[----:B------:R-:W3:Y:S04]  /*11810*/  LDL.LU R5, [R1+0x44] ;  /* 0x0000440001057983 */ /* 0x000ee80000300800 */
[----:B-1----:R-:W4:Y:S04]  /*11820*/  LDL.LU R11, [R1+0x50] ;  /* 0x00005000010b7983 */ /* 0x002f280000300800 */
[----:B------:R-:W5:Y:S04]  /*11830*/  LDL.LU R17, [R1+0x54] ;  /* 0x0000540001117983 */ /* 0x000f680000300800 */
[----:B------:R-:W2:Y:S01]  /*11840*/  LDL.LU R16, [R1+0x58] ;  /* 0x0000580001107983 */ /* 0x000ea20000300800 */
[----:B------:R-:W-:-:S03]  /*11850*/  IMAD.MOV.U32 R3, RZ, RZ, 0x1 ;  /* 0x00000001ff037424 */ /* 0x000fc600078e00ff */
[----:B------:R-:W5:Y:S02]  /*11860*/  LDL R15, [R1+0x68] ;  /* 0x00006800010f7983 */ /* 0x000f640000100800 */
[----:B------:R-:W-:Y:S02]  /*11870*/  ISETP.NE.AND P1, PT, R3, c[0x0][0x4e8], PT ;  /* 0x00013a0003007a0c */ /* 0x000fe40003f25270 */
[----:B------:R-:W5:Y:S01]  /*11880*/  LDL R45, [R1+0x40] ;  /* 0x00004000012d7983 */ /* 0x000f620000100800 */
[----:B------:R-:W-:Y:S02]  /*11890*/  ULDC UR5, c[0x0][0x4e8] ;  /* 0x00013a0000057ab9 */ /* 0x000fe40000000800 */
[----:B------:R-:W-:Y:S02]  /*118a0*/  ULDC UR4, c[0x0][0x388] ;  /* 0x0000e20000047ab9 */ /* 0x000fe40000000800 */
[----:B------:R-:W-:Y:S01]  /*118b0*/  UIMAD UR4, UR5, UR4, URZ ;  /* 0x00000004050472a4 */ /* 0x000fe2000f8e023f */
[----:B------:R-:W-:Y:S01]  /*118c0*/  BSSY B0, `(.L_x_969) ;  /* 0x00000bf000007945 */ /* 0x000fe20003800000 */
[----:B---3--:R-:W-:Y:S01]  /*118d0*/  SHF.R.S32.HI R0, RZ, 0x1f, R5 ;  /* 0x0000001fff007819 */ /* 0x008fe20000011405 */
[----:B------:R-:W-:-:S04]  /*118e0*/  IMAD.WIDE.U32 R6, R5, c[0x0][0x4d0], RZ ;  /* 0x0001340005067a25 */ /* 0x000fc800078e00ff */
[C---:B------:R-:W-:Y:S02]  /*118f0*/  IMAD R2, R0.reuse, c[0x0][0x4d0], RZ ;  /* 0x0001340000027a24 */ /* 0x040fe400078e02ff */
[----:B------:R-:W-:Y:S02]  /*11900*/  IMAD R4, R0, c[0x0][0x438], RZ ;  /* 0x00010e0000047a24 */ /* 0x000fe400078e02ff */
[----:B------:R-:W-:Y:S01]  /*11910*/  IMAD R3, R5, c[0x0][0x4d4], R2 ;  /* 0x0001350005037a24 */ /* 0x000fe200078e0202 */
[----:B----4-:R-:W-:Y:S01]  /*11920*/  SHF.R.S32.HI R2, RZ, 0x1f, R11 ;  /* 0x0000001fff027819 */ /* 0x010fe2000001140b */
[----:B--2---:R-:W-:Y:S02]  /*11930*/  IMAD.IADD R0, R8, 0x1, R16 ;  /* 0x0000000108007824 */ /* 0x004fe400078e0210 */
[----:B------:R-:W-:Y:S02]  /*11940*/  IMAD.IADD R7, R7, 0x1, R3 ;  /* 0x0000000107077824 */ /* 0x000fe400078e0203 */
[----:B------:R-:W-:-:S02]  /*11950*/  IMAD R9, R2, c[0x0][0x4d8], RZ ;  /* 0x0001360002097a24 */ /* 0x000fc400078e02ff */
[----:B------:R-:W-:-:S04]  /*11960*/  IMAD.WIDE.U32 R6, R11, c[0x0][0x4d8], R6 ;  /* 0x000136000b067a25 */ /* 0x000fc800078e0006 */
[----:B------:R-:W-:Y:S02]  /*11970*/  IMAD R9, R11, c[0x0][0x4dc], R9 ;  /* 0x000137000b097a24 */ /* 0x000fe400078e0209 */
[----:B------:R-:W-:Y:S02]  /*11980*/  IMAD R8, R5, c[0x0][0x43c], R4 ;  /* 0x00010f0005087a24 */ /* 0x000fe400078e0204 */
[----:B------:R-:W-:-:S04]  /*11990*/  @P1 IMAD.HI.U32 R10, R0, c[0x0][0x4ec], RZ ;  /* 0x00013b00000a1a27 */ /* 0x000fc800078e00ff */
[----:B------:R-:W-:Y:S01]  /*119a0*/  IMAD.IADD R7, R7, 0x1, R9 ;  /* 0x0000000107077824 */ /* 0x000fe200078e0209 */
[----:B-----5:R-:W-:Y:S01]  /*119b0*/  SHF.R.S32.HI R9, RZ, 0x1f, R17 ;  /* 0x0000001fff097819 */ /* 0x020fe20000011411 */
[----:B------:R-:W-:-:S04]  /*119c0*/  IMAD.WIDE.U32 R4, R5, c[0x0][0x438], RZ ;  /* 0x00010e0005047a25 */ /* 0x000fc800078e00ff */
[----:B------:R-:W-:Y:S01]  /*119d0*/  IMAD.MOV.U32 R3, RZ, RZ, R0 ;  /* 0x000000ffff037224 */ /* 0x000fe200078e0000 */
[----:B------:R-:W-:Y:S01]  /*119e0*/  @P1 SHF.R.U32.HI R3, RZ, c[0x0][0x4f0], R10 ;  /* 0x00013c00ff031a19 */ /* 0x000fe2000001160a */
[----:B------:R-:W-:Y:S02]  /*119f0*/  IMAD.IADD R5, R5, 0x1, R8 ;  /* 0x0000000105057824 */ /* 0x000fe400078e0208 */
[----:B------:R-:W-:Y:S02]  /*11a00*/  IMAD R2, R2, c[0x0][0x440], RZ ;  /* 0x0001100002027a24 */ /* 0x000fe400078e02ff */
[----:B------:R-:W-:Y:S02]  /*11a10*/  IMAD R10, R9, c[0x0][0x4e0], RZ ;  /* 0x00013800090a7a24 */ /* 0x000fe400078e02ff */
[C---:B------:R-:W-:Y:S02]  /*11a20*/  IMAD R14, R11.reuse, c[0x0][0x444], R2 ;  /* 0x000111000b0e7a24 */ /* 0x040fe400078e0202 */
[----:B------:R-:W-:-:S04]  /*11a30*/  IMAD.WIDE.U32 R4, R11, c[0x0][0x440], R4 ;  /* 0x000110000b047a25 */ /* 0x000fc800078e0004 */
[----:B------:R-:W-:-:S04]  /*11a40*/  IMAD.WIDE.U32 R6, R17, c[0x0][0x4e0], R6 ;  /* 0x0001380011067a25 */ /* 0x000fc800078e0006 */
[----:B------:R-:W-:Y:S02]  /*11a50*/  IMAD R11, R17, c[0x0][0x4e4], R10 ;  /* 0x00013900110b7a24 */ /* 0x000fe400078e020a */
[----:B------:R-:W-:Y:S01]  /*11a60*/  @P1 IMAD.HI.U32 R10, R0, c[0x0][0x4ec], RZ ;  /* 0x00013b00000a1a27 */ /* 0x000fe200078e00ff */
[----:B------:R-:W-:Y:S02]  /*11a70*/  SHF.R.S32.HI R12, RZ, 0x1f, R3 ;  /* 0x0000001fff0c7819 */ /* 0x000fe40000011403 */
[----:B------:R-:W-:Y:S01]  /*11a80*/  IADD3 R6, P0, R3, R6, RZ ;  /* 0x0000000603067210 */ /* 0x000fe20007f1e0ff */
[----:B------:R-:W-:Y:S01]  /*11a90*/  IMAD.MOV.U32 R2, RZ, RZ, R0 ;  /* 0x000000ffff027224 */ /* 0x000fe200078e0000 */
[----:B------:R-:W-:Y:S01]  /*11aa0*/  @P1 SHF.R.U32.HI R2, RZ, c[0x0][0x4f0], R10 ;  /* 0x00013c00ff021a19 */ /* 0x000fe2000001160a */
[----:B------:R-:W-:Y:S01]  /*11ab0*/  IMAD.IADD R5, R5, 0x1, R14 ;  /* 0x0000000105057824 */ /* 0x000fe200078e020e */
[----:B------:R-:W-:Y:S01]  /*11ac0*/  IADD3.X R7, R12, R7, R11, P0, !PT ;  /* 0x000000070c077210 */ /* 0x000fe200007fe40b */
[----:B------:R-:W-:-:S02]  /*11ad0*/  IMAD.MOV R8, RZ, RZ, -R3 ;  /* 0x000000ffff087224 */ /* 0x000fc400078e0a03 */
[----:B------:R-:W-:Y:S01]  /*11ae0*/  IMAD.WIDE.U32 R10, R17, c[0x0][0x448], R4 ;  /* 0x00011200110a7a25 */ /* 0x000fe200078e0004 */
[----:B------:R-:W-:-:S03]  /*11af0*/  SHF.R.S32.HI R5, RZ, 0x1f, R2 ;  /* 0x0000001fff057819 */ /* 0x000fc60000011402 */
[----:B------:R-:W-:Y:S02]  /*11b00*/  IMAD.MOV R14, RZ, RZ, -R2 ;  /* 0x000000ffff0e7224 */ /* 0x000fe400078e0a02 */
[--C-:B------:R-:W-:Y:S02]  /*11b10*/  IMAD R8, R8, c[0x0][0x4e8], R0.reuse ;  /* 0x00013a0008087a24 */ /* 0x100fe400078e0200 */
[----:B------:R-:W-:Y:S02]  /*11b20*/  IMAD R9, R9, c[0x0][0x448], RZ ;  /* 0x0001120009097a24 */ /* 0x000fe400078e02ff */
[----:B------:R-:W-:Y:S02]  /*11b30*/  IMAD R14, R14, c[0x0][0x4e8], R0 ;  /* 0x00013a000e0e7a24 */ /* 0x000fe400078e0200 */
[----:B------:R-:W-:Y:S02]  /*11b40*/  IMAD R0, R5, c[0x0][0x430], RZ ;  /* 0x00010c0005007a24 */ /* 0x000fe400078e02ff */
[----:B------:R-:W-:-:S02]  /*11b50*/  IMAD R9, R17, c[0x0][0x44c], R9 ;  /* 0x0001130011097a24 */ /* 0x000fc400078e0209 */
[----:B------:R-:W-:Y:S02]  /*11b60*/  IMAD R17, R2, c[0x0][0x434], R0 ;  /* 0x00010d0002117a24 */ /* 0x000fe400078e0200 */
[----:B------:R-:W-:Y:S02]  /*11b70*/  IMAD.IADD R0, R15, 0x1, R16 ;  /* 0x000000010f007824 */ /* 0x000fe400078e0210 */
[----:B------:R-:W1:Y:S01]  /*11b80*/  S2R R16, SR_TID.X ;  /* 0x0000000000107919 */ /* 0x000e620000002100 */
[----:B------:R-:W-:Y:S01]  /*11b90*/  SHF.R.S32.HI R13, RZ, 0x1f, R8 ;  /* 0x0000001fff0d7819 */ /* 0x000fe20000011408 */
[----:B------:R-:W-:-:S04]  /*11ba0*/  IMAD.WIDE.U32 R6, R8, c[0x0][0x4c8], R6 ;  /* 0x0001320008067a25 */ /* 0x000fc800078e0006 */
[----:B------:R-:W-:-:S04]  /*11bb0*/  IMAD R3, R13, c[0x0][0x4c8], RZ ;  /* 0x000132000d037a24 */ /* 0x000fc800078e02ff */
[----:B------:R-:W-:Y:S01]  /*11bc0*/  IMAD R3, R8, c[0x0][0x4cc], R3 ;  /* 0x0001330008037a24 */ /* 0x000fe200078e0203 */
[----:B------:R-:W-:-:S03]  /*11bd0*/  LEA R4, P0, R6, c[0x0][0x4a8], 0x2 ;  /* 0x00012a0006047a11 */ /* 0x000fc600078010ff */
[----:B------:R-:W-:Y:S01]  /*11be0*/  IMAD.IADD R3, R7, 0x1, R3 ;  /* 0x0000000107037824 */ /* 0x000fe200078e0203 */
[----:B-1----:R-:W-:-:S04]  /*11bf0*/  SHF.R.S32.HI R15, RZ, 0x1f, R16 ;  /* 0x0000001fff0f7819 */ /* 0x002fc80000011410 */
[----:B------:R-:W-:Y:S02]  /*11c00*/  LEA.HI.X R3, R6, c[0x0][0x4ac], R3, 0x2, P0 ;  /* 0x00012b0006037a11 */ /* 0x000fe400000f1403 */
[----:B------:R-:W-:Y:S01]  /*11c10*/  LEA.HI R15, R15, R16, RZ, 0x5 ;  /* 0x000000100f0f7211 */ /* 0x000fe200078f28ff */
[----:B------:R-:W-:-:S03]  /*11c20*/  IMAD.IADD R9, R11, 0x1, R9 ;  /* 0x000000010b097824 */ /* 0x000fc600078e0209 */
[----:B------:R-:W-:Y:S01]  /*11c30*/  LOP3.LUT R15, R15, 0xffffffe0, RZ, 0xc0, !PT ;  /* 0xffffffe00f0f7812 */ /* 0x000fe200078ec0ff */
[----:B------:R-:W-:Y:S01]  /*11c40*/  IMAD.MOV.U32 R8, RZ, RZ, R10 ;  /* 0x000000ffff087224 */ /* 0x000fe200078e000a */
[----:B------:R-:W-:Y:S04]  /*11c50*/  SHFL.IDX PT, R12, R4, RZ, 0x1c1f ;  /* 0x001c1fff040c7589 */ /* 0x000fe800000e0000 */
[----:B------:R-:W1:Y:S01]  /*11c60*/  SHFL.IDX PT, R13, R3, RZ, 0x1c1f ;  /* 0x001c1fff030d7589 */ /* 0x000e6200000e0000 */
[----:B------:R-:W-:-:S03]  /*11c70*/  IMAD.IADD R15, R16, 0x1, -R15 ;  /* 0x00000001100f7824 */ /* 0x000fc600078e0a0f */
[----:B------:R-:W-:Y:S04]  /*11c80*/  SHFL.IDX PT, R10, R4, 0x1, 0x1c1f ;  /* 0x003c1f00040a7f89 */ /* 0x000fe800000e0000 */
[----:B------:R-:W2:Y:S01]  /*11c90*/  SHFL.IDX PT, R11, R3, 0x1, 0x1c1f ;  /* 0x003c1f00030b7f89 */ /* 0x000ea200000e0000 */
[----:B------:R-:W-:Y:S01]  /*11ca0*/  IMAD.WIDE.U32 R8, R2, c[0x0][0x430], R8 ;  /* 0x00010c0002087a25 */ /* 0x000fe200078e0008 */
[----:B------:R-:W-:Y:S02]  /*11cb0*/  LOP3.LUT P5, RZ, R15, 0x3, RZ, 0xc0, !PT ;  /* 0x000000030fff7812 */ /* 0x000fe400078ac0ff */
[C---:B------:R-:W-:Y:S01]  /*11cc0*/  IADD3 R2, R0.reuse, 0x8, RZ ;  /* 0x0000000800027810 */ /* 0x040fe20007ffe0ff */
[----:B------:R-:W-:Y:S01]  /*11cd0*/  SHFL.IDX PT, R6, R4, 0x2, 0x1c1f ;  /* 0x005c1f0004067f89 */ /* 0x000fe200000e0000 */
[----:B------:R-:W-:-:S03]  /*11ce0*/  ISETP.GE.OR P1, PT, R0, UR4, P5 ;  /* 0x0000000400007c0c */ /* 0x000fc6000af26670 */
[----:B------:R-:W3:Y:S01]  /*11cf0*/  SHFL.IDX PT, R7, R3, 0x2, 0x1c1f ;  /* 0x005c1f0003077f89 */ /* 0x000ee200000e0000 */
[----:B------:R-:W-:-:S03]  /*11d00*/  SHF.R.S32.HI R16, RZ, 0x1f, R14 ;  /* 0x0000001fff107819 */ /* 0x000fc6000001140e */
[----:B------:R-:W-:Y:S01]  /*11d10*/  SHFL.IDX PT, R4, R4, 0x3, 0x1c1f ;  /* 0x007c1f0004047f89 */ /* 0x000fe200000e0000 */
[----:B------:R-:W-:-:S03]  /*11d20*/  ISETP.GE.OR P4, PT, R2, UR4, P5 ;  /* 0x0000000402007c0c */ /* 0x000fc6000af86670 */
[----:B------:R4:W5:Y:S01]  /*11d30*/  SHFL.IDX PT, R5, R3, 0x3, 0x1c1f ;  /* 0x007c1f0003057f89 */ /* 0x00096200000e0000 */
[C---:B------:R-:W-:Y:S02]  /*11d40*/  IADD3 R15, R0.reuse, 0x40, RZ ;  /* 0x00000040000f7810 */ /* 0x040fe40007ffe0ff */
[----:B------:R-:W-:Y:S02]  /*11d50*/  ISETP.GE.AND P3, PT, R0, UR4, PT ;  /* 0x0000000400007c0c */ /* 0x000fe4000bf66270 */
[----:B------:R-:W-:Y:S01]  /*11d60*/  ISETP.GE.AND P2, PT, R2, UR4, PT ;  /* 0x0000000402007c0c */ /* 0x000fe2000bf46270 */
[----:B------:R-:W-:Y:S01]  /*11d70*/  IMAD.MOV.U32 R2, RZ, RZ, R8 ;  /* 0x000000ffff027224 */ /* 0x000fe200078e0008 */
[----:B------:R-:W-:Y:S02]  /*11d80*/  IADD3 R0, R0, 0x48, RZ ;  /* 0x0000004800007810 */ /* 0x000fe40007ffe0ff */
[----:B------:R-:W-:Y:S02]  /*11d90*/  ISETP.GE.OR P0, PT, R15, UR4, P5 ;  /* 0x000000040f007c0c */ /* 0x000fe4000af06670 */
[----:B------:R-:W-:Y:S01]  /*11da0*/  ISETP.GE.OR P5, PT, R0, UR4, P5 ;  /* 0x0000000400007c0c */ /* 0x000fe2000afa6670 */
[----:B-1----:R1:W-:Y:S01]  /*11db0*/  @!P1 ST.E [R12.64], R19 ;  /* 0x000000130c009985 */ /* 0x0023e2000c101908 */
[----:B----4-:R-:W-:-:S02]  /*11dc0*/  IMAD.IADD R3, R9, 0x1, R17 ;  /* 0x0000000109037824 */ /* 0x010fc400078e0211 */
[----:B------:R-:W-:Y:S02]  /*11dd0*/  IMAD R9, R16, c[0x0][0x428], RZ ;  /* 0x00010a0010097a24 */ /* 0x000fe400078e02ff */
[----:B------:R-:W-:-:S04]  /*11de0*/  IMAD.WIDE.U32 R2, R14, c[0x0][0x428], R2 ;  /* 0x00010a000e027a25 */ /* 0x000fc800078e0002 */
[----:B------:R-:W-:Y:S01]  /*11df0*/  IMAD R8, R14, c[0x0][0x42c], R9 ;  /* 0x00010b000e087a24 */ /* 0x000fe200078e0209 */
[----:B--2---:R2:W-:Y:S01]  /*11e00*/  @!P4 ST.E [R10.64], R20 ;  /* 0x000000140a00c985 */ /* 0x0045e2000c101908 */
[----:B------:R-:W-:Y:S02]  /*11e10*/  LEA R29, P4, R2, c[0x0][0x400], 0x2 ;  /* 0x00010000021d7a11 */ /* 0x000fe400078810ff */
[----:B------:R-:W-:Y:S01]  /*11e20*/  IMAD.IADD R3, R3, 0x1, R8 ;  /* 0x0000000103037824 */ /* 0x000fe200078e0208 */
[----:B---3--:R3:W-:Y:S01]  /*11e30*/  @!P0 ST.E [R6.64], R21 ;  /* 0x0000001506008985 */ /* 0x0087e2000c101908 */
[----:B------:R-:W-:-:S03]  /*11e40*/  ISETP.GE.AND P1, PT, R15, UR4, PT ;  /* 0x000000040f007c0c */ /* 0x000fc6000bf26270 */
[----:B------:R-:W-:Y:S01]  /*11e50*/  LEA.HI.X R26, R2, c[0x0][0x404], R3, 0x2, P4 ;  /* 0x00010100021a7a11 */ /* 0x000fe200020f1403 */
[----:B-----5:R4:W-:Y:S01]  /*11e60*/  @!P5 ST.E [R4.64], R18 ;  /* 0x000000120400d985 */ /* 0x0209e2000c101908 */
[----:B------:R-:W-:Y:S02]  /*11e70*/  ISETP.GE.AND P0, PT, R0, UR4, PT ;  /* 0x0000000400007c0c */ /* 0x000fe4000bf06270 */
[C---:B------:R-:W-:Y:S01]  /*11e80*/  IADD3 R17, R45.reuse, 0x8, RZ ;  /* 0x000000082d117810 */ /* 0x040fe20007ffe0ff */
[----:B------:R4:W4:Y:S01]  /*11e90*/  SHFL.IDX PT, R0, R29, RZ, 0x1c1f ;  /* 0x001c1fff1d007589 */ /* 0x00092200000e0000 */
[C---:B------:R-:W-:Y:S02]  /*11ea0*/  IADD3 R16, R45.reuse, 0x10, RZ ;  /* 0x000000102d107810 */ /* 0x040fe40007ffe0ff */
[C---:B------:R-:W-:Y:S01]  /*11eb0*/  IADD3 R15, R45.reuse, 0x18, RZ ;  /* 0x000000182d0f7810 */ /* 0x040fe20007ffe0ff */
[----:B------:R4:W4:Y:S01]  /*11ec0*/  SHFL.IDX PT, R2, R26, RZ, 0x1c1f ;  /* 0x001c1fff1a027589 */ /* 0x00092200000e0000 */
[----:B------:R-:W-:-:S02]  /*11ed0*/  IADD3 R14, R45, 0x20, RZ ;  /* 0x000000202d0e7810 */ /* 0x000fc40007ffe0ff */
[C---:B-1----:R-:W-:Y:S02]  /*11ee0*/  IADD3 R13, R45.reuse, 0x28, RZ ;  /* 0x000000282d0d7810 */ /* 0x042fe40007ffe0ff */
[C---:B------:R-:W-:Y:S02]  /*11ef0*/  IADD3 R12, R45.reuse, 0x30, RZ ;  /* 0x000000302d0c7810 */ /* 0x040fe40007ffe0ff */
[C---:B------:R-:W-:Y:S02]  /*11f00*/  IADD3 R9, R45.reuse, 0x48, RZ ;  /* 0x000000482d097810 */ /* 0x040fe40007ffe0ff */
[C---:B------:R-:W-:Y:S02]  /*11f10*/  IADD3 R8, R45.reuse, 0x50, RZ ;  /* 0x000000502d087810 */ /* 0x040fe40007ffe0ff */
[C---:B--2---:R-:W-:Y:S02]  /*11f20*/  IADD3 R11, R45.reuse, 0x38, RZ ;  /* 0x000000382d0b7810 */ /* 0x044fe40007ffe0ff */
[----:B------:R-:W-:-:S02]  /*11f30*/  IADD3 R10, R45, 0x40, RZ ;  /* 0x000000402d0a7810 */ /* 0x000fc40007ffe0ff */
[C---:B---3--:R-:W-:Y:S02]  /*11f40*/  IADD3 R7, R45.reuse, 0x58, RZ ;  /* 0x000000582d077810 */ /* 0x048fe40007ffe0ff */
[C---:B------:R-:W-:Y:S02]  /*11f50*/  IADD3 R3, R45.reuse, 0x60, RZ ;  /* 0x000000602d037810 */ /* 0x040fe40007ffe0ff */
[C---:B------:R-:W-:Y:S02]  /*11f60*/  IADD3 R6, R45.reuse, 0x68, RZ ;  /* 0x000000682d067810 */ /* 0x040fe40007ffe0ff */
[C---:B----4-:R-:W-:Y:S02]  /*11f70*/  IADD3 R5, R45.reuse, 0x70, RZ ;  /* 0x000000702d057810 */ /* 0x050fe40007ffe0ff */
[----:B------:R-:W-:Y:S02]  /*11f80*/  IADD3 R4, R45, 0x78, RZ ;  /* 0x000000782d047810 */ /* 0x000fe40007ffe0ff */
        /* <DEDUP_REMOVED lines=15> */
[----:B------:R-:W-:Y:S01]  /*12080*/  SHF.R.S32.HI R43, RZ, 0x1f, R4 ;  /* 0x0000001fff2b7819 */ /* 0x000fe20000011404 */
[----:B------:R-:W-:Y:S05]  /*12090*/  @P3 BRA `(.L_x_970) ;  /* 0x0000041000003947 */ /* 0x000fea0003800000 */
[----:B------:R-:W-:Y:S02]  /*120a0*/  ISETP.GE.AND P5, PT, R45, c[0x0][0x3c8], PT ;  /* 0x0000f2002d007a0c */ /* 0x000fe40003fa6270 */
[----:B------:R-:W-:Y:S02]  /*120b0*/  ISETP.GE.AND P4, PT, R17, c[0x0][0x3c8], PT ;  /* 0x0000f20011007a0c */ /* 0x000fe40003f86270 */
[----:B------:R-:W-:-:S09]  /*120c0*/  ISETP.GE.AND P6, PT, R6, c[0x0][0x3c8], PT ;  /* 0x0000f20006007a0c */ /* 0x000fd20003fc6270 */
[----:B------:R-:W-:-:S04]  /*120d0*/  @!P5 LEA R18, P3, R45, R0, 0x2 ;  /* 0x000000002d12d211 */ /* 0x000fc800078610ff */
[----:B------:R-:W-:Y:S02]  /*120e0*/  @!P5 LEA.HI.X R19, R45, R2, R27, 0x2, P3 ;  /* 0x000000022d13d211 */ /* 0x000fe400018f141b */
[----:B------:R-:W-:-:S03]  /*120f0*/  ISETP.GE.AND P3, PT, R16, c[0x0][0x3c8], PT ;  /* 0x0000f20010007a0c */ /* 0x000fc60003f66270 */
[----:B------:R1:W-:Y:S02]  /*12100*/  @!P5 ST.E.64 [R18.64], R140 ;  /* 0x0000008c1200d985 */ /* 0x0003e4000c101b08 */
[----:B-1----:R-:W-:-:S04]  /*12110*/  @!P4 LEA R18, P5, R17, R0, 0x2 ;  /* 0x000000001112c211 */ /* 0x002fc800078a10ff */
        /* <DEDUP_REMOVED lines=42> */
[----:B------:R1:W-:Y:S01]  /*123c0*/  @!P3 ST.E.64 [R18.64], R96 ;  /* 0x000000601200b985 */ /* 0x0003e2000c101b08 */
[----:B------:R-:W-:-:S04]  /*123d0*/  @!P5 LEA R24, P3, R3, R0, 0x2 ;  /* 0x000000000318d211 */ /* 0x000fc800078610ff */
[----:B------:R-:W-:Y:S02]  /*123e0*/  @!P5 LEA.HI.X R25, R3, R2, R40, 0x2, P3 ;  /* 0x000000020319d211 */ /* 0x000fe400018f1428 */
[----:B------:R-:W-:Y:S02]  /*123f0*/  ISETP.GE.AND P5, PT, R5, c[0x0][0x3c8], PT ;  /* 0x0000f20005007a0c */ /* 0x000fe40003fa6270 */
[----:B------:R-:W-:-:S04]  /*12400*/  @!P6 LEA R22, P3, R6, R0, 0x2 ;  /* 0x000000000616e211 */ /* 0x000fc800078610ff */
[----:B------:R-:W-:-:S07]  /*12410*/  @!P6 LEA.HI.X R23, R6, R2, R41, 0x2, P3 ;  /* 0x000000020617e211 */ /* 0x000fce00018f1429 */
[----:B------:R-:W-:-:S04]  /*12420*/  @!P5 LEA R20, P3, R5, R0, 0x2 ;  /* 0x000000000514d211 */ /* 0x000fc800078610ff */
[----:B------:R-:W-:Y:S02]  /*12430*/  @!P5 LEA.HI.X R21, R5, R2, R42, 0x2, P3 ;  /* 0x000000020515d211 */ /* 0x000fe400018f142a */
[----:B-1----:R-:W-:-:S04]  /*12440*/  @!P4 LEA R18, P3, R4, R0, 0x2 ;  /* 0x000000000412c211 */ /* 0x002fc800078610ff */
[----:B------:R-:W-:Y:S02]  /*12450*/  @!P4 LEA.HI.X R19, R4, R2, R43, 0x2, P3 ;  /* 0x000000020413c211 */ /* 0x000fe400018f142b */
[----:B------:R-:W-:-:S13]  /*12460*/  ISETP.GE.AND P3, PT, R3, c[0x0][0x3c8], PT ;  /* 0x0000f20003007a0c */ /* 0x000fda0003f66270 */
[----:B------:R1:W-:Y:S04]  /*12470*/  @!P3 ST.E.64 [R24.64], R100 ;  /* 0x000000641800b985 */ /* 0x0003e8000c101b08 */
[----:B------:R1:W-:Y:S04]  /*12480*/  @!P6 ST.E.64 [R22.64], R112 ;  /* 0x000000701600e985 */ /* 0x0003e8000c101b08 */
[----:B------:R1:W-:Y:S04]  /*12490*/  @!P5 ST.E.64 [R20.64], R116 ;  /* 0x000000741400d985 */ /* 0x0003e8000c101b08 */
[----:B------:R1:W-:Y:S02]  /*124a0*/  @!P4 ST.E.64 [R18.64], R128 ;  /* 0x000000801200c985 */ /* 0x0003e4000c101b08 */
.L_x_970:
[----:B------:R-:W-:Y:S05]  /*124b0*/  BSYNC B0 ;  /* 0x0000000000007941 */ /* 0x000fea0003800000 */
.L_x_969:
[----:B------:R2:W3:Y:S01]  /*124c0*/  SHFL.IDX PT, R2, R26, 0x1, 0x1c1f ;  /* 0x003c1f001a027f89 */ /* 0x0004e200000e0000 */
[----:B------:R-:W-:Y:S03]  /*124d0*/  BSSY B0, `(.L_x_971) ;  /* 0x0000043000007945 */ /* 0x000fe60003800000 */
[----:B------:R2:W4:Y:S01]  /*124e0*/  SHFL.IDX PT, R0, R29, 0x1, 0x1c1f ;  /* 0x003c1f001d007f89 */ /* 0x00052200000e0000 */
[----:B------:R-:W-:Y:S05]  /*124f0*/  @P2 BRA `(.L_x_972) ;  /* 0x0000040000002947 */ /* 0x000fea0003800000 */
[----:B------:R-:W-:Y:S02]  /*12500*/  ISETP.GE.AND P5, PT, R45, c[0x0][0x3c8], PT ;  /* 0x0000f2002d007a0c */ /* 0x000fe40003fa6270 */
[----:B------:R-:W-:-:S02]  /*12510*/  ISETP.GE.AND P2, PT, R17, c[0x0][0x3c8], PT ;  /* 0x0000f20011007a0c */ /* 0x000fc40003f46270 */
[----:B------:R-:W-:-:S09]  /*12520*/  ISETP.GE.AND P3, PT, R16, c[0x0][0x3c8], PT ;  /* 0x0000f20010007a0c */ /* 0x000fd20003f66270 */
[----:B-1--4-:R-:W-:-:S04]  /*12530*/  @!P5 LEA R18, P4, R45, R0, 0x2 ;  /* 0x000000002d12d211 */ /* 0x012fc800078810ff */
[----:B---3--:R-:W-:Y:S02]  /*12540*/  @!P5 LEA.HI.X R19, R45, R2, R27, 0x2, P4 ;  /* 0x000000022d13d211 */ /* 0x008fe400020f141b */
[----:B------:R-:W-:-:S03]  /*12550*/  @!P2 LEA R20, P4, R17, R0, 0x2 ;  /* 0x000000001114a211 */ /* 0x000fc600078810ff */
[----:B------:R1:W-:Y:S01]  /*12560*/  @!P5 ST.E.64 [R18.64], R142 ;  /* 0x0000008e1200d985 */ /* 0x0003e2000c101b08 */
[----:B------:R-:W-:Y:S02]  /*12570*/  ISETP.GE.AND P5, PT, R15, c[0x0][0x3c8], PT ;  /* 0x0000f2000f007a0c */ /* 0x000fe40003fa6270 */
[----:B------:R-:W-:-:S05]  /*12580*/  @!P2 LEA.HI.X R21, R17, R2, R28, 0x2, P4 ;  /* 0x000000021115a211 */ /* 0x000fca00020f141c */
[----:B------:R3:W-:Y:S01]  /*12590*/  @!P2 ST.E.64 [R20.64], R162 ;  /* 0x000000a21400a985 */ /* 0x0007e2000c101b08 */
[----:B------:R-:W-:Y:S02]  /*125a0*/  ISETP.GE.AND P2, PT, R14, c[0x0][0x3c8], PT ;  /* 0x0000f2000e007a0c */ /* 0x000fe40003f46270 */
[----:B-1----:R-:W-:-:S04]  /*125b0*/  @!P3 LEA R18, P4, R16, R0, 0x2 ;  /* 0x000000001012b211 */ /* 0x002fc800078810ff */
[----:B------:R-:W-:Y:S02]  /*125c0*/  @!P3 LEA.HI.X R19, R16, R2, R30, 0x2, P4 ;  /* 0x000000021013b211 */ /* 0x000fe400020f141e */
[----:B---3--:R-:W-:-:S03]  /*125d0*/  @!P5 LEA R20, P4, R15, R0, 0x2 ;  /* 0x000000000f14d211 */ /* 0x008fc600078810ff */
        /* <DEDUP_REMOVED lines=33> */
[----:B------:R-:W-:Y:S02]  /*127f0*/  @!P3 LEA.HI.X R21, R7, R2, R38, 0x2, P4 ;  /* 0x000000020715b211 */ /* 0x000fe400020f1426 */
[----:B------:R-:W-:-:S03]  /*12800*/  ISETP.GE.AND P4, PT, R6, c[0x0][0x3c8], PT ;  /* 0x0000f20006007a0c */ /* 0x000fc60003f86270 */
[----:B------:R3:W-:Y:S01]  /*12810*/  @!P3 ST.E.64 [R20.64], R98 ;  /* 0x000000621400b985 */ /* 0x0007e2000c101b08 */
[----:B------:R-:W-:Y:S02]  /*12820*/  ISETP.GE.AND P3, PT, R5, c[0x0][0x3c8], PT ;  /* 0x0000f20005007a0c */ /* 0x000fe40003f66270 */
[----:B-1----:R-:W-:-:S04]  /*12830*/  @!P5 LEA R18, P2, R3, R0, 0x2 ;  /* 0x000000000312d211 */ /* 0x002fc800078410ff */
[----:B------:R-:W-:Y:S02]  /*12840*/  @!P5 LEA.HI.X R19, R3, R2, R40, 0x2, P2 ;  /* 0x000000020313d211 */ /* 0x000fe400010f1428 */
[----:B------:R-:W-:-:S03]  /*12850*/  ISETP.GE.AND P2, PT, R4, c[0x0][0x3c8], PT ;  /* 0x0000f20004007a0c */ /* 0x000fc60003f46270 */
[----:B------:R1:W-:Y:S01]  /*12860*/  @!P5 ST.E.64 [R18.64], R102 ;  /* 0x000000661200d985 */ /* 0x0003e2000c101b08 */
[----:B------:R-:W-:-:S04]  /*12870*/  @!P4 LEA R22, P5, R6, R0, 0x2 ;  /* 0x000000000616c211 */ /* 0x000fc800078a10ff */
[----:B------:R-:W-:Y:S02]  /*12880*/  @!P4 LEA.HI.X R23, R6, R2, R41, 0x2, P5 ;  /* 0x000000020617c211 */ /* 0x000fe400028f1429 */
[----:B---3--:R-:W-:-:S03]  /*12890*/  @!P3 LEA R20, P5, R5, R0, 0x2 ;  /* 0x000000000514b211 */ /* 0x008fc600078a10ff */
[----:B------:R3:W-:Y:S01]  /*128a0*/  @!P4 ST.E.64 [R22.64], R114 ;  /* 0x000000721600c985 */ /* 0x0007e2000c101b08 */
[----:B------:R-:W-:-:S05]  /*128b0*/  @!P3 LEA.HI.X R21, R5, R2, R42, 0x2, P5 ;  /* 0x000000020515b211 */ /* 0x000fca00028f142a */
[----:B------:R3:W-:Y:S01]  /*128c0*/  @!P3 ST.E.64 [R20.64], R118 ;  /* 0x000000761400b985 */ /* 0x0007e2000c101b08 */
[----:B-1----:R-:W-:-:S04]  /*128d0*/  @!P2 LEA R18, P5, R4, R0, 0x2 ;  /* 0x000000000412a211 */ /* 0x002fc800078a10ff */
[----:B------:R-:W-:-:S05]  /*128e0*/  @!P2 LEA.HI.X R19, R4, R2, R43, 0x2, P5 ;  /* 0x000000020413a211 */ /* 0x000fca00028f142b */
[----:B------:R3:W-:Y:S04]  /*128f0*/  @!P2 ST.E.64 [R18.64], R130 ;  /* 0x000000821200a985 */ /* 0x0007e8000c101b08 */
.L_x_972:
[----:B------:R-:W-:Y:S05]  /*12900*/  BSYNC B0 ;  /* 0x0000000000007941 */ /* 0x000fea0003800000 */
.L_x_971:
[----:B---3--:R3:W1:Y:S01]  /*12910*/  SHFL.IDX PT, R2, R26, 0x2, 0x1c1f ;  /* 0x005c1f001a027f89 */ /* 0x00866200000e0000 */
[----:B------:R-:W-:Y:S03]  /*12920*/  BSSY B0, `(.L_x_973) ;  /* 0x0000043000007945 */ /* 0x000fe60003800000 */
[----:B----4-:R3:W4:Y:S01]  /*12930*/  SHFL.IDX PT, R0, R29, 0x2, 0x1c1f ;  /* 0x005c1f001d007f89 */ /* 0x01072200000e0000 */
[----:B------:R-:W-:Y:S05]  /*12940*/  @P1 BRA `(.L_x_974) ;  /* 0x0000040000001947 */ /* 0x000fea0003800000 */
[----:B------:R-:W-:Y:S02]  /*12950*/  ISETP.GE.AND P3, PT, R45, c[0x0][0x3c8], PT ;  /* 0x0000f2002d007a0c */ /* 0x000fe40003f66270 */
[----:B------:R-:W-:Y:S02]  /*12960*/  ISETP.GE.AND P5, PT, R17, c[0x0][0x3c8], PT ;  /* 0x0000f20011007a0c */ /* 0x000fe40003fa6270 */
[----:B------:R-:W-:Y:S02]  /*12970*/  ISETP.GE.AND P2, PT, R16, c[0x0][0x3c8], PT ;  /* 0x0000f20010007a0c */ /* 0x000fe40003f46270 */
[----:B------:R-:W-:-:S07]  /*12980*/  ISETP.GE.AND P1, PT, R15, c[0x0][0x3c8], PT ;  /* 0x0000f2000f007a0c */ /* 0x000fce0003f26270 */
[----:B-1--4-:R-:W-:-:S04]  /*12990*/  @!P3 LEA R18, P4, R45, R0, 0x2 ;  /* 0x000000002d12b211 */ /* 0x012fc800078810ff */
[----:B------:R-:W-:Y:S02]  /*129a0*/  @!P3 LEA.HI.X R19, R45, R2, R27, 0x2, P4 ;  /* 0x000000022d13b211 */ /* 0x000fe400020f141b */
        /* <DEDUP_REMOVED lines=8> */
[----:B----4-:R-:W-:-:S03]  /*12a30*/  @!P1 LEA R20, P4, R15, R0, 0x2 ;  /* 0x000000000f149211 */ /* 0x010fc600078810ff */
        /* <DEDUP_REMOVED lines=23> */
[----:B------:R-:W-:-:S03]  /*12bb0*/  @!P5 LEA R22, P4, R9, R0, 0x2 ;  /* 0x000000000916d211 */ /* 0x000fc600078810ff */
[----:B------:R1:W-:Y:S01]  /*12bc0*/  @!P3 ST.E.64 [R18.64], R72 ;  /* 0x000000481200b985 */ /* 0x0003e2000c101b08 */
[----:B------:R-:W-:Y:S02]  /*12bd0*/  @!P5 LEA.HI.X R23, R9, R2, R37, 0x2, P4 ;  /* 0x000000020917d211 */ /* 0x000fe400020f1425 */
[----:B------:R-:W-:Y:S02]  /*12be0*/  ISETP.GE.AND P4, PT, R3, c[0x0][0x3c8], PT ;  /* 0x0000f20003007a0c */ /* 0x000fe40003f86270 */
[C---:B----4-:R-:W-:Y:S01]  /*12bf0*/  @!P2 LEA R20, P3, R8.reuse, R0, 0x2 ;  /* 0x000000000814a211 */ /* 0x050fe200078610ff */
[----:B------:R4:W-:Y:S03]  /*12c00*/  @!P5 ST.E.64 [R22.64], R76 ;  /* 0x0000004c1600d985 */ /* 0x0009e6000c101b08 */
        /* <DEDUP_REMOVED lines=8> */
[----:B------:R-:W-:Y:S02]  /*12c90*/  ISETP.GE.AND P1, PT, R4, c[0x0][0x3c8], PT ;  /* 0x0000f20004007a0c */ /* 0x000fe40003f26270 */
[----:B------:R-:W-:Y:S02]  /*12ca0*/  @!P4 LEA.HI.X R25, R3, R2, R40, 0x2, P5 ;  /* 0x000000020319c211 */ /* 0x000fe400028f1428 */
[----:B----4-:R-:W-:-:S03]  /*12cb0*/  @!P3 LEA R22, P5, R6, R0, 0x2 ;  /* 0x000000000616b211 */ /* 0x010fc600078a10ff */
[----:B------:R4:W-:Y:S01]  /*12cc0*/  @!P4 ST.E.64 [R24.64], R104 ;  /* 0x000000681800c985 */ /* 0x0009e2000c101b08 */
[----:B------:R-:W-:Y:S02]  /*12cd0*/  @!P3 LEA.HI.X R23, R6, R2, R41, 0x2, P5 ;  /* 0x000000020617b211 */ /* 0x000fe400028f1429 */
[----:B-----5:R-:W-:-:S03]  /*12ce0*/  @!P2 LEA R20, P5, R5, R0, 0x2 ;  /* 0x000000000514a211 */ /* 0x020fc600078a10ff */
[----:B------:R4:W-:Y:S01]  /*12cf0*/  @!P3 ST.E.64 [R22.64], R108 ;  /* 0x0000006c1600b985 */ /* 0x0009e2000c101b08 */
[----:B------:R-:W-:-:S05]  /*12d00*/  @!P2 LEA.HI.X R21, R5, R2, R42, 0x2, P5 ;  /* 0x000000020515a211 */ /* 0x000fca00028f142a */
[----:B------:R4:W-:Y:S01]  /*12d10*/  @!P2 ST.E.64 [R20.64], R120 ;  /* 0x000000781400a985 */ /* 0x0009e2000c101b08 */
[----:B-1----:R-:W-:-:S04]  /*12d20*/  @!P1 LEA R18, P5, R4, R0, 0x2 ;  /* 0x0000000004129211 */ /* 0x002fc800078a10ff */
[----:B------:R-:W-:-:S05]  /*12d30*/  @!P1 LEA.HI.X R19, R4, R2, R43, 0x2, P5 ;  /* 0x0000000204139211 */ /* 0x000fca00028f142b */
[----:B------:R4:W-:Y:S04]  /*12d40*/  @!P1 ST.E.64 [R18.64], R124 ;  /* 0x0000007c12009985 */ /* 0x0009e8000c101b08 */
.L_x_974:
[----:B------:R-:W-:Y:S05]  /*12d50*/  BSYNC B0 ;  /* 0x0000000000007941 */ /* 0x000fea0003800000 */
.L_x_973:
[----:B-1----:R1:W2:Y:S04]  /*12d60*/  SHFL.IDX PT, R2, R26, 0x3, 0x1c1f ;  /* 0x007c1f001a027f89 */ /* 0x0022a800000e0000 */
[----:B----4-:R1:W4:Y:S01]  /*12d70*/  SHFL.IDX PT, R0, R29, 0x3, 0x1c1f ;  /* 0x007c1f001d007f89 */ /* 0x01032200000e0000 */
[----:B------:R-:W-:Y:S05]  /*12d80*/  @P0 BRA `(.L_x_975) ;  /* 0x000006e000000947 */ /* 0x000fea0003800000 */
[----:B------:R-:W-:Y:S02]  /*12d90*/  ISETP.GE.AND P3, PT, R45, c[0x0][0x3c8], PT ;  /* 0x0000f2002d007a0c */ /* 0x000fe40003f66270 */
[----:B------:R-:W-:Y:S02]  /*12da0*/  ISETP.GE.AND P2, PT, R17, c[0x0][0x3c8], PT ;  /* 0x0000f20011007a0c */ /* 0x000fe40003f46270 */
[----:B------:R-:W-:Y:S02]  /*12db0*/  ISETP.GE.AND P1, PT, R16, c[0x0][0x3c8], PT ;  /* 0x0000f20010007a0c */ /* 0x000fe40003f26270 */
[----:B------:R-:W-:-:S02]  /*12dc0*/  ISETP.GE.AND P0, PT, R15, c[0x0][0x3c8], PT ;  /* 0x0000f2000f007a0c */ /* 0x000fc40003f06270 */
[----:B------:R-:W-:-:S05]  /*12dd0*/  ISETP.GE.AND P4, PT, R14, c[0x0][0x3c8], PT ;  /* 0x0000f2000e007a0c */ /* 0x000fca0003f86270 */
[----:B----4-:R-:W-:-:S04]  /*12de0*/  @!P3 LEA R18, P5, R45, R0, 0x2 ;  /* 0x000000002d12b211 */ /* 0x010fc800078a10ff */
[----:B--2---:R-:W-:Y:S02]  /*12df0*/  @!P3 LEA.HI.X R19, R45, R2, R27, 0x2, P5 ;  /* 0x000000022d13b211 */ /* 0x004fe400028f141b */
[----:B------:R-:W-:-:S03]  /*12e00*/  @!P2 LEA R20, P5, R17, R0, 0x2 ;  /* 0x000000001114a211 */ /* 0x000fc600078a10ff */
[----:B------:R2:W-:Y:S01]  /*12e10*/  @!P3 ST.E.64 [R18.64], R146 ;  /* 0x000000921200b985 */ /* 0x0005e2000c101b08 */
[----:B------:R-:W-:Y:S02]  /*12e20*/  @!P2 LEA.HI.X R21, R17, R2, R28, 0x2, P5 ;  /* 0x000000021115a211 */ /* 0x000fe400028f141c */
[----:B------:R-:W-:-:S03]  /*12e30*/  ISETP.GE.AND P3, PT, R13, c[0x0][0x3c8], PT ;  /* 0x0000f2000d007a0c */ /* 0x000fc60003f66270 */
[----:B------:R4:W-:Y:S01]  /*12e40*/  @!P2 ST.E.64 [R20.64], R150 ;  /* 0x000000961400a985 */ /* 0x0009e2000c101b08 */
[----:B--2---:R-:W-:-:S04]  /*12e50*/  @!P1 LEA R18, P5, R16, R0, 0x2 ;  /* 0x0000000010129211 */ /* 0x004fc800078a10ff */
[----:B------:R-:W-:Y:S02]  /*12e60*/  @!P1 LEA.HI.X R19, R16, R2, R30, 0x2, P5 ;  /* 0x0000000210139211 */ /* 0x000fe400028f141e */
[CC--:B----4-:R-:W-:Y:S02]  /*12e70*/  @!P0 LEA R20, P2, R15.reuse, R0.reuse, 0x2 ;  /* 0x000000000f148211 */ /* 0x0d0fe400078410ff */
[----:B------:R-:W-:Y:S01]  /*12e80*/  @!P4 LEA R22, P5, R14, R0, 0x2 ;  /* 0x000000000e16c211 */ /* 0x000fe200078a10ff */
[----:B------:R2:W-:Y:S01]  /*12e90*/  @!P1 ST.E.64 [R18.64], R154 ;  /* 0x0000009a12009985 */ /* 0x0005e2000c101b08 */
[-C--:B------:R-:W-:Y:S02]  /*12ea0*/  @!P0 LEA.HI.X R21, R15, R2.reuse, R32, 0x2, P2 ;  /* 0x000000020f158211 */ /* 0x080fe400010f1420 */
[----:B------:R-:W-:Y:S02]  /*12eb0*/  ISETP.GE.AND P2, PT, R12, c[0x0][0x3c8], PT ;  /* 0x0000f2000c007a0c */ /* 0x000fe40003f46270 */
[----:B------:R-:W-:Y:S01]  /*12ec0*/  ISETP.GE.AND P1, PT, R11, c[0x0][0x3c8], PT ;  /* 0x0000f2000b007a0c */ /* 0x000fe20003f26270 */
[----:B------:R-:W-:Y:S01]  /*12ed0*/  @!P0 ST.E.64 [R20.64], R158 ;  /* 0x0000009e14008985 */ /* 0x000fe2000c101b08 */
[----:B------:R-:W-:-:S02]  /*12ee0*/  @!P4 LEA.HI.X R23, R14, R2, R31, 0x2, P5 ;  /* 0x000000020e17c211 */ /* 0x000fc400028f141f */
[----:B------:R-:W-:-:S03]  /*12ef0*/  ISETP.GE.AND P0, PT, R10, c[0x0][0x3c8], PT ;  /* 0x0000f2000a007a0c */ /* 0x000fc60003f06270 */
[----:B------:R-:W-:Y:S01]  /*12f00*/  @!P4 ST.E.64 [R22.64], R166 ;  /* 0x000000a61600c985 */ /* 0x000fe2000c101b08 */
[----:B--2---:R-:W-:-:S04]  /*12f10*/  @!P3 LEA R18, P5, R13, R0, 0x2 ;  /* 0x000000000d12b211 */ /* 0x004fc800078a10ff */
[----:B------:R-:W-:Y:S02]  /*12f20*/  @!P3 LEA.HI.X R19, R13, R2, R33, 0x2, P5 ;  /* 0x000000020d13b211 */ /* 0x000fe400028f1421 */
[----:B------:R-:W-:-:S03]  /*12f30*/  @!P2 LEA R16, P5, R12, R0, 0x2 ;  /* 0x000000000c10a211 */ /* 0x000fc600078a10ff */
[----:B------:R-:W-:Y:S01]  /*12f40*/  @!P3 ST.E.64 [R18.64], R170 ;  /* 0x000000aa1200b985 */ /* 0x000fe2000c101b08 */
[----:B------:R-:W-:Y:S02]  /*12f50*/  @!P2 LEA.HI.X R17, R12, R2, R34, 0x2, P5 ;  /* 0x000000020c11a211 */ /* 0x000fe400028f1422 */
        /* <DEDUP_REMOVED lines=16> */
[----:B----4-:R-:W-:Y:S02]  /*13060*/  @!P3 LEA R12, P5, R7, R0, 0x2 ;  /* 0x00000000070cb211 */ /* 0x010fe400078a10ff */
[-C--:B------:R-:W-:Y:S02]  /*13070*/  @!P4 LEA.HI.X R15, R8, R2.reuse, R39, 0x2, P0 ;  /* 0x00000002080fc211 */ /* 0x080fe400000f1427 */
[----:B------:R-:W-:Y:S02]  /*13080*/  ISETP.GE.AND P0, PT, R5, c[0x0][0x3c8], PT ;  /* 0x0000f20005007a0c */ /* 0x000fe40003f06270 */
[----:B------:R-:W-:Y:S01]  /*13090*/  @!P3 LEA.HI.X R13, R7, R2, R38, 0x2, P5 ;  /* 0x00000002070db211 */ /* 0x000fe200028f1426 */
[----:B------:R2:W-:Y:S04]  /*130a0*/  @!P4 ST.E.64 [R14.64], R90 ;  /* 0x0000005a0e00c985 */ /* 0x0005e8000c101b08 */
[----:B------:R2:W-:Y:S01]  /*130b0*/  @!P3 ST.E.64 [R12.64], R94 ;  /* 0x0000005e0c00b985 */ /* 0x0005e2000c101b08 */
[----:B-----5:R-:W-:-:S04]  /*130c0*/  @!P2 LEA R10, P5, R3, R0, 0x2 ;  /* 0x00000000030aa211 */ /* 0x020fc800078a10ff */
        /* <DEDUP_REMOVED lines=10> */
[----:B--2---:R-:W-:-:S04]  /*13170*/  LEA R6, P0, R4, R0, 0x2 ;  /* 0x0000000004067211 */ /* 0x004fc800078010ff */
[----:B------:R-:W-:-:S05]  /*13180*/  LEA.HI.X R7, R4, R2, R43, 0x2, P0 ;  /* 0x0000000204077211 */ /* 0x000fca00000f142b */
[----:B------:R2:W-:Y:S01]  /*13190*/  ST.E.64 [R6.64], R126 ;  /* 0x0000007e06007985 */ /* 0x0005e2000c101b08 */
[----:B------:R-:W-:Y:S05]  /*131a0*/  BRA `(.L_x_975) ;  /* 0x000002c000007947 */ /* 0x000fea0003800000 */
.L_x_967:
        /* <DEDUP_REMOVED lines=44> */
.L_x_975:
[----:B------:R-:W-:Y:S05]  /*13470*/  BSYNC B1 ;  /* 0x0000000000017941 */ /* 0x000fea0003800000 */
.L_x_966:
[----:B------:R-:W-:-:S13]  /*13480*/  ISETP.NE.AND P0, PT, RZ, UR6, PT ;  /* 0x00000006ff007c0c */ /* 0x000fda000bf05270 */
[----:B------:R-:W-:Y:S01]  /*13490*/  @P0 WARPSYNC 0xffffffff ;  /* 0xffffffff00000948 */ /* 0x000fe20003800000 */
[----:B------:R-:W-:Y:S06]  /*134a0*/  @P0 BAR.SYNC.DEFER_BLOCKING 0x5, 0x80 ;  /* 0x0142000000000b1d */ /* 0x000fec0000010000 */
[----:B--2-4-:R-:W2:Y:S04]  /*134b0*/  @P0 LDS R0, [0x10100] ;  /* 0x01010000ff000984 */ /* 0x014ea80000000800 */
[----:B--2---:R2:W-:Y:S04]  /*134c0*/  @P0 STL [R1+0x5c], R0 ;  /* 0x00005c0001000387 */ /* 0x0045e80000100800 */
[----:B------:R-:W-:Y:S06]  /*134d0*/  @P0 BAR.ARV 0x4, 0x80 ;  /* 0x0102000000000b1d */ /* 0x000fec0000002000 */
[----:B------:R-:W-:Y:S05]  /*134e0*/  @P0 BRA `(.L_x_976) ;  /* 0x0000009000000947 */ /* 0x000fea0003800000 */
[----:B------:R-:W-:Y:S05]  /*134f0*/  BRA.DIV ~URZ, `(.L_x_977) ;  /* 0x00000a527f007947 */ /* 0x000fea000b800000 */
[----:B--2---:R2:W4:Y:S02]  /*13500*/  SHFL.IDX PT, R0, R44, RZ, 0x1f ;  /* 0x00001fff2c007589 */ /* 0x00452400000e0000 */
.L_x_994:
[----:B------:R-:W5:Y:S01]  /*13510*/  S2R R2, SR_TID.X ;  /* 0x0000000000027919 */ /* 0x000f620000002100 */
[----:B------:R-:W-:Y:S03]  /*13520*/  WARPSYNC 0xffffffff ;  /* 0xffffffff00007948 */ /* 0x000fe60003800000 */
[----:B------:R-:W-:Y:S06]  /*13530*/  BAR.SYNC.DEFER_BLOCKING 0x4, 0x80 ;  /* 0x0102000000007b1d */ /* 0x000fec0000010000 */
[----:B----4-:R4:W-:Y:S01]  /*13540*/  STL [R1+0x5c], R0 ;  /* 0x00005c0001007387 */ /* 0x0109e20000100800 */
[----:B-----5:R-:W-:-:S13]  /*13550*/  LOP3.LUT P0, RZ, R2, 0x7f, RZ, 0xc0, !PT ;  /* 0x0000007f02ff7812 */ /* 0x020fda000780c0ff */
[----:B------:R4:W-:Y:S04]  /*13560*/  @!P0 STS [0x10100], R44 ;  /* 0x0101002cff008388 */ /* 0x0009e80000000800 */
[----:B------:R-:W-:Y:S06]  /*13570*/  BAR.ARV 0x5, 0x80 ;  /* 0x0142000000007b1d */ /* 0x000fec0000002000 */
.L_x_976:
[----:B--2-4-:R-:W2:Y:S02]  /*13580*/  LDL R0, [R1+0x5c] ;  /* 0x00005c0001007983 */ /* 0x014ea40000100800 */
[----:B--2---:R-:W-:-:S13]  /*13590*/  ISETP.GE.AND P0, PT, R0, c[0x0][0x538], PT ;  /* 0x00014e0000007a0c */ /* 0x004fda0003f06270 */
[----:B-1-3--:R-:W-:Y:S01]  /*135a0*/  @P0 CALL.REL.NOINC `(.L_x_978) ;  /* 0x0000001000000944 */ /* 0x00afe20003c00000 */
[----:B------:R-:W-:Y:S05]  /*135b0*/  BRA `(.L_x_979) ;  /* 0xfffed1c000007947 */ /* 0x000fea000383ffff */
.L_x_978:
[----:B------:R-:W-:Y:S05]  /*135c0*/  EXIT ;  /* 0x000000000000794d */ /* 0x000fea0003800000 */
.L_x_930:
[----:B-1----:R-:W-:Y:S01]  /*135d0*/  IMAD.MOV.U32 R9, RZ, RZ, R5 ;  /* 0x000000ffff097224 */ /* 0x002fe200078e0005 */
[----:B------:R-:W-:Y:S01]  /*135e0*/  MOV R8, RZ ;  /* 0x000000ff00087202 */ /* 0x000fe20000000f00 */
[----:B------:R-:W-:Y:S01]  /*135f0*/  IMAD.MOV.U32 R3, RZ, RZ, 0x181f ;  /* 0x0000181fff037424 */ /* 0x000fe200078e00ff */
[----:B------:R-:W-:Y:S02]  /*13600*/  MOV R2, 0x13620 ;  /* 0x0001362000027802 */ /* 0x000fe40000000f00 */
[----:B------:R-:W-:Y:S05]  /*13610*/  CALL.REL.NOINC `($__internal_19_$__cuda_sm70_shflsync_idx_p) ;  /* 0x000009e000007944 */ /* 0x000fea0003c00000 */
[----:B------:R-:W-:Y:S01]  /*13620*/  MOV R7, R8 ;  /* 0x0000000800077202 */ /* 0x000fe20000000f00 */
[----:B------:R-:W-:Y:S05]  /*13630*/  BRA `(.L_x_980) ;  /* 0xfffee1e000007947 */ /* 0x000fea000383ffff */
.L_x_931:
[----:B-1----:R-:W-:Y:S01]  /*13640*/  IMAD.MOV.U32 R9, RZ, RZ, R6 ;  /* 0x000000ffff097224 */ /* 0x002fe200078e0006 */
[----:B------:R-:W-:Y:S01]  /*13650*/  MOV R8, RZ ;  /* 0x000000ff00087202 */ /* 0x000fe20000000f00 */
[----:B------:R-:W-:Y:S01]  /*13660*/  IMAD.MOV.U32 R3, RZ, RZ, 0x181f ;  /* 0x0000181fff037424 */ /* 0x000fe200078e00ff */
[----:B------:R-:W-:Y:S02]  /*13670*/  MOV R2, 0x13690 ;  /* 0x0001369000027802 */ /* 0x000fe40000000f00 */
[----:B--23--:R-:W-:Y:S05]  /*13680*/  CALL.REL.NOINC `($__internal_19_$__cuda_sm70_shflsync_idx_p) ;  /* 0x0000097000007944 */ /* 0x00cfea0003c00000 */
[----:B------:R-:W-:Y:S01]  /*13690*/  MOV R3, R8 ;  /* 0x0000000800037202 */ /* 0x000fe20000000f00 */
[----:B------:R-:W-:Y:S05]  /*136a0*/  BRA `(.L_x_981) ;  /* 0xfffee19000007947 */ /* 0x000fea000383ffff */
.L_x_934:
[----:B--2---:R-:W-:Y:S01]  /*136b0*/  IMAD.MOV.U32 R9, RZ, RZ, R5 ;  /* 0x000000ffff097224 */ /* 0x004fe200078e0005 */
[----:B------:R-:W-:Y:S01]  /*136c0*/  MOV R8, 0x1 ;  /* 0x0000000100087802 */ /* 0x000fe20000000f00 */
[----:B----4-:R-:W-:Y:S01]  /*136d0*/  IMAD.MOV.U32 R3, RZ, RZ, 0x181f ;  /* 0x0000181fff037424 */ /* 0x010fe200078e00ff */
[----:B------:R-:W-:-:S02]  /*136e0*/  MOV R2, 0x13700 ;  /* 0x0001370000027802 */ /* 0x000fc40000000f00 */
[----:B-1-3--:R-:W-:Y:S05]  /*136f0*/  CALL.REL.NOINC `($__internal_19_$__cuda_sm70_shflsync_idx_p) ;  /* 0x0000090000007944 */ /* 0x00afea0003c00000 */
[----:B------:R-:W-:Y:S01]  /*13700*/  IMAD.MOV.U32 R7, RZ, RZ, R8 ;  /* 0x000000ffff077224 */ /* 0x000fe200078e0008 */
[----:B------:R-:W-:Y:S01]  /*13710*/  MOV R8, 0x1 ;  /* 0x0000000100087802 */ /* 0x000fe20000000f00 */
[----:B------:R-:W-:Y:S01]  /*13720*/  IMAD.MOV.U32 R9, RZ, RZ, R6 ;  /* 0x000000ffff097224 */ /* 0x000fe200078e0006 */
[----:B------:R-:W-:-:S02]  /*13730*/  MOV R3, 0x181f ;  /* 0x0000181f00037802 */ /* 0x000fc40000000f00 */
[----:B------:R-:W-:Y:S02]  /*13740*/  MOV R2, 0x13760 ;  /* 0x0001376000027802 */ /* 0x000fe40000000f00 */
[----:B------:R-:W-:Y:S05]  /*13750*/  CALL.REL.NOINC `($__internal_19_$__cuda_sm70_shflsync_idx_p) ;  /* 0x000008a000007944 */ /* 0x000fea0003c00000 */
[----:B------:R-:W-:Y:S01]  /*13760*/  MOV R3, R8 ;  /* 0x0000000800037202 */ /* 0x000fe20000000f00 */
[----:B------:R-:W-:Y:S05]  /*13770*/  BRA `(.L_x_982) ;  /* 0xfffee21000007947 */ /* 0x000fea000383ffff */
.L_x_937:
[----:B-1----:R-:W-:Y:S01]  /*13780*/  IMAD.MOV.U32 R9, RZ, RZ, R5 ;  /* 0x000000ffff097224 */ /* 0x002fe200078e0005 */
[----:B------:R-:W-:Y:S01]  /*13790*/  MOV R8, 0x2 ;  /* 0x0000000200087802 */ /* 0x000fe20000000f00 */
[----:B--2---:R-:W-:Y:S01]  /*137a0*/  IMAD.MOV.U32 R3, RZ, RZ, 0x181f ;  /* 0x0000181fff037424 */ /* 0x004fe200078e00ff */
[----:B------:R-:W-:Y:S02]  /*137b0*/  MOV R2, 0x137d0 ;  /* 0x000137d000027802 */ /* 0x000fe40000000f00 */
[----:B---3--:R-:W-:Y:S05]  /*137c0*/  CALL.REL.NOINC `($__internal_19_$__cuda_sm70_shflsync_idx_p) ;  /* 0x0000083000007944 */ /* 0x008fea0003c00000 */
[----:B------:R-:W-:Y:S01]  /*137d0*/  MOV R7, R8 ;  /* 0x0000000800077202 */ /* 0x000fe20000000f00 */
[----:B------:R-:W-:Y:S05]  /*137e0*/  BRA `(.L_x_983) ;  /* 0xfffee2d000007947 */ /* 0x000fea000383ffff */
.L_x_938:
[----:B------:R-:W-:Y:S01]  /*137f0*/  IMAD.MOV.U32 R9, RZ, RZ, R6 ;  /* 0x000000ffff097224 */ /* 0x000fe200078e0006 */
[----:B------:R-:W-:Y:S01]  /*13800*/  MOV R8, 0x2 ;  /* 0x0000000200087802 */ /* 0x000fe20000000f00 */
[----:B--2---:R-:W-:Y:S01]  /*13810*/  IMAD.MOV.U32 R3, RZ, RZ, 0x181f ;  /* 0x0000181fff037424 */ /* 0x004fe200078e00ff */
[----:B------:R-:W-:Y:S02]  /*13820*/  MOV R2, 0x13840 ;  /* 0x0001384000027802 */ /* 0x000fe40000000f00 */
[----:B-1-34-:R-:W-:Y:S05]  /*13830*/  CALL.REL.NOINC `($__internal_19_$__cuda_sm70_shflsync_idx_p) ;  /* 0x000007c000007944 */ /* 0x01afea0003c00000 */
[----:B------:R-:W-:Y:S01]  /*13840*/  MOV R3, R8 ;  /* 0x0000000800037202 */ /* 0x000fe20000000f00 */
[----:B------:R-:W-:Y:S05]  /*13850*/  BRA `(.L_x_984) ;  /* 0xfffee28000007947 */ /* 0x000fea000383ffff */
.L_x_941:
[----:B-1----:R-:W-:Y:S01]  /*13860*/  IMAD.MOV.U32 R9, RZ, RZ, R5 ;  /* 0x000000ffff097224 */ /* 0x002fe200078e0005 */
[----:B------:R-:W-:Y:S01]  /*13870*/  MOV R8, 0x3 ;  /* 0x0000000300087802 */ /* 0x000fe20000000f00 */
[----:B------:R-:W-:Y:S01]  /*13880*/  IMAD.MOV.U32 R3, RZ, RZ, 0x181f ;  /* 0x0000181fff037424 */ /* 0x000fe200078e00ff */
[----:B------:R-:W-:-:S02]  /*13890*/  MOV R2, 0x138b0 ;  /* 0x000138b000027802 */ /* 0x000fc40000000f00 */
[----:B--234-:R-:W-:Y:S05]  /*138a0*/  CALL.REL.NOINC `($__internal_19_$__cuda_sm70_shflsync_idx_p) ;  /* 0x0000075000007944 */ /* 0x01cfea0003c00000 */
        /* <DEDUP_REMOVED lines=8> */
.L_x_944:
[----:B-1----:R-:W-:Y:S01]  /*13930*/  IMAD.MOV.U32 R9, RZ, RZ, R5 ;  /* 0x000000ffff097224 */ /* 0x002fe200078e0005 */
[----:B------:R-:W-:Y:S01]  /*13940*/  MOV R8, 0x4 ;  /* 0x0000000400087802 */ /* 0x000fe20000000f00 */
[----:B------:R-:W-:Y:S01]  /*13950*/  IMAD.MOV.U32 R3, RZ, RZ, 0x181f ;  /* 0x0000181fff037424 */ /* 0x000fe200078e00ff */
[----:B------:R-:W-:Y:S02]  /*13960*/  MOV R2, 0x13980 ;  /* 0x0001398000027802 */ /* 0x000fe40000000f00 */
[----:B--234-:R-:W-:Y:S05]  /*13970*/  CALL.REL.NOINC `($__internal_19_$__cuda_sm70_shflsync_idx_p) ;  /* 0x0000068000007944 */ /* 0x01cfea0003c00000 */
[----:B------:R-:W-:Y:S01]  /*13980*/  MOV R7, R8 ;  /* 0x0000000800077202 */ /* 0x000fe20000000f00 */
[----:B------:R-:W-:Y:S05]  /*13990*/  BRA `(.L_x_986) ;  /* 0xfffee3b000007947 */ /* 0x000fea000383ffff */
.L_x_945:
[----:B-1----:R-:W-:Y:S01]  /*139a0*/  IMAD.MOV.U32 R9, RZ, RZ, R6 ;  /* 0x000000ffff097224 */ /* 0x002fe200078e0006 */
[----:B------:R-:W-:Y:S01]  /*139b0*/  MOV R8, 0x4 ;  /* 0x0000000400087802 */ /* 0x000fe20000000f00 */
[----:B------:R-:W-:Y:S01]  /*139c0*/  IMAD.MOV.U32 R3, RZ, RZ, 0x181f ;  /* 0x0000181fff037424 */ /* 0x000fe200078e00ff */
[----:B------:R-:W-:Y:S02]  /*139d0*/  MOV R2, 0x139f0 ;  /* 0x000139f000027802 */ /* 0x000fe40000000f00 */
[----:B--234-:R-:W-:Y:S05]  /*139e0*/  CALL.REL.NOINC `($__internal_19_$__cuda_sm70_shflsync_idx_p) ;  /* 0x0000061000007944 */ /* 0x01cfea0003c00000 */
[----:B------:R-:W-:Y:S01]  /*139f0*/  MOV R3, R8 ;  /* 0x0000000800037202 */ /* 0x000fe20000000f00 */
[----:B------:R-:W-:Y:S05]  /*13a00*/  BRA `(.L_x_987) ;  /* 0xfffee36000007947 */ /* 0x000fea000383ffff */
.L_x_948:
[----:B--2---:R-:W-:Y:S01]  /*13a10*/  IMAD.MOV.U32 R9, RZ, RZ, R5 ;  /* 0x000000ffff097224 */ /* 0x004fe200078e0005 */
[----:B------:R-:W-:Y:S01]  /*13a20*/  MOV R8, 0x5 ;  /* 0x0000000500087802 */ /* 0x000fe20000000f00 */
[----:B------:R-:W-:Y:S01]  /*13a30*/  IMAD.MOV.U32 R3, RZ, RZ, 0x181f ;  /* 0x0000181fff037424 */ /* 0x000fe200078e00ff */
[----:B------:R-:W-:-:S02]  /*13a40*/  MOV R2, 0x13a60 ;  /* 0x00013a6000027802 */ /* 0x000fc40000000f00 */
[----:B-1-34-:R-:W-:Y:S05]  /*13a50*/  CALL.REL.NOINC `($__internal_19_$__cuda_sm70_shflsync_idx_p) ;  /* 0x000005a000007944 */ /* 0x01afea0003c00000 */
        /* <DEDUP_REMOVED lines=8> */
.L_x_951:
[----:B-1----:R-:W-:Y:S01]  /*13ae0*/  IMAD.MOV.U32 R9, RZ, RZ, R5 ;  /* 0x000000ffff097224 */ /* 0x002fe200078e0005 */
[----:B------:R-:W-:Y:S01]  /*13af0*/  MOV R8, 0x6 ;  /* 0x0000000600087802 */ /* 0x000fe20000000f00 */
[----:B--2---:R-:W-:Y:S01]  /*13b00*/  IMAD.MOV.U32 R3, RZ, RZ, 0x181f ;  /* 0x0000181fff037424 */ /* 0x004fe200078e00ff */
[----:B------:R-:W-:Y:S02]  /*13b10*/  MOV R2, 0x13b30 ;  /* 0x00013b3000027802 */ /* 0x000fe40000000f00 */
[----:B---34-:R-:W-:Y:S05]  /*13b20*/  CALL.REL.NOINC `($__internal_19_$__cuda_sm70_shflsync_idx_p) ;  /* 0x000004d000007944 */ /* 0x018fea0003c00000 */
[----:B------:R-:W-:Y:S01]  /*13b30*/  MOV R7, R8 ;  /* 0x0000000800077202 */ /* 0x000fe20000000f00 */
[----:B------:R-:W-:Y:S05]  /*13b40*/  BRA `(.L_x_989) ;  /* 0xfffee49000007947 */ /* 0x000fea000383ffff */
.L_x_952:
[----:B------:R-:W-:Y:S01]  /*13b50*/  IMAD.MOV.U32 R9, RZ, RZ, R6 ;  /* 0x000000ffff097224 */ /* 0x000fe200078e0006 */
[----:B------:R-:W-:Y:S01]  /*13b60*/  MOV R8, 0x6 ;  /* 0x0000000600087802 */ /* 0x000fe20000000f00 */
[----:B--2---:R-:W-:Y:S01]  /*13b70*/  IMAD.MOV.U32 R3, RZ, RZ, 0x181f ;  /* 0x0000181fff037424 */ /* 0x004fe200078e00ff */
[----:B------:R-:W-:Y:S02]  /*13b80*/  MOV R2, 0x13ba0 ;  /* 0x00013ba000027802 */ /* 0x000fe40000000f00 */
[----:B-1-34-:R-:W-:Y:S05]  /*13b90*/  CALL.REL.NOINC `($__internal_19_$__cuda_sm70_shflsync_idx_p) ;  /* 0x0000046000007944 */ /* 0x01afea0003c00000 */
[----:B------:R-:W-:Y:S01]  /*13ba0*/  MOV R3, R8 ;  /* 0x0000000800037202 */ /* 0x000fe20000000f00 */
[----:B------:R-:W-:Y:S05]  /*13bb0*/  BRA `(.L_x_990) ;  /* 0xfffee44000007947 */ /* 0x000fea000383ffff */
.L_x_955:
        /* <DEDUP_REMOVED lines=13> */
.L_x_962:
[----:B--2---:R1:W5:Y:S01]  /*13c90*/  LDL R0, [R1+0xc] ;  /* 0x00000c0001007983 */ /* 0x0043620000100800 */
[----:B------:R-:W-:Y:S02]  /*13ca0*/  MOV R3, 0x2 ;  /* 0x0000000200037802 */ /* 0x000fe40000000f00 */
[----:B------:R-:W-:Y:S02]  /*13cb0*/  MOV R2, 0x13cd0 ;  /* 0x00013cd000027802 */ /* 0x000fe40000000f00 */
[----:B-1---5:R-:W-:Y:S05]  /*13cc0*/  CALL.REL.NOINC `($__internal_18_$__cuda_sm70_shflsync_bfly_p) ;  /* 0x000002f000007944 */ /* 0x022fea0003c00000 */
[----:B------:R-:W-:Y:S01]  /*13cd0*/  MOV R7, R8 ;  /* 0x0000000800077202 */ /* 0x000fe20000000f00 */
[----:B------:R-:W-:Y:S05]  /*13ce0*/  BRA `(.L_x_992) ;  /* 0xffffcd5000007947 */ /* 0x000fea000383ffff */
.L_x_963:
[----:B------:R-:W-:Y:S01]  /*13cf0*/  IMAD.MOV.U32 R0, RZ, RZ, R7 ;  /* 0x000000ffff007224 */ /* 0x000fe200078e0007 */
[----:B------:R-:W-:Y:S02]  /*13d00*/  MOV R3, 0x1 ;  /* 0x0000000100037802 */ /* 0x000fe40000000f00 */
[----:B------:R-:W-:Y:S02]  /*13d10*/  MOV R2, 0x13d30 ;  /* 0x00013d3000027802 */ /* 0x000fe40000000f00 */
[----:B-----5:R-:W-:Y:S05]  /*13d20*/  CALL.REL.NOINC `($__internal_18_$__cuda_sm70_shflsync_bfly_p) ;  /* 0x0000029000007944 */ /* 0x020fea0003c00000 */
[----:B------:R1:W5:Y:S01]  /*13d30*/  LDL R0, [R1+0x4] ;  /* 0x0000040001007983 */ /* 0x0003620000100800 */
[----:B------:R-:W-:Y:S01]  /*13d40*/  FADD.FTZ R7, R7, R8 ;  /* 0x0000000807077221 */ /* 0x000fe20000010000 */
[----:B------:R-:W-:-:S02]  /*13d50*/  MOV R3, 0x2 ;  /* 0x0000000200037802 */ /* 0x000fc40000000f00 */
[----:B------:R-:W-:Y:S02]  /*13d60*/  MOV R2, 0x13d80 ;  /* 0x00013d8000027802 */ /* 0x000fe40000000f00 */
[----:B-1---5:R-:W-:Y:S05]  /*13d70*/  CALL.REL.NOINC `($__internal_18_$__cuda_sm70_shflsync_bfly_p) ;  /* 0x0000024000007944 */ /* 0x022fea0003c00000 */
[----:B------:R-:W2:Y:S01]  /*13d80*/  LDL.LU R0, [R1+0x4] ;  /* 0x0000040001007983 */ /* 0x000ea20000300800 */
[----:B------:R-:W-:Y:S02]  /*13d90*/  MOV R3, 0x1 ;  /* 0x0000000100037802 */ /* 0x000fe40000000f00 */
[----:B------:R-:W-:Y:S01]  /*13da0*/  MOV R2, 0x13de0 ;  /* 0x00013de000027802 */ /* 0x000fe20000000f00 */
[----:B--2---:R-:W-:-:S05]  /*13db0*/  FADD.FTZ R4, R0, R8 ;  /* 0x0000000800047221 */ /* 0x004fca0000010000 */
[----:B------:R-:W-:Y:S02]  /*13dc0*/  MOV R0, R4 ;  /* 0x0000000400007202 */ /* 0x000fe40000000f00 */
[----:B------:R-:W-:Y:S05]  /*13dd0*/  CALL.REL.NOINC `($__internal_18_$__cuda_sm70_shflsync_bfly_p) ;  /* 0x000001e000007944 */ /* 0x000fea0003c00000 */
[----:B------:R1:W5:Y:S01]  /*13de0*/  LDL R0, [R1+0x10] ;  /* 0x0000100001007983 */ /* 0x0003620000100800 */
[----:B------:R-:W-:Y:S01]  /*13df0*/  FADD.FTZ R4, R4, R8 ;  /* 0x0000000804047221 */ /* 0x000fe20000010000 */
[----:B------:R-:W-:Y:S02]  /*13e00*/  MOV R3, 0x2 ;  /* 0x0000000200037802 */ /* 0x000fe40000000f00 */
        /* <DEDUP_REMOVED lines=19> */
[----:B------:R-:W-:Y:S05]  /*13f40*/  BRA `(.L_x_993) ;  /* 0xffffcc2000007947 */ /* 0x000fea000383ffff */
.L_x_977:
[----:B------:R-:W-:Y:S01]  /*13f50*/  IMAD.MOV.U32 R9, RZ, RZ, R44 ;  /* 0x000000ffff097224 */ /* 0x000fe200078e002c */
[----:B------:R-:W-:Y:S01]  /*13f60*/  MOV R8, RZ ;  /* 0x000000ff00087202 */ /* 0x000fe20000000f00 */
[----:B------:R-:W-:Y:S01]  /*13f70*/  IMAD.MOV.U32 R3, RZ, RZ, 0x1f ;  /* 0x0000001fff037424 */ /* 0x000fe200078e00ff */
[----:B------:R-:W-:Y:S02]  /*13f80*/  MOV R2, 0x13fa0 ;  /* 0x00013fa000027802 */ /* 0x000fe40000000f00 */
[----:B-123--:R-:W-:Y:S05]  /*13f90*/  CALL.REL.NOINC `($__internal_19_$__cuda_sm70_shflsync_idx_p) ;  /* 0x0000006000007944 */ /* 0x00efea0003c00000 */
[----:B------:R-:W-:Y:S01]  /*13fa0*/  MOV R0, R8 ;  /* 0x0000000800007202 */ /* 0x000fe20000000f00 */
[----:B------:R-:W-:Y:S05]  /*13fb0*/  BRA `(.L_x_994) ;  /* 0xfffff55000007947 */ /* 0x000fea000383ffff */
        .weak           $__internal_18_$__cuda_sm70_shflsync_bfly_p
        .type           $__internal_18_$__cuda_sm70_shflsync_bfly_p,@function
        .size           $__internal_18_$__cuda_sm70_shflsync_bfly_p,($__internal_19_$__cuda_sm70_shflsync_idx_p - $__internal_18_$__cuda_sm70_shflsync_bfly_p)
$__internal_18_$__cuda_sm70_shflsync_bfly_p:
[----:B------:R-:W-:Y:S04]  /*13fc0*/  WARPSYNC R9 ;  /* 0x0000000900007348 */ /* 0x000fe80003800000 */
[----:B------:R1:W2:Y:S02]  /*13fd0*/  SHFL.BFLY PT, R8, R0, R3, R10 ;  /* 0x0c00000300087389 */ /* 0x0002a400000e000a */
[----:B-1----:R-:W-:-:S04]  /*13fe0*/  MOV R3, 0x0 ;  /* 0x0000000000037802 */ /* 0x002fc80000000f00 */
[----:B--2---:R-:W-:Y:S05]  /*13ff0*/  RET.REL.NODEC R2 `(_ZN7cutlass13device_kernelIN5flash19enable_sm80_to_sm89INS1_16FlashAttnFwdSm80INS1_25CollectiveMainloopFwdSm80ILi4ELi1ELb0EN4cute5tupleIJNS5_1CILi128EEENS7_ILi64EEES8_EEELi128ENS_6half_tEfNS_4arch4Sm80ELb1ELb0ELb1ELb0ELb0ELb0ELb1ELb1EEENS1_21CollectiveEpilogueFwdINS6_IJS8_S8_S9_EEENS6_IJNS7_ILi1EEESH_SH_EEESB_SD_Li128ELb0ELb1ELb1ELb0EEENS1_30DynamicPersistentTileSchedulerILi128ELi128ELb1ELb1ELb0EEEEEEEEEvNT_6ParamsE) ;  /* 0xfffec00002007950 */ /* 0x004fea0003c3ffff */
        .weak           $__internal_19_$__cuda_sm70_shflsync_idx_p
        .type           $__internal_19_$__cuda_sm70_shflsync_idx_p,@function
        .size           $__internal_19_$__cuda_sm70_shflsync_idx_p,(.L_x_1363 - $__internal_19_$__cuda_sm70_shflsync_idx_p)
$__internal_19_$__cuda_sm70_shflsync_idx_p:
[----:B------:R-:W-:-:S04]  /*14000*/  MOV R12, 0xffffffff ;  /* 0xffffffff000c7802 */ /* 0x000fc80000000f00 */
[----:B------:R-:W-:Y:S04]  /*14010*/  WARPSYNC R12 ;  /* 0x0000000c00007348 */ /* 0x000fe80003800000 */
[----:B------:R1:W2:Y:S02]  /*14020*/  SHFL.IDX PT, R8, R9, R8, R3 ;  /* 0x0000000809087389 */ /* 0x0002a400000e0003 */
[----:B-1----:R-:W-:-:S04]  /*14030*/  MOV R3, 0x0 ;  /* 0x0000000000037802 */ /* 0x002fc80000000f00 */
[----:B--2---:R-:W-:Y:S05]  /*14040*/  RET.REL.NODEC R2 `(_ZN7cutlass13device_kernelIN5flash19enable_sm80_to_sm89INS1_16FlashAttnFwdSm80INS1_25CollectiveMainloopFwdSm80ILi4ELi1ELb0EN4cute5tupleIJNS5_1CILi128EEENS7_ILi64EEES8_EEELi128ENS_6half_tEfNS_4arch4Sm80ELb1ELb0ELb1ELb0ELb0ELb0ELb1ELb1EEENS1_21CollectiveEpilogueFwdINS6_IJS8_S8_S9_EEENS6_IJNS7_ILi1EEESH_SH_EEESB_SD_Li128ELb0ELb1ELb1ELb0EEENS1_30DynamicPersistentTileSchedulerILi128ELi128ELb1ELb1ELb0EEEEEEEEEvNT_6ParamsE) ;  /* 0xfffebfb002007950 */ /* 0x004fea0003c3ffff */
.L_x_995:
        /* <DEDUP_REMOVED lines=11> */
.L_x_1363:


//--------------------- .text._ZN7cutlass13device_kernelIN5flash19enable_sm80_to_sm89INS1_16FlashAttnFwdSm80INS1_25CollectiveMainloopFwdSm80ILi8ELi1ELb1EN4cute5tupleIJNS5_1CILi128EEENS7_ILi112EEES8_EEELi128ENS_6half_tEfNS_4arch4Sm80ELb1ELb0ELb1ELb1ELb0ELb0ELb1ELb1EEENS1_21CollectiveEpilogueFwdINS6_IJS8_S8_S9_EEENS6_IJNS7_ILi1EEESH_SH_EEESB_SD_Li256ELb1ELb1ELb1ELb0EEENS1_36VarlenDynamicPersistentTileSchedulerILi128ELi112ELi256ELi256ELb1ELb1ELb0ELb1ELb1ELb1EEEEEEEEEvNT_6ParamsE --------------------------
	.section	.text._ZN7cutlass13device_kernelIN5flash19enable_sm80_to_sm89INS1_16FlashAttnFwdSm80INS1_25CollectiveMainloopFwdSm80ILi8ELi1ELb1EN4cute5tupleIJNS5_1CILi128EEENS7_ILi112EEES8_EEELi128ENS_6half_tEfNS_4arch4Sm80ELb1ELb0ELb1ELb1ELb0ELb0ELb1ELb1EEENS1_21CollectiveEpilogueFwdINS6_IJS8_S8_S9_EEENS6_IJNS7_ILi1EEESH_SH_EEESB_SD_Li256ELb1ELb1ELb1ELb0EEENS1_36VarlenDynamicPersistentTileSchedulerILi128ELi112ELi256ELi256ELb1ELb1ELb0ELb1ELb1ELb1EEEEEEEEEvNT_6ParamsE,"ax",@progbits
	.sectioninfo	@"SHI_REGISTERS=255"
	.align	128
.text._ZN7cutlass13device_kernelIN5flash19enable_sm80_to_sm89INS1_16FlashAttnFwdSm80INS1_25CollectiveMainloopFwdSm80ILi8ELi1ELb1EN4cute5tupleIJNS5_1CILi128EEENS7_ILi112EEES8_EEELi128ENS_6half_tEfNS_4arch4Sm80ELb1ELb0ELb1ELb1ELb0ELb0ELb1ELb1EEENS1_21CollectiveEpilogueFwdINS6_IJS8_S8_S9_EEENS6_IJNS7_ILi1EEESH_SH_EEESB_SD_Li256ELb1ELb1ELb1ELb0EEENS1_36VarlenDynamicPersistentTileSchedulerILi128ELi112ELi256ELi256ELb1ELb1ELb0ELb1ELb1ELb1EEEEEEEEEvNT_6ParamsE:
        .type           _ZN7cutlass13device_kernelIN5flash19enable_sm80_to_sm89INS1_16FlashAttnFwdSm80INS1_25CollectiveMainloopFwdSm80ILi8ELi1ELb1EN4cute5tupleIJNS5_1CILi128EEENS7_ILi112EEES8_EEELi128ENS_6half_tEfNS_4arch4Sm80ELb1ELb0ELb1ELb1ELb0ELb0ELb1ELb1EEENS1_21CollectiveEpilogueFwdINS6_IJS8_S8_S9_EEENS6_IJNS7_ILi1EEESH_SH_EEESB_SD_Li256ELb1ELb1ELb1ELb0EEENS1_36VarlenDynamicPersistentTileSchedulerILi128ELi112ELi256ELi256ELb1ELb1ELb0ELb1ELb1ELb1EEEEEEEEEvNT_6ParamsE,@function
        .size           _ZN7cutlass13device_kernelIN5flash19enable_sm80_to_sm89INS1_16FlashAttnFwdSm80INS1_25CollectiveMainloopFwdSm80ILi8ELi1ELb1EN4cute5tupleIJNS5_1CILi128EEENS7_ILi112EEES8_EEELi128ENS_6half_tEfNS_4arch4Sm80ELb1ELb0ELb1ELb1ELb0ELb0ELb1ELb1EEENS1_21CollectiveEpilogueFwdINS6_IJS8_S8_S9_EEENS6_IJNS7_ILi1EEESH_SH_EEESB_SD_Li256ELb1ELb1ELb1ELb0EEENS1_36VarlenDynamicPersistentTileSchedulerILi128ELi112ELi256ELi256ELb1ELb1ELb0ELb1ELb1ELb1EEEEEEEEEvNT_6ParamsE,(.L_x_1366 - _ZN7cutlass13device_kernelIN5flash19enable_sm80_to_sm89INS1_16FlashAttnFwdSm80INS1_25CollectiveMainloopFwdSm80ILi8ELi1ELb1EN4cute5tupleIJNS5_1CILi128EEENS7_ILi112EEES8_EEELi128ENS_6half_tEfNS_4arch4Sm80ELb1ELb0ELb1ELb1ELb0ELb0ELb1ELb1EEENS1_21CollectiveEpilogueFwdINS6_IJS8_S8_S9_EEENS6_IJNS7_ILi1EEESH_SH_EEESB_SD_Li256ELb1ELb1ELb1ELb0EEENS1_36VarlenDynamicPersistentTileSchedulerILi128ELi112ELi256ELi256ELb1ELb1ELb0ELb1ELb1ELb1EEEEEEEEEvNT_6ParamsE)
        .other          _ZN7cutlass13device_kernelIN5flash19enable_sm80_to_sm89INS1_16FlashAttnFwdSm80INS1_25CollectiveMainloopFwdSm80ILi8ELi1ELb1EN4cute5tupleIJNS5_1CILi128EEENS7_ILi112EEES8_EEELi128ENS_6half_tEfNS_4arch4Sm80ELb1ELb0ELb1ELb1ELb0ELb0ELb1ELb1EEENS1_21CollectiveEpilogueFwdINS6_IJS8_S8_S9_EEENS6_IJNS7_ILi1EEESH_SH_EEESB_SD_Li256ELb1ELb1ELb1ELb0EEENS1_36VarlenDynamicPersistentTileSchedulerILi128ELi112ELi256ELi256ELb1ELb1ELb0ELb1ELb1ELb1EEEEEEEEEvNT_6ParamsE,@"STO_CUDA_ENTRY STV_DEFAULT"
_ZN7cutlass13device_kernelIN5flash19enable_sm80_to_sm89INS1_16FlashAttnFwdSm80INS1_25CollectiveMainloopFwdSm80ILi8ELi1ELb1EN4cute5tupleIJNS5_1CILi128EEENS7_ILi112EEES8_EEELi128ENS_6half_tEfNS_4arch4Sm80ELb1ELb0ELb1ELb1ELb0ELb0ELb1ELb1EEENS1_21CollectiveEpilogueFwdINS6_IJS8_S8_S9_EEENS6_IJNS7_ILi1EEESH_SH_EEESB_SD_Li256ELb1ELb1ELb1ELb0EEENS1_36VarlenDynamicPersistentTileSchedulerILi128ELi112ELi256ELi256ELb1ELb1ELb0ELb1ELb1ELb1EEEEEEEEEvNT_6ParamsE:
        /* <DEDUP_REMOVED lines=54> */
.L_x_1001:
        /* <DEDUP_REMOVED lines=16> */
.L_x_1092:
        /* <DEDUP_REMOVED lines=16> */
.L_x_1093:
[----:B--2---:R-:W-:-:S05]  /*0560*/  IMAD R0, R0, c[0x0][0x538], RZ ;  /* 0x00014e0000007a24 */ /* 0x004fca00078e02ff */
[----:B------:R-:W-:-:S04]  /*0570*/  IADD3 R6, R0, R6, RZ ;  /* 0x0000000600067210 */ /* 0x000fc80007ffe0ff */
[----:B------:R-:W-:-:S13]  /*0580*/  ISETP.GT.AND P0, PT, R6, UR4, PT ;  /* 0x0000000406007c0c */ /* 0x000fda000bf04270 */
[----:B-1----:R-:W-:Y:S05]  /*0590*/  @!P0 BRA `(.L_x_1001) ;  /* 0xfffffdc000008947 */ /* 0x002fea000383ffff */
.L_x_997:
[----:B------:R-:W-:-:S05]  /*05a0*/  IADD3 R11, -R0, R6, RZ ;  /* 0x00000006000b7210 */ /* 0x000fca0007ffe1ff */
[----:B------:R-:W-:-:S05]  /*05b0*/  IMAD R0, R4, c[0x0][0x538], R11 ;  /* 0x00014e0004007a24 */ /* 0x000fca00078e020b */
[----:B------:R-:W-:Y:S01]  /*05c0*/  ISETP.GT.AND P0, PT, R0, UR4, PT ;  /* 0x0000000400007c0c */ /* 0x000fe2000bf04270 */
[----:B------:R-:W-:-:S12]  /*05d0*/  BRA.DIV ~URZ, `(.L_x_1002) ;  /* 0x00012af27f007947 */ /* 0x000fd8000b800000 */
[----:B------:R-:W-:-:S04]  /*05e0*/  VOTE.ANY R10, PT, !P0 ;  /* 0x00000000000a7806 */ /* 0x000fc800040e0100 */
.L_x_1094:
[----:B------:R-:W1:Y:S02]  /*05f0*/  POPC R6, R10 ;  /* 0x0000000a00067309 */ /* 0x000e640000000000 */
[----:B-1----:R-:W-:-:S05]  /*0600*/  IADD3 R0, R6, R7, RZ ;  /* 0x0000000706007210 */ /* 0x002fca0007ffe0ff */
[----:B------:R1:W-:Y:S01]  /*0610*/  STL [R1+0x5c], R0 ;  /* 0x00005c0001007387 */ /* 0x0003e20000100800 */
[----:B------:R-:W-:Y:S05]  /*0620*/  BRA.DIV ~URZ, `(.L_x_1003) ;  /* 0x00012af27f007947 */ /* 0x000fea000b800000 */
[----:B------:R2:W3:Y:S01]  /*0630*/  SHFL.IDX PT, R12, R9, R6, 0x1f ;  /* 0x00001f06090c7589 */ /* 0x0004e200000e0000 */
[----:B------:R-:W-:-:S03]  /*0640*/  MOV R7, RZ ;  /* 0x000000ff00077202 */ /* 0x000fc60000000f00 */
[----:B------:R2:W4:Y:S04]  /*0650*/  SHFL.IDX PT, R9, R8, R6, 0x1f ;  /* 0x00001f0608097589 */ /* 0x00052800000e0000 */
.L_x_1095:
[----:B------:R-:W-:Y:S01]  /*0660*/  ISETP.NE.AND P0, PT, R10, RZ, PT ;  /* 0x000000ff0a00720c */ /* 0x000fe20003f05270 */
[----:B------:R-:W-:-:S12]  /*0670*/  BSSY B0, `(.L_x_1004) ;  /* 0x0000005000007945 */ /* 0x000fd80003800000 */
[----:B------:R-:W-:Y:S05]  /*0680*/  @!P0 BRA `(.L_x_1005) ;  /* 0x0000003000008947 */ /* 0x000fea0003800000 */
[----:B------:R-:W-:Y:S01]  /*0690*/  IADD3 R3, R6, -0x1, RZ ;  /* 0xffffffff06037810 */ /* 0x000fe20007ffe0ff */
[----:B------:R-:W-:Y:S05]  /*06a0*/  BRA.DIV ~URZ, `(.L_x_1006) ;  /* 0x00012b527f007947 */ /* 0x000fea000b800000 */
[----:B------:R1:W2:Y:S02]  /*06b0*/  SHFL.IDX PT, R7, R4, R3, 0x1f ;  /* 0x00001f0304077589 */ /* 0x0002a400000e0000 */
.L_x_1005:
[----:B------:R-:W-:Y:S05]  /*06c0*/  BSYNC B0 ;  /* 0x0000000000007941 */ /* 0x000fea0003800000 */
.L_x_1004:
        /* <DEDUP_REMOVED lines=69> */
.L_x_1008:
        /* <DEDUP_REMOVED lines=70> */
.L_x_1009:
[----:B------:R-:W-:Y:S05]  /*0f80*/  BSYNC B0 ;  /* 0x0000000000007941 */ /* 0x000fea0003800000 */
.L_x_1007:
[----:B------:R-:W-:-:S04]  /*0f90*/  LOP3.LUT R0, RZ, R0, RZ, 0x33, !PT ;  /* 0x00000000ff007212 */ /* 0x000fc800078e33ff */
[----:B------:R-:W-:-:S05]  /*0fa0*/  IADD3 R0, R0, R12, RZ ;  /* 0x0000000c00007210 */ /* 0x000fca0007ffe0ff */
[----:B------:R2:W-:Y:S01]  /*0fb0*/  STL [R1+0x54], R0 ;  /* 0x0000540001007387 */ /* 0x0005e20000100800 */
[----:B------:R-:W-:Y:S05]  /*0fc0*/  BRA `(.L_x_1010) ;  /* 0x0000006000007947 */ /* 0x000fea0003800000 */
.L_x_998:
[----:B------:R-:W-:Y:S01]  /*0fd0*/  MOV R0, UR4 ;  /* 0x0000000400007c02 */ /* 0x000fe20008000f00 */
[----:B------:R-:W-:Y:S04]  /*0fe0*/  STL [R1+0x54], RZ ;  /* 0x000054ff01007387 */ /* 0x000fe80000100800 */
[----:B------:R-:W-:Y:S04]  /*0ff0*/  STL [R1+0x58], RZ ;  /* 0x000058ff01007387 */ /* 0x000fe80000100800 */
[----:B------:R1:W-:Y:S02]  /*1000*/  STL [R1+0x50], R0 ;  /* 0x0000500001007387 */ /* 0x0003e40000100800 */
[----:B-1----:R-:W-:-:S05]  /*1010*/  MOV R0, c[0x0][0x53c] ;  /* 0x00014f0000007a02 */ /* 0x002fca0000000f00 */
[----:B------:R1:W-:Y:S02]  /*1020*/  STL [R1+0x5c], R0 ;  /* 0x00005c0001007387 */ /* 0x0003e40000100800 */
.L_x_1010:
        /* <DEDUP_REMOVED lines=8> */
.L_x_996:
        /* <DEDUP_REMOVED lines=13> */
[----:B------:R-:W-:Y:S01]  /*1180*/  LEA.HI R8, R9, R20, RZ, 0x5 ;  /* 0x0000001409087211 */ /* 0x000fe200078f28ff */
[----:B------:R-:W-:Y:S01]  /*1190*/  IMAD.IADD R13, R3, 0x1, -R0 ;  /* 0x00000001030d7824 */ /* 0x000fe200078e0a00 */
[----:B------:R-:W-:Y:S01]  /*11a0*/  LOP3.LUT R0, R2, 0xfffffff0, RZ, 0xc0, !PT ;  /* 0xfffffff002007812 */ /* 0x000fe200078ec0ff */
[----:B------:R-:W-:Y:S01]  /*11b0*/  IMAD.SHL.U32 R4, R17, 0x40, RZ ;  /* 0x0000004011047824 */ /* 0x000fe200078e00ff */
[----:B------:R-:W-:Y:S02]  /*11c0*/  SHF.R.S32.HI R2, RZ, 0x1f, R14 ;  /* 0x0000001fff027819 */ /* 0x000fe4000001140e */
[----:B------:R-:W-:Y:S01]  /*11d0*/  LOP3.LUT R3, R10, 0xfffffff8, RZ, 0xc0, !PT ;  /* 0xfffffff80a037812 */ /* 0x000fe200078ec0ff */
[----:B------:R-:W-:Y:S01]  /*11e0*/  IMAD.IADD R0, R20, 0x1, -R0 ;  /* 0x0000000114007824 */ /* 0x000fe200078e0a00 */
[----:B------:R-:W-:-:S02]  /*11f0*/  LEA.HI R2, R2, R6, RZ, 0x3 ;  /* 0x0000000602027211 */ /* 0x000fc400078f18ff */
[----:B------:R-:W-:Y:S01]  /*1200*/  SHF.R.S32.HI R210, RZ, 0x5, R8 ;  /* 0x00000005ffd27819 */ /* 0x000fe20000011408 */
[----:B------:R-:W-:Y:S01]  /*1210*/  IMAD.IADD R7, R20, 0x1, -R3 ;  /* 0x0000000114077824 */ /* 0x000fe200078e0a03 */
[----:B------:R-:W-:Y:S02]  /*1220*/  SHF.R.S32.HI R5, RZ, 0x1f, R0 ;  /* 0x0000001fff057819 */ /* 0x000fe40000011400 */
[----:B------:R-:W-:Y:S01]  /*1230*/  LOP3.LUT R3, R2, 0xfffffff8, RZ, 0xc0, !PT ;  /* 0xfffffff802037812 */ /* 0x000fe200078ec0ff */
[C---:B------:R-:W-:Y:S01]  /*1240*/  IMAD.SHL.U32 R18, R7.reuse, 0x8, RZ ;  /* 0x0000000807127824 */ /* 0x040fe200078e00ff */
[----:B------:R-:W-:Y:S01]  /*1250*/  LOP3.LUT R2, R4, 0x1c0, RZ, 0xc0, !PT ;  /* 0x000001c004027812 */ /* 0x000fe200078ec0ff */
[----:B------:R-:W-:Y:S01]  /*1260*/  IMAD.SHL.U32 R4, R7, 0x40, RZ ;  /* 0x0000004007047824 */ /* 0x000fe200078e00ff */
[----:B------:R-:W-:Y:S01]  /*1270*/  LEA.HI R11, R5, R0, RZ, 0x3 ;  /* 0x00000000050b7211 */ /* 0x000fe200078f18ff */
[----:B------:R-:W-:Y:S01]  /*1280*/  IMAD.IADD R6, R6, 0x1, -R3 ;  /* 0x0000000106067824 */ /* 0x000fe200078e0a03 */
[----:B------:R-:W-:Y:S01]  /*1290*/  SHF.R.U32.HI R5, RZ, 0x3, R2 ;  /* 0x00000003ff057819 */ /* 0x000fe20000011602 */
[----:B------:R-:W-:Y:S01]  /*12a0*/  STL [R1+0x40], R18 ;  /* 0x0000401201007387 */ /* 0x000fe20000100800 */
[----:B------:R-:W-:-:S02]  /*12b0*/  LOP3.LUT R3, R2, 0x38, R18, 0xf8, !PT ;  /* 0x0000003802037812 */ /* 0x000fc400078ef812 */
[----:B------:R-:W-:Y:S02]  /*12c0*/  LOP3.LUT R2, R11, 0xfffffff8, RZ, 0xc0, !PT ;  /* 0xfffffff80b027812 */ /* 0x000fe400078ec0ff */
[----:B------:R-:W-:Y:S02]  /*12d0*/  LOP3.LUT R7, R3, R5, RZ, 0x3c, !PT ;  /* 0x0000000503077212 */ /* 0x000fe400078e3cff */
[----:B------:R-:W-:Y:S01]  /*12e0*/  SHF.R.S32.HI R3, RZ, 0x1f, R8 ;  /* 0x0000001fff037819 */ /* 0x000fe20000011408 */
[----:B------:R-:W-:Y:S01]  /*12f0*/  IMAD.IADD R5, R0, 0x1, -R2 ;  /* 0x0000000100057824 */ /* 0x000fe200078e0a02 */
[----:B------:R-:W-:Y:S02]  /*1300*/  LOP3.LUT R2, R8, 0xffffffe0, RZ, 0xc0, !PT ;  /* 0xffffffe008027812 */ /* 0x000fe400078ec0ff */
[----:B------:R-:W-:Y:S02]  /*1310*/  LOP3.LUT R0, R4, 0x1c0, RZ, 0xc0, !PT ;  /* 0x000001c004007812 */ /* 0x000fe400078ec0ff */
[----:B------:R-:W-:Y:S01]  /*1320*/  LEA.HI R8, R9, R20, RZ, 0x6 ;  /* 0x0000001409087211 */ /* 0x000fe200078f30ff */
[----:B------:R-:W-:Y:S01]  /*1330*/  IMAD.IADD R16, R20, 0x1, -R2 ;  /* 0x0000000114107824 */ /* 0x000fe200078e0a02 */
[----:B------:R-:W-:-:S02]  /*1340*/  LOP3.LUT R4, R0, 0x8, R10, 0xf8, !PT ;  /* 0x0000000800047812 */ /* 0x000fc400078ef80a */
[----:B------:R-:W-:Y:S02]  /*1350*/  SHF.R.U32.HI R2, RZ, 0x3, R0 ;  /* 0x00000003ff027819 */ /* 0x000fe40000011600 */
[----:B------:R-:W-:Y:S02]  /*1360*/  LEA.HI R0, R3, R210, RZ, 0x3 ;  /* 0x000000d203007211 */ /* 0x000fe400078f18ff */
[----:B------:R-:W-:Y:S02]  /*1370*/  SHF.R.S32.HI R9, RZ, 0x1f, R16 ;  /* 0x0000001fff097819 */ /* 0x000fe40000011410 */
[----:B------:R-:W-:Y:S01]  /*1380*/  LOP3.LUT R12, R4, R2, RZ, 0x3c, !PT ;  /* 0x00000002040c7212 */ /* 0x000fe200078e3cff */
[----:B------:R-:W-:Y:S01]  /*1390*/  IMAD.SHL.U32 R2, R8, 0x8, RZ ;  /* 0x0000000808027824 */ /* 0x000fe200078e00ff */
[----:B------:R-:W-:Y:S02]  /*13a0*/  LOP3.LUT R0, R0, 0xffffff8, RZ, 0xc0, !PT ;  /* 0x0ffffff800007812 */ /* 0x000fe400078ec0ff */
[----:B------:R-:W-:-:S02]  /*13b0*/  LEA.HI R9, R9, R16, RZ, 0x2 ;  /* 0x0000001009097211 */ /* 0x000fc400078f10ff */
[----:B------:R-:W-:Y:S02]  /*13c0*/  LOP3.LUT R3, R6, 0x1, RZ, 0xc0, !PT ;  /* 0x0000000106037812 */ /* 0x000fe400078ec0ff */
[----:B------:R-:W-:Y:S01]  /*13d0*/  LOP3.LUT R214, R7, 0x7ffffe00, R2, 0xf8, !PT ;  /* 0x7ffffe0007d67812 */ /* 0x000fe200078ef802 */
[----:B------:R-:W-:Y:S01]  /*13e0*/  IMAD.IADD R2, R210, 0x1, -R0 ;  /* 0x00000001d2027824 */ /* 0x000fe200078e0a00 */
[----:B------:R-:W-:Y:S02]  /*13f0*/  SHF.R.S32.HI R0, RZ, 0x2, R9 ;  /* 0x00000002ff007819 */ /* 0x000fe40000011409 */
[----:B------:R-:W-:Y:S01]  /*1400*/  ISETP.NE.U32.AND P4, PT, R3, 0x1, PT ;  /* 0x000000010300780c */ /* 0x000fe20003f85070 */
[C---:B------:R-:W-:Y:S01]  /*1410*/  IMAD.SHL.U32 R3, R5.reuse, 0x40, RZ ;  /* 0x0000004005037824 */ /* 0x040fe200078e00ff */
[----:B------:R-:W-:Y:S01]  /*1420*/  LOP3.LUT R4, R14, 0xfffffffc, RZ, 0xc0, !PT ;  /* 0xfffffffc0e047812 */ /* 0x000fe200078ec0ff */
[----:B------:R-:W-:Y:S01]  /*1430*/  IMAD R15, R2, 0x10, R0 ;  /* 0x00000010020f7824 */ /* 0x000fe200078e0200 */
[----:B------:R-:W-:Y:S01]  /*1440*/  LOP3.LUT P3, RZ, R5, 0x2, RZ, 0xc0, !PT ;  /* 0x0000000205ff7812 */ /* 0x000fe2000786c0ff */
[----:B------:R-:W-:Y:S01]  /*1450*/  IMAD.SHL.U32 R2, R13, 0x8, RZ ;  /* 0x000000080d027824 */ /* 0x000fe200078e00ff */
[----:B------:R-:W-:Y:S01]  /*1460*/  LOP3.LUT R0, R3, 0x1c0, RZ, 0xc0, !PT ;  /* 0x000001c003007812 */ /* 0x000fe200078ec0ff */
[----:B------:R-:W-:Y:S01]  /*1470*/  IMAD.IADD R3, R20, 0x1, -R4 ;  /* 0x0000000114037824 */ /* 0x000fe200078e0a04 */
[----:B------:R-:W-:Y:S01]  /*1480*/  LOP3.LUT P0, RZ, R5, 0x4, RZ, 0xc0, !PT ;  /* 0x0000000405ff7812 */ /* 0x000fe2000780c0ff */
[----:B------:R-:W-:Y:S01]  /*1490*/  IMAD.SHL.U32 R4, R6, 0x40, RZ ;  /* 0x0000004006047824 */ /* 0x000fe200078e00ff */
[----:B------:R-:W-:Y:S01]  /*14a0*/  LOP3.LUT R5, R0, 0x8, R2, 0xf8, !PT ;  /* 0x0000000800057812 */ /* 0x000fe200078ef802 */
[----:B------:R-:W-:Y:S01]  /*14b0*/  IMAD.MOV.U32 R14, RZ, RZ, 0x20 ;  /* 0x00000020ff0e7424 */ /* 0x000fe200078e00ff */
[----:B------:R-:W-:Y:S01]  /*14c0*/  SHF.R.U32.HI R2, RZ, 0x3, R0 ;  /* 0x00000003ff027819 */ /* 0x000fe20000011600 */
[----:B------:R-:W-:Y:S01]  /*14d0*/  STL [R1+0x9c], R15 ;  /* 0x00009c0f01007387 */ /* 0x000fe20000100800 */
[----:B------:R-:W-:Y:S01]  /*14e0*/  LEA.HI R0, R3, R3, RZ, 0x1 ;  /* 0x0000000303007211 */ /* 0x000fe200078f08ff */
[----:B------:R-:W-:Y:S01]  /*14f0*/  IMAD.SHL.U32 R214, R214, 0x2, RZ ;  /* 0x00000002d6d67824 */ /* 0x000fe200078e00ff */
[----:B------:R-:W-:Y:S01]  /*1500*/  LOP3.LUT R7, R5, R2, RZ, 0x3c, !PT ;  /* 0x0000000205077212 */ /* 0x000fe200078e3cff */
[----:B------:R-:W-:Y:S01]  /*1510*/  IMAD R5, R210, 0x200, R3 ;  /* 0x00000200d2057824 */ /* 0x000fe200078e0203 */
[----:B------:R-:W-:-:S02]  /*1520*/  LOP3.LUT R2, R4, 0x1c0, RZ, 0xc0, !PT ;  /* 0x000001c004027812 */ /* 0x000fc400078ec0ff */
[----:B------:R-:W-:Y:S01]  /*1530*/  R2P PR, R6, 0x6 ;  /* 0x0000000606007804 */ /* 0x000fe20000000000 */
[----:B------:R-:W-:Y:S01]  /*1540*/  IMAD.MOV.U32 R6, RZ, RZ, 0x10 ;  /* 0x00000010ff067424 */ /* 0x000fe200078e00ff */
[----:B------:R-:W-:Y:S02]  /*1550*/  LOP3.LUT R0, R0, 0x1ffffffe, RZ, 0xc0, !PT ;  /* 0x1ffffffe00007812 */ /* 0x000fe400078ec0ff */
[----:B------:R-:W-:Y:S02]  /*1560*/  LEA.HI R2, R2, R2, RZ, 0x1d ;  /* 0x0000000202027211 */ /* 0x000fe400078fe8ff */
[----:B------:R-:W-:Y:S01]  /*1570*/  SEL R4, R6, 0xfffffff0, !P3 ;  /* 0xfffffff006047807 */ /* 0x000fe20005800000 */
[----:B------:R-:W-:Y:S01]  /*1580*/  IMAD.IADD R10, R3, 0x1, -R0 ;  /* 0x00000001030a7824 */ /* 0x000fe200078e0a00 */
[----:B------:R-:W-:Y:S01]  /*1590*/  SEL R3, R14, 0xffffffe0, !P0 ;  /* 0xffffffe00e037807 */ /* 0x000fe20004000000 */
[----:B------:R-:W-:Y:S01]  /*15a0*/  IMAD.U32 R8, R5, 0x2, R2 ;  /* 0x0000000205087824 */ /* 0x000fe200078e0002 */
[----:B------:R-:W-:Y:S01]  /*15b0*/  LOP3.LUT R2, R9, 0x7ffffffc, RZ, 0xc0, !PT ;  /* 0x7ffffffc09027812 */ /* 0x000fe200078ec0ff */
[----:B------:R-:W-:Y:S01]  /*15c0*/  IMAD.SHL.U32 R6, R11, 0x40, RZ ;  /* 0x000000400b067824 */ /* 0x000fe200078e00ff */
[----:B------:R-:W-:Y:S01]  /*15d0*/  IADD3 R5, R18, 0x40, RZ ;  /* 0x0000004012057810 */ /* 0x000fe20007ffe0ff */
[----:B------:R-:W-:Y:S01]  /*15e0*/  IMAD.IADD R4, R4, 0x1, R3 ;  /* 0x0000000104047824 */ /* 0x000fe200078e0203 */
[----:B------:R-:W-:Y:S01]  /*15f0*/  LEA R11, R8, 0x80, 0x1 ;  /* 0x00000080080b7811 */ /* 0x000fe200078e08ff */
[----:B------:R-:W-:Y:S01]  /*1600*/  IMAD.IADD R2, R16, 0x1, -R2 ;  /* 0x0000000110027824 */ /* 0x000fe200078e0a02 */
[----:B------:R-:W-:Y:S01]  /*1610*/  LOP3.LUT R3, R7, 0x7ffffe00, R6, 0xf8, !PT ;  /* 0x7ffffe0007037812 */ /* 0x000fe200078ef806 */
[----:B------:R-:W-:Y:S01]  /*1620*/  IMAD.MOV.U32 R7, RZ, RZ, 0x40 ;  /* 0x00000040ff077424 */ /* 0x000fe200078e00ff */
[----:B------:R-:W-:Y:S01]  /*1630*/  SEL R6, R14, 0xffffffe0, !P1 ;  /* 0xffffffe00e067807 */ /* 0x000fe20004800000 */
[----:B------:R-:W-:Y:S01]  /*1640*/  IMAD R0, R13, 0x200, R12 ;  /* 0x000002000d007824 */ /* 0x000fe200078e020c */
[----:B------:R1:W-:Y:S01]  /*1650*/  STL [R1+0x3c], R5 ;  /* 0x00003c0501007387 */ /* 0x0003e20000100800 */
[----:B------:R-:W-:Y:S01]  /*1660*/  IMAD.SHL.U32 R8, R2, 0x2, RZ ;  /* 0x0000000202087824 */ /* 0x000fe200078e00ff */
[----:B------:R-:W-:Y:S01]  /*1670*/  LEA R191, R3, 0x100, 0x1 ;  /* 0x0000010003bf7811 */ /* 0x000fe200078e08ff */
[----:B------:R-:W-:Y:S01]  /*1680*/  IMAD R2, R10, 0x8, R15 ;  /* 0x000000080a027824 */ /* 0x000fe200078e020f */
[----:B------:R-:W-:Y:S01]  /*1690*/  LEA R188, R0, 0x8100, 0x1 ;  /* 0x0000810000bc7811 */ /* 0x000fe200078e08ff */
[----:B------:R-:W-:Y:S01]  /*16a0*/  IMAD.IADD R9, R11, 0x1, R6 ;  /* 0x000000010b097824 */ /* 0x000fe200078e0206 */
[----:B------:R2:W-:Y:S01]  /*16b0*/  STL [R1+0x48], R8 ;  /* 0x0000480801007387 */ /* 0x0005e20000100800 */
[----:B------:R-:W-:Y:S01]  /*16c0*/  SEL R0, R7, 0xffffffc0, !P0 ;  /* 0xffffffc007007807 */ /* 0x000fe20004000000 */
[--C-:B------:R-:W-:Y:S01]  /*16d0*/  IMAD R210, R210, 0x800, R191.reuse ;  /* 0x00000800d2d27824 */ /* 0x100fe200078e02bf */
[----:B------:R-:W-:Y:S01]  /*16e0*/  IADD3 R228, -R17, 0x70, RZ ;  /* 0x0000007011e47810 */ /* 0x000fe20007ffe1ff */
[----:B------:R-:W-:Y:S01]  /*16f0*/  STL [R1+0x70], R11 ;  /* 0x0000700b01007387 */ /* 0x000fe20000100800 */
[----:B------:R-:W-:-:S02]  /*1700*/  IMAD R196, R4, 0x2, R191 ;  /* 0x0000000204c47824 */ /* 0x000fc400078e02bf */
[----:B------:R-:W-:Y:S01]  /*1710*/  IMAD.IADD R192, R191, 0x1, R0 ;  /* 0x00000001bfc07824 */ /* 0x000fe200078e0200 */
[----:B------:R3:W-:Y:S01]  /*1720*/  STL [R1+0x94], R2 ;  /* 0x0000940201007387 */ /* 0x0007e20000100800 */
[----:B------:R-:W-:-:S03]  /*1730*/  IMAD.IADD R213, R0, 0x1, R210 ;  /* 0x0000000100d57824 */ /* 0x000fc600078e02d2 */
[----:B------:R-:W-:Y:S01]  /*1740*/  STL [R1+0x7c], R9 ;  /* 0x00007c0901007387 */ /* 0x000fe20000100800 */
[----:B-1----:R-:W-:-:S05]  /*1750*/  SEL R5, R7, 0xffffffc0, !P2 ;  /* 0xffffffc007057807 */ /* 0x002fca0005000000 */
[C---:B------:R-:W-:Y:S01]  /*1760*/  IMAD.IADD R7, R11.reuse, 0x1, R5 ;  /* 0x000000010b077824 */ /* 0x040fe200078e0205 */
[C---:B--2---:R-:W-:Y:S02]  /*1770*/  IADD3 R8, R11.reuse, -0x10, RZ ;  /* 0xfffffff00b087810 */ /* 0x044fe40007ffe0ff */
[----:B------:R-:W-:Y:S02]  /*1780*/  @P4 IADD3 R8, R11, 0x10, RZ ;  /* 0x000000100b084810 */ /* 0x000fe40007ffe0ff */
[----:B------:R1:W-:Y:S03]  /*1790*/  STL [R1+0x8c], R7 ;  /* 0x00008c0701007387 */ /* 0x0003e60000100800 */
[--C-:B------:R-:W-:Y:S01]  /*17a0*/  IMAD.IADD R3, R6, 0x1, R8.reuse ;  /* 0x0000000106037824 */ /* 0x100fe200078e0208 */
[----:B---3--:R-:W-:Y:S01]  /*17b0*/  SEL R2, R14, 0xffffffe0, !P3 ;  /* 0xffffffe00e027807 */ /* 0x008fe20005800000 */
[----:B------:R-:W-:Y:S01]  /*17c0*/  IMAD.IADD R6, R5, 0x1, R8 ;  /* 0x0000000105067824 */ /* 0x000fe200078e0208 */
[----:B------:R2:W-:Y:S02]  /*17d0*/  STL [R1+0x74], R8 ;  /* 0x0000740801007387 */ /* 0x0005e40000100800 */
[--C-:B------:R-:W-:Y:S01]  /*17e0*/  IADD3 R194, R0, R191, R2.reuse ;  /* 0x000000bf00c27210 */ /* 0x100fe20007ffe002 */
[----:B------:R-:W-:-:S02]  /*17f0*/  IMAD.IADD R193, R191, 0x1, R2 ;  /* 0x00000001bfc17824 */ /* 0x000fc400078e0202 */
[----:B------:R-:W-:Y:S02]  /*1800*/  IMAD.IADD R211, R2, 0x1, R210 ;  /* 0x0000000102d37824 */ /* 0x000fe400078e02d2 */
[----:B------:R-:W-:Y:S02]  /*1810*/  IMAD.IADD R2, R3, 0x1, R5 ;  /* 0x0000000103027824 */ /* 0x000fe400078e0205 */
[----:B------:R-:W-:Y:S02]  /*1820*/  IMAD.IADD R212, R0, 0x1, R211 ;  /* 0x0000000100d47824 */ /* 0x000fe400078e02d3 */
[----:B-1----:R-:W-:-:S05]  /*1830*/  IMAD.IADD R7, R9, 0x1, R5 ;  /* 0x0000000109077824 */ /* 0x002fca00078e0205 */
[----:B------:R2:W-:Y:S04]  /*1840*/  STL [R1+0x88], R7 ;  /* 0x0000880701007387 */ /* 0x0005e80000100800 */
[----:B------:R2:W-:Y:S04]  /*1850*/  STL [R1+0x84], R6 ;  /* 0x0000840601007387 */ /* 0x0005e80000100800 */
[----:B------:R2:W-:Y:S04]  /*1860*/  STL [R1+0x78], R3 ;  /* 0x0000780301007387 */ /* 0x0005e80000100800 */
[----:B------:R2:W-:Y:S02]  /*1870*/  STL [R1+0x80], R2 ;  /* 0x0000800201007387 */ /* 0x0005e40000100800 */
.L_x_1091:
[----:B------:R-:W3:Y:S01]  /*1880*/  LDL R0, [R1+0x5c] ;  /* 0x00005c0001007983 */ /* 0x000ee20000100800 */
[----:B------:R-:W-:Y:S01]  /*1890*/  IMAD.MOV.U32 R12, RZ, RZ, 0x4 ;  /* 0x00000004ff0c7424 */ /* 0x000fe200078e00ff */
[----:B------:R-:W-:-:S02]  /*18a0*/  ISETP.NE.U32.AND P0, PT, RZ, c[0x0][0x370], PT ;  /* 0x0000dc00ff007a0c */ /* 0x000fc40003f05070 */
[----:B------:R-:W-:Y:S01]  /*18b0*/  ISETP.NE.U32.AND P3, PT, RZ, c[0x0][0x360], PT ;  /* 0x0000d800ff007a0c */ /* 0x000fe20003f65070 */
[----:B------:R-:W4:Y:S01]  /*18c0*/  LDL R10, [R1+0x58] ;  /* 0x00005800010a7983 */ /* 0x000f220000100800 */
[----:B------:R-:W-:Y:S01]  /*18d0*/  ISETP.NE.AND.EX P1, PT, RZ, c[0x0][0x374], PT, P0 ;  /* 0x0000dd00ff007a0c */ /* 0x000fe20003f25300 */
[----:B--23--:R-:W-:-:S05]  /*18e0*/  IMAD.WIDE R2, R0, R12, c[0x0][0x588] ;  /* 0x0001620000027625 */ /* 0x00cfca00078e020c */
[----:B------:R-:W2:Y:S01]  /*18f0*/  LDG.E R17, [R2.64] ;  /* 0x0000000602117981 */ /* 0x000ea2000c1e1900 */
[----:B------:R-:W-:Y:S01]  /*1900*/  ISETP.NE.AND.EX P3, PT, RZ, c[0x0][0x364], PT, P3 ;  /* 0x0000d900ff007a0c */ /* 0x000fe20003f65330 */
[----:B------:R-:W-:Y:S01]  /*1910*/  CS2R R8, SRZ ;  /* 0x0000000000087805 */ /* 0x000fe2000001ff00 */
[----:B------:R-:W-:Y:S02]  /*1920*/  ISETP.NE.U32.AND P4, PT, RZ, c[0x0][0x348], PT ;  /* 0x0000d200ff007a0c */ /* 0x000fe40003f85070 */
        /* <DEDUP_REMOVED lines=8> */
[C---:B------:R-:W-:Y:S02]  /*19b0*/  @P3 LEA R6, P0, R17.reuse, c[0x0][0x360], 0x2 ;  /* 0x0000d80011063a11 */ /* 0x040fe400078010ff */
[C---:B------:R-:W-:Y:S01]  /*19c0*/  LEA R4, P2, R17.reuse, c[0x0][0x348], 0x2 ;  /* 0x0000d20011047a11 */ /* 0x040fe200078410ff */
[----:B------:R2:W5:Y:S01]  /*19d0*/  @P1 LDG.E R8, [R2.64] ;  /* 0x0000000602081981 */ /* 0x000562000c1e1900 */
[C-C-:B------:R-:W-:Y:S02]  /*19e0*/  @P3 LEA.HI.X R7, R17.reuse, c[0x0][0x364], R13.reuse, 0x2, P0 ;  /* 0x0000d90011073a11 */ /* 0x140fe400000f140d */
[----:B------:R-:W-:-:S03]  /*19f0*/  LEA.HI.X R5, R17, c[0x0][0x34c], R13, 0x2, P2 ;  /* 0x0000d30011057a11 */ /* 0x000fc600010f140d */
[----:B------:R-:W3:Y:S04]  /*1a00*/  @P3 LDG.E R0, [R6.64] ;  /* 0x0000000606003981 */ /* 0x000ee8000c1e1900 */
[----:B------:R1:W5:Y:S01]  /*1a10*/  @P4 LDG.E R11, [R4.64] ;  /* 0x00000006040b4981 */ /* 0x000362000c1e1900 */
[----:B--2---:R-:W-:-:S04]  /*1a20*/  LEA R2, P1, R17, c[0x0][0x350], 0x2 ;  /* 0x0000d40011027a11 */ /* 0x004fc800078210ff */
[----:B------:R-:W-:-:S05]  /*1a30*/  LEA.HI.X R3, R17, c[0x0][0x354], R13, 0x2, P1 ;  /* 0x0000d50011037a11 */ /* 0x000fca00008f140d */
[----:B------:R1:W5:Y:S01]  /*1a40*/  @P6 LDG.E R9, [R2.64] ;  /* 0x0000000602096981 */ /* 0x000362000c1e1900 */
[----:B----4-:R-:W-:-:S05]  /*1a50*/  LOP3.LUT R26, R10, 0xffff, RZ, 0xc0, !PT ;  /* 0x0000ffff0a1a7812 */ /* 0x010fca00078ec0ff */
[----:B------:R1:W-:Y:S01]  /*1a60*/  STL [R1+0x64], R26 ;  /* 0x0000641a01007387 */ /* 0x0003e20000100800 */
[----:B------:R-:W-:Y:S03]  /*1a70*/  YIELD ;  /* 0x0000000000007946 */ /* 0x000fe60003800000 */
[----:B---3--:R1:W-:Y:S01]  /*1a80*/  @P3 STL [R1+0x2c], R0 ;  /* 0x00002c0001003387 */ /* 0x0083e20000100800 */
        /* <DEDUP_REMOVED lines=8> */
.L_x_1011:
[----:B------:R-:W-:-:S04]  /*1b10*/  ISETP.NE.U32.AND P0, PT, RZ, c[0x0][0x368], PT ;  /* 0x0000da00ff007a0c */ /* 0x000fc80003f05070 */
[----:B------:R-:W-:-:S13]  /*1b20*/  ISETP.NE.AND.EX P0, PT, RZ, c[0x0][0x36c], PT, P0 ;  /* 0x0000db00ff007a0c */ /* 0x000fda0003f05300 */
[----:B------:R-:W-:Y:S05]  /*1b30*/  @!P0 BRA `(.L_x_1012) ;  /* 0x0000004000008947 */ /* 0x000fea0003800000 */
[----:B-1----:R-:W-:-:S04]  /*1b40*/  LEA R2, P0, R17, c[0x0][0x368], 0x2 ;  /* 0x0000da0011027a11 */ /* 0x002fc800078010ff */
[----:B------:R-:W-:-:S05]  /*1b50*/  LEA.HI.X R3, R17, c[0x0][0x36c], R13, 0x2, P0 ;  /* 0x0000db0011037a11 */ /* 0x000fca00000f140d */
[----:B------:R1:W5:Y:S01]  /*1b60*/  LDG.E R0, [R2.64] ;  /* 0x0000000602007981 */ /* 0x000362000c1e1900 */
[----:B------:R-:W-:Y:S05]  /*1b70*/  BRA `(.L_x_1013) ;  /* 0x0000005000007947 */ /* 0x000fea0003800000 */
.L_x_1012:
[----:B-1----:R-:W-:Y:S01]  /*1b80*/  MOV R0, c[0x0][0x1d0] ;  /* 0x0000740000007a02 */ /* 0x002fe20000000f00 */
[----:B------:R-:W-:Y:S05]  /*1b90*/  @!P6 BRA `(.L_x_1013) ;  /* 0x000000300000e947 */ /* 0x000fea0003800000 */
[----:B------:R-:W2:Y:S04]  /*1ba0*/  LDG.E R4, [R2.64] ;  /* 0x0000000602047981 */ /* 0x000ea8000c1e1900 */
[----:B------:R-:W2:Y:S02]  /*1bb0*/  LDG.E R0, [R2.64+0x4] ;  /* 0x0000040602007981 */ /* 0x000ea4000c1e1900 */
[----:B--2---:R-:W-:Y:S02]  /*1bc0*/  IADD3 R0, -R4, R0, RZ ;  /* 0x0000000004007210 */ /* 0x004fe40007ffe1ff */
.L_x_1013:
[----:B------:R-:W2:Y:S04]  /*1bd0*/  LDL R5, [R1+0x2c] ;  /* 0x00002c0001057983 */ /* 0x000ea80000100800 */
[----:B-1----:R-:W3:Y:S04]  /*1be0*/  LDL.LU R2, [R1+0x54] ;  /* 0x0000540001027983 */ /* 0x002ee80000300800 */
[----:B------:R-:W4:Y:S01]  /*1bf0*/  LDL.LU R3, [R1+0x90] ;  /* 0x0000900001037983 */ /* 0x000f220000300800 */
[----:B------:R-:W-:Y:S01]  /*1c00*/  IMAD.MOV.U32 R143, RZ, RZ, c[0x0][0x2c4] ;  /* 0x0000b100ff8f7624 */ /* 0x000fe200078e00ff */
[----:B------:R-:W-:Y:S01]  /*1c10*/  BSSY B0, `(.L_x_1014) ;  /* 0x0000043000007945 */ /* 0x000fe20003800000 */
[----:B-----5:R-:W-:-:S02]  /*1c20*/  IMAD.IADD R153, R0, 0x1, -R8 ;  /* 0x0000000100997824 */ /* 0x020fc400078e0a08 */
[----:B------:R-:W-:Y:S01]  /*1c30*/  IMAD.MOV.U32 R4, RZ, RZ, RZ ;  /* 0x000000ffff047224 */ /* 0x000fe200078e00ff */
[----:B------:R-:W-:Y:S01]  /*1c40*/  ISETP.NE.AND P3, PT, R143, 0x1, PT ;  /* 0x000000018f00780c */ /* 0x000fe20003f65270 */
[----:B------:R-:W-:Y:S02]  /*1c50*/  IMAD.IADD R16, R9, 0x1, R8 ;  /* 0x0000000109107824 */ /* 0x000fe400078e0208 */
[----:B--2---:R-:W-:Y:S01]  /*1c60*/  IMAD.MOV.U32 R151, RZ, RZ, R5 ;  /* 0x000000ffff977224 */ /* 0x004fe200078e0005 */
[----:B------:R-:W-:Y:S01]  /*1c70*/  IADD3 R5, R153, 0x6f, RZ ;  /* 0x0000006f99057810 */ /* 0x000fe20007ffe0ff */
[----:B---3--:R-:W-:Y:S01]  /*1c80*/  IMAD.SHL.U32 R142, R2, 0x80, RZ ;  /* 0x00000080028e7824 */ /* 0x008fe200078e00ff */
[----:B----4-:R-:W-:-:S04]  /*1c90*/  LOP3.LUT R3, R3, 0xfffffffd, RZ, 0xc0, !PT ;  /* 0xfffffffd03037812 */ /* 0x010fc800078ec0ff */
[----:B------:R-:W-:Y:S01]  /*1ca0*/  STL [R1+0x68], R142 ;  /* 0x0000688e01007387 */ /* 0x000fe20000100800 */
[----:B------:R-:W-:Y:S02]  /*1cb0*/  IADD3 R2, R142, 0x7f, RZ ;  /* 0x0000007f8e027810 */ /* 0x000fe40007ffe0ff */
[----:B------:R-:W-:Y:S01]  /*1cc0*/  @P3 LOP3.LUT R3, R3, 0x2, RZ, 0xfc, !PT ;  /* 0x0000000203033812 */ /* 0x000fe200078efcff */
[----:B------:R-:W-:Y:S02]  /*1cd0*/  STL [R1+0x54], R153 ;  /* 0x0000549901007387 */ /* 0x000fe40000100800 */
[----:B------:R-:W-:Y:S02]  /*1ce0*/  @P3 IMAD.HI.U32 R0, R2, c[0x0][0x2c8], RZ ;  /* 0x0000b20002003a27 */ /* 0x000fe400078e00ff */
[----:B------:R1:W-:Y:S03]  /*1cf0*/  STL [R1+0x90], R3 ;  /* 0x0000900301007387 */ /* 0x0003e60000100800 */
[----:B------:R-:W-:Y:S01]  /*1d00*/  @P3 SHF.R.U32.HI R2, RZ, c[0x0][0x2cc], R0 ;  /* 0x0000b300ff023a19 */ /* 0x000fe20000011600 */
[----:B------:R-:W-:-:S05]  /*1d10*/  IMAD.HI R0, R5, -0x6db6db6d, R4 ;  /* 0x9249249305007827 */ /* 0x000fca00078e0204 */
[----:B------:R-:W-:-:S04]  /*1d20*/  SHF.R.U32.HI R4, RZ, 0x1f, R0 ;  /* 0x0000001fff047819 */ /* 0x000fc80000011600 */
[----:B------:R-:W-:Y:S02]  /*1d30*/  LEA.HI.SX32 R4, R0, R4, 0x1a ;  /* 0x0000000400047211 */ /* 0x000fe400078fd2ff */
[----:B------:R-:W-:-:S04]  /*1d40*/  LOP3.LUT R0, R10, 0xff000000, RZ, 0xc0, !PT ;  /* 0xff0000000a007812 */ /* 0x000fc800078ec0ff */
[----:B------:R-:W-:Y:S02]  /*1d50*/  SHF.R.U32.HI R0, RZ, 0x8, R0 ;  /* 0x00000008ff007819 */ /* 0x000fe40000011600 */
[----:B-1----:R-:W-:-:S05]  /*1d60*/  IADD3 R3, R153, 0x70, -R151 ;  /* 0x0000007099037810 */ /* 0x002fca0007ffe897 */
[----:B------:R-:W-:Y:S02]  /*1d70*/  IMAD.IADD R3, R3, 0x1, R2 ;  /* 0x0000000103037824 */ /* 0x000fe400078e0202 */
[----:B------:R-:W-:-:S04]  /*1d80*/  IMAD.MOV.U32 R2, RZ, RZ, RZ ;  /* 0x000000ffff027224 */ /* 0x000fc800078e00ff */
[----:B------:R-:W-:-:S05]  /*1d90*/  IMAD.HI R2, R3, -0x6db6db6d, R2 ;  /* 0x9249249303027827 */ /* 0x000fca00078e0202 */
[----:B------:R-:W-:-:S04]  /*1da0*/  SHF.R.U32.HI R3, RZ, 0x1f, R2 ;  /* 0x0000001fff037819 */ /* 0x000fc80000011602 */
[----:B------:R-:W-:Y:S02]  /*1db0*/  LEA.HI.SX32 R2, R2, R3, 0x1a ;  /* 0x0000000302027211 */ /* 0x000fe400078fd2ff */
[----:B------:R-:W-:Y:S02]  /*1dc0*/  LOP3.LUT R3, R10, 0xff0000, RZ, 0xc0, !PT ;  /* 0x00ff00000a037812 */ /* 0x000fe400078ec0ff */
[----:B------:R-:W-:Y:S01]  /*1dd0*/  IMNMX R6, R4, R2, PT ;  /* 0x0000000204067217 */ /* 0x000fe20003800200 */
[----:B------:R-:W-:Y:S01]  /*1de0*/  IMAD.MOV.U32 R2, RZ, RZ, RZ ;  /* 0x000000ffff027224 */ /* 0x000fe200078e00ff */
[----:B------:R-:W-:Y:S02]  /*1df0*/  LEA.HI R3, R3, R0, RZ, 0x10 ;  /* 0x0000000003037211 */ /* 0x000fe400078f80ff */
[----:B------:R-:W-:Y:S02]  /*1e00*/  ISETP.GE.AND P0, PT, R6, 0x1, PT ;  /* 0x000000010600780c */ /* 0x000fe40003f06270 */
[----:B------:R-:W-:-:S02]  /*1e10*/  LOP3.LUT R14, R3, 0xff, RZ, 0xc0, !PT ;  /* 0x000000ff030e7812 */ /* 0x000fc400078ec0ff */
        /* <DEDUP_REMOVED lines=34> */
.L_x_1015:
[----:B------:R-:W-:Y:S05]  /*2040*/  BSYNC B0 ;  /* 0x0000000000007941 */ /* 0x000fea0003800000 */
.L_x_1014:
[----:B------:R-:W-:Y:S01]  /*2050*/  IMAD R148, R14, R2, RZ ;  /* 0x000000020e947224 */ /* 0x000fe200078e02ff */
[----:B------:R-:W-:Y:S01]  /*2060*/  PRMT R0, RZ, 0x7610, R0 ;  /* 0x00007610ff007816 */ /* 0x000fe20000000000 */
[----:B------:R-:W-:Y:S01]  /*2070*/  IMAD.MOV.U32 R20, RZ, RZ, RZ ;  /* 0x000000ffff147224 */ /* 0x000fe200078e00ff */
[----:B------:R-:W-:Y:S01]  /*2080*/  MOV R15, RZ ;  /* 0x000000ff000f7202 */ /* 0x000fe20000000f00 */
        /* <DEDUP_REMOVED lines=37> */
[----:B--2---:R-:W2:Y:S01]  /*22e0*/  LDL.64 R8, [R1+0x40] ;  /* 0x0000400001087983 */ /* 0x004ea20000100a00 */
[----:B------:R-:W-:-:S03]  /*22f0*/  ISETP.NE.U32.AND P2, PT, RZ, c[0x0][0x340], PT ;  /* 0x0000d000ff007a0c */ /* 0x000fc60003f45070 */
[----:B------:R3:W2:Y:S01]  /*2300*/  LDL.64 R28, [R1+0x40] ;  /* 0x00004000011c7983 */ /* 0x0006a20000100a00 */
[----:B------:R-:W-:-:S03]  /*2310*/  ISETP.NE.AND.EX P2, PT, RZ, c[0x0][0x344], PT, P2 ;  /* 0x0000d100ff007a0c */ /* 0x000fc60003f45320 */
[----:B------:R-:W4:Y:S04]  /*2320*/  LDL R27, [R1+0x3c] ;  /* 0x00003c00011b7983 */ /* 0x000f280000100800 */
[----:B------:R-:W5:Y:S06]  /*2330*/  S2R R4, SR_TID.X ;  /* 0x0000000000047919 */ /* 0x000f6c0000002100 */
[----:B------:R-:W-:-:S05]  /*2340*/  @P2 IMAD.WIDE R2, R17, R12, c[0x0][0x340] ;  /* 0x0000d00011022625 */ /* 0x000fca00078e020c */
[----:B-1----:R1:W3:Y:S01]  /*2350*/  @P2 LDG.E R14, [R2.64] ;  /* 0x00000006020e2981 */ /* 0x0022e2000c1e1900 */
[----:B------:R-:W-:Y:S02]  /*2360*/  SHF.R.S32.HI R0, RZ, 0x1f, R11 ;  /* 0x0000001fff007819 */ /* 0x000fe4000001140b */
[--C-:B-----5:R-:W-:Y:S02]  /*2370*/  SHF.R.S32.HI R106, RZ, 0x1f, R4.reuse ;  /* 0x0000001fff6a7819 */ /* 0x120fe40000011404 */
[----:B------:R-:W-:Y:S02]  /*2380*/  SHF.R.S32.HI R25, RZ, 0x1f, R4 ;  /* 0x0000001fff197819 */ /* 0x000fe40000011404 */
[-C--:B------:R-:W-:Y:S02]  /*2390*/  LEA.HI R106, R106, R4.reuse, RZ, 0x3 ;  /* 0x000000046a6a7211 */ /* 0x080fe400078f18ff */
[----:B------:R-:W-:Y:S02]  /*23a0*/  LEA.HI R25, R25, R4, RZ, 0x3 ;  /* 0x0000000419197211 */ /* 0x000fe400078f18ff */
[----:B------:R-:W-:Y:S01]  /*23b0*/  LOP3.LUT R106, R106, 0xfffffff8, RZ, 0xc0, !PT ;  /* 0xfffffff86a6a7812 */ /* 0x000fe200078ec0ff */
[----:B------:R-:W-:Y:S01]  /*23c0*/  IMAD R0, R0, c[0x0][0x178], RZ ;  /* 0x00005e0000007a24 */ /* 0x000fe200078e02ff */
[----:B------:R-:W-:-:S03]  /*23d0*/  SHF.R.S32.HI R25, RZ, 0x3, R25 ;  /* 0x00000003ff197819 */ /* 0x000fc60000011419 */
[----:B------:R-:W-:Y:S02]  /*23e0*/  IMAD.IADD R106, R4, 0x1, -R106 ;  /* 0x00000001046a7824 */ /* 0x000fe400078e0a6a */
[----:B-1----:R-:W-:-:S04]  /*23f0*/  IMAD.WIDE.U32 R2, R11, c[0x0][0x178], RZ ;  /* 0x00005e000b027a25 */ /* 0x002fc800078e00ff */
[----:B------:R-:W-:Y:S02]  /*2400*/  IMAD R0, R11, c[0x0][0x17c], R0 ;  /* 0x00005f000b007a24 */ /* 0x000fe400078e0200 */
[----:B------:R-:W-:-:S03]  /*2410*/  IMAD R5, R106, 0x20, R25 ;  /* 0x000000206a057824 */ /* 0x000fc600078e0219 */
[----:B------:R-:W-:Y:S01]  /*2420*/  IADD3 R3, R3, R0, RZ ;  /* 0x0000000003037210 */ /* 0x000fe20007ffe0ff */
[----:B------:R-:W-:Y:S01]  /*2430*/  IMAD.IADD R5, R142, 0x1, R5 ;  /* 0x000000018e057824 */ /* 0x000fe200078e0205 */
[----:B------:R-:W-:-:S03]  /*2440*/  SEL R6, R13, RZ, !P4 ;  /* 0x000000ff0d067207 */ /* 0x000fc60006000000 */
[----:B------:R-:W-:Y:S01]  /*2450*/  IMAD.WIDE.U32 R2, R26, c[0x0][0x1b8], R2 ;  /* 0x00006e001a027a25 */ /* 0x000fe200078e0002 */
[----:B------:R-:W-:-:S03]  /*2460*/  SEL R4, R17, RZ, !P4 ;  /* 0x000000ff11047207 */ /* 0x000fc60006000000 */
[----:B------:R-:W-:-:S04]  /*2470*/  @P3 IMAD.HI.U32 R7, R5, c[0x0][0x2c8], RZ ;  /* 0x0000b20005073a27 */ /* 0x000fc800078e00ff */
[----:B------:R-:W-:Y:S01]  /*2480*/  IMAD.MOV.U32 R0, RZ, RZ, R5 ;  /* 0x000000ffff007224 */ /* 0x000fe200078e0005 */
[----:B------:R-:W-:Y:S01]  /*2490*/  @P3 SHF.R.U32.HI R0, RZ, c[0x0][0x2cc], R7 ;  /* 0x0000b300ff003a19 */ /* 0x000fe20000011607 */
[----:B------:R-:W-:Y:S02]  /*24a0*/  IMAD R3, R26, c[0x0][0x1bc], R3 ;  /* 0x00006f001a037a24 */ /* 0x000fe400078e0203 */
[----:B------:R-:W-:Y:S02]  /*24b0*/  IMAD R6, R6, c[0x0][0x1c0], RZ ;  /* 0x0000700006067a24 */ /* 0x000fe400078e02ff */
[----:B------:R-:W-:Y:S01]  /*24c0*/  IMAD.WIDE.U32 R2, R4, c[0x0][0x1c0], R2 ;  /* 0x0000700004027a25 */ /* 0x000fe200078e0002 */
[----:B------:R-:W-:-:S03]  /*24d0*/  SHF.R.S32.HI R7, RZ, 0x1f, R0 ;  /* 0x0000001fff077819 */ /* 0x000fc60000011400 */
[----:B------:R-:W-:Y:S01]  /*24e0*/  IMAD R6, R4, c[0x0][0x1c4], R6 ;  /* 0x0000710004067a24 */ /* 0x000fe200078e0206 */
[----:B------:R-:W-:-:S05]  /*24f0*/  IADD3 R4, -R0, RZ, RZ ;  /* 0x000000ff00047210 */ /* 0x000fca0007ffe1ff */
        /* <DEDUP_REMOVED lines=9> */
[----:B------:R-:W-:Y:S01]  /*2590*/  IMAD.WIDE.U32 R4, R4, c[0x0][0x1a8], R2 ;  /* 0x00006a0004047a25 */ /* 0x000fe200078e0002 */
[----:B------:R-:W-:Y:S01]  /*25a0*/  WARPSYNC 0xffffffff ;  /* 0xffffffff00007948 */ /* 0x000fe20003800000 */
[----:B------:R-:W-:Y:S03]  /*25b0*/  BAR.SYNC.DEFER_BLOCKING 0x0 ;  /* 0x0000000000007b1d */ /* 0x000fe60000010000 */
[----:B------:R-:W-:-:S02]  /*25c0*/  IADD3 R0, R5, R0, RZ ;  /* 0x0000000005007210 */ /* 0x000fc40007ffe0ff */
[C---:B------:R-:W-:Y:S01]  /*25d0*/  LEA R2, P0, R4.reuse, c[0x0][0x160], 0x1 ;  /* 0x0000580004027a11 */ /* 0x040fe200078008ff */
[----:B------:R-:W-:Y:S02]  /*25e0*/  IMAD R11, R151, c[0x0][0x2c4], RZ ;  /* 0x0000b100970b7a24 */ /* 0x000fe400078e02ff */
[----:B------:R-:W-:Y:S01]  /*25f0*/  IMAD.MOV.U32 R23, RZ, RZ, 0x70 ;  /* 0x00000070ff177424 */ /* 0x000fe200078e00ff */
[----:B------:R-:W-:Y:S01]  /*2600*/  LEA.HI.X R0, R4, c[0x0][0x164], R0, 0x1, P0 ;  /* 0x0000590004007a11 */ /* 0x000fe200000f0c00 */
[----:B------:R-:W-:Y:S01]  /*2610*/  IMAD.IADD R3, R25, 0x1, R142 ;  /* 0x0000000119037824 */ /* 0x000fe200078e028e */
[----:B------:R-:W1:Y:S01]  /*2620*/  SHFL.IDX PT, R4, R2, RZ, 0x181f ;  /* 0x00181fff02047589 */ /* 0x000e6200000e0000 */
[----:B------:R-:W-:Y:S01]  /*2630*/  IADD3 R141, R152, -0x1, RZ ;  /* 0xffffffff988d7810 */ /* 0x000fe20007ffe0ff */
[----:B------:R-:W-:Y:S01]  /*2640*/  IMAD.MOV.U32 R76, RZ, RZ, 0x40 ;  /* 0x00000040ff4c7424 */ /* 0x000fe200078e00ff */
[----:B------:R-:W-:Y:S01]  /*2650*/  ULDC.64 UR4, c[0x0][0x208] ;  /* 0x0000820000047ab9 */ /* 0x000fe20000000a00 */
[----:B------:R-:W5:Y:S01]  /*2660*/  SHFL.IDX PT, R5, R0, RZ, 0x181f ;  /* 0x00181fff00057589 */ /* 0x000f6200000e0000 */
[----:B------:R-:W-:-:S03]  /*2670*/  ISETP.GE.AND P0, PT, R3, R11, PT ;  /* 0x0000000b0300720c */ /* 0x000fc60003f06270 */
[----:B------:R-:W1:Y:S04]  /*2680*/  SHFL.IDX PT, R10, R2, 0x1, 0x181f ;  /* 0x00381f00020a7f89 */ /* 0x000e6800000e0000 */
[----:B------:R-:W-:Y:S04]  /*2690*/  SHFL.IDX PT, R12, R2, 0x2, 0x181f ;  /* 0x00581f00020c7f89 */ /* 0x000fe800000e0000 */
[----:B------:R-:W-:Y:S01]  /*26a0*/  SHFL.IDX PT, R18, R0, 0x2, 0x181f ;  /* 0x00581f0000127f89 */ /* 0x000fe200000e0000 */
[----:B------:R-:W-:Y:S01]  /*26b0*/  IADD3 R15, R3, 0x60, RZ ;  /* 0x00000060030f7810 */ /* 0x000fe20007ffe0ff */
[----:B------:R-:W-:-:S05]  /*26c0*/  IMAD R23, R152, -0x70, R23 ;  /* 0xffffff9098177824 */ /* 0x000fca00078e0217 */
[----:B------:R-:W-:Y:S02]  /*26d0*/  IADD3 R140, R153, R23, RZ ;  /* 0x00000017998c7210 */ /* 0x000fe40007ffe0ff */
[----:B------:R-:W-:Y:S01]  /*26e0*/  SHF.R.S32.HI R24, RZ, 0x1f, R141 ;  /* 0x0000001fff187819 */ /* 0x000fe2000001148d */
[----:B--2---:R-:W-:-:S05]  /*26f0*/  IMAD.MOV.U32 R28, RZ, RZ, R8 ;  /* 0x000000ffff1c7224 */ /* 0x004fca00078e0008 */
[C---:B------:R-:W-:Y:S02]  /*2700*/  ISETP.GE.AND P5, PT, R28.reuse, c[0x0][0x198], PT ;  /* 0x000066001c007a0c */ /* 0x040fe40003fa6270 */
[----:B------:R-:W-:Y:S02]  /*2710*/  SHF.R.S32.HI R29, RZ, 0x1f, R28 ;  /* 0x0000001fff1d7819 */ /* 0x000fe4000001141c */
[C---:B-1----:R-:W-:Y:S02]  /*2720*/  @!P0 LEA R6, P1, R28.reuse, R4, 0x1 ;  /* 0x000000041c068211 */ /* 0x042fe400078208ff */
[----:B----4-:R-:W-:Y:S02]  /*2730*/  ISETP.GE.AND P3, PT, R27, c[0x0][0x198], PT ;  /* 0x000066001b007a0c */ /* 0x010fe40003f66270 */
[----:B-----5:R-:W-:Y:S02]  /*2740*/  @!P0 LEA.HI.X R7, R28, R5, R29, 0x1, P1 ;  /* 0x000000051c078211 */ /* 0x020fe400008f0c1d */
[----:B------:R-:W-:-:S02]  /*2750*/  SHF.R.S32.HI R19, RZ, 0x1f, R27 ;  /* 0x0000001fff137819 */ /* 0x000fc4000001141b */
[----:B------:R-:W-:Y:S01]  /*2760*/  @!P0 LEA R4, P1, R27, R4, 0x1 ;  /* 0x000000041b048211 */ /* 0x000fe200078208ff */
[----:B------:R1:W-:Y:S01]  /*2770*/  @!P0 LDGSTS.E.BYPASS.LTC128B.128 [R214+0x100], [R6.64], !P5 ;  /* 0x0010000006d68fae */ /* 0x0003e2000e901d46 */
[----:B------:R-:W-:Y:S02]  /*2780*/  IADD3 R8, R3, 0x20, RZ ;  /* 0x0000002003087810 */ /* 0x000fe40007ffe0ff */
[----:B------:R-:W-:Y:S02]  /*2790*/  @!P0 LEA.HI.X R5, R27, R5, R19, 0x1, P1 ;  /* 0x000000051b058211 */ /* 0x000fe400008f0c13 */
[----:B------:R-:W-:-:S03]  /*27a0*/  ISETP.GE.AND P1, PT, R8, R11, PT ;  /* 0x0000000b0800720c */ /* 0x000fc60003f26270 */
[----:B------:R2:W-:Y:S01]  /*27b0*/  @!P0 LDGSTS.E.BYPASS.LTC128B.128 [R214+0x4100], [R4.64], !P3 ;  /* 0x0410000004d68fae */ /* 0x0005e2000d901d46 */
[----:B------:R-:W-:-:S03]  /*27c0*/  IADD3 R8, R3, 0x40, RZ ;  /* 0x0000004003087810 */ /* 0x000fc60007ffe0ff */
[----:B-1----:R-:W1:Y:S01]  /*27d0*/  SHFL.IDX PT, R7, R0, 0x1, 0x181f ;  /* 0x00381f0000077f89 */ /* 0x002e6200000e0000 */
[----:B------:R-:W-:Y:S02]  /*27e0*/  SHF.R.S32.HI R6, RZ, 0x1f, R16 ;  /* 0x0000001fff067819 */ /* 0x000fe40000011410 */
[C---:B--2---:R-:W-:Y:S02]  /*27f0*/  IADD3 R4, P0, R25.reuse, R16, RZ ;  /* 0x0000001019047210 */ /* 0x044fe40007f1e0ff */
[----:B---3--:R-:W-:Y:S02]  /*2800*/  @P2 SHF.R.S32.HI R5, RZ, 0x1f, R14 ;  /* 0x0000001fff052819 */ /* 0x008fe4000001140e */
[----:B------:R-:W-:Y:S02]  /*2810*/  @!P2 MOV R5, R13 ;  /* 0x0000000d0005a202 */ /* 0x000fe40000000f00 */
[----:B------:R-:W-:Y:S01]  /*2820*/  LEA.HI.X.SX32 R6, R25, R6, 0x1, P0 ;  /* 0x0000000619067211 */ /* 0x000fe200000f0eff */
[----:B------:R2:W3:Y:S01]  /*2830*/  SHFL.IDX PT, R13, R2, 0x3, 0x181f ;  /* 0x00781f00020d7f89 */ /* 0x0004e200000e0000 */
[----:B------:R-:W-:-:S03]  /*2840*/  ISETP.GE.AND P0, PT, R8, R11, PT ;  /* 0x0000000b0800720c */ /* 0x000fc60003f06270 */
[----:B------:R-:W4:Y:S01]  /*2850*/  SHFL.IDX PT, R0, R0, 0x3, 0x181f ;  /* 0x00781f0000007f89 */ /* 0x000f2200000e0000 */
[----:B------:R-:W-:Y:S01]  /*2860*/  @!P2 IMAD.MOV.U32 R14, RZ, RZ, R17 ;  /* 0x000000ffff0ea224 */ /* 0x000fe200078e0011 */
[----:B------:R-:W-:Y:S01]  /*2870*/  @!P1 LEA R8, P2, R28, R10, 0x1 ;  /* 0x0000000a1c089211 */ /* 0x000fe200078408ff */
[----:B------:R-:W-:Y:S01]  /*2880*/  IMAD R9, R6, c[0x0][0x1e0], RZ ;  /* 0x0000780006097a24 */ /* 0x000fe200078e02ff */
[----:B------:R-:W-:Y:S02]  /*2890*/  SEL R20, R5, RZ, !P6 ;  /* 0x000000ff05147207 */ /* 0x000fe40007000000 */
[----:B------:R-:W-:Y:S01]  /*28a0*/  ISETP.GE.AND P3, PT, R15, R11, PT ;  /* 0x0000000b0f00720c */ /* 0x000fe20003f66270 */
[----:B------:R-:W-:Y:S01]  /*28b0*/  IMAD R5, R4, c[0x0][0x1e4], R9 ;  /* 0x0000790004057a24 */ /* 0x000fe200078e0209 */
[----:B------:R-:W-:Y:S01]  /*28c0*/  SEL R21, R14, RZ, !P6 ;  /* 0x000000ff0e157207 */ /* 0x000fe20007000000 */
[----:B------:R-:W-:Y:S01]  /*28d0*/  IMAD R6, R6, c[0x0][0x208], RZ ;  /* 0x0000820006067a24 */ /* 0x000fe200078e02ff */
[----:B-1----:R-:W-:-:S02]  /*28e0*/  @!P1 LEA.HI.X R9, R28, R7, R29, 0x1, P2 ;  /* 0x000000071c099211 */ /* 0x002fc400010f0c1d */
[----:B------:R-:W-:Y:S01]  /*28f0*/  @!P0 LEA R14, P2, R28, R12, 0x1 ;  /* 0x0000000c1c0e8211 */ /* 0x000fe200078408ff */
[C---:B------:R-:W-:Y:S01]  /*2900*/  IMAD R22, R4.reuse, c[0x0][0x20c], R6 ;  /* 0x0000830004167a24 */ /* 0x040fe200078e0206 */
[C---:B------:R-:W-:Y:S01]  /*2910*/  @!P1 LEA R10, P4, R27.reuse, R10, 0x1 ;  /* 0x0000000a1b0a9211 */ /* 0x040fe200078808ff */
[--C-:B------:R-:W-:Y:S01]  /*2920*/  IMAD.WIDE.U32 R16, R4, c[0x0][0x208], R28.reuse ;  /* 0x0000820004107a25 */ /* 0x100fe200078e001c */
[--C-:B------:R-:W-:Y:S01]  /*2930*/  @!P0 LEA.HI.X R15, R28, R18, R29.reuse, 0x1, P2 ;  /* 0x000000121c0f8211 */ /* 0x100fe200010f0c1d */
[----:B------:R1:W-:Y:S01]  /*2940*/  @!P1 LDGSTS.E.BYPASS.LTC128B.128 [R214+0x1100], [R8.64], !P5 ;  /* 0x0110000008d69fae */ /* 0x0003e2000e901d46 */
[C---:B------:R-:W-:Y:S01]  /*2950*/  @!P0 LEA R6, P2, R27.reuse, R12, 0x1 ;  /* 0x0000000c1b068211 */ /* 0x040fe200078408ff */
[----:B--2---:R-:W-:Y:S01]  /*2960*/  IMAD.WIDE.U32 R2, R4, c[0x0][0x1e0], R28 ;  /* 0x0000780004027a25 */ /* 0x004fe200078e001c */
[C-C-:B------:R-:W-:Y:S02]  /*2970*/  @!P1 LEA.HI.X R11, R27.reuse, R7, R19.reuse, 0x1, P4 ;  /* 0x000000071b0b9211 */ /* 0x140fe400020f0c13 */
[----:B------:R-:W-:-:S02]  /*2980*/  @!P0 LEA.HI.X R7, R27, R18, R19, 0x1, P2 ;  /* 0x000000121b078211 */ /* 0x000fc400010f0c13 */
[C---:B---3--:R-:W-:Y:S02]  /*2990*/  @!P3 LEA R4, P2, R28.reuse, R13, 0x1 ;  /* 0x0000000d1c04b211 */ /* 0x048fe400078408ff */
[----:B------:R-:W-:Y:S02]  /*29a0*/  ISETP.GE.AND P6, PT, R27, c[0x0][0x198], PT ;  /* 0x000066001b007a0c */ /* 0x000fe40003fc6270 */
[----:B------:R-:W-:Y:S02]  /*29b0*/  IADD3 R3, R3, R5, RZ ;  /* 0x0000000503037210 */ /* 0x000fe40007ffe0ff */
[----:B----4-:R-:W-:Y:S02]  /*29c0*/  @!P3 LEA.HI.X R5, R28, R0, R29, 0x1, P2 ;  /* 0x000000001c05b211 */ /* 0x010fe400010f0c1d */
[----:B------:R-:W-:Y:S01]  /*29d0*/  @!P3 LEA R12, P2, R27, R13, 0x1 ;  /* 0x0000000d1b0cb211 */ /* 0x000fe200078408ff */
[----:B------:R-:W-:-:S03]  /*29e0*/  IMAD.WIDE.U32 R2, R26, c[0x0][0x1e8], R2 ;  /* 0x00007a001a027a25 */ /* 0x000fc600078e0002 */
[C---:B------:R-:W-:Y:S02]  /*29f0*/  @!P3 LEA.HI.X R13, R27.reuse, R0, R19, 0x1, P2 ;  /* 0x000000001b0db211 */ /* 0x040fe400010f0c13 */
[----:B------:R-:W-:Y:S01]  /*2a00*/  IMNMX R0, R140, 0x70, PT ;  /* 0x000000708c007817 */ /* 0x000fe20003800200 */
[----:B------:R-:W-:Y:S01]  /*2a10*/  IMAD R3, R26, c[0x0][0x1ec], R3 ;  /* 0x00007b001a037a24 */ /* 0x000fe200078e0203 */
[----:B------:R2:W-:Y:S01]  /*2a20*/  @!P1 LDGSTS.E.BYPASS.LTC128B.128 [R214+0x5100], [R10.64], !P6 ;  /* 0x051000000ad69fae */ /* 0x0005e2000f101d46 */
[----:B------:R-:W-:Y:S01]  /*2a30*/  IMAD R18, R20, c[0x0][0x1f0], RZ ;  /* 0x00007c0014127a24 */ /* 0x000fe200078e02ff */
[----:B------:R-:W-:Y:S01]  /*2a40*/  ISETP.GE.AND P1, PT, R27, c[0x0][0x198], PT ;  /* 0x000066001b007a0c */ /* 0x000fe20003f26270 */
[----:B------:R-:W-:Y:S01]  /*2a50*/  IMAD.IADD R0, R0, 0x1, -R25 ;  /* 0x0000000100007824 */ /* 0x000fe200078e0a19 */
[----:B------:R3:W-:Y:S01]  /*2a60*/  @!P0 LDGSTS.E.BYPASS.LTC128B.128 [R214+0x2100], [R14.64], !P5 ;  /* 0x021000000ed68fae */ /* 0x0007e2000e901d46 */
[----:B------:R-:W-:Y:S02]  /*2a70*/  IMAD R19, R24, c[0x0][0x1e0], RZ ;  /* 0x0000780018137a24 */ /* 0x000fe400078e02ff */
[----:B------:R-:W-:-:S02]  /*2a80*/  IMAD R18, R21, c[0x0][0x1f4], R18 ;  /* 0x00007d0015127a24 */ /* 0x000fc400078e0212 */
[----:B------:R-:W-:Y:S01]  /*2a90*/  IMAD.WIDE.U32 R146, R21, c[0x0][0x1f0], R2 ;  /* 0x00007c0015927a25 */ /* 0x000fe200078e0002 */
[----:B------:R-:W-:-:S03]  /*2aa0*/  ISETP.GE.AND P4, PT, R0, 0x1, PT ;  /* 0x000000010000780c */ /* 0x000fc60003f86270 */
[----:B------:R-:W-:Y:S01]  /*2ab0*/  IMAD.WIDE.U32 R2, R141, c[0x0][0x1e0], RZ ;  /* 0x000078008d027a25 */ /* 0x000fe200078e00ff */
[----:B------:R-:W-:Y:S01]  /*2ac0*/  IADD3 R145, R147, R18, RZ ;  /* 0x0000001293917210 */ /* 0x000fe20007ffe0ff */
[----:B------:R4:W-:Y:S02]  /*2ad0*/  @!P0 LDGSTS.E.BYPASS.LTC128B.128 [R214+0x6100], [R6.64], !P1 ;  /* 0x0610000006d68fae */ /* 0x0009e4000c901d46 */
[----:B-1----:R-:W-:Y:S01]  /*2ae0*/  IMAD R8, R141, c[0x0][0x1e4], R19 ;  /* 0x000079008d087a24 */ /* 0x002fe200078e0213 */
[----:B------:R-:W-:Y:S01]  /*2af0*/  MOV R144, R146 ;  /* 0x0000009200907202 */ /* 0x000fe20000000f00 */
[----:B------:R1:W-:Y:S02]  /*2b00*/  @!P3 LDGSTS.E.BYPASS.LTC128B.128 [R214+0x3100], [R4.64], !P5 ;  /* 0x0310000004d6bfae */ /* 0x0003e4000e901d46 */
[----:B------:R-:W-:Y:S01]  /*2b10*/  IMAD.IADD R8, R3, 0x1, R8 ;  /* 0x0000000103087824 */ /* 0x000fe200078e0208 */
[----:B------:R-:W-:Y:S01]  /*2b20*/  ISETP.GE.AND P6, PT, R28, c[0x0][0x1d4], PT ;  /* 0x000075001c007a0c */ /* 0x000fe20003fc6270 */
[----:B------:R-:W-:Y:S01]  /*2b30*/  IMAD.WIDE.U32 R2, R2, 0x70, R144 ;  /* 0x0000007002027825 */ /* 0x000fe200078e0090 */
[----:B------:R-:W-:Y:S01]  /*2b40*/  ISETP.GE.AND P5, PT, R27, c[0x0][0x1d4], PT ;  /* 0x000075001b007a0c */ /* 0x000fe20003fa6270 */
[----:B------:R5:W-:Y:S02]  /*2b50*/  @!P3 LDGSTS.E.BYPASS.LTC128B.128 [R214+0x7100], [R12.64], !P1 ;  /* 0x071000000cd6bfae */ /* 0x000be4000c901d46 */
[----:B------:R-:W-:Y:S01]  /*2b60*/  IMAD R8, R8, 0x70, RZ ;  /* 0x0000007008087824 */ /* 0x000fe200078e02ff */
[----:B------:R-:W-:Y:S01]  /*2b70*/  ISETP.GE.AND P2, PT, R0, 0x21, PT ;  /* 0x000000210000780c */ /* 0x000fe20003f46270 */
[----:B------:R-:W0:Y:S01]  /*2b80*/  LDGDEPBAR ;  /* 0x00000000000079af */ /* 0x000e220000000000 */
[----:B--2---:R-:W-:-:S02]  /*2b90*/  MOV R10, 0x20 ;  /* 0x00000020000a7802 */ /* 0x004fc40000000f00 */
[----:B------:R-:W-:-:S03]  /*2ba0*/  IADD3 R3, R3, R8, RZ ;  /* 0x0000000803037210 */ /* 0x000fc60007ffe0ff */
[----:B------:R-:W-:Y:S01]  /*2bb0*/  IMAD.WIDE.U32 R8, R10, c[0x0][0x1e0], RZ ;  /* 0x000078000a087a25 */ /* 0x000fe200078e00ff */
[----:B----4-:R-:W-:-:S04]  /*2bc0*/  @P4 LEA R6, P0, R2, c[0x0][0x1c8], 0x1 ;  /* 0x0000720002064a11 */ /* 0x010fc800078008ff */
[----:B------:R-:W-:Y:S02]  /*2bd0*/  @P4 LEA.HI.X R7, R2, c[0x0][0x1cc], R3, 0x1, P0 ;  /* 0x0000730002074a11 */ /* 0x000fe400000f0c03 */
[C---:B------:R-:W-:Y:S02]  /*2be0*/  ISETP.GE.AND P1, PT, R0.reuse, 0x41, PT ;  /* 0x000000410000780c */ /* 0x040fe40003f26270 */
[----:B------:R-:W-:Y:S01]  /*2bf0*/  ISETP.GE.AND P0, PT, R0, 0x61, PT ;  /* 0x000000610000780c */ /* 0x000fe20003f06270 */
[----:B------:R2:W-:Y:S01]  /*2c00*/  @P4 LDGSTS.E.BYPASS.LTC128B.128 [R214+0x8100], [R6.64], !P6 ;  /* 0x0810000006d64fae */ /* 0x0005e2000f101d46 */
[----:B------:R-:W-:-:S03]  /*2c10*/  @P2 IADD3 R0, P3, R2, R8, RZ ;  /* 0x0000000802002210 */ /* 0x000fc60007f7e0ff */
[----:B------:R2:W-:Y:S01]  /*2c20*/  @P4 LDGSTS.E.BYPASS.LTC128B.128 [R214+0xb900], [R6.64+0x80], !P5 ;  /* 0x0b90008006d64fae */ /* 0x0005e2000e901d46 */
[----:B-1----:R-:W-:Y:S02]  /*2c30*/  IMAD.IADD R5, R17, 0x1, R22 ;  /* 0x0000000111057824 */ /* 0x002fe400078e0216 */
[----:B------:R-:W-:-:S04]  /*2c40*/  IMAD.MOV.U32 R4, RZ, RZ, R16 ;  /* 0x000000ffff047224 */ /* 0x000fc800078e0010 */
[----:B------:R-:W-:-:S04]  /*2c50*/  IMAD.WIDE.U32 R4, R26, c[0x0][0x210], R4 ;  /* 0x000084001a047a25 */ /* 0x000fc800078e0004 */
[----:B------:R-:W-:Y:S02]  /*2c60*/  IMAD R5, R26, c[0x0][0x214], R5 ;  /* 0x000085001a057a24 */ /* 0x000fe400078e0205 */
[----:B-----5:R-:W-:Y:S02]  /*2c70*/  IMAD R13, R76, c[0x0][0x1e4], RZ ;  /* 0x000079004c0d7a24 */ /* 0x020fe400078e02ff */
[----:B--2---:R-:W-:-:S05]  /*2c80*/  IMAD R6, R10, c[0x0][0x1e4], RZ ;  /* 0x000079000a067a24 */ /* 0x004fca00078e02ff */
[----:B------:R-:W-:Y:S01]  /*2c90*/  @P2 IADD3.X R6, R3, R9, R6, P3, !PT ;  /* 0x0000000903062210 */ /* 0x000fe20001ffe406 */
[----:B------:R-:W-:Y:S01]  /*2ca0*/  IMAD.WIDE.U32 R8, R76, c[0x0][0x1e0], RZ ;  /* 0x000078004c087a25 */ /* 0x000fe200078e00ff */
[----:B------:R-:W-:-:S04]  /*2cb0*/  @P2 LEA R10, P3, R0, c[0x0][0x1c8], 0x1 ;  /* 0x00007200000a2a11 */ /* 0x000fc800078608ff */
[----:B------:R-:W-:Y:S01]  /*2cc0*/  @P2 LEA.HI.X R11, R0, c[0x0][0x1cc], R6, 0x1, P3 ;  /* 0x00007300000b2a11 */ /* 0x000fe200018f0c06 */
[----:B------:R-:W-:Y:S01]  /*2cd0*/  IMAD R6, R20, c[0x0][0x218], RZ ;  /* 0x0000860014067a24 */ /* 0x000fe200078e02ff */
[----:B------:R-:W-:Y:S02]  /*2ce0*/  @P1 IADD3 R7, P3, R2, R8, RZ ;  /* 0x0000000802071210 */ /* 0x000fe40007f7e0ff */
[----:B------:R-:W-:Y:S01]  /*2cf0*/  @P0 MOV R0, 0x60 ;  /* 0x0000006000000802 */ /* 0x000fe20000000f00 */
[----:B------:R-:W-:Y:S01]  /*2d00*/  IMAD.WIDE.U32 R16, R21, c[0x0][0x218], R4 ;  /* 0x0000860015107a25 */ /* 0x000fe200078e0004 */
[----:B------:R-:W-:Y:S01]  /*2d10*/  @P1 IADD3.X R4, R3, R9, R13, P3, !PT ;  /* 0x0000000903041210 */ /* 0x000fe20001ffe40d */
[----:B------:R1:W-:Y:S02]  /*2d20*/  @P2 LDGSTS.E.BYPASS.LTC128B.128 [R214+0x9100], [R10.64], !P6 ;  /* 0x091000000ad62fae */ /* 0x0003e4000f101d46 */
[----:B------:R-:W-:Y:S01]  /*2d30*/  IMAD R12, R21, c[0x0][0x21c], R6 ;  /* 0x00008700150c7a24 */ /* 0x000fe200078e0206 */
[----:B------:R-:W-:Y:S01]  /*2d40*/  @P1 LEA R6, P3, R7, c[0x0][0x1c8], 0x1 ;  /* 0x0000720007061a11 */ /* 0x000fe200078608ff */
[----:B------:R-:W-:Y:S01]  /*2d50*/  @P0 IMAD.WIDE.U32 R2, R0, c[0x0][0x1e0], R2 ;  /* 0x0000780000020a25 */ /* 0x000fe200078e0002 */
[----:B------:R1:W-:Y:S03]  /*2d60*/  @P2 LDGSTS.E.BYPASS.LTC128B.128 [R214+0xc900], [R10.64+0x80], !P5 ;  /* 0x0c9000800ad62fae */ /* 0x0003e6000e901d46 */
[----:B------:R-:W-:-:S02]  /*2d70*/  IMAD R5, R24, c[0x0][0x208], RZ ;  /* 0x0000820018057a24 */ /* 0x000fc400078e02ff */
[----:B------:R-:W-:Y:S01]  /*2d80*/  @P0 IMAD R0, R0, c[0x0][0x1e4], RZ ;  /* 0x0000790000000a24 */ /* 0x000fe200078e02ff */
[----:B------:R-:W-:Y:S01]  /*2d90*/  @P1 LEA.HI.X R7, R7, c[0x0][0x1cc], R4, 0x1, P3 ;  /* 0x0000730007071a11 */ /* 0x000fe200018f0c04 */
[----:B------:R-:W-:Y:S01]  /*2da0*/  IMAD.WIDE.U32 R8, R141, c[0x0][0x208], RZ ;  /* 0x000082008d087a25 */ /* 0x000fe200078e00ff */
[C---:B------:R-:W-:Y:S02]  /*2db0*/  @P0 LEA R4, P3, R2.reuse, c[0x0][0x1c8], 0x1 ;  /* 0x0000720002040a11 */ /* 0x040fe400078608ff */
[----:B------:R-:W-:Y:S01]  /*2dc0*/  @P0 IADD3 R0, R3, R0, RZ ;  /* 0x0000000003000210 */ /* 0x000fe20007ffe0ff */
[----:B------:R-:W-:Y:S01]  /*2dd0*/  IMAD R5, R141, c[0x0][0x20c], R5 ;  /* 0x000083008d057a24 */ /* 0x000fe200078e0205 */
[----:B------:R2:W-:Y:S03]  /*2de0*/  @P1 LDGSTS.E.BYPASS.LTC128B.128 [R214+0xa100], [R6.64], !P6 ;  /* 0x0a10000006d61fae */ /* 0x0005e6000f101d46 */
[----:B------:R-:W-:Y:S01]  /*2df0*/  IMAD.IADD R3, R9, 0x1, R5 ;  /* 0x0000000109037824 */ /* 0x000fe200078e0205 */
[----:B------:R-:W-:Y:S01]  /*2e00*/  @P0 LEA.HI.X R5, R2, c[0x0][0x1cc], R0, 0x1, P3 ;  /* 0x0000730002050a11 */ /* 0x000fe200018f0c00 */
[----:B------:R2:W-:Y:S04]  /*2e10*/  @P1 LDGSTS.E.BYPASS.LTC128B.128 [R214+0xd900], [R6.64+0x80], !P5 ;  /* 0x0d90008006d61fae */ /* 0x0005e8000e901d46 */
[----:B------:R4:W-:Y:S04]  /*2e20*/  @P0 LDGSTS.E.BYPASS.LTC128B.128 [R214+0xb100], [R4.64], !P6 ;  /* 0x0b10000004d60fae */ /* 0x0009e8000f101d46 */
[----:B------:R4:W-:Y:S04]  /*2e30*/  @P0 LDGSTS.E.BYPASS.LTC128B.128 [R214+0xe900], [R4.64+0x80], !P5 ;  /* 0x0e90008004d60fae */ /* 0x0009e8000e901d46 */
[----:B------:R-:W0:Y:S01]  /*2e40*/  LDGDEPBAR ;  /* 0x00000000000079af */ /* 0x000e220000000000 */
[----:B---3--:R-:W-:Y:S01]  /*2e50*/  IMAD.IADD R15, R17, 0x1, R12 ;  /* 0x00000001110f7824 */ /* 0x008fe200078e020c */
[----:B------:R-:W-:-:S02]  /*2e60*/  MOV R14, R16 ;  /* 0x00000010000e7202 */ /* 0x000fc40000000f00 */
[----:B------:R-:W-:Y:S01]  /*2e70*/  STL [R1+0x44], R29 ;  /* 0x0000441d01007387 */ /* 0x000fe20000100800 */
[----:B------:R-:W-:-:S04]  /*2e80*/  DEPBAR.LE SB0, 0x1 ;  /* 0x000080400000791a */ /* 0x000fc80000000000 */
[----:B------:R-:W-:Y:S01]  /*2e90*/  BAR.SYNC.DEFER_BLOCKING 0x0 ;  /* 0x0000000000007b1d */ /* 0x000fe20000010000 */
[----:B------:R-:W-:-:S05]  /*2ea0*/  IMAD.WIDE.U32 R8, R8, 0x70, R14 ;  /* 0x0000007008087825 */ /* 0x000fca00078e000e */
[----:B------:R-:W-:Y:S04]  /*2eb0*/  STL.64 [R1+0x18], R146 ;  /* 0x0000189201007387 */ /* 0x000fe80000100a00 */
[----:B------:R-:W-:Y:S04]  /*2ec0*/  STL.64 [R1+0x10], R144 ;  /* 0x0000109001007387 */ /* 0x000fe80000100a00 */
[----:B------:R-:W-:Y:S04]  /*2ed0*/  STL.64 [R1+0x8], R16 ;  /* 0x0000081001007387 */ /* 0x000fe80000100a00 */
[----:B------:R3:W-:Y:S04]  /*2ee0*/  STL.64 [R1], R14 ;  /* 0x0000000e01007387 */ /* 0x0007e80000100a00 */
[----:B------:R-:W-:Y:S04]  /*2ef0*/  LDSM.16.M88.4 R128, [R210] ;  /* 0x00000000d280783b */ /* 0x000fe80000000200 */
[----:B------:R-:W-:Y:S04]  /*2f00*/  LDSM.16.M88.4 R132, [R211] ;  /* 0x00000000d384783b */ /* 0x000fe80000000200 */
[----:B------:R-:W-:Y:S04]  /*2f10*/  LDSM.16.M88.4 R164, [R213] ;  /* 0x00000000d5a4783b */ /* 0x000fe80000000200 */
[----:B------:R-:W-:Y:S04]  /*2f20*/  LDSM.16.M88.4 R168, [R212] ;  /* 0x00000000d4a8783b */ /* 0x000fe80000000200 */
[----:B------:R-:W-:Y:S04]  /*2f30*/  LDSM.16.M88.4 R172, [R210+0x4000] ;  /* 0x00400000d2ac783b */ /* 0x000fe80000000200 */
[----:B------:R-:W-:Y:S04]  /*2f40*/  LDSM.16.M88.4 R176, [R211+0x4000] ;  /* 0x00400000d3b0783b */ /* 0x000fe80000000200 */
[----:B---3--:R-:W3:Y:S04]  /*2f50*/  S2R R14, SR_TID.X ;  /* 0x00000000000e7919 */ /* 0x008ee80000002100 */
[----:B------:R-:W-:Y:S04]  /*2f60*/  LDSM.16.M88.4 R180, [R213+0x4000] ;  /* 0x00400000d5b4783b */ /* 0x000fe80000000200 */
[----:B------:R-:W-:Y:S04]  /*2f70*/  LDSM.16.M88.4 R184, [R212+0x4000] ;  /* 0x00400000d4b8783b */ /* 0x000fe80000000200 */
[----:B------:R-:W-:Y:S01]  /*2f80*/  BAR.SYNC.DEFER_BLOCKING 0x0 ;  /* 0x0000000000007b1d */ /* 0x000fe20000010000 */
[----:B------:R-:W-:Y:S01]  /*2f90*/  IMAD R0, R3, 0x70, RZ ;  /* 0x0000007003007824 */ /* 0x000fe200078e02ff */
[----:B------:R-:W-:Y:S01]  /*2fa0*/  USHF.L.U32 UR9, UR4, 0x6, URZ ;  /* 0x0000000604097899 */ /* 0x000fe2000800063f */
[----:B-1----:R-:W-:-:S02]  /*2fb0*/  LEA R10, P0, R8, c[0x0][0x1f8], 0x1 ;  /* 0x00007e00080a7a11 */ /* 0x002fc400078008ff */
[----:B------:R-:W-:Y:S01]  /*2fc0*/  IMAD.IADD R0, R9, 0x1, R0 ;  /* 0x0000000109007824 */ /* 0x000fe200078e0200 */
[----:B------:R-:W-:Y:S01]  /*2fd0*/  UMOV UR8, 0x6 ;  /* 0x0000000600087882 */ /* 0x000fe20000000000 */
[----:B------:R-:W-:Y:S01]  /*2fe0*/  LOP3.LUT P1, RZ, R106, 0x2, RZ, 0xc0, !PT ;  /* 0x000000026aff7812 */ /* 0x000fe2000782c0ff */
[----:B------:R-:W-:Y:S02]  /*2ff0*/  USHF.L.U64.HI UR5, UR4, UR8, UR5 ;  /* 0x0000000804057299 */ /* 0x000fe40008010205 */
[----:B------:R-:W-:Y:S02]  /*3000*/  LEA.HI.X R11, R8, c[0x0][0x1fc], R0, 0x1, P0 ;  /* 0x00007f00080b7a11 */ /* 0x000fe400000f0c00 */
[----:B---3--:R-:W-:Y:S02]  /*3010*/  ISETP.GT.AND P3, PT, R14, 0x7f, PT ;  /* 0x0000007f0e00780c */ /* 0x008fe40003f64270 */
[----:B----4-:R-:W-:Y:S02]  /*3020*/  IADD3 R4, P0, R10, UR9, RZ ;  /* 0x000000090a047c10 */ /* 0x010fe4000ff1e0ff */
[----:B------:R-:W-:-:S02]  /*3030*/  SEL R2, RZ, 0x1, P6 ;  /* 0x00000001ff027807 */ /* 0x000fc40003000000 */
[----:B------:R-:W-:Y:S02]  /*3040*/  SEL R0, RZ, 0x2, P5 ;  /* 0x00000002ff007807 */ /* 0x000fe40002800000 */
[----:B------:R-:W-:Y:S01]  /*3050*/  IADD3.X R5, R11, UR5, RZ, P0, !PT ;  /* 0x000000050b057c10 */ /* 0x000fe200087fe4ff */
[----:B------:R-:W-:-:S04]  /*3060*/  DEPBAR.LE SB0, 0x0 ;  /* 0x000080000000791a */ /* 0x000fc80000000000 */
[----:B------:R-:W-:Y:S01]  /*3070*/  BAR.SYNC.DEFER_BLOCKING 0x0 ;  /* 0x0000000000007b1d */ /* 0x000fe20000010000 */
[----:B--2---:R-:W-:Y:S02]  /*3080*/  IADD3 R6, P0, R4, UR9, RZ ;  /* 0x0000000904067c10 */ /* 0x004fe4000ff1e0ff */
[----:B------:R-:W-:Y:S02]  /*3090*/  IADD3 R0, R2, R0, RZ ;  /* 0x0000000002007210 */ /* 0x000fe40007ffe0ff */
[C---:B------:R-:W-:Y:S02]  /*30a0*/  IADD3 R195, R188.reuse, 0x20, RZ ;  /* 0x00000020bcc37810 */ /* 0x040fe40007ffe0ff */
[----:B------:R-:W-:Y:S02]  /*30b0*/  IADD3.X R7, R5, UR5, RZ, P0, !PT ;  /* 0x0000000505077c10 */ /* 0x000fe400087fe4ff */
[----:B------:R-:W-:Y:S02]  /*30c0*/  @P1 IADD3 R195, R188, -0x20, RZ ;  /* 0xffffffe0bcc31810 */ /* 0x000fe40007ffe0ff */
[----:B------:R-:W-:-:S02]  /*30d0*/  @!P3 IADD3 R8, P0, R6, UR9, RZ ;  /* 0x000000090608bc10 */ /* 0x000fc4000ff1e0ff */
[----:B------:R-:W-:Y:S02]  /*30e0*/  LOP3.LUT P1, RZ, R0, 0x1, RZ, 0xc0, !PT ;  /* 0x0000000100ff7812 */ /* 0x000fe4000782c0ff */
[----:B------:R-:W-:Y:S02]  /*30f0*/  IADD3 R2, R23, R153, -R25 ;  /* 0x0000009917027210 */ /* 0x000fe40007ffe819 */
[----:B------:R-:W-:Y:S02]  /*3100*/  @!P3 IADD3.X R9, R7, UR5, RZ, P0, !PT ;  /* 0x000000050709bc10 */ /* 0x000fe400087fe4ff */
[----:B------:R-:W-:Y:S02]  /*3110*/  ISETP.LT.OR P0, PT, R2, 0x1, !P1 ;  /* 0x000000010200780c */ /* 0x000fe40004f01670 */
[----:B------:R-:W-:Y:S01]  /*3120*/  LOP3.LUT P2, RZ, R0, 0x2, RZ, 0xc0, !PT ;  /* 0x0000000200ff7812 */ /* 0x000fe2000784c0ff */
[----:B------:R-:W1:Y:S04]  /*3130*/  LDSM.16.M88.4 R20, [R188] ;  /* 0x00000000bc14783b */ /* 0x000e680000000200 */
[----:B------:R-:W-:Y:S04]  /*3140*/  LDSM.16.M88.4 R16, [R188+0x800] ;  /* 0x00080000bc10783b */ /* 0x000fe80000000200 */
[----:B------:R-:W2:Y:S04]  /*3150*/  LDSM.16.M88.4 R12, [R188+0x1000] ;  /* 0x00100000bc0c783b */ /* 0x000ea80000000200 */
[----:B------:R-:W-:Y:S04]  /*3160*/  LDSM.16.M88.4 R32, [R188+0x1800] ;  /* 0x00180000bc20783b */ /* 0x000fe80000000200 */
[----:B------:R-:W3:Y:S04]  /*3170*/  LDSM.16.M88.4 R52, [R188+0x2000] ;  /* 0x00200000bc34783b */ /* 0x000ee80000000200 */
[----:B------:R-:W-:Y:S04]  /*3180*/  LDSM.16.M88.4 R72, [R188+0x2800] ;  /* 0x00280000bc48783b */ /* 0x000fe80000000200 */
[----:B------:R-:W-:Y:S04]  /*3190*/  LDSM.16.M88.4 R84, [R188+0x3000] ;  /* 0x00300000bc54783b */ /* 0x000fe80000000200 */
[----:B------:R-:W4:Y:S04]  /*31a0*/  LDSM.16.M88.4 R56, [R195] ;  /* 0x00000000c338783b */ /* 0x000f280000000200 */
[----:B------:R-:W-:Y:S04]  /*31b0*/  LDSM.16.M88.4 R68, [R195+0x800] ;  /* 0x00080000c344783b */ /* 0x000fe80000000200 */
[----:B------:R-:W5:Y:S04]  /*31c0*/  LDSM.16.M88.4 R64, [R195+0x1000] ;  /* 0x00100000c340783b */ /* 0x000f680000000200 */
[----:B------:R-:W-:Y:S04]  /*31d0*/  LDSM.16.M88.4 R60, [R195+0x1800] ;  /* 0x00180000c33c783b */ /* 0x000fe80000000200 */
[----:B------:R-:W1:Y:S04]  /*31e0*/  LDSM.16.M88.4 R88, [R195+0x2000] ;  /* 0x00200000c358783b */ /* 0x000e680000000200 */
[----:B------:R-:W-:Y:S04]  /*31f0*/  LDSM.16.M88.4 R116, [R195+0x2800] ;  /* 0x00280000c374783b */ /* 0x000fe80000000200 */
[----:B------:R-:W-:Y:S04]  /*3200*/  LDSM.16.M88.4 R120, [R195+0x3000] ;  /* 0x00300000c378783b */ /* 0x000fe80000000200 */
[----:B------:R-:W-:Y:S01]  /*3210*/  @!PT LDS RZ, [RZ] ;  /* 0x00000000fffff984 */ /* 0x000fe20000000800 */
[----:B------:R-:W-:Y:S01]  /*3220*/  @!PT LDS RZ, [RZ] ;  /* 0x00000000fffff984 */ /* 0x000fe20000000800 */
[----:B------:R-:W-:Y:S01]  /*3230*/  @!PT LDS RZ, [RZ] ;  /* 0x00000000fffff984 */ /* 0x000fe20000000800 */
[----:B------:R1:W-:Y:S01]  /*3240*/  LDGSTS.E.BYPASS.LTC128B.128 [R214+0x100], [R10.64], !P0 ;  /* 0x001000000ad67fae */ /* 0x0003e2000c101d46 */
[----:B------:R-:W-:-:S13]  /*3250*/  ISETP.LT.OR P0, PT, R2, 0x1, !P2 ;  /* 0x000000010200780c */ /* 0x000fda0005701670 */
[----:B------:R1:W-:Y:S01]  /*3260*/  LDGSTS.E.BYPASS.LTC128B.128 [R214+0x3900], [R10.64+0x80], !P0 ;  /* 0x039000800ad67fae */ /* 0x0003e2000c101d46 */
[C---:B------:R-:W-:Y:S02]  /*3270*/  ISETP.LT.OR P0, PT, R2.reuse, 0x21, !P1 ;  /* 0x000000210200780c */ /* 0x040fe40004f01670 */
[----:B------:R-:W-:-:S11]  /*3280*/  ISETP.LT.OR P1, PT, R2, 0x41, !P1 ;  /* 0x000000410200780c */ /* 0x000fd60004f21670 */
[----:B------:R2:W-:Y:S01]  /*3290*/  LDGSTS.E.BYPASS.LTC128B.128 [R214+0x1100], [R4.64], !P0 ;  /* 0x0110000004d67fae */ /* 0x0005e2000c101d46 */
[C---:B------:R-:W-:Y:S02]  /*32a0*/  ISETP.LT.OR P0, PT, R2.reuse, 0x21, !P2 ;  /* 0x000000210200780c */ /* 0x040fe40005701670 */
[----:B------:R-:W-:-:S11]  /*32b0*/  ISETP.LT.OR P2, PT, R2, 0x41, !P2 ;  /* 0x000000410200780c */ /* 0x000fd60005741670 */
[----:B------:R3:W-:Y:S01]  /*32c0*/  LDGSTS.E.BYPASS.LTC128B.128 [R214+0x4900], [R4.64+0x80], !P0 ;  /* 0x0490008004d67fae */ /* 0x0007e2000c101d46 */
[----:B------:R-:W-:-:S03]  /*32d0*/  LOP3.LUT P0, RZ, R106, 0x4, RZ, 0xc0, !PT ;  /* 0x000000046aff7812 */ /* 0x000fc6000780c0ff */
[----:B------:R3:W-:Y:S01]  /*32e0*/  LDGSTS.E.BYPASS.LTC128B.128 [R214+0x2100], [R6.64], !P1 ;  /* 0x0210000006d67fae */ /* 0x0007e2000c901d46 */
[----:B------:R-:W-:Y:S02]  /*32f0*/  SEL R0, R76, 0xffffffc0, !P0 ;  /* 0xffffffc04c007807 */ /* 0x000fe40004000000 */
[C---:B------:R-:W-:Y:S01]  /*3300*/  @!P3 ISETP.LT.OR P1, PT, R2.reuse, 0x61, P6 ;  /* 0x000000610200b80c */ /* 0x040fe20003721670 */
[C---:B-1----:R-:W-:Y:S01]  /*3310*/  HMMA.16816.F32 R48, R128.reuse, R20, RZ ;  /* 0x000000148030723c */ /* 0x042fe200000018ff */
[----:B------:R-:W-:Y:S01]  /*3320*/  @!P3 ISETP.LT.OR P0, PT, R2, 0x61, P5 ;  /* 0x000000610200b80c */ /* 0x000fe20002f01670 */
[----:B------:R-:W-:Y:S01]  /*3330*/  IMAD.IADD R190, R188, 0x1, R0 ;  /* 0x00000001bcbe7824 */ /* 0x000fe200078e0200 */
[----:B------:R1:W-:Y:S05]  /*3340*/  LDGSTS.E.BYPASS.LTC128B.128 [R214+0x5900], [R6.64+0x80], !P2 ;  /* 0x0590008006d67fae */ /* 0x0003ea000d101d46 */
[C---:B--2---:R-:W-:Y:S04]  /*3350*/  HMMA.16816.F32 R28, R128.reuse, R12, RZ ;  /* 0x0000000c801c723c */ /* 0x044fe800000018ff */
[----:B------:R2:W-:Y:S04]  /*3360*/  @!P3 LDGSTS.E.BYPASS.LTC128B.128 [R214+0x3100], [R8.64], !P1 ;  /* 0x0310000008d6bfae */ /* 0x0005e8000c901d46 */
[----:B------:R2:W-:Y:S04]  /*3370*/  @!P3 LDGSTS.E.BYPASS.LTC128B.128 [R214+0x6900], [R8.64+0x80], !P0 ;  /* 0x0690008008d6bfae */ /* 0x0005e8000c101d46 */
[----:B------:R-:W1:Y:S01]  /*3380*/  LDSM.16.M88.4 R76, [R190] ;  /* 0x00000000be4c783b */ /* 0x000e620000000200 */
[----:B------:R-:W-:Y:S01]  /*3390*/  HMMA.16816.F32 R44, R128, R22, RZ ;  /* 0x00000016802c723c */ /* 0x000fe200000018ff */
[----:B------:R-:W-:-:S02]  /*33a0*/  IADD3 R189, R195, R0, RZ ;  /* 0x00000000c3bd7210 */ /* 0x000fc40007ffe0ff */
[----:B------:R-:W0:Y:S05]  /*33b0*/  LDGDEPBAR ;  /* 0x00000000000079af */ /* 0x000e2a0000000000 */
[C---:B------:R-:W-:Y:S08]  /*33c0*/  HMMA.16816.F32 R24, R128.reuse, R14, RZ ;  /* 0x0000000e8018723c */ /* 0x040ff000000018ff */
[----:B---3--:R-:W-:Y:S08]  /*33d0*/  HMMA.16816.F32 R12, R128, R52, RZ ;  /* 0x00000034800c723c */ /* 0x008ff000000018ff */
[----:B----4-:R-:W-:Y:S08]  /*33e0*/  HMMA.16816.F32 R48, R132, R56, R48 ;  /* 0x000000388430723c */ /* 0x010ff00000001830 */
[----:B------:R-:W-:Y:S08]  /*33f0*/  HMMA.16816.F32 R40, R128, R16, RZ ;  /* 0x000000108028723c */ /* 0x000ff000000018ff */
[----:B-----5:R-:W-:Y:S01]  /*3400*/  HMMA.16816.F32 R96, R132, R64, R28 ;  /* 0x000000408460723c */ /* 0x020fe2000000181c */
[----:B------:R-:W3:Y:S07]  /*3410*/  LDSM.16.M88.4 R28, [R189] ;  /* 0x00000000bd1c783b */ /* 0x000eee0000000200 */
[C---:B------:R-:W-:Y:S08]  /*3420*/  HMMA.16816.F32 R20, R128.reuse, R32, RZ ;  /* 0x000000208014723c */ /* 0x040ff000000018ff */
[C---:B------:R-:W-:Y:S08]  /*3430*/  HMMA.16816.F32 R36, R128.reuse, R18, RZ ;  /* 0x000000128024723c */ /* 0x040ff000000018ff */
[C---:B------:R-:W-:Y:S01]  /*3440*/  HMMA.16816.F32 R16, R128.reuse, R34, RZ ;  /* 0x000000228010723c */ /* 0x040fe200000018ff */
[----:B------:R-:W4:Y:S07]  /*3450*/  LDSM.16.M88.4 R32, [R190+0x800] ;  /* 0x00080000be20783b */ /* 0x000f2e0000000200 */
[----:B-1----:R-:W-:Y:S08]  /*3460*/  HMMA.16816.F32 R4, R128, R86, RZ ;  /* 0x000000568004723c */ /* 0x002ff000000018ff */
[C---:B------:R-:W-:Y:S08]  /*3470*/  HMMA.16816.F32 R80, R132.reuse, R58, R44 ;  /* 0x0000003a8450723c */ /* 0x040ff0000000182c */
[C---:B------:R-:W-:Y:S08]  /*3480*/  HMMA.16816.F32 R108, R132.reuse, R88, R12 ;  /* 0x00000058846c723c */ /* 0x040ff0000000180c */
[----:B------:R-:W-:Y:S08]  /*3490*/  HMMA.16816.F32 R92, R132, R66, R24 ;  /* 0x00000042845c723c */ /* 0x000ff00000001818 */
[----:B------:R-:W-:Y:S08]  /*34a0*/  HMMA.16816.F32 R12, R128, R74, RZ ;  /* 0x0000004a800c723c */ /* 0x000ff000000018ff */
[----:B------:R-:W-:Y:S01]  /*34b0*/  HMMA.16816.F32 R24, R164, R76, R48 ;  /* 0x0000004ca418723c */ /* 0x000fe20000001830 */
[----:B------:R-:W-:Y:S07]  /*34c0*/  LDSM.16.M88.4 R48, [R188+0x3800] ;  /* 0x00380000bc30783b */ /* 0x000fee0000000200 */
[----:B------:R-:W-:Y:S01]  /*34d0*/  HMMA.16816.F32 R100, R132, R68, R40 ;  /* 0x000000448464723c */ /* 0x000fe20000001828 */
[----:B------:R-:W1:Y:S07]  /*34e0*/  LDSM.16.M88.4 R40, [R190+0x1000] ;  /* 0x00100000be28783b */ /* 0x000e6e0000000200 */
[----:B--2---:R-:W-:Y:S08]  /*34f0*/  HMMA.16816.F32 R8, R128, R84, RZ ;  /* 0x000000548008723c */ /* 0x004ff000000018ff */
[----:B------:R-:W-:Y:S08]  /*3500*/  HMMA.16816.F32 R64, R132, R60, R20 ;  /* 0x0000003c8440723c */ /* 0x000ff00000001814 */
[----:B------:R-:W-:Y:S01]  /*3510*/  HMMA.16816.F32 R20, R128, R54, RZ ;  /* 0x000000368014723c */ /* 0x000fe200000018ff */
[----:B------:R-:W2:Y:S07]  /*3520*/  LDSM.16.M88.4 R52, [R190+0x1800] ;  /* 0x00180000be34783b */ /* 0x000eae0000000200 */
[----:B------:R-:W-:Y:S08]  /*3530*/  HMMA.16816.F32 R112, R132, R62, R16 ;  /* 0x0000003e8470723c */ /* 0x000ff00000001810 */
[----:B------:R-:W-:Y:S08]  /*3540*/  HMMA.16816.F32 R16, R128, R72, RZ ;  /* 0x000000488010723c */ /* 0x000ff000000018ff */
[C---:B------:R-:W-:Y:S01]  /*3550*/  HMMA.16816.F32 R104, R132.reuse, R70, R36 ;  /* 0x000000468468723c */ /* 0x040fe20000001824 */
[----:B------:R-:W5:Y:S04]  /*3560*/  LDSM.16.M88.4 R36, [R189+0x800] ;  /* 0x00080000bd24783b */ /* 0x000f680000000200 */
[----:B------:R-:W-:Y:S03]  /*3570*/  LDSM.16.M88.4 R68, [R195+0x3800] ;  /* 0x00380000c344783b */ /* 0x000fe60000000200 */
[----:B------:R-:W-:Y:S08]  /*3580*/  HMMA.16816.F32 R72, R132, R122, R4 ;  /* 0x0000007a8448723c */ /* 0x000ff00000001804 */
[----:B------:R-:W-:Y:S01]  /*3590*/  HMMA.16816.F32 R4, R164, R78, R80 ;  /* 0x0000004ea404723c */ /* 0x000fe20000001850 */
[----:B------:R-:W-:Y:S07]  /*35a0*/  LDSM.16.M88.4 R76, [R188+0x4000] ;  /* 0x00400000bc4c783b */ /* 0x000fee0000000200 */
[----:B------:R-:W-:Y:S08]  /*35b0*/  HMMA.16816.F32 R124, R132, R118, R12 ;  /* 0x00000076847c723c */ /* 0x000ff0000000180c */
[----:B---3--:R-:W-:Y:S08]  /*35c0*/  HMMA.16816.F32 R12, R168, R28, R24 ;  /* 0x0000001ca80c723c */ /* 0x008ff00000001818 */
[C---:B------:R-:W-:Y:S01]  /*35d0*/  HMMA.16816.F32 R136, R132.reuse, R120, R8 ;  /* 0x000000788488723c */ /* 0x040fe20000001808 */
[----:B------:R-:W3:Y:S07]  /*35e0*/  LDSM.16.M88.4 R8, [R190+0x2000] ;  /* 0x00200000be08783b */ /* 0x000eee0000000200 */
[----:B------:R-:W-:Y:S08]  /*35f0*/  HMMA.16816.F32 R44, R132, R116, R16 ;  /* 0x00000074842c723c */ /* 0x000ff00000001810 */
[C---:B----4-:R-:W-:Y:S01]  /*3600*/  HMMA.16816.F32 R16, R164.reuse, R32, R100 ;  /* 0x00000020a410723c */ /* 0x050fe20000001864 */
[----:B------:R-:W-:Y:S07]  /*3610*/  LDSM.16.M88.4 R100, [R189+0x3800] ;  /* 0x00380000bd64783b */ /* 0x000fee0000000200 */
[----:B------:R-:W-:Y:S01]  /*3620*/  HMMA.16816.F32 R60, R164, R34, R104 ;  /* 0x00000022a43c723c */ /* 0x000fe20000001868 */
[----:B------:R-:W-:Y:S07]  /*3630*/  LDSM.16.M88.4 R32, [R189+0x2800] ;  /* 0x00280000bd20783b */ /* 0x000fee0000000200 */
[----:B------:R-:W-:Y:S01]  /*3640*/  HMMA.16816.F32 R56, R132, R90, R20 ;  /* 0x0000005a8438723c */ /* 0x000fe20000001814 */
[----:B------:R-:W4:Y:S04]  /*3650*/  LDSM.16.M88.4 R20, [R190+0x2800] ;  /* 0x00280000be14783b */ /* 0x000f280000000200 */
[----:B------:R-:W-:Y:S03]  /*3660*/  LDSM.16.M88.4 R88, [R195+0x4000] ;  /* 0x00400000c358783b */ /* 0x000fe60000000200 */
[C---:B-1----:R-:W-:Y:S08]  /*3670*/  HMMA.16816.F32 R84, R164.reuse, R40, R96 ;  /* 0x00000028a454723c */ /* 0x042ff00000001860 */
[----:B------:R-:W-:Y:S01]  /*3680*/  HMMA.16816.F32 R104, R164, R42, R92 ;  /* 0x0000002aa468723c */ /* 0x000fe2000000185c */
[----:B------:R-:W1:Y:S04]  /*3690*/  LDSM.16.M88.4 R40, [R190+0x3000] ;  /* 0x00300000be28783b */ /* 0x000e680000000200 */
[----:B------:R-:W-:Y:S03]  /*36a0*/  LDSM.16.M88.4 R92, [R190+0x3800] ;  /* 0x00380000be5c783b */ /* 0x000fe60000000200 */
[----:B------:R-:W-:Y:S08]  /*36b0*/  HMMA.16816.F32 R4, R168, R30, R4 ;  /* 0x0000001ea804723c */ /* 0x000ff00000001804 */
[----:B------:R-:W-:Y:S08]  /*36c0*/  HMMA.16816.F32 R12, R172, R48, R12 ;  /* 0x00000030ac0c723c */ /* 0x000ff0000000180c */
[----:B--2---:R-:W-:Y:S01]  /*36d0*/  HMMA.16816.F32 R116, R164, R52, R64 ;  /* 0x00000034a474723c */ /* 0x004fe20000001840 */
[----:B------:R-:W2:Y:S07]  /*36e0*/  LDSM.16.M88.4 R64, [R189+0x1000] ;  /* 0x00100000bd40783b */ /* 0x000eae0000000200 */
[----:B-----5:R-:W-:Y:S08]  /*36f0*/  HMMA.16816.F32 R16, R168, R36, R16 ;  /* 0x00000024a810723c */ /* 0x020ff00000001810 */
[----:B---3--:R-:W-:Y:S01]  /*3700*/  HMMA.16816.F32 R96, R164, R10, R56 ;  /* 0x0000000aa460723c */ /* 0x008fe20000001838 */
[----:B------:R-:W3:Y:S07]  /*3710*/  LDSM.16.M88.4 R56, [R189+0x3000] ;  /* 0x00300000bd38783b */ /* 0x000eee0000000200 */
[----:B------:R-:W-:Y:S01]  /*3720*/  HMMA.16816.F32 R4, R172, R50, R4 ;  /* 0x00000032ac04723c */ /* 0x000fe20000001804 */
[----:B------:R-:W5:Y:S07]  /*3730*/  LDSM.16.M88.4 R48, [R189+0x1800] ;  /* 0x00180000bd30783b */ /* 0x000f6e0000000200 */
[----:B------:R-:W-:Y:S08]  /*3740*/  HMMA.16816.F32 R12, R176, R68, R12 ;  /* 0x00000044b00c723c */ /* 0x000ff0000000180c */
[C---:B----4-:R-:W-:Y:S01]  /*3750*/  HMMA.16816.F32 R80, R164.reuse, R20, R44 ;  /* 0x00000014a450723c */ /* 0x050fe2000000182c */
[----:B------:R-:W-:Y:S07]  /*3760*/  LDSM.16.M88.4 R44, [R189+0x2000] ;  /* 0x00200000bd2c783b */ /* 0x000fee0000000200 */
[C---:B------:R-:W-:Y:S08]  /*3770*/  HMMA.16816.F32 R28, R164.reuse, R22, R124 ;  /* 0x00000016a41c723c */ /* 0x040ff0000000187c */
[----:B-1----:R-:W-:Y:S08]  /*3780*/  HMMA.16816.F32 R24, R164, R40, R136 ;  /* 0x00000028a418723c */ /* 0x002ff00000001888 */
[----:B------:R-:W-:Y:S01]  /*3790*/  HMMA.16816.F32 R20, R168, R38, R60 ;  /* 0x00000026a814723c */ /* 0x000fe2000000183c */
[----:B------:R-:W1:Y:S07]  /*37a0*/  LDSM.16.M88.4 R36, [R188+0x4800] ;  /* 0x00480000bc24783b */ /* 0x000e6e0000000200 */
[----:B------:R-:W-:Y:S08]  /*37b0*/  HMMA.16816.F32 R16, R172, R76, R16 ;  /* 0x0000004cac10723c */ /* 0x000ff00000001810 */
[C---:B------:R-:W-:Y:S08]  /*37c0*/  HMMA.16816.F32 R112, R164.reuse, R54, R112 ;  /* 0x00000036a470723c */ /* 0x040ff00000001870 */
[----:B------:R-:W-:Y:S08]  /*37d0*/  HMMA.16816.F32 R108, R164, R8, R108 ;  /* 0x00000008a46c723c */ /* 0x000ff0000000186c */
[----:B------:R-:W-:Y:S01]  /*37e0*/  HMMA.16816.F32 R8, R176, R70, R4 ;  /* 0x00000046b008723c */ /* 0x000fe20000001804 */
[----:B------:R-:W-:Y:S07]  /*37f0*/  LDSM.16.M88.4 R68, [R188+0x5000] ;  /* 0x00500000bc44783b */ /* 0x000fee0000000200 */
[----:B------:R-:W-:Y:S08]  /*3800*/  HMMA.16816.F32 R72, R164, R42, R72 ;  /* 0x0000002aa448723c */ /* 0x000ff00000001848 */
[C---:B--2---:R-:W-:Y:S08]  /*3810*/  HMMA.16816.F32 R60, R168.reuse, R64, R84 ;  /* 0x00000040a83c723c */ /* 0x044ff00000001854 */
[----:B------:R-:W-:Y:S01]  /*3820*/  HMMA.16816.F32 R40, R168, R66, R104 ;  /* 0x00000042a828723c */ /* 0x000fe20000001868 */
[----:B------:R-:W2:Y:S07]  /*3830*/  LDSM.16.M88.4 R64, [R190+0x4000] ;  /* 0x00400000be40783b */ /* 0x000eae0000000200 */
[----:B------:R-:W-:Y:S08]  /*3840*/  HMMA.16816.F32 R4, R180, R92, R12 ;  /* 0x0000005cb404723c */ /* 0x000ff0000000180c */
[----:B---3--:R-:W-:Y:S08]  /*3850*/  HMMA.16816.F32 R104, R168, R56, R24 ;  /* 0x00000038a868723c */ /* 0x008ff00000001818 */
[----:B------:R-:W-:Y:S08]  /*3860*/  HMMA.16816.F32 R24, R172, R78, R20 ;  /* 0x0000004eac18723c */ /* 0x000ff00000001814 */
[----:B------:R-:W-:Y:S08]  /*3870*/  HMMA.16816.F32 R20, R176, R88, R16 ;  /* 0x00000058b014723c */ /* 0x000ff00000001810 */
[C---:B-----5:R-:W-:Y:S08]  /*3880*/  HMMA.16816.F32 R52, R168.reuse, R48, R116 ;  /* 0x00000030a834723c */ /* 0x060ff00000001874 */
[C---:B------:R-:W-:Y:S08]  /*3890*/  HMMA.16816.F32 R48, R168.reuse, R50, R112 ;  /* 0x00000032a830723c */ /* 0x040ff00000001870 */
[C---:B------:R-:W-:Y:S08]  /*38a0*/  HMMA.16816.F32 R80, R168.reuse, R32, R80 ;  /* 0x00000020a850723c */ /* 0x040ff00000001850 */
[----:B------:R-:W-:Y:S01]  /*38b0*/  HMMA.16816.F32 R84, R168, R34, R28 ;  /* 0x00000022a854723c */ /* 0x000fe2000000181c */
[----:B------:R-:W3:Y:S04]  /*38c0*/  LDSM.16.M88.4 R32, [R195+0x4800] ;  /* 0x00480000c320783b */ /* 0x000ee80000000200 */
[----:B------:R-:W-:Y:S03]  /*38d0*/  LDSM.16.M88.4 R28, [R195+0x5000] ;  /* 0x00500000c31c783b */ /* 0x000fe60000000200 */
[----:B------:R-:W-:Y:S08]  /*38e0*/  HMMA.16816.F32 R16, R180, R94, R8 ;  /* 0x0000005eb410723c */ /* 0x000ff00000001808 */
[----:B------:R-:W-:Y:S01]  /*38f0*/  HMMA.16816.F32 R92, R168, R58, R72 ;  /* 0x0000003aa85c723c */ /* 0x000fe20000001848 */
[----:B------:R-:W4:Y:S07]  /*3900*/  LDSM.16.M88.4 R56, [R189+0x4000] ;  /* 0x00400000bd38783b */ /* 0x000f2e0000000200 */
[----:B------:R-:W-:Y:S08]  /*3910*/  HMMA.16816.F32 R4, R184, R100, R4 ;  /* 0x00000064b804723c */ /* 0x000ff00000001804 */
[----:B-1----:R-:W-:Y:S08]  /*3920*/  HMMA.16816.F32 R12, R172, R36, R60 ;  /* 0x00000024ac0c723c */ /* 0x002ff0000000183c */
[----:B--2---:R-:W-:Y:S08]  /*3930*/  HMMA.16816.F32 R8, R180, R64, R20 ;  /* 0x00000040b408723c */ /* 0x004ff00000001814 */
[----:B------:R-:W-:Y:S01]  /*3940*/  HMMA.16816.F32 R24, R176, R90, R24 ;  /* 0x0000005ab018723c */ /* 0x000fe20000001818 */
[----:B------:R-:W-:-:S07]  /*3950*/  FMUL.FTZ R0, R4, c[0x0][0x320] ;  /* 0x0000c80004007a20 */ /* 0x000fce0000410000 */
[----:B------:R-:W-:Y:S01]  /*3960*/  HMMA.16816.F32 R76, R172, R70, R48 ;  /* 0x00000046ac4c723c */ /* 0x000fe20000001830 */
[----:B------:R-:W1:Y:S07]  /*3970*/  LDSM.16.M88.4 R48, [R190+0x4800] ;  /* 0x00480000be30783b */ /* 0x000e6e0000000200 */
[----:B------:R-:W-:Y:S01]  /*3980*/  HMMA.16816.F32 R16, R184, R102, R16 ;  /* 0x00000066b810723c */ /* 0x000fe20000001810 */
[----:B------:R2:W1:Y:S07]  /*3990*/  MUFU.TANH R113, R0 ;  /* 0x0000000000717308 */ /* 0x00046e0000002400 */
[----:B------:R-:W-:Y:S01]  /*39a0*/  HMMA.16816.F32 R108, R168, R44, R108 ;  /* 0x0000002ca86c723c */ /* 0x000fe2000000186c */
[----:B--2---:R-:W-:-:S07]  /*39b0*/  FMUL.FTZ R0, R5, c[0x0][0x320] ;  /* 0x0000c80005007a20 */ /* 0x004fce0000410000 */
[----:B------:R-:W-:Y:S01]  /*39c0*/  HMMA.16816.F32 R96, R168, R46, R96 ;  /* 0x0000002ea860723c */ /* 0x000fe20000001860 */
[----:B------:R2:W1:Y:S07]  /*39d0*/  MUFU.TANH R112, R0 ;  /* 0x0000000000707308 */ /* 0x00046e0000002400 */
[----:B------:R-:W-:Y:S01]  /*39e0*/  HMMA.16816.F32 R44, R172, R38, R40 ;  /* 0x00000026ac2c723c */ /* 0x000fe20000001828 */
[----:B------:R-:W5:Y:S04]  /*39f0*/  LDSM.16.M88.4 R40, [R188+0x5800] ;  /* 0x00580000bc28783b */ /* 0x000f680000000200 */
[----:B------:R-:W1:Y:S03]  /*3a00*/  LDSM.16.M88.4 R36, [R189+0x4800] ;  /* 0x00480000bd24783b */ /* 0x000e660000000200 */
[----:B---3--:R-:W-:Y:S01]  /*3a10*/  HMMA.16816.F32 R12, R176, R32, R12 ;  /* 0x00000020b00c723c */ /* 0x008fe2000000180c */
[----:B--2---:R-:W-:-:S04]  /*3a20*/  FMUL.FTZ R0, R6, c[0x0][0x320] ;  /* 0x0000c80006007a20 */ /* 0x004fc80000410000 */
[----:B------:R2:W3:Y:S02]  /*3a30*/  MUFU.TANH R115, R0 ;  /* 0x0000000000737308 */ /* 0x0004e40000002400 */
[----:B--2---:R-:W-:Y:S02]  /*3a40*/  FMUL.FTZ R0, R7, c[0x0][0x320] ;  /* 0x0000c80007007a20 */ /* 0x004fe40000410000 */
[----:B----4-:R-:W-:Y:S04]  /*3a50*/  HMMA.16816.F32 R4, R184, R56, R8 ;  /* 0x00000038b804723c */ /* 0x010fe80000001808 */
[----:B------:R2:W4:Y:S04]  /*3a60*/  MUFU.TANH R114, R0 ;  /* 0x0000000000727308 */ /* 0x0005280000002400 */
[----:B------:R-:W-:Y:S01]  /*3a70*/  HMMA.16816.F32 R8, R180, R66, R24 ;  /* 0x00000042b408723c */ /* 0x000fe20000001818 */
[----:B--2---:R-:W-:-:S04]  /*3a80*/  FMUL.FTZ R0, R16, c[0x0][0x320] ;  /* 0x0000c80010007a20 */ /* 0x004fc80000410000 */
[----:B------:R2:W1:Y:S03]  /*3a90*/  MUFU.TANH R101, R0 ;  /* 0x0000000000657308 */ /* 0x0004660000002400 */
[----:B------:R-:W-:Y:S01]  /*3aa0*/  HMMA.16816.F32 R20, R176, R34, R44 ;  /* 0x00000022b014723c */ /* 0x000fe2000000182c */
[----:B------:R-:W-:Y:S04]  /*3ab0*/  LDSM.16.M88.4 R32, [R190+0x5000] ;  /* 0x00500000be20783b */ /* 0x000fe80000000200 */
[----:B------:R-:W-:Y:S01]  /*3ac0*/  LDSM.16.M88.4 R44, [R190+0x5800] ;  /* 0x00580000be2c783b */ /* 0x000fe20000000200 */
[----:B--2---:R-:W-:-:S04]  /*3ad0*/  FMUL.FTZ R0, R17, c[0x0][0x320] ;  /* 0x0000c80011007a20 */ /* 0x004fc80000410000 */
[----:B------:R2:W1:Y:S01]  /*3ae0*/  MUFU.TANH R100, R0 ;  /* 0x0000000000647308 */ /* 0x0004620000002400 */
[----:B------:R-:W-:Y:S01]  /*3af0*/  HMMA.16816.F32 R72, R172, R68, R52 ;  /* 0x00000044ac48723c */ /* 0x000fe20000001834 */
[----:B------:R-:W3:Y:S01]  /*3b00*/  LDSM.16.M88.4 R52, [R188+0x6000] ;  /* 0x00600000bc34783b */ /* 0x000ee20000000200 */
[----:B--2---:R-:W-:-:S05]  /*3b10*/  FMUL.FTZ R0, R18, c[0x0][0x320] ;  /* 0x0000c80012007a20 */ /* 0x004fca0000410000 */
[----:B------:R2:W1:Y:S02]  /*3b20*/  MUFU.TANH R103, R0 ;  /* 0x0000000000677308 */ /* 0x0004640000002400 */
[----:B--2---:R-:W-:Y:S02]  /*3b30*/  FMUL.FTZ R0, R19, c[0x0][0x320] ;  /* 0x0000c80013007a20 */ /* 0x004fe40000410000 */
[----:B-1----:R-:W-:Y:S04]  /*3b40*/  HMMA.16816.F32 R16, R180, R48, R12 ;  /* 0x00000030b410723c */ /* 0x002fe8000000180c */
[----:B------:R1:W2:Y:S04]  /*3b50*/  MUFU.TANH R102, R0 ;  /* 0x0000000000667308 */ /* 0x0002a80000002400 */
[----:B------:R-:W-:Y:S01]  /*3b60*/  HMMA.16816.F32 R12, R184, R58, R8 ;  /* 0x0000003ab80c723c */ /* 0x000fe20000001808 */
[----:B------:R-:W-:Y:S01]  /*3b70*/  LDSM.16.M88.4 R56, [R188+0x6800] ;  /* 0x00680000bc38783b */ /* 0x000fe20000000200 */
[----:B-1----:R-:W-:-:S04]  /*3b80*/  FMUL.FTZ R0, R4, c[0x0][0x320] ;  /* 0x0000c80004007a20 */ /* 0x002fc80000410000 */
[----:B------:R1:W1:Y:S02]  /*3b90*/  MUFU.TANH R91, R0 ;  /* 0x00000000005b7308 */ /* 0x0002640000002400 */
[----:B-----5:R-:W-:Y:S01]  /*3ba0*/  HMMA.16816.F32 R60, R172, R42, R96 ;  /* 0x0000002aac3c723c */ /* 0x020fe20000001860 */
[----:B-1----:R-:W-:-:S05]  /*3bb0*/  FMUL.FTZ R0, R5, c[0x0][0x320] ;  /* 0x0000c80005007a20 */ /* 0x002fca0000410000 */
[----:B------:R1:W1:Y:S02]  /*3bc0*/  MUFU.TANH R90, R0 ;  /* 0x00000000005a7308 */ /* 0x0002640000002400 */
        /* <DEDUP_REMOVED lines=14> */
[----:B---3--:R-:W-:Y:S01]  /*3cb0*/  HMMA.16816.F32 R68, R172, R52, R80 ;  /* 0x00000034ac44723c */ /* 0x008fe20000001850 */
[----:B--2---:R-:W-:-:S05]  /*3cc0*/  FMUL.FTZ R0, R13, c[0x0][0x320] ;  /* 0x0000c8000d007a20 */ /* 0x004fca0000410000 */
[----:B------:R2:W3:Y:S02]  /*3cd0*/  MUFU.TANH R88, R0 ;  /* 0x0000000000587308 */ /* 0x0004e40000002400 */
[----:B------:R-:W-:Y:S01]  /*3ce0*/  HMMA.16816.F32 R4, R184, R38, R4 ;  /* 0x00000026b804723c */ /* 0x000fe20000001804 */
[----:B------:R-:W1:Y:S07]  /*3cf0*/  LDSM.16.M88.4 R36, [R189+0x5800] ;  /* 0x00580000bd24783b */ /* 0x000e6e0000000200 */
[----:B------:R-:W-:Y:S01]  /*3d00*/  HMMA.16816.F32 R16, R180, R32, R8 ;  /* 0x00000020b410723c */ /* 0x000fe20000001808 */
[----:B--2---:R-:W-:-:S04]  /*3d10*/  FMUL.FTZ R0, R14, c[0x0][0x320] ;  /* 0x0000c8000e007a20 */ /* 0x004fc80000410000 */
[----:B------:R2:W1:Y:S02]  /*3d20*/  MUFU.TANH R80, R0 ;  /* 0x0000000000507308 */ /* 0x0004640000002400 */
[----:B--2---:R-:W-:-:S06]  /*3d30*/  FMUL.FTZ R0, R15, c[0x0][0x320] ;  /* 0x0000c8000f007a20 */ /* 0x004fcc0000410000 */
[----:B------:R2:W1:Y:S01]  /*3d40*/  MUFU.TANH R78, R0 ;  /* 0x00000000004e7308 */ /* 0x0004620000002400 */
[----:B------:R-:W-:Y:S01]  /*3d50*/  HMMA.16816.F32 R8, R180, R34, R20 ;  /* 0x00000022b408723c */ /* 0x000fe20000001814 */
[----:B--2---:R-:W-:-:S06]  /*3d60*/  FMUL.FTZ R0, R24, c[0x0][0x320] ;  /* 0x0000c80018007a20 */ /* 0x004fcc0000410000 */
[----:B------:R2:W1:Y:S01]  /*3d70*/  MUFU.TANH R75, R0 ;  /* 0x00000000004b7308 */ /* 0x0004620000002400 */
[----:B-----5:R-:W-:Y:S01]  /*3d80*/  HMMA.16816.F32 R12, R176, R40, R64 ;  /* 0x00000028b00c723c */ /* 0x020fe20000001840 */
[----:B--2---:R-:W-:-:S06]  /*3d90*/  FMUL.FTZ R0, R25, c[0x0][0x320] ;  /* 0x0000c80019007a20 */ /* 0x004fcc0000410000 */
        /* <DEDUP_REMOVED lines=119> */
[----:B------:R-:W-:Y:S01]  /*4510*/  IADD3 R197, R195, 0x4000, RZ ;  /* 0x00004000c3c57810 */ /* 0x000fe20007ffe0ff */
[----:B------:R-:W-:Y:S06]  /*4520*/  BAR.SYNC.DEFER_BLOCKING 0x0 ;  /* 0x0000000000007b1d */ /* 0x000fec0000010000 */
[----:B------:R-:W-:Y:S05]  /*4530*/  @!P0 BRA `(.L_x_1018) ;  /* 0x0000034000008947 */ /* 0x000fea0003800000 */
[----:B-1234-:R-:W-:Y:S02]  /*4540*/  IADD3 R0, R152, -0x2, RZ ;  /* 0xfffffffe98007810 */ /* 0x01efe40007ffe0ff */
[----:B------:R-:W-:Y:S02]  /*4550*/  ISETP.GE.AND P0, PT, R228, 0x1, PT ;  /* 0x00000001e400780c */ /* 0x000fe40003f06270 */
[----:B------:R-:W-:-:S02]  /*4560*/  SHF.R.S32.HI R2, RZ, 0x1f, R0 ;  /* 0x0000001fff027819 */ /* 0x000fc40000011400 */
[----:B------:R-:W-:-:S03]  /*4570*/  ISETP.GE.AND P2, PT, R228, 0x21, PT ;  /* 0x00000021e400780c */ /* 0x000fc60003f46270 */
        /* <DEDUP_REMOVED lines=8> */
[----:B------:R-:W-:Y:S01]  /*4600*/  IMAD.IADD R3, R3, 0x1, R4 ;  /* 0x0000000103037824 */ /* 0x000fe200078e0204 */
[----:B------:R-:W-:Y:S01]  /*4610*/  @P0 LEA R4, P4, R0, c[0x0][0x1c8], 0x1 ;  /* 0x0000720000040a11 */ /* 0x000fe200078808ff */
[----:B------:R-:W-:Y:S01]  /*4620*/  @P2 IMAD.MOV.U32 R8, RZ, RZ, c[0x0][0x1e4] ;  /* 0x00007900ff082624 */ /* 0x000fe200078e00ff */
[----:B------:R-:W-:Y:S01]  /*4630*/  @P2 LEA R7, P3, R6, R2, 0x5 ;  /* 0x0000000206072211 */ /* 0x000fe200078628ff */
[----:B------:R-:W-:Y:S01]  /*4640*/  @P0 IMAD.X R5, R3, 0x1, R145, P1 ;  /* 0x0000000103050824 */ /* 0x000fe200008e0691 */
[----:B------:R-:W-:Y:S02]  /*4650*/  ISETP.GE.AND P1, PT, R228, 0x41, PT ;  /* 0x00000041e400780c */ /* 0x000fe40003f26270 */
[----:B------:R-:W-:-:S02]  /*4660*/  @P2 LEA.HI.X R6, R6, R3, R8, 0x5, P3 ;  /* 0x0000000306062211 */ /* 0x000fc400018f2c08 */
[----:B------:R-:W-:Y:S02]  /*4670*/  @P0 LEA.HI.X R5, R0, c[0x0][0x1cc], R5, 0x1, P4 ;  /* 0x0000730000050a11 */ /* 0x000fe400020f0c05 */
[----:B------:R-:W-:-:S03]  /*4680*/  @P2 IADD3 R0, P3, R7, R146, RZ ;  /* 0x0000009207002210 */ /* 0x000fc60007f7e0ff */
[----:B------:R-:W-:Y:S01]  /*4690*/  @!PT LDS RZ, [RZ] ;  /* 0x00000000fffff984 */ /* 0x000fe20000000800 */
[----:B------:R-:W-:Y:S01]  /*46a0*/  @!PT LDS RZ, [RZ] ;  /* 0x00000000fffff984 */ /* 0x000fe20000000800 */
[----:B------:R-:W-:Y:S01]  /*46b0*/  @!PT LDS RZ, [RZ] ;  /* 0x00000000fffff984 */ /* 0x000fe20000000800 */
[----:B------:R1:W-:Y:S04]  /*46c0*/  @P0 LDGSTS.E.BYPASS.LTC128B.128 [R214+0x8100], [R4.64], !P6 ;  /* 0x0810000004d60fae */ /* 0x0003e8000f101d46 */
[----:B------:R1:W-:Y:S01]  /*46d0*/  @P0 LDGSTS.E.BYPASS.LTC128B.128 [R214+0xb900], [R4.64+0x80], !P5 ;  /* 0x0b90008004d60fae */ /* 0x0003e2000e901d46 */
[----:B------:R-:W-:-:S13]  /*46e0*/  ISETP.GE.AND P0, PT, R228, 0x61, PT ;  /* 0x00000061e400780c */ /* 0x000fda0003f06270 */
[----:B------:R-:W-:Y:S02]  /*46f0*/  @P0 IMAD.MOV.U32 R9, RZ, RZ, c[0x0][0x1e0] ;  /* 0x00007800ff090624 */ /* 0x000fe400078e00ff */
[----:B------:R-:W-:-:S04]  /*4700*/  @P0 IMAD.MOV.U32 R8, RZ, RZ, c[0x0][0x1e4] ;  /* 0x00007900ff080624 */ /* 0x000fc800078e00ff */
[----:B------:R-:W-:Y:S02]  /*4710*/  @P0 IMAD R8, R8, 0x60, RZ ;  /* 0x0000006008080824 */ /* 0x000fe400078e02ff */
[----:B-1----:R-:W-:Y:S01]  /*4720*/  @P2 IMAD.X R4, R6, 0x1, R145, P3 ;  /* 0x0000000106042824 */ /* 0x002fe200018e0691 */
[----:B------:R-:W-:Y:S01]  /*4730*/  @P2 LEA R6, P3, R0, c[0x0][0x1c8], 0x1 ;  /* 0x0000720000062a11 */ /* 0x000fe200078608ff */
[----:B------:R-:W-:-:S03]  /*4740*/  @P1 IMAD.MOV.U32 R5, RZ, RZ, c[0x0][0x1e0] ;  /* 0x00007800ff051624 */ /* 0x000fc600078e00ff */
[----:B------:R-:W-:Y:S01]  /*4750*/  @P2 LEA.HI.X R7, R0, c[0x0][0x1cc], R4, 0x1, P3 ;  /* 0x0000730000072a11 */ /* 0x000fe200018f0c04 */
[----:B------:R-:W-:Y:S01]  /*4760*/  @P1 IMAD.MOV.U32 R4, RZ, RZ, c[0x0][0x1e4] ;  /* 0x00007900ff041624 */ /* 0x000fe200078e00ff */
[----:B------:R-:W-:-:S03]  /*4770*/  @P1 LEA R0, P3, R5, R2, 0x6 ;  /* 0x0000000205001211 */ /* 0x000fc600078630ff */
[----:B------:R1:W-:Y:S01]  /*4780*/  @P2 LDGSTS.E.BYPASS.LTC128B.128 [R214+0x9100], [R6.64], !P6 ;  /* 0x0910000006d62fae */ /* 0x0003e2000f101d46 */
[----:B------:R-:W-:Y:S01]  /*4790*/  @P1 LEA.HI.X R4, R5, R3, R4, 0x6, P3 ;  /* 0x0000000305041211 */ /* 0x000fe200018f3404 */
[----:B------:R-:W-:Y:S01]  /*47a0*/  @P0 IMAD.WIDE.U32 R2, R9, 0x60, R2 ;  /* 0x0000006009020825 */ /* 0x000fe200078e0002 */
[----:B------:R-:W-:Y:S01]  /*47b0*/  @P1 IADD3 R0, P3, R0, R146, RZ ;  /* 0x0000009200001210 */ /* 0x000fe20007f7e0ff */
[----:B------:R1:W-:Y:S04]  /*47c0*/  @P2 LDGSTS.E.BYPASS.LTC128B.128 [R214+0xc900], [R6.64+0x80], !P5 ;  /* 0x0c90008006d62fae */ /* 0x0003e8000e901d46 */
[----:B------:R-:W-:Y:S01]  /*47d0*/  @P1 IMAD.X R5, R4, 0x1, R145, P3 ;  /* 0x0000000104051824 */ /* 0x000fe200018e0691 */
[----:B------:R-:W-:-:S04]  /*47e0*/  @P1 LEA R4, P3, R0, c[0x0][0x1c8], 0x1 ;  /* 0x0000720000041a11 */ /* 0x000fc800078608ff */
[----:B------:R-:W-:Y:S02]  /*47f0*/  @P1 LEA.HI.X R5, R0, c[0x0][0x1cc], R5, 0x1, P3 ;  /* 0x0000730000051a11 */ /* 0x000fe400018f0c05 */
        /* <DEDUP_REMOVED lines=8> */
.L_x_1018:
[----:B-1234-:R-:W-:Y:S05]  /*4880*/  BSYNC B0 ;  /* 0x0000000000007941 */ /* 0x01efea0003800000 */
.L_x_1017:
[----:B------:R-:W2:Y:S04]  /*4890*/  LDL R0, [R1+0x94] ;  /* 0x0000940001007983 */ /* 0x000ea80000100800 */
[----:B------:R-:W3:Y:S01]  /*48a0*/  LDL R3, [R1+0x48] ;  /* 0x0000480001037983 */ /* 0x000ee20000100800 */
[----:B------:R-:W-:-:S03]  /*48b0*/  ISETP.NE.AND P0, PT, R143, 0x1, PT ;  /* 0x000000018f00780c */ /* 0x000fc60003f05270 */
[----:B------:R-:W0:Y:S01]  /*48c0*/  LDGDEPBAR ;  /* 0x00000000000079af */ /* 0x000e220000000000 */
[----:B--2---:R-:W-:-:S09]  /*48d0*/  IMAD.IADD R0, R0, 0x1, R142 ;  /* 0x0000000100007824 */ /* 0x004fd200078e028e */
[----:B------:R-:W-:-:S05]  /*48e0*/  @P0 IMAD.HI.U32 R2, R0, c[0x0][0x2c8], RZ ;  /* 0x0000b20000020a27 */ /* 0x000fca00078e00ff */
[----:B------:R-:W-:-:S05]  /*48f0*/  @P0 SHF.R.U32.HI R0, RZ, c[0x0][0x2cc], R2 ;  /* 0x0000b300ff000a19 */ /* 0x000fca0000011602 */
[----:B------:R-:W1:Y:S04]  /*4900*/  SHFL.IDX PT, R4, R0, RZ, 0x1c1f ;  /* 0x001c1fff00047589 */ /* 0x000e6800000e0000 */
[----:B------:R3:W2:Y:S02]  /*4910*/  SHFL.IDX PT, R2, R0, 0x1, 0x1c1f ;  /* 0x003c1f0000027f89 */ /* 0x0006a400000e0000 */
[----:B---3--:R-:W-:Y:S01]  /*4920*/  IADD3 R0, -R3, 0x1, R140 ;  /* 0x0000000103007810 */ /* 0x008fe20007ffe18c */
[----:B------:R-:W-:-:S04]  /*4930*/  IMAD.IADD R3, R140, 0x1, -R3 ;  /* 0x000000018c037824 */ /* 0x000fc800078e0a03 */
[----:B------:R-:W-:-:S04]  /*4940*/  IMAD.IADD R0, R0, 0x1, -R151 ;  /* 0x0000000100007824 */ /* 0x000fc800078e0a97 */
[C---:B-1----:R-:W-:Y:S02]  /*4950*/  IMAD.IADD R4, R0.reuse, 0x1, R4 ;  /* 0x0000000100047824 */ /* 0x042fe400078e0204 */
[----:B--2---:R-:W-:-:S03]  /*4960*/  IMAD.IADD R0, R0, 0x1, R2 ;  /* 0x0000000100007824 */ /* 0x004fc600078e0202 */
        /* <DEDUP_REMOVED lines=31> */
[----:B------:R-:W-:Y:S02]  /*4b60*/  FMNMX.FTZ R3, R6, R7, !PT ;  /* 0x0000000706037209 */ /* 0x000fe40007810000 */
[----:B------:R-:W-:Y:S02]  /*4b70*/  ISETP.GT.AND P2, PT, R2, 0x48, PT ;  /* 0x000000480200780c */ /* 0x000fe40003f44270 */
[----:B------:R-:W-:Y:S02]  /*4b80*/  FSEL R146, R49, -INF , P0 ;  /* 0xff80000031927808 */ /* 0x000fe40000000000 */
[----:B------:R-:W-:Y:S02]  /*4b90*/  FSEL R147, R48, -INF , P1 ;  /* 0xff80000030937808 */ /* 0x000fe40000800000 */
[----:B------:R-:W-:-:S02]  /*4ba0*/  ISETP.GT.AND P0, PT, R2, 0x50, PT ;  /* 0x000000500200780c */ /* 0x000fc40003f04270 */
[----:B------:R-:W-:Y:S02]  /*4bb0*/  ISETP.GT.AND P1, PT, R2, 0x51, PT ;  /* 0x000000510200780c */ /* 0x000fe40003f24270 */
[----:B------:R-:W-:Y:S02]  /*4bc0*/  FSEL R38, R88, -INF , P3 ;  /* 0xff80000058267808 */ /* 0x000fe40001800000 */
[C---:B------:R-:W-:Y:S02]  /*4bd0*/  ISETP.GT.AND P3, PT, R2.reuse, 0x29, PT ;  /* 0x000000290200780c */ /* 0x040fe40003f64270 */
[----:B------:R-:W-:Y:S02]  /*4be0*/  FMNMX.FTZ R3, R9, R3, !PT ;  /* 0x0000000309037209 */ /* 0x000fe40007810000 */
[----:B------:R-:W-:Y:S02]  /*4bf0*/  FSEL R155, R37, -INF , P2 ;  /* 0xff800000259b7808 */ /* 0x000fe40001000000 */
[----:B------:R-:W-:-:S02]  /*4c00*/  ISETP.GT.AND P2, PT, R2, 0x58, PT ;  /* 0x000000580200780c */ /* 0x000fc40003f44270 */
[----:B------:R-:W-:Y:S02]  /*4c10*/  FSEL R220, R24, -INF , P0 ;  /* 0xff80000018dc7808 */ /* 0x000fe40000000000 */
[----:B------:R-:W-:Y:S02]  /*4c20*/  FSEL R221, R20, -INF , P1 ;  /* 0xff80000014dd7808 */ /* 0x000fe40000800000 */
[C---:B------:R-:W-:Y:S02]  /*4c30*/  ISETP.GT.AND P0, PT, R2.reuse, 0x60, PT ;  /* 0x000000600200780c */ /* 0x040fe40003f04270 */
[----:B------:R-:W-:Y:S02]  /*4c40*/  ISETP.GT.AND P1, PT, R2, 0x61, PT ;  /* 0x000000610200780c */ /* 0x000fe40003f24270 */
[----:B------:R-:W-:Y:S02]  /*4c50*/  FSEL R93, R64, -INF , P3 ;  /* 0xff800000405d7808 */ /* 0x000fe40001800000 */
[----:B------:R-:W-:-:S02]  /*4c60*/  FMNMX.FTZ R3, R10, R3, !PT ;  /* 0x000000030a037209 */ /* 0x000fc40007810000 */
[C---:B------:R-:W-:Y:S02]  /*4c70*/  ISETP.GT.AND P3, PT, R2.reuse, 0x39, PT ;  /* 0x000000390200780c */ /* 0x040fe40003f64270 */
[----:B------:R-:W-:Y:S02]  /*4c80*/  FSEL R222, R15, -INF , P2 ;  /* 0xff8000000fde7808 */ /* 0x000fe40001000000 */
[----:B------:R-:W-:Y:S02]  /*4c90*/  ISETP.GT.AND P2, PT, R2, 0x68, PT ;  /* 0x000000680200780c */ /* 0x000fe40003f44270 */
[----:B------:R-:W-:Y:S02]  /*4ca0*/  FSEL R250, R13, -INF , P0 ;  /* 0xff8000000dfa7808 */ /* 0x000fe40000000000 */
[----:B------:R-:W-:Y:S02]  /*4cb0*/  FSEL R252, R12, -INF , P1 ;  /* 0xff8000000cfc7808 */ /* 0x000fe40000800000 */
[----:B------:R-:W-:-:S02]  /*4cc0*/  ISETP.GT.AND P0, PT, R0, RZ, PT ;  /* 0x000000ff0000720c */ /* 0x000fc40003f04270 */
[----:B------:R-:W-:Y:S02]  /*4cd0*/  ISETP.GT.AND P1, PT, R0, 0x1, PT ;  /* 0x000000010000780c */ /* 0x000fe40003f24270 */
[----:B------:R-:W-:Y:S02]  /*4ce0*/  FMNMX.FTZ R3, R19, R3, !PT ;  /* 0x0000000313037209 */ /* 0x000fe40007810000 */
[----:B------:R-:W-:Y:S02]  /*4cf0*/  FSEL R143, R56, -INF , P3 ;  /* 0xff800000388f7808 */ /* 0x000fe40001800000 */
[----:B------:R-:W-:Y:S02]  /*4d00*/  ISETP.GT.AND P3, PT, R2, 0x49, PT ;  /* 0x000000490200780c */ /* 0x000fe40003f64270 */
[----:B------:R-:W-:Y:S02]  /*4d10*/  FSEL R251, R11, -INF , P2 ;  /* 0xff8000000bfb7808 */ /* 0x000fe40001000000 */
[----:B------:R-:W-:-:S02]  /*4d20*/  ISETP.GT.AND P2, PT, R0, 0x8, PT ;  /* 0x000000080000780c */ /* 0x000fc40003f44270 */
[----:B------:R-:W-:Y:S02]  /*4d30*/  FSEL R8, R115, -INF , P0 ;  /* 0xff80000073087808 */ /* 0x000fe40000000000 */
[----:B------:R-:W-:Y:S02]  /*4d40*/  FSEL R18, R114, -INF , P1 ;  /* 0xff80000072127808 */ /* 0x000fe40000800000 */
[----:B------:R-:W-:Y:S02]  /*4d50*/  FMNMX.FTZ R3, R32, R3, !PT ;  /* 0x0000000320037209 */ /* 0x000fe40007810000 */
[----:B------:R-:W-:Y:S02]  /*4d60*/  FSEL R159, R36, -INF , P3 ;  /* 0xff800000249f7808 */ /* 0x000fe40001800000 */
[C---:B------:R-:W-:Y:S02]  /*4d70*/  ISETP.GT.AND P3, PT, R2.reuse, 0x59, PT ;  /* 0x000000590200780c */ /* 0x040fe40003f64270 */
[----:B------:R-:W-:-:S02]  /*4d80*/  ISETP.GT.AND P4, PT, R2, 0x69, PT ;  /* 0x000000690200780c */ /* 0x000fc40003f84270 */
        /* <DEDUP_REMOVED lines=44> */
[----:B------:R-:W-:Y:S02]  /*5050*/  FSEL R223, R14, -INF , P3 ;  /* 0xff8000000edf7808 */ /* 0x000fe40001800000 */
[----:B------:R-:W-:Y:S01]  /*5060*/  ISETP.GT.AND P3, PT, R0, 0x38, PT ;  /* 0x000000380000780c */ /* 0x000fe20003f64270 */
[----:B------:R-:W-:Y:S01]  /*5070*/  LDSM.16.MT88.4 R12, [R193] ;  /* 0x00000000c10c783b */ /* 0x000fe20000004200 */
        /* <DEDUP_REMOVED lines=38> */
[----:B------:R-:W-:Y:S01]  /*52e0*/  FMNMX.FTZ R2, R163, R2, !PT ;  /* 0x00000002a3027209 */ /* 0x000fe20007810000 */
[----:B------:R-:W-:Y:S01]  /*52f0*/  LDSM.16.MT88.4 R28, [R196] ;  /* 0x00000000c41c783b */ /* 0x000fe20000004200 */
[----:B------:R-:W-:Y:S02]  /*5300*/  FMNMX.FTZ R3, R251, R3, !PT ;  /* 0x00000003fb037209 */ /* 0x000fe40007810000 */
[----:B------:R-:W-:Y:S02]  /*5310*/  ISETP.GT.AND P0, PT, R0, 0x60, PT ;  /* 0x000000600000780c */ /* 0x000fe40003f04270 */
[----:B------:R-:W-:Y:S02]  /*5320*/  FSEL R215, R27, -INF , P1 ;  /* 0xff8000001bd77808 */ /* 0x000fe40000800000 */
[----:B------:R-:W-:Y:S02]  /*5330*/  FMNMX.FTZ R2, R162, R2, !PT ;  /* 0x00000002a2027209 */ /* 0x000fe40007810000 */
[----:B------:R-:W-:-:S02]  /*5340*/  FMNMX.FTZ R3, R230, R3, !PT ;  /* 0x00000003e6037209 */ /* 0x000fc40007810000 */
[----:B------:R-:W-:Y:S02]  /*5350*/  ISETP.GT.AND P2, PT, R0, 0x61, PT ;  /* 0x000000610000780c */ /* 0x000fe40003f44270 */
[----:B------:R-:W-:Y:S01]  /*5360*/  FSEL R229, R26, -INF , P0 ;  /* 0xff8000001ae57808 */ /* 0x000fe20000000000 */
[----:B------:R-:W1:Y:S01]  /*5370*/  SHFL.BFLY PT, R5, R3, 0x2, 0x1f ;  /* 0x0c401f0003057f89 */ /* 0x000e6200000e0000 */
[----:B------:R-:W-:Y:S02]  /*5380*/  FMNMX.FTZ R2, R215, R2, !PT ;  /* 0x00000002d7027209 */ /* 0x000fe40007810000 */
[C---:B------:R-:W-:Y:S02]  /*5390*/  ISETP.GT.AND P1, PT, R0.reuse, 0x68, PT ;  /* 0x000000680000780c */ /* 0x040fe40003f24270 */
[----:B------:R-:W-:Y:S02]  /*53a0*/  FSEL R233, R25, -INF , P2 ;  /* 0xff80000019e97808 */ /* 0x000fe40001000000 */
[----:B------:R-:W-:Y:S01]  /*53b0*/  FMNMX.FTZ R2, R229, R2, !PT ;  /* 0x00000002e5027209 */ /* 0x000fe20007810000 */
[----:B------:R-:W-:Y:S01]  /*53c0*/  LDSM.16.MT88.4 R24, [R191+0x3800] ;  /* 0x00380000bf18783b */ /* 0x000fe20000004200 */
[----:B------:R-:W-:-:S02]  /*53d0*/  ISETP.GT.AND P0, PT, R0, 0x69, PT ;  /* 0x000000690000780c */ /* 0x000fc40003f04270 */
[----:B------:R-:W-:Y:S02]  /*53e0*/  FSEL R232, R23, -INF , P1 ;  /* 0xff80000017e87808 */ /* 0x000fe40000800000 */
[----:B------:R-:W-:Y:S02]  /*53f0*/  FMNMX.FTZ R2, R233, R2, !PT ;  /* 0x00000002e9027209 */ /* 0x000fe40007810000 */
[----:B------:R-:W-:Y:S02]  /*5400*/  FSEL R231, R22, -INF , P0 ;  /* 0xff80000016e77808 */ /* 0x000fe40000000000 */
[----:B------:R-:W-:Y:S01]  /*5410*/  FMNMX.FTZ R2, R232, R2, !PT ;  /* 0x00000002e8027209 */ /* 0x000fe20007810000 */
[----:B------:R-:W-:Y:S03]  /*5420*/  LDSM.16.MT88.4 R20, [R192] ;  /* 0x00000000c014783b */ /* 0x000fe60000004200 */
[----:B------:R-:W-:-:S02]  /*5430*/  FMNMX.FTZ R2, R231, R2, !PT ;  /* 0x00000002e7027209 */ /* 0x000fc40007810000 */
        /* <DEDUP_REMOVED lines=9> */
[----:B------:R-:W-:-:S04]  /*54d0*/  FFMA.FTZ R0, R6, c[0x0][0x2d0], -R2 ;  /* 0x0000b40006007a23 */ /* 0x000fc80000010802 */
[----:B------:R2:W-:Y:S01]  /*54e0*/  MUFU.EX2 R248, R0 ;  /* 0x0000000000f87308 */ /* 0x0005e20000000800 */
[----:B-1----:R-:W-:Y:S01]  /*54f0*/  FMNMX.FTZ R68, R3, R4, !PT ;  /* 0x0000000403447209 */ /* 0x002fe20007810000 */
[----:B------:R-:W-:-:S03]  /*5500*/  FFMA.FTZ R3, R9, c[0x0][0x2d0], -R2 ;  /* 0x0000b40009037a23 */ /* 0x000fc60000010802 */
[----:B------:R-:W-:-:S03]  /*5510*/  FSETP.NEU.FTZ.AND P0, PT, R68, -INF , PT ;  /* 0xff8000004400780b */ /* 0x000fc60003f1d000 */
[----:B------:R1:W-:Y:S01]  /*5520*/  MUFU.EX2 R246, R3 ;  /* 0x0000000300f67308 */ /* 0x0003e20000000800 */
[----:B--2---:R-:W-:-:S07]  /*5530*/  FFMA.FTZ R0, R7, c[0x0][0x2d0], -R2 ;  /* 0x0000b40007007a23 */ /* 0x004fce0000010802 */
[----:B------:R2:W3:Y:S01]  /*5540*/  MUFU.EX2 R247, R0 ;  /* 0x0000000000f77308 */ /* 0x0004e20000000800 */
[----:B-1----:R-:W-:-:S07]  /*5550*/  FFMA.FTZ R3, R10, c[0x0][0x2d0], -R2 ;  /* 0x0000b4000a037a23 */ /* 0x002fce0000010802 */
[----:B------:R1:W4:Y:S01]  /*5560*/  MUFU.EX2 R249, R3 ;  /* 0x0000000300f97308 */ /* 0x0003220000000800 */
[----:B--2---:R-:W-:Y:S01]  /*5570*/  FMUL.FTZ R0, R68, c[0x0][0x2d0] ;  /* 0x0000b40044007a20 */ /* 0x004fe20000410000 */
[----:B---3--:R-:W-:-:S04]  /*5580*/  F2FP.PACK_AB R4, R247, R248 ;  /* 0x000000f8f704723e */ /* 0x008fc800000000ff */
[----:B------:R-:W-:-:S05]  /*5590*/  FSEL R0, R0, RZ, P0 ;  /* 0x000000ff00007208 */ /* 0x000fca0000000000 */
[--C-:B-1----:R-:W-:Y:S01]  /*55a0*/  FFMA.FTZ R3, R8, c[0x0][0x2d0], -R0.reuse ;  /* 0x0000b40008037a23 */ /* 0x102fe20000010800 */
[----:B----4-:R-:W-:Y:S01]  /*55b0*/  F2FP.PACK_AB R6, R249, R246 ;  /* 0x000000f6f906723e */ /* 0x010fe200000000ff */
[----:B------:R-:W1:Y:S02]  /*55c0*/  LDSM.16.MT88.4 R8, [R191] ;  /* 0x00000000bf08783b */ /* 0x000e640000004200 */
[----:B------:R2:W-:Y:S02]  /*55d0*/  MUFU.EX2 R242, R3 ;  /* 0x0000000300f27308 */ /* 0x0005e40000000800 */
[----:B--2---:R-:W-:-:S06]  /*55e0*/  FFMA.FTZ R3, R18, c[0x0][0x2d0], -R0 ;  /* 0x0000b40012037a23 */ /* 0x004fcc0000010800 */
[----:B------:R2:W3:Y:S02]  /*55f0*/  MUFU.EX2 R239, R3 ;  /* 0x0000000300ef7308 */ /* 0x0004e40000000800 */
[----:B--2---:R-:W-:Y:S01]  /*5600*/  FFMA.FTZ R3, R17, c[0x0][0x2d0], -R0 ;  /* 0x0000b40011037a23 */ /* 0x004fe20000010800 */
[----:B---3--:R-:W-:-:S05]  /*5610*/  F2FP.PACK_AB R5, R239, R242 ;  /* 0x000000f2ef05723e */ /* 0x008fca00000000ff */
[----:B------:R2:W-:Y:S02]  /*5620*/  MUFU.EX2 R238, R3 ;  /* 0x0000000300ee7308 */ /* 0x0005e40000000800 */
[----:B--2---:R-:W-:-:S06]  /*5630*/  FFMA.FTZ R3, R16, c[0x0][0x2d0], -R0 ;  /* 0x0000b40010037a23 */ /* 0x004fcc0000010800 */
[----:B------:R-:W2:Y:S02]  /*5640*/  MUFU.EX2 R245, R3 ;  /* 0x0000000300f57308 */ /* 0x000ea40000000800 */
[----:B--2---:R-:W-:Y:S01]  /*5650*/  F2FP.PACK_AB R7, R245, R238 ;  /* 0x000000eef507723e */ /* 0x004fe200000000ff */
[--C-:B------:R-:W-:Y:S02]  /*5660*/  FFMA.FTZ R3, R19, c[0x0][0x2d0], -R2.reuse ;  /* 0x0000b40013037a23 */ /* 0x100fe40000010802 */
[----:B------:R-:W-:Y:S03]  /*5670*/  LDSM.16.MT88.4 R16, [R193+0x3800] ;  /* 0x00380000c110783b */ /* 0x000fe60000004200 */
[----:B------:R2:W-:Y:S01]  /*5680*/  MUFU.EX2 R241, R3 ;  /* 0x0000000300f17308 */ /* 0x0005e20000000800 */
[C---:B------:R-:W-:Y:S08]  /*5690*/  HMMA.16816.F32 R80, R4.reuse, R12, RZ ;  /* 0x0000000c0450723c */ /* 0x040ff000000018ff */
[----:B------:R-:W-:Y:S01]  /*56a0*/  HMMA.16816.F32 R72, R4, R14, RZ ;  /* 0x0000000e0448723c */ /* 0x000fe200000018ff */
[----:B------:R-:W3:Y:S01]  /*56b0*/  LDSM.16.MT88.4 R12, [R192+0x3800] ;  /* 0x00380000c00c783b */ /* 0x000ee20000004200 */
[----:B--2---:R-:W-:-:S06]  /*56c0*/  FFMA.FTZ R3, R32, c[0x0][0x2d0], -R2 ;  /* 0x0000b40020037a23 */ /* 0x004fcc0000010802 */
[C---:B-1----:R-:W-:Y:S01]  /*56d0*/  HMMA.16816.F32 R60, R4.reuse, R8, RZ ;  /* 0x00000008043c723c */ /* 0x042fe200000018ff */
[----:B------:R1:W2:Y:S07]  /*56e0*/  MUFU.EX2 R243, R3 ;  /* 0x0000000300f37308 */ /* 0x0002ae0000000800 */
[C---:B------:R-:W-:Y:S01]  /*56f0*/  HMMA.16816.F32 R76, R4.reuse, R10, RZ ;  /* 0x0000000a044c723c */ /* 0x040fe200000018ff */
[----:B------:R-:W4:Y:S07]  /*5700*/  LDSM.16.MT88.4 R8, [R194+0x3800] ;  /* 0x00380000c208783b */ /* 0x000f2e0000004200 */
[----:B------:R-:W-:Y:S01]  /*5710*/  HMMA.16816.F32 R40, R4, R24, RZ ;  /* 0x000000180428723c */ /* 0x000fe200000018ff */
[----:B-1----:R-:W-:-:S04]  /*5720*/  FFMA.FTZ R3, R33, c[0x0][0x2d0], -R2 ;  /* 0x0000b40021037a23 */ /* 0x002fc80000010802 */
[----:B------:R1:W-:Y:S03]  /*5730*/  MUFU.EX2 R240, R3 ;  /* 0x0000000300f07308 */ /* 0x0003e60000000800 */
[C---:B------:R-:W-:Y:S08]  /*5740*/  HMMA.16816.F32 R64, R4.reuse, R20, RZ ;  /* 0x000000140440723c */ /* 0x040ff000000018ff */
[----:B------:R-:W-:Y:S01]  /*5750*/  HMMA.16816.F32 R56, R4, R22, RZ ;  /* 0x000000160438723c */ /* 0x000fe200000018ff */
[----:B------:R-:W-:Y:S01]  /*5760*/  LDSM.16.MT88.4 R20, [R191+0x800] ;  /* 0x00080000bf14783b */ /* 0x000fe20000004200 */
[----:B-1----:R-:W-:-:S06]  /*5770*/  FFMA.FTZ R3, R38, c[0x0][0x2d0], -R2 ;  /* 0x0000b40026037a23 */ /* 0x002fcc0000010802 */
[C---:B---3--:R-:W-:Y:S01]  /*5780*/  HMMA.16816.F32 R52, R4.reuse, R14, RZ ;  /* 0x0000000e0434723c */ /* 0x048fe200000018ff */
[----:B------:R1:W-:Y:S07]  /*5790*/  MUFU.EX2 R244, R3 ;  /* 0x0000000300f47308 */ /* 0x0003ee0000000800 */
[C---:B------:R-:W-:Y:S08]  /*57a0*/  HMMA.16816.F32 R48, R4.reuse, R28, RZ ;  /* 0x0000001c0430723c */ /* 0x040ff000000018ff */
[----:B----4-:R-:W-:Y:S01]  /*57b0*/  HMMA.16816.F32 R112, R4, R8, RZ ;  /* 0x000000080470723c */ /* 0x010fe200000018ff */
[----:B-1----:R-:W-:-:S04]  /*57c0*/  FFMA.FTZ R3, R34, c[0x0][0x2d0], -R0 ;  /* 0x0000b40022037a23 */ /* 0x002fc80000010800 */
[----:B------:R1:W-:Y:S03]  /*57d0*/  MUFU.EX2 R235, R3 ;  /* 0x0000000300eb7308 */ /* 0x0003e60000000800 */
[C---:B------:R-:W-:Y:S01]  /*57e0*/  HMMA.16816.F32 R104, R4.reuse, R10, RZ ;  /* 0x0000000a0468723c */ /* 0x040fe200000018ff */
[----:B------:R-:W3:Y:S07]  /*57f0*/  LDSM.16.MT88.4 R8, [R192+0x800] ;  /* 0x00080000c008783b */ /* 0x000eee0000004200 */
[----:B------:R-:W-:Y:S01]  /*5800*/  HMMA.16816.F32 R44, R4, R30, RZ ;  /* 0x0000001e042c723c */ /* 0x000fe200000018ff */
[----:B-1----:R-:W-:-:S07]  /*5810*/  FFMA.FTZ R3, R37, c[0x0][0x2d0], -R0 ;  /* 0x0000b40025037a23 */ /* 0x002fce0000010800 */
[----:B------:R-:W-:Y:S01]  /*5820*/  HMMA.16816.F32 R28, R4, R18, RZ ;  /* 0x00000012041c723c */ /* 0x000fe200000018ff */
[----:B------:R1:W4:Y:S02]  /*5830*/  MUFU.EX2 R236, R3 ;  /* 0x0000000300ec7308 */ /* 0x0003240000000800 */
[----:B-1----:R-:W-:-:S05]  /*5840*/  FFMA.FTZ R3, R36, c[0x0][0x2d0], -R0 ;  /* 0x0000b40024037a23 */ /* 0x002fca0000010800 */
[C---:B------:R-:W-:Y:S01]  /*5850*/  HMMA.16816.F32 R36, R4.reuse, R26, RZ ;  /* 0x0000001a0424723c */ /* 0x040fe200000018ff */
[----:B------:R1:W-:Y:S07]  /*5860*/  MUFU.EX2 R234, R3 ;  /* 0x0000000300ea7308 */ /* 0x0003ee0000000800 */
[----:B------:R-:W-:Y:S01]  /*5870*/  HMMA.16816.F32 R24, R4, R12, RZ ;  /* 0x0000000c0418723c */ /* 0x000fe200000018ff */
[----:B------:R-:W5:Y:S01]  /*5880*/  LDSM.16.MT88.4 R12, [R193+0x800] ;  /* 0x00080000c10c783b */ /* 0x000f620000004200 */
[----:B-1----:R-:W-:-:S06]  /*5890*/  FFMA.FTZ R3, R35, c[0x0][0x2d0], -R0 ;  /* 0x0000b40023037a23 */ /* 0x002fcc0000010800 */
[----:B------:R-:W-:Y:S01]  /*58a0*/  HMMA.16816.F32 R32, R4, R16, RZ ;  /* 0x000000100420723c */ /* 0x000fe200000018ff */
[----:B------:R-:W1:Y:S01]  /*58b0*/  LDSM.16.MT88.4 R16, [R194+0x800] ;  /* 0x00080000c210783b */ /* 0x000e620000004200 */
[----:B------:R-:W3:Y:S05]  /*58c0*/  MUFU.EX2 R237, R3 ;  /* 0x0000000300ed7308 */ /* 0x000eea0000000800 */
[----:B--2---:R-:W-:Y:S02]  /*58d0*/  F2FP.PACK_AB R4, R243, R241 ;  /* 0x000000f1f304723e */ /* 0x004fe400000000ff */
[----:B----4-:R-:W-:Y:S02]  /*58e0*/  F2FP.PACK_AB R5, R236, R235 ;  /* 0x000000ebec05723e */ /* 0x010fe400000000ff */
[----:B------:R-:W-:-:S02]  /*58f0*/  F2FP.PACK_AB R6, R244, R240 ;  /* 0x000000f0f406723e */ /* 0x000fc400000000ff */
[----:B---3--:R-:W-:Y:S01]  /*5900*/  F2FP.PACK_AB R7, R237, R234 ;  /* 0x000000eaed07723e */ /* 0x008fe200000000ff */
[----:B------:R-:W-:-:S04]  /*5910*/  FFMA.FTZ R3, R85, c[0x0][0x2d0], -R2 ;  /* 0x0000b40055037a23 */ /* 0x000fc80000010802 */
[----:B------:R2:W-:Y:S02]  /*5920*/  MUFU.EX2 R225, R3 ;  /* 0x0000000300e17308 */ /* 0x0005e40000000800 */
[C---:B------:R-:W-:Y:S08]  /*5930*/  HMMA.16816.F32 R124, R4.reuse, R8, R64 ;  /* 0x00000008047c723c */ /* 0x040ff00000001840 */
[----:B-----5:R-:W-:Y:S01]  /*5940*/  HMMA.16816.F32 R120, R4, R14, R72 ;  /* 0x0000000e0478723c */ /* 0x020fe20000001848 */
[----:B--2---:R-:W-:-:S07]  /*5950*/  FFMA.FTZ R3, R86, c[0x0][0x2d0], -R2 ;  /* 0x0000b40056037a23 */ /* 0x004fce0000010802 */
[C---:B------:R-:W-:Y:S01]  /*5960*/  HMMA.16816.F32 R72, R4.reuse, R10, R56 ;  /* 0x0000000a0448723c */ /* 0x040fe20000001838 */
[----:B------:R-:W2:Y:S01]  /*5970*/  LDSM.16.MT88.4 R8, [R193+0x4000] ;  /* 0x00400000c108783b */ /* 0x000ea20000004200 */
[----:B------:R3:W4:Y:S06]  /*5980*/  MUFU.EX2 R227, R3 ;  /* 0x0000000300e37308 */ /* 0x00072c0000000800 */
[C---:B------:R-:W-:Y:S08]  /*5990*/  HMMA.16816.F32 R108, R4.reuse, R20, R60 ;  /* 0x00000014046c723c */ /* 0x040ff0000000183c */
[----:B------:R-:W-:Y:S01]  /*59a0*/  HMMA.16816.F32 R100, R4, R22, R76 ;  /* 0x000000160464723c */ /* 0x000fe2000000184c */
[----:B------:R-:W5:Y:S01]  /*59b0*/  LDSM.16.MT88.4 R20, [R191+0x4000] ;  /* 0x00400000bf14783b */ /* 0x000f620000004200 */
[----:B---3--:R-:W-:-:S04]  /*59c0*/  FFMA.FTZ R3, R92, c[0x0][0x2d0], -R2 ;  /* 0x0000b4005c037a23 */ /* 0x008fc80000010802 */
[----:B------:R3:W-:Y:S02]  /*59d0*/  MUFU.EX2 R224, R3 ;  /* 0x0000000300e07308 */ /* 0x0007e40000000800 */
[C---:B------:R-:W-:Y:S01]  /*59e0*/  HMMA.16816.F32 R88, R4.reuse, R12, R80 ;  /* 0x0000000c0458723c */ /* 0x040fe20000001850 */
[----:B------:R-:W4:Y:S07]  /*59f0*/  LDSM.16.MT88.4 R12, [R192+0x4000] ;  /* 0x00400000c00c783b */ /* 0x000f2e0000004200 */
[----:B-1----:R-:W-:Y:S01]  /*5a00*/  HMMA.16816.F32 R116, R4, R16, R48 ;  /* 0x000000100474723c */ /* 0x002fe20000001830 */
[----:B---3--:R-:W-:-:S07]  /*5a10*/  FFMA.FTZ R3, R93, c[0x0][0x2d0], -R2 ;  /* 0x0000b4005d037a23 */ /* 0x008fce0000010802 */
[C---:B------:R-:W-:Y:S01]  /*5a20*/  HMMA.16816.F32 R96, R4.reuse, R18, R44 ;  /* 0x000000120460723c */ /* 0x040fe2000000182c */
[----:B------:R-:W-:Y:S01]  /*5a30*/  LDSM.16.MT88.4 R16, [R191+0x4800] ;  /* 0x00480000bf10783b */ /* 0x000fe20000004200 */
[----:B------:R1:W-:Y:S06]  /*5a40*/  MUFU.EX2 R226, R3 ;  /* 0x0000000300e27308 */ /* 0x0003ec0000000800 */
[C---:B--2---:R-:W-:Y:S08]  /*5a50*/  HMMA.16816.F32 R64, R4.reuse, R8, R32 ;  /* 0x000000080440723c */ /* 0x044ff00000001820 */
[----:B------:R-:W-:Y:S01]  /*5a60*/  HMMA.16816.F32 R60, R4, R10, R28 ;  /* 0x0000000a043c723c */ /* 0x000fe2000000181c */
[----:B------:R-:W2:Y:S01]  /*5a70*/  LDSM.16.MT88.4 R8, [R194+0x4000] ;  /* 0x00400000c208783b */ /* 0x000ea20000004200 */
[----:B-1----:R-:W-:-:S02]  /*5a80*/  FFMA.FTZ R3, R70, c[0x0][0x2d0], -R0 ;  /* 0x0000b40046037a23 */ /* 0x002fc40000010800 */
[----:B------:R-:W-:Y:S02]  /*5a90*/  IMAD.MOV.U32 R70, RZ, RZ, R151 ;  /* 0x000000ffff467224 */ /* 0x000fe400078e0097 */
[----:B------:R1:W-:Y:S02]  /*5aa0*/  MUFU.EX2 R219, R3 ;  /* 0x0000000300db7308 */ /* 0x0003e40000000800 */
[C---:B-----5:R-:W-:Y:S08]  /*5ab0*/  HMMA.16816.F32 R80, R4.reuse, R20, R40 ;  /* 0x000000140450723c */ /* 0x060ff00000001828 */
[----:B----4-:R-:W-:Y:S01]  /*5ac0*/  HMMA.16816.F32 R40, R4, R12, R24 ;  /* 0x0000000c0428723c */ /* 0x010fe20000001818 */
[----:B-1----:R-:W-:-:S07]  /*5ad0*/  FFMA.FTZ R3, R84, c[0x0][0x2d0], -R0 ;  /* 0x0000b40054037a23 */ /* 0x002fce0000010800 */
[C---:B------:R-:W-:Y:S01]  /*5ae0*/  HMMA.16816.F32 R32, R4.reuse, R14, R52 ;  /* 0x0000000e0420723c */ /* 0x040fe20000001834 */
[----:B------:R-:W1:Y:S01]  /*5af0*/  LDSM.16.MT88.4 R12, [R191+0x1000] ;  /* 0x00100000bf0c783b */ /* 0x000e620000004200 */
[----:B------:R3:W4:Y:S06]  /*5b00*/  MUFU.EX2 R217, R3 ;  /* 0x0000000300d97308 */ /* 0x00072c0000000800 */
[C---:B------:R-:W-:Y:S01]  /*5b10*/  HMMA.16816.F32 R76, R4.reuse, R22, R36 ;  /* 0x00000016044c723c */ /* 0x040fe20000001824 */
[----:B------:R-:W5:Y:S07]  /*5b20*/  LDSM.16.MT88.4 R20, [R193+0x1000] ;  /* 0x00100000c114783b */ /* 0x000f6e0000004200 */
[----:B--2---:R-:W-:Y:S01]  /*5b30*/  HMMA.16816.F32 R28, R4, R8, R112 ;  /* 0x00000008041c723c */ /* 0x004fe20000001870 */
[----:B---3--:R-:W-:-:S02]  /*5b40*/  FFMA.FTZ R3, R71, c[0x0][0x2d0], -R0 ;  /* 0x0000b40047037a23 */ /* 0x008fc40000010800 */
[----:B------:R-:W-:Y:S02]  /*5b50*/  IMAD.MOV.U32 R71, RZ, RZ, R153 ;  /* 0x000000ffff477224 */ /* 0x000fe400078e0099 */
[----:B------:R2:W-:Y:S03]  /*5b60*/  MUFU.EX2 R216, R3 ;  /* 0x0000000300d87308 */ /* 0x0005e60000000800 */
[----:B------:R-:W-:Y:S01]  /*5b70*/  HMMA.16816.F32 R24, R4, R10, R104 ;  /* 0x0000000a0418723c */ /* 0x000fe20000001868 */
[----:B------:R-:W3:Y:S06]  /*5b80*/  LDSM.16.MT88.4 R8, [R194+0x1000] ;  /* 0x00100000c208783b */ /* 0x000eec0000004200 */
[----:B------:R-:W-:-:S02]  /*5b90*/  F2FP.PACK_AB R4, R227, R225 ;  /* 0x000000e1e304723e */ /* 0x000fc400000000ff */
[----:B----4-:R-:W-:Y:S02]  /*5ba0*/  F2FP.PACK_AB R5, R217, R219 ;  /* 0x000000dbd905723e */ /* 0x010fe400000000ff */
[----:B------:R-:W-:Y:S01]  /*5bb0*/  F2FP.PACK_AB R6, R226, R224 ;  /* 0x000000e0e206723e */ /* 0x000fe200000000ff */
[----:B--2---:R-:W-:-:S04]  /*5bc0*/  FFMA.FTZ R3, R87, c[0x0][0x2d0], -R0 ;  /* 0x0000b40057037a23 */ /* 0x004fc80000010800 */
[----:B------:R-:W2:Y:S02]  /*5bd0*/  MUFU.EX2 R218, R3 ;  /* 0x0000000300da7308 */ /* 0x000ea40000000800 */
[----:B--2---:R-:W-:Y:S01]  /*5be0*/  F2FP.PACK_AB R7, R218, R216 ;  /* 0x000000d8da07723e */ /* 0x004fe200000000ff */
[----:B------:R-:W-:-:S05]  /*5bf0*/  FFMA.FTZ R3, R140, c[0x0][0x2d0], -R2 ;  /* 0x0000b4008c037a23 */ /* 0x000fca0000010802 */
[----:B------:R2:W-:Y:S01]  /*5c00*/  MUFU.EX2 R160, R3 ;  /* 0x0000000300a07308 */ /* 0x0005e20000000800 */
[C---:B-1----:R-:W-:Y:S08]  /*5c10*/  HMMA.16816.F32 R56, R4.reuse, R12, R108 ;  /* 0x0000000c0438723c */ /* 0x042ff0000000186c */
[----:B------:R-:W-:Y:S01]  /*5c20*/  HMMA.16816.F32 R52, R4, R14, R100 ;  /* 0x0000000e0434723c */ /* 0x000fe20000001864 */
[----:B------:R-:W1:Y:S01]  /*5c30*/  LDSM.16.MT88.4 R12, [R192+0x1000] ;  /* 0x00100000c00c783b */ /* 0x000e620000004200 */
[----:B--2---:R-:W-:-:S06]  /*5c40*/  FFMA.FTZ R3, R142, c[0x0][0x2d0], -R2 ;  /* 0x0000b4008e037a23 */ /* 0x004fcc0000010802 */
[C---:B-----5:R-:W-:Y:S01]  /*5c50*/  HMMA.16816.F32 R48, R4.reuse, R20, R88 ;  /* 0x000000140430723c */ /* 0x060fe20000001858 */
[----:B------:R2:W4:Y:S07]  /*5c60*/  MUFU.EX2 R158, R3 ;  /* 0x00000003009e7308 */ /* 0x00052e0000000800 */
[C---:B------:R-:W-:Y:S01]  /*5c70*/  HMMA.16816.F32 R44, R4.reuse, R22, R120 ;  /* 0x00000016042c723c */ /* 0x040fe20000001878 */
[----:B------:R-:W5:Y:S07]  /*5c80*/  LDSM.16.MT88.4 R20, [R193+0x4800] ;  /* 0x00480000c114783b */ /* 0x000f6e0000004200 */
[----:B---3--:R-:W-:Y:S01]  /*5c90*/  HMMA.16816.F32 R120, R4, R8, R116 ;  /* 0x000000080478723c */ /* 0x008fe20000001874 */
[----:B--2---:R-:W-:-:S04]  /*5ca0*/  FFMA.FTZ R3, R141, c[0x0][0x2d0], -R2 ;  /* 0x0000b4008d037a23 */ /* 0x004fc80000010802 */
[----:B------:R2:W-:Y:S03]  /*5cb0*/  MUFU.EX2 R157, R3 ;  /* 0x00000003009d7308 */ /* 0x0005e60000000800 */
[C---:B------:R-:W-:Y:S01]  /*5cc0*/  HMMA.16816.F32 R112, R4.reuse, R10, R96 ;  /* 0x0000000a0470723c */ /* 0x040fe20000001860 */
[----:B------:R-:W3:Y:S07]  /*5cd0*/  LDSM.16.MT88.4 R8, [R192+0x4800] ;  /* 0x00480000c008783b */ /* 0x000eee0000004200 */
[----:B------:R-:W-:Y:S01]  /*5ce0*/  HMMA.16816.F32 R100, R4, R16, R80 ;  /* 0x000000100464723c */ /* 0x000fe20000001850 */
[----:B--2---:R-:W-:-:S07]  /*5cf0*/  FFMA.FTZ R3, R143, c[0x0][0x2d0], -R2 ;  /* 0x0000b4008f037a23 */ /* 0x004fce0000010802 */
[C---:B-1----:R-:W-:Y:S01]  /*5d00*/  HMMA.16816.F32 R36, R4.reuse, R12, R124 ;  /* 0x0000000c0424723c */ /* 0x042fe2000000187c */
[----:B------:R1:W-:Y:S06]  /*5d10*/  MUFU.EX2 R156, R3 ;  /* 0x00000003009c7308 */ /* 0x0003ec0000000800 */
[----:B------:R-:W-:Y:S01]  /*5d20*/  IMAD.MOV.U32 R127, RZ, RZ, R152 ;  /* 0x000000ffff7f7224 */ /* 0x000fe200078e0098 */
[----:B------:R-:W-:Y:S01]  /*5d30*/  HMMA.16816.F32 R72, R4, R14, R72 ;  /* 0x0000000e0448723c */ /* 0x000fe20000001848 */
[----:B------:R-:W2:Y:S01]  /*5d40*/  LDSM.16.MT88.4 R12, [R194+0x4800] ;  /* 0x00480000c20c783b */ /* 0x000ea20000004200 */
[----:B------:R-:W-:-:S06]  /*5d50*/  IMAD.MOV.U32 R126, RZ, RZ, R148 ;  /* 0x000000ffff7e7224 */ /* 0x000fcc00078e0094 */
[----:B-----5:R-:W-:Y:S01]  /*5d60*/  HMMA.16816.F32 R88, R4, R20, R64 ;  /* 0x000000140458723c */ /* 0x020fe20000001840 */
[----:B-1----:R-:W-:-:S04]  /*5d70*/  FFMA.FTZ R3, R137, c[0x0][0x2d0], -R0 ;  /* 0x0000b40089037a23 */ /* 0x002fc80000010800 */
[----:B------:R1:W-:Y:S03]  /*5d80*/  MUFU.EX2 R154, R3 ;  /* 0x00000003009a7308 */ /* 0x0003e60000000800 */
[C---:B------:R-:W-:Y:S01]  /*5d90*/  HMMA.16816.F32 R92, R4.reuse, R18, R76 ;  /* 0x00000012045c723c */ /* 0x040fe2000000184c */
[----:B------:R-:W-:Y:S07]  /*5da0*/  LDSM.16.MT88.4 R16, [R191+0x1800] ;  /* 0x00180000bf10783b */ /* 0x000fee0000004200 */
[----:B---3--:R-:W-:Y:S01]  /*5db0*/  HMMA.16816.F32 R64, R4, R8, R40 ;  /* 0x000000080440723c */ /* 0x008fe20000001828 */
[----:B-1----:R-:W-:-:S07]  /*5dc0*/  FFMA.FTZ R3, R136, c[0x0][0x2d0], -R0 ;  /* 0x0000b40088037a23 */ /* 0x002fce0000010800 */
[C---:B------:R-:W-:Y:S01]  /*5dd0*/  HMMA.16816.F32 R80, R4.reuse, R10, R32 ;  /* 0x0000000a0450723c */ /* 0x040fe20000001820 */
[----:B------:R-:W1:Y:S01]  /*5de0*/  LDSM.16.MT88.4 R8, [R193+0x1800] ;  /* 0x00180000c108783b */ /* 0x000e620000004200 */
[----:B------:R3:W5:Y:S06]  /*5df0*/  MUFU.EX2 R151, R3 ;  /* 0x0000000300977308 */ /* 0x00076c0000000800 */
[C---:B------:R-:W-:Y:S01]  /*5e00*/  HMMA.16816.F32 R84, R4.reuse, R22, R60 ;  /* 0x000000160454723c */ /* 0x040fe2000000183c */
[----:B------:R-:W1:Y:S07]  /*5e10*/  LDSM.16.MT88.4 R20, [R192+0x1800] ;  /* 0x00180000c014783b */ /* 0x000e6e0000004200 */
[----:B--2---:R-:W-:Y:S01]  /*5e20*/  HMMA.16816.F32 R96, R4, R12, R28 ;  /* 0x0000000c0460723c */ /* 0x004fe2000000181c */
[----:B---3--:R-:W-:-:S04]  /*5e30*/  FFMA.FTZ R3, R139, c[0x0][0x2d0], -R0 ;  /* 0x0000b4008b037a23 */ /* 0x008fc80000010800 */
[----:B------:R2:W-:Y:S03]  /*5e40*/  MUFU.EX2 R153, R3 ;  /* 0x0000000300997308 */ /* 0x0005e60000000800 */
[----:B------:R-:W-:Y:S01]  /*5e50*/  HMMA.16816.F32 R76, R4, R14, R24 ;  /* 0x0000000e044c723c */ /* 0x000fe20000001818 */
[----:B------:R-:W3:Y:S06]  /*5e60*/  LDSM.16.MT88.4 R12, [R194+0x1800] ;  /* 0x00180000c20c783b */ /* 0x000eec0000004200 */
[----:B----4-:R-:W-:-:S02]  /*5e70*/  F2FP.PACK_AB R4, R158, R160 ;  /* 0x000000a09e04723e */ /* 0x010fc400000000ff */
[----:B-----5:R-:W-:Y:S02]  /*5e80*/  F2FP.PACK_AB R5, R151, R154 ;  /* 0x0000009a9705723e */ /* 0x020fe400000000ff */
[----:B------:R-:W-:Y:S01]  /*5e90*/  F2FP.PACK_AB R6, R156, R157 ;  /* 0x0000009d9c06723e */ /* 0x000fe200000000ff */
[----:B--2---:R-:W-:-:S04]  /*5ea0*/  FFMA.FTZ R3, R138, c[0x0][0x2d0], -R0 ;  /* 0x0000b4008a037a23 */ /* 0x004fc80000010800 */
[----:B------:R-:W2:Y:S02]  /*5eb0*/  MUFU.EX2 R152, R3 ;  /* 0x0000000300987308 */ /* 0x000ea40000000800 */
[----:B--2---:R-:W-:Y:S01]  /*5ec0*/  F2FP.PACK_AB R7, R152, R153 ;  /* 0x000000999807723e */ /* 0x004fe200000000ff */
[----:B------:R-:W-:-:S06]  /*5ed0*/  FFMA.FTZ R3, R146, c[0x0][0x2d0], -R2 ;  /* 0x0000b40092037a23 */ /* 0x000fcc0000010802 */
[C---:B-1----:R-:W-:Y:S08]  /*5ee0*/  HMMA.16816.F32 R116, R4.reuse, R8, R48 ;  /* 0x000000080474723c */ /* 0x042ff00000001830 */
[C---:B------:R-:W-:Y:S01]  /*5ef0*/  HMMA.16816.F32 R104, R4.reuse, R10, R44 ;  /* 0x0000000a0468723c */ /* 0x040fe2000000182c */
[----:B------:R-:W1:Y:S07]  /*5f00*/  LDSM.16.MT88.4 R8, [R191+0x5000] ;  /* 0x00500000bf08783b */ /* 0x000e6e0000004200 */
[C---:B------:R-:W-:Y:S08]  /*5f10*/  HMMA.16816.F32 R44, R4.reuse, R20, R36 ;  /* 0x00000014042c723c */ /* 0x040ff00000001824 */
[C---:B------:R-:W-:Y:S01]  /*5f20*/  HMMA.16816.F32 R40, R4.reuse, R22, R72 ;  /* 0x000000160428723c */ /* 0x040fe20000001848 */
[----:B------:R-:W2:Y:S07]  /*5f30*/  LDSM.16.MT88.4 R20, [R192+0x5000] ;  /* 0x00500000c014783b */ /* 0x000eae0000004200 */
[C---:B------:R-:W-:Y:S08]  /*5f40*/  HMMA.16816.F32 R60, R4.reuse, R16, R56 ;  /* 0x00000010043c723c */ /* 0x040ff00000001838 */
[C---:B------:R-:W-:Y:S01]  /*5f50*/  HMMA.16816.F32 R108, R4.reuse, R18, R52 ;  /* 0x00000012046c723c */ /* 0x040fe20000001834 */
[----:B------:R-:W4:Y:S07]  /*5f60*/  LDSM.16.MT88.4 R16, [R193+0x5000] ;  /* 0x00500000c110783b */ /* 0x000f2e0000004200 */
[C---:B---3--:R-:W-:Y:S01]  /*5f70*/  HMMA.16816.F32 R28, R4.reuse, R12, R120 ;  /* 0x0000000c041c723c */ /* 0x048fe20000001878 */
[----:B------:R3:W-:Y:S07]  /*5f80*/  MUFU.EX2 R120, R3 ;  /* 0x0000000300787308 */ /* 0x0007ee0000000800 */
[C---:B-1----:R-:W-:Y:S08]  /*5f90*/  HMMA.16816.F32 R24, R4.reuse, R8, R100 ;  /* 0x000000080418723c */ /* 0x042ff00000001864 */
[----:B------:R-:W-:Y:S01]  /*5fa0*/  HMMA.16816.F32 R32, R4, R10, R92 ;  /* 0x0000000a0420723c */ /* 0x000fe2000000185c */
[----:B------:R-:W1:Y:S01]  /*5fb0*/  LDSM.16.MT88.4 R8, [R194+0x5000] ;  /* 0x00500000c208783b */ /* 0x000e620000004200 */
[----:B---3--:R-:W-:-:S04]  /*5fc0*/  FFMA.FTZ R3, R147, c[0x0][0x2d0], -R2 ;  /* 0x0000b40093037a23 */ /* 0x008fc80000010802 */
[----:B------:R3:W5:Y:S02]  /*5fd0*/  MUFU.EX2 R148, R3 ;  /* 0x0000000300947308 */ /* 0x0007640000000800 */
[C---:B--2---:R-:W-:Y:S08]  /*5fe0*/  HMMA.16816.F32 R56, R4.reuse, R20, R64 ;  /* 0x000000140438723c */ /* 0x044ff00000001840 */
[----:B------:R-:W-:Y:S01]  /*5ff0*/  HMMA.16816.F32 R36, R4, R14, R112 ;  /* 0x0000000e0424723c */ /* 0x000fe20000001870 */
[----:B------:R-:W-:Y:S01]  /*6000*/  LDSM.16.MT88.4 R12, [R193+0x2000] ;  /* 0x00200000c10c783b */ /* 0x000fe20000004200 */
[----:B---3--:R-:W-:-:S06]  /*6010*/  FFMA.FTZ R3, R155, c[0x0][0x2d0], -R2 ;  /* 0x0000b4009b037a23 */ /* 0x008fcc0000010802 */
[C---:B----4-:R-:W-:Y:S01]  /*6020*/  HMMA.16816.F32 R48, R4.reuse, R16, R88 ;  /* 0x000000100430723c */ /* 0x050fe20000001858 */
[----:B------:R-:W-:Y:S01]  /*6030*/  IMAD.MOV.U32 R155, RZ, RZ, R126 ;  /* 0x000000ffff9b7224 */ /* 0x000fe200078e007e */
[----:B------:R2:W-:Y:S06]  /*6040*/  MUFU.EX2 R146, R3 ;  /* 0x0000000300927308 */ /* 0x0005ec0000000800 */
[----:B------:R-:W-:Y:S01]  /*6050*/  HMMA.16816.F32 R52, R4, R18, R84 ;  /* 0x000000120434723c */ /* 0x000fe20000001854 */
[----:B------:R-:W-:Y:S01]  /*6060*/  LDSM.16.MT88.4 R16, [R194+0x2000] ;  /* 0x00200000c210783b */ /* 0x000fe20000004200 */
[----:B--2---:R-:W-:-:S03]  /*6070*/  FFMA.FTZ R3, R159, c[0x0][0x2d0], -R2 ;  /* 0x0000b4009f037a23 */ /* 0x004fc60000010802 */
[----:B------:R-:W2:Y:S03]  /*6080*/  LDL R159, [R1+0x68] ;  /* 0x00006800019f7983 */ /* 0x000ea60000100800 */
[C---:B------:R-:W-:Y:S01]  /*6090*/  HMMA.16816.F32 R64, R4.reuse, R22, R80 ;  /* 0x000000160440723c */ /* 0x040fe20000001850 */
[----:B------:R3:W4:Y:S01]  /*60a0*/  MUFU.EX2 R147, R3 ;  /* 0x0000000300937308 */ /* 0x0007220000000800 */
[----:B------:R-:W4:Y:S06]  /*60b0*/  LDSM.16.MT88.4 R20, [R191+0x2000] ;  /* 0x00200000bf14783b */ /* 0x000f2c0000004200 */
[C---:B-1----:R-:W-:Y:S08]  /*60c0*/  HMMA.16816.F32 R88, R4.reuse, R8, R96 ;  /* 0x000000080458723c */ /* 0x042ff00000001860 */
[----:B------:R-:W-:Y:S01]  /*60d0*/  HMMA.16816.F32 R76, R4, R10, R76 ;  /* 0x0000000a044c723c */ /* 0x000fe2000000184c */
[----:B---3--:R-:W-:Y:S01]  /*60e0*/  FFMA.FTZ R3, R144, c[0x0][0x2d0], -R0 ;  /* 0x0000b40090037a23 */ /* 0x008fe20000010800 */
[----:B------:R-:W1:Y:S03]  /*60f0*/  LDSM.16.MT88.4 R8, [R192+0x2000] ;  /* 0x00200000c008783b */ /* 0x000e660000004200 */
[----:B------:R3:W-:Y:S02]  /*6100*/  MUFU.EX2 R142, R3 ;  /* 0x00000003008e7308 */ /* 0x0007e40000000800 */
[----:B-----5:R-:W-:-:S02]  /*6110*/  F2FP.PACK_AB R4, R148, R120 ;  /* 0x000000789404723e */ /* 0x020fc400000000ff */
[----:B----4-:R-:W-:Y:S01]  /*6120*/  F2FP.PACK_AB R6, R147, R146 ;  /* 0x000000929306723e */ /* 0x010fe200000000ff */
[--C-:B---3--:R-:W-:Y:S02]  /*6130*/  FFMA.FTZ R3, R150, c[0x0][0x2d0], -R0.reuse ;  /* 0x0000b40096037a23 */ /* 0x108fe40000010800 */
[----:B------:R-:W-:Y:S02]  /*6140*/  IMAD.MOV.U32 R150, RZ, RZ, R127 ;  /* 0x000000ffff967224 */ /* 0x000fe400078e007f */
[----:B------:R3:W4:Y:S01]  /*6150*/  MUFU.EX2 R143, R3 ;  /* 0x00000003008f7308 */ /* 0x0007220000000800 */
[----:B------:R-:W-:Y:S01]  /*6160*/  LDSM.16.MT88.4 R124, [R192+0x6800] ;  /* 0x00680000c07c783b */ /* 0x000fe20000004200 */
[----:B---3--:R-:W-:Y:S01]  /*6170*/  FFMA.FTZ R3, R149, c[0x0][0x2d0], -R0 ;  /* 0x0000b40095037a23 */ /* 0x008fe20000010800 */
[----:B----4-:R-:W-:Y:S01]  /*6180*/  F2FP.PACK_AB R5, R143, R142 ;  /* 0x0000008e8f05723e */ /* 0x010fe200000000ff */
[----:B------:R-:W-:-:S04]  /*6190*/  IMAD.MOV.U32 R149, RZ, RZ, R71 ;  /* 0x000000ffff957224 */ /* 0x000fc800078e0047 */
[----:B------:R3:W-:Y:S02]  /*61a0*/  MUFU.EX2 R144, R3 ;  /* 0x0000000300907308 */ /* 0x0007e40000000800 */
[----:B---3--:R-:W-:-:S06]  /*61b0*/  FFMA.FTZ R3, R145, c[0x0][0x2d0], -R0 ;  /* 0x0000b40091037a23 */ /* 0x008fcc0000010800 */
[----:B------:R-:W3:Y:S02]  /*61c0*/  MUFU.EX2 R145, R3 ;  /* 0x0000000300917308 */ /* 0x000ee40000000800 */
[----:B---3--:R-:W-:Y:S01]  /*61d0*/  F2FP.PACK_AB R7, R145, R144 ;  /* 0x000000909107723e */ /* 0x008fe200000000ff */
[----:B------:R-:W-:Y:S02]  /*61e0*/  FFMA.FTZ R3, R220, c[0x0][0x2d0], -R2 ;  /* 0x0000b400dc037a23 */ /* 0x000fe40000010802 */
[----:B------:R-:W-:-:S03]  /*61f0*/  IMAD.MOV.U32 R220, RZ, RZ, R70 ;  /* 0x000000ffffdc7224 */ /* 0x000fc600078e0046 */
[----:B------:R3:W-:Y:S01]  /*6200*/  MUFU.EX2 R138, R3 ;  /* 0x00000003008a7308 */ /* 0x0007e20000000800 */
[C---:B------:R-:W-:Y:S08]  /*6210*/  HMMA.16816.F32 R72, R4.reuse, R20, R60 ;  /* 0x000000140448723c */ /* 0x040ff0000000183c */
[----:B------:R-:W-:Y:S01]  /*6220*/  HMMA.16816.F32 R80, R4, R22, R108 ;  /* 0x000000160450723c */ /* 0x000fe2000000186c */
[----:B------:R-:W4:Y:S01]  /*6230*/  LDSM.16.MT88.4 R20, [R191+0x5800] ;  /* 0x00580000bf14783b */ /* 0x000f220000004200 */
[----:B---3--:R-:W-:-:S06]  /*6240*/  FFMA.FTZ R3, R221, c[0x0][0x2d0], -R2 ;  /* 0x0000b400dd037a23 */ /* 0x008fcc0000010802 */
[C---:B-1----:R-:W-:Y:S01]  /*6250*/  HMMA.16816.F32 R108, R4.reuse, R8, R44 ;  /* 0x00000008046c723c */ /* 0x042fe2000000182c */
[----:B------:R-:W-:Y:S01]  /*6260*/  IMAD.MOV.U32 R221, RZ, RZ, c[0x0][0x2c4] ;  /* 0x0000b100ffdd7624 */ /* 0x000fe200078e00ff */
[----:B------:R1:W3:Y:S04]  /*6270*/  MUFU.EX2 R140, R3 ;  /* 0x00000003008c7308 */ /* 0x0002e80000000800 */
[----:B------:R-:W-:Y:S02]  /*6280*/  ISETP.NE.AND P3, PT, R221, 0x1, PT ;  /* 0x00000001dd00780c */ /* 0x000fe40003f65270 */
[C---:B------:R-:W-:Y:S01]  /*6290*/  HMMA.16816.F32 R96, R4.reuse, R10, R40 ;  /* 0x0000000a0460723c */ /* 0x040fe20000001828 */
[----:B------:R-:W5:Y:S07]  /*62a0*/  LDSM.16.MT88.4 R8, [R193+0x5800] ;  /* 0x00580000c108783b */ /* 0x000f6e0000004200 */
[----:B------:R-:W-:Y:S01]  /*62b0*/  HMMA.16816.F32 R92, R4, R18, R36 ;  /* 0x00000012045c723c */ /* 0x000fe20000001824 */
[----:B-1----:R-:W-:-:S04]  /*62c0*/  FFMA.FTZ R3, R222, c[0x0][0x2d0], -R2 ;  /* 0x0000b400de037a23 */ /* 0x002fc80000010802 */
[----:B------:R1:W-:Y:S03]  /*62d0*/  MUFU.EX2 R139, R3 ;  /* 0x00000003008b7308 */ /* 0x0003e60000000800 */
[C---:B------:R-:W-:Y:S01]  /*62e0*/  HMMA.16816.F32 R84, R4.reuse, R12, R116 ;  /* 0x0000000c0454723c */ /* 0x040fe20000001874 */
[----:B------:R-:W-:Y:S07]  /*62f0*/  LDSM.16.MT88.4 R116, [R193+0x6800] ;  /* 0x00680000c174783b */ /* 0x000fee0000004200 */
[----:B------:R-:W-:Y:S01]  /*6300*/  HMMA.16816.F32 R100, R4, R14, R104 ;  /* 0x0000000e0464723c */ /* 0x000fe20000001868 */
[----:B------:R-:W3:Y:S01]  /*6310*/  LDSM.16.MT88.4 R12, [R192+0x5800] ;  /* 0x00580000c00c783b */ /* 0x000ee20000004200 */
[----:B-1----:R-:W-:-:S06]  /*6320*/  FFMA.FTZ R3, R223, c[0x0][0x2d0], -R2 ;  /* 0x0000b400df037a23 */ /* 0x002fcc0000010802 */
[C---:B----4-:R-:W-:Y:S01]  /*6330*/  HMMA.16816.F32 R60, R4.reuse, R20, R24 ;  /* 0x00000014043c723c */ /* 0x050fe20000001818 */
[----:B------:R1:W-:Y:S07]  /*6340*/  MUFU.EX2 R141, R3 ;  /* 0x00000003008d7308 */ /* 0x0003ee0000000800 */
[C---:B------:R-:W-:Y:S01]  /*6350*/  HMMA.16816.F32 R40, R4.reuse, R22, R32 ;  /* 0x000000160428723c */ /* 0x040fe20000001820 */
[----:B------:R-:W-:Y:S07]  /*6360*/  LDSM.16.MT88.4 R20, [R193+0x2800] ;  /* 0x00280000c114783b */ /* 0x000fee0000004200 */
[----:B-----5:R-:W-:Y:S01]  /*6370*/  HMMA.16816.F32 R36, R4, R8, R48 ;  /* 0x000000080424723c */ /* 0x020fe20000001830 */
[----:B-1----:R-:W-:-:S04]  /*6380*/  FFMA.FTZ R3, R161, c[0x0][0x2d0], -R0 ;  /* 0x0000b400a1037a23 */ /* 0x002fc80000010800 */
[----:B------:R1:W-:Y:S03]  /*6390*/  MUFU.EX2 R137, R3 ;  /* 0x0000000300897308 */ /* 0x0003e60000000800 */
[C---:B------:R-:W-:Y:S01]  /*63a0*/  HMMA.16816.F32 R24, R4.reuse, R10, R52 ;  /* 0x0000000a0418723c */ /* 0x040fe20000001834 */
[----:B------:R-:W4:Y:S07]  /*63b0*/  LDSM.16.MT88.4 R8, [R194+0x5800] ;  /* 0x00580000c208783b */ /* 0x000f2e0000004200 */
[----:B------:R-:W-:Y:S01]  /*63c0*/  HMMA.16816.F32 R104, R4, R16, R28 ;  /* 0x000000100468723c */ /* 0x000fe2000000181c */
[----:B------:R-:W5:Y:S01]  /*63d0*/  LDSM.16.MT88.4 R16, [R192+0x2800] ;  /* 0x00280000c010783b */ /* 0x000f620000004200 */
[----:B-1----:R-:W-:-:S06]  /*63e0*/  FFMA.FTZ R3, R163, c[0x0][0x2d0], -R0 ;  /* 0x0000b400a3037a23 */ /* 0x002fcc0000010800 */
[C---:B---3--:R-:W-:Y:S01]  /*63f0*/  HMMA.16816.F32 R44, R4.reuse, R12, R56 ;  /* 0x0000000c042c723c */ /* 0x048fe20000001838 */
[----:B------:R1:W3:Y:S07]  /*6400*/  MUFU.EX2 R71, R3 ;  /* 0x0000000300477308 */ /* 0x0002ee0000000800 */
[----:B------:R-:W-:Y:S01]  /*6410*/  HMMA.16816.F32 R28, R4, R14, R64 ;  /* 0x0000000e041c723c */ /* 0x000fe20000001840 */
[----:B------:R-:W5:Y:S01]  /*6420*/  LDSM.16.MT88.4 R12, [R191+0x2800] ;  /* 0x00280000bf0c783b */ /* 0x000f620000004200 */
[----:B-1----:R-:W-:-:S04]  /*6430*/  FFMA.FTZ R3, R162, c[0x0][0x2d0], -R0 ;  /* 0x0000b400a2037a23 */ /* 0x002fc80000010800 */
[----:B------:R1:W-:Y:S02]  /*6440*/  MUFU.EX2 R70, R3 ;  /* 0x0000000300467308 */ /* 0x0003e40000000800 */
[C---:B----4-:R-:W-:Y:S08]  /*6450*/  HMMA.16816.F32 R48, R4.reuse, R8, R88 ;  /* 0x000000080430723c */ /* 0x050ff00000001858 */
[----:B------:R-:W-:Y:S01]  /*6460*/  HMMA.16816.F32 R32, R4, R10, R76 ;  /* 0x0000000a0420723c */ /* 0x000fe2000000184c */
[----:B------:R-:W4:Y:S01]  /*6470*/  LDSM.16.MT88.4 R8, [R191+0x6000] ;  /* 0x00600000bf08783b */ /* 0x000f220000004200 */
[----:B-1----:R-:W-:-:S03]  /*6480*/  FFMA.FTZ R3, R215, c[0x0][0x2d0], -R0 ;  /* 0x0000b400d7037a23 */ /* 0x002fc60000010800 */
[----:B------:R-:W-:Y:S02]  /*6490*/  LDSM.16.MT88.4 R76, [R191+0x3000] ;  /* 0x00300000bf4c783b */ /* 0x000fe40000004200 */
[----:B------:R-:W-:Y:S01]  /*64a0*/  F2FP.PACK_AB R4, R140, R138 ;  /* 0x0000008a8c04723e */ /* 0x000fe200000000ff */
[----:B------:R-:W1:Y:S01]  /*64b0*/  MUFU.EX2 R136, R3 ;  /* 0x0000000300887308 */ /* 0x000e620000000800 */
[----:B---3--:R-:W-:Y:S02]  /*64c0*/  F2FP.PACK_AB R5, R71, R137 ;  /* 0x000000894705723e */ /* 0x008fe400000000ff */
[----:B------:R-:W-:Y:S02]  /*64d0*/  F2FP.PACK_AB R6, R141, R139 ;  /* 0x0000008b8d06723e */ /* 0x000fe400000000ff */
[----:B-1----:R-:W-:Y:S01]  /*64e0*/  F2FP.PACK_AB R7, R136, R70 ;  /* 0x000000468807723e */ /* 0x002fe200000000ff */
[----:B------:R-:W-:-:S06]  /*64f0*/  FFMA.FTZ R3, R250, c[0x0][0x2d0], -R2 ;  /* 0x0000b400fa037a23 */ /* 0x000fcc0000010802 */
[C---:B-----5:R-:W-:Y:S01]  /*6500*/  HMMA.16816.F32 R88, R4.reuse, R16, R108 ;  /* 0x000000100458723c */ /* 0x060fe2000000186c */
[----:B------:R1:W-:Y:S01]  /*6510*/  MUFU.EX2 R17, R3 ;  /* 0x0000000300117308 */ /* 0x0003e20000000800 */
[----:B------:R-:W-:Y:S06]  /*6520*/  LDSM.16.MT88.4 R108, [R191+0x6800] ;  /* 0x00680000bf6c783b */ /* 0x000fec0000004200 */
[C---:B------:R-:W-:Y:S08]  /*6530*/  HMMA.16816.F32 R52, R4.reuse, R14, R80 ;  /* 0x0000000e0434723c */ /* 0x040ff00000001850 */
[----:B----4-:R-:W-:Y:S01]  /*6540*/  HMMA.16816.F32 R60, R4, R8, R60 ;  /* 0x00000008043c723c */ /* 0x010fe2000000183c */
[----:B-1----:R-:W-:-:S07]  /*6550*/  FFMA.FTZ R3, R252, c[0x0][0x2d0], -R2 ;  /* 0x0000b400fc037a23 */ /* 0x002fce0000010802 */
[C---:B------:R-:W-:Y:S01]  /*6560*/  HMMA.16816.F32 R40, R4.reuse, R10, R40 ;  /* 0x0000000a0428723c */ /* 0x040fe20000001828 */
[----:B------:R-:W1:Y:S07]  /*6570*/  LDSM.16.MT88.4 R8, [R192+0x6000] ;  /* 0x00600000c008783b */ /* 0x000e6e0000004200 */
[C---:B------:R-:W-:Y:S01]  /*6580*/  HMMA.16816.F32 R80, R4.reuse, R20, R84 ;  /* 0x000000140450723c */ /* 0x040fe20000001854 */
[----:B------:R-:W-:Y:S07]  /*6590*/  LDSM.16.MT88.4 R84, [R193+0x3000] ;  /* 0x00300000c154783b */ /* 0x000fee0000004200 */
[C---:B------:R-:W-:Y:S01]  /*65a0*/  HMMA.16816.F32 R56, R4.reuse, R22, R100 ;  /* 0x000000160438723c */ /* 0x040fe20000001864 */
[----:B------:R-:W3:Y:S04]  /*65b0*/  LDSM.16.MT88.4 R20, [R193+0x6000] ;  /* 0x00600000c114783b */ /* 0x000ee80000004200 */
[----:B------:R-:W-:Y:S03]  /*65c0*/  LDSM.16.MT88.4 R100, [R194+0x3000] ;  /* 0x00300000c264783b */ /* 0x000fe60000004200 */
[C---:B------:R-:W-:Y:S01]  /*65d0*/  HMMA.16816.F32 R96, R4.reuse, R18, R96 ;  /* 0x000000120460723c */ /* 0x040fe20000001860 */
[----:B------:R4:W5:Y:S07]  /*65e0*/  MUFU.EX2 R18, R3 ;  /* 0x0000000300127308 */ /* 0x00096e0000000800 */
[----:B------:R-:W-:Y:S01]  /*65f0*/  HMMA.16816.F32 R72, R4, R12, R72 ;  /* 0x0000000c0448723c */ /* 0x000fe20000001848 */
[----:B------:R-:W2:Y:S01]  /*6600*/  LDSM.16.MT88.4 R12, [R194+0x2800] ;  /* 0x00280000c20c783b */ /* 0x000ea20000004200 */
[----:B----4-:R-:W-:-:S06]  /*6610*/  FFMA.FTZ R3, R251, c[0x0][0x2d0], -R2 ;  /* 0x0000b400fb037a23 */ /* 0x010fcc0000010802 */
[----:B-1----:R-:W-:Y:S01]  /*6620*/  HMMA.16816.F32 R44, R4, R8, R44 ;  /* 0x00000008042c723c */ /* 0x002fe2000000182c */
[----:B------:R-:W-:Y:S01]  /*6630*/  FFMA.FTZ R2, R230, c[0x0][0x2d0], -R2 ;  /* 0x0000b400e6027a23 */ /* 0x000fe20000010802 */
[----:B-----5:R-:W-:-:S03]  /*6640*/  F2FP.PACK_AB R64, R18, R17 ;  /* 0x000000111240723e */ /* 0x020fc600000000ff */
[----:B------:R1:W-:Y:S03]  /*6650*/  MUFU.EX2 R19, R2 ;  /* 0x0000000200137308 */ /* 0x0003e60000000800 */
[C---:B------:R-:W-:Y:S08]  /*6660*/  HMMA.16816.F32 R28, R4.reuse, R10, R28 ;  /* 0x0000000a041c723c */ /* 0x040ff0000000181c */
[----:B---3--:R-:W-:Y:S01]  /*6670*/  HMMA.16816.F32 R36, R4, R20, R36 ;  /* 0x000000140424723c */ /* 0x008fe20000001824 */
[----:B------:R-:W3:Y:S01]  /*6680*/  MUFU.EX2 R20, R3 ;  /* 0x0000000300147308 */ /* 0x000ee20000000800 */
[----:B-1----:R-:W-:-:S06]  /*6690*/  FFMA.FTZ R2, R229, c[0x0][0x2d0], -R0 ;  /* 0x0000b400e5027a23 */ /* 0x002fcc0000010800 */
[C---:B------:R-:W-:Y:S01]  /*66a0*/  HMMA.16816.F32 R24, R4.reuse, R22, R24 ;  /* 0x000000160418723c */ /* 0x040fe20000001818 */
[----:B------:R1:W-:Y:S07]  /*66b0*/  MUFU.EX2 R16, R2 ;  /* 0x0000000200107308 */ /* 0x0003ee0000000800 */
[----:B--2---:R-:W-:Y:S01]  /*66c0*/  HMMA.16816.F32 R104, R4, R12, R104 ;  /* 0x0000000c0468723c */ /* 0x004fe20000001868 */
[----:B---3--:R-:W-:-:S07]  /*66d0*/  F2FP.PACK_AB R66, R19, R20 ;  /* 0x000000141342723e */ /* 0x008fce00000000ff */
[----:B------:R-:W-:Y:S01]  /*66e0*/  HMMA.16816.F32 R112, R4, R14, R92 ;  /* 0x0000000e0470723c */ /* 0x000fe2000000185c */
[--C-:B-1----:R-:W-:Y:S01]  /*66f0*/  FFMA.FTZ R2, R233, c[0x0][0x2d0], -R0.reuse ;  /* 0x0000b400e9027a23 */ /* 0x102fe20000010800 */
[----:B------:R-:W1:Y:S03]  /*6700*/  LDSM.16.MT88.4 R12, [R194+0x6000] ;  /* 0x00600000c20c783b */ /* 0x000e660000004200 */
[----:B------:R2:W3:Y:S01]  /*6710*/  MUFU.EX2 R9, R2 ;  /* 0x0000000200097308 */ /* 0x0004e20000000800 */
[----:B------:R-:W4:Y:S01]  /*6720*/  LDSM.16.MT88.4 R92, [R192+0x3000] ;  /* 0x00300000c05c783b */ /* 0x000f220000004200 */
[--C-:B--2---:R-:W-:Y:S01]  /*6730*/  FFMA.FTZ R2, R232, c[0x0][0x2d0], -R0.reuse ;  /* 0x0000b400e8027a23 */ /* 0x104fe20000010800 */
[----:B---3--:R-:W-:Y:S01]  /*6740*/  F2FP.PACK_AB R65, R9, R16 ;  /* 0x000000100941723e */ /* 0x008fe200000000ff */
[----:B------:R-:W-:-:S04]  /*6750*/  FFMA.FTZ R0, R231, c[0x0][0x2d0], -R0 ;  /* 0x0000b400e7007a23 */ /* 0x000fc80000010800 */
[----:B------:R2:W-:Y:S08]  /*6760*/  MUFU.EX2 R10, R2 ;  /* 0x00000002000a7308 */ /* 0x0005f00000000800 */
[----:B------:R3:W5:Y:S01]  /*6770*/  MUFU.EX2 R8, R0 ;  /* 0x0000000000087308 */ /* 0x0007620000000800 */
[----:B--2---:R-:W-:Y:S01]  /*6780*/  FADD.FTZ R2, R248, R247 ;  /* 0x000000f7f8027221 */ /* 0x004fe20000010000 */
[----:B-1----:R-:W-:Y:S03]  /*6790*/  HMMA.16816.F32 R48, R4, R12, R48 ;  /* 0x0000000c0430723c */ /* 0x002fe60000001830 */
[----:B------:R-:W-:-:S02]  /*67a0*/  FADD.FTZ R2, R246, R2 ;  /* 0x00000002f6027221 */ /* 0x000fc40000010000 */
[----:B---3--:R-:W-:-:S03]  /*67b0*/  FADD.FTZ R0, R242, R239 ;  /* 0x000000eff2007221 */ /* 0x008fc60000010000 */
[----:B------:R-:W-:Y:S01]  /*67c0*/  HMMA.16816.F32 R32, R4, R14, R32 ;  /* 0x0000000e0420723c */ /* 0x000fe20000001820 */
[----:B------:R-:W-:Y:S01]  /*67d0*/  FADD.FTZ R2, R249, R2 ;  /* 0x00000002f9027221 */ /* 0x000fe20000010000 */
[----:B------:R-:W1:Y:S01]  /*67e0*/  LDSM.16.MT88.4 R12, [R194+0x6800] ;  /* 0x00680000c20c783b */ /* 0x000e620000004200 */
[----:B------:R-:W-:Y:S01]  /*67f0*/  FADD.FTZ R0, R238, R0 ;  /* 0x00000000ee007221 */ /* 0x000fe20000010000 */
[----:B-----5:R-:W-:Y:S01]  /*6800*/  F2FP.PACK_AB R67, R8, R10 ;  /* 0x0000000a0843723e */ /* 0x020fe200000000ff */
[----:B------:R-:W-:Y:S02]  /*6810*/  FADD.FTZ R2, R241, R2 ;  /* 0x00000002f1027221 */ /* 0x000fe40000010000 */
[----:B------:R-:W-:Y:S02]  /*6820*/  FADD.FTZ R0, R245, R0 ;  /* 0x00000000f5007221 */ /* 0x000fe40000010000 */
[----:B------:R-:W-:Y:S02]  /*6830*/  FADD.FTZ R2, R243, R2 ;  /* 0x00000002f3027221 */ /* 0x000fe40000010000 */
[----:B------:R-:W-:Y:S01]  /*6840*/  FADD.FTZ R0, R235, R0 ;  /* 0x00000000eb007221 */ /* 0x000fe20000010000 */
[----:B----4-:R-:W-:Y:S01]  /*6850*/  HMMA.16816.F32 R88, R64, R92, R88 ;  /* 0x0000005c4058723c */ /* 0x010fe20000001858 */
[----:B------:R-:W-:-:S02]  /*6860*/  FADD.FTZ R3, R240, R2 ;  /* 0x00000002f0037221 */ /* 0x000fc40000010000 */
[----:B------:R-:W-:Y:S02]  /*6870*/  FADD.FTZ R0, R236, R0 ;  /* 0x00000000ec007221 */ /* 0x000fe40000010000 */
[----:B------:R-:W-:-:S03]  /*6880*/  @P3 IMAD.HI.U32 R4, R159, c[0x0][0x2c8], RZ ;  /* 0x0000b2009f043a27 */ /* 0x000fc600078e00ff */
[C---:B------:R-:W-:Y:S01]  /*6890*/  HMMA.16816.F32 R92, R64.reuse, R94, R96 ;  /* 0x0000005e405c723c */ /* 0x040fe20000001860 */
[----:B------:R-:W-:Y:S02]  /*68a0*/  FADD.FTZ R2, R234, R0 ;  /* 0x00000000ea027221 */ /* 0x000fe40000010000 */
[----:B------:R-:W-:Y:S02]  /*68b0*/  FADD.FTZ R0, R244, R3 ;  /* 0x00000003f4007221 */ /* 0x000fe40000010000 */
[----:B------:R-:W-:Y:S02]  /*68c0*/  FADD.FTZ R2, R237, R2 ;  /* 0x00000002ed027221 */ /* 0x000fe40000010000 */
[----:B------:R-:W-:Y:S01]  /*68d0*/  FADD.FTZ R0, R225, R0 ;  /* 0x00000000e1007221 */ /* 0x000fe20000010000 */
[----:B------:R-:W-:Y:S01]  /*68e0*/  HMMA.16816.F32 R96, R64, R100, R104 ;  /* 0x000000644060723c */ /* 0x000fe20000001868 */
[----:B------:R-:W-:Y:S02]  /*68f0*/  FADD.FTZ R2, R219, R2 ;  /* 0x00000002db027221 */ /* 0x000fe40000010000 */
[----:B------:R-:W-:-:S02]  /*6900*/  FADD.FTZ R0, R227, R0 ;  /* 0x00000000e3007221 */ /* 0x000fc40000010000 */
[----:B------:R-:W-:Y:S02]  /*6910*/  FADD.FTZ R2, R217, R2 ;  /* 0x00000002d9027221 */ /* 0x000fe40000010000 */
[----:B------:R-:W-:Y:S01]  /*6920*/  FADD.FTZ R0, R224, R0 ;  /* 0x00000000e0007221 */ /* 0x000fe20000010000 */
[C---:B------:R-:W-:Y:S01]  /*6930*/  HMMA.16816.F32 R100, R64.reuse, R102, R112 ;  /* 0x000000664064723c */ /* 0x040fe20000001870 */
[----:B------:R-:W-:Y:S01]  /*6940*/  FADD.FTZ R2, R216, R2 ;  /* 0x00000002d8027221 */ /* 0x000fe20000010000 */
[----:B------:R-:W-:Y:S01]  /*6950*/  IADD3 R216, R150, -0x2, RZ ;  /* 0xfffffffe96d87810 */ /* 0x000fe20007ffe0ff */
        /* <DEDUP_REMOVED lines=19> */
[----:B------:R-:W-:Y:S01]  /*6a90*/  IMAD.MOV.U32 R0, RZ, RZ, R159 ;  /* 0x000000ffff007224 */ /* 0x000fe200078e009f */
[----:B------:R-:W-:Y:S01]  /*6aa0*/  @P3 SHF.R.U32.HI R0, RZ, c[0x0][0x2cc], R4 ;  /* 0x0000b300ff003a19 */ /* 0x000fe20000011604 */
[----:B------:R-:W-:-:S02]  /*6ab0*/  FADD.FTZ R2, R147, R2 ;  /* 0x0000000293027221 */ /* 0x000fc40000010000 */
[----:B------:R-:W-:Y:S02]  /*6ac0*/  FADD.FTZ R3, R144, R3 ;  /* 0x0000000390037221 */ /* 0x000fe40000010000 */
[----:B------:R-:W-:Y:S01]  /*6ad0*/  FADD.FTZ R2, R138, R2 ;  /* 0x000000028a027221 */ /* 0x000fe20000010000 */
[C---:B------:R-:W-:Y:S01]  /*6ae0*/  HMMA.16816.F32 R120, R64.reuse, R124, R44 ;  /* 0x0000007c4078723c */ /* 0x040fe2000000182c */
[----:B------:R-:W-:Y:S01]  /*6af0*/  FADD.FTZ R4, R145, R3 ;  /* 0x0000000391047221 */ /* 0x000fe20000010000 */
[----:B------:R-:W-:Y:S01]  /*6b00*/  IADD3 R3, R0, R149, -R220 ;  /* 0x0000009500037210 */ /* 0x000fe20007ffe8dc */
[----:B------:R-:W-:Y:S02]  /*6b10*/  FADD.FTZ R0, R140, R2 ;  /* 0x000000028c007221 */ /* 0x000fe40000010000 */
[----:B------:R-:W-:Y:S02]  /*6b20*/  IMAD.MOV.U32 R2, RZ, RZ, RZ ;  /* 0x000000ffff027224 */ /* 0x000fe400078e00ff */
[----:B------:R-:W-:Y:S01]  /*6b30*/  FADD.FTZ R4, R137, R4 ;  /* 0x0000000489047221 */ /* 0x000fe20000010000 */
[----:B------:R-:W-:Y:S01]  /*6b40*/  HMMA.16816.F32 R76, R64, R78, R52 ;  /* 0x0000004e404c723c */ /* 0x000fe20000001834 */
[----:B------:R-:W-:-:S04]  /*6b50*/  IMAD.HI R2, R3, -0x6db6db6d, R2 ;  /* 0x9249249303027827 */ /* 0x000fc800078e0202 */
[----:B------:R-:W-:Y:S02]  /*6b60*/  FADD.FTZ R3, R71, R4 ;  /* 0x0000000447037221 */ /* 0x000fe40000010000 */
[----:B------:R-:W-:Y:S01]  /*6b70*/  FADD.FTZ R0, R139, R0 ;  /* 0x000000008b007221 */ /* 0x000fe20000010000 */
[----:B------:R-:W-:Y:S01]  /*6b80*/  HMMA.16816.F32 R84, R64, R86, R56 ;  /* 0x000000564054723c */ /* 0x000fe20000001838 */
[----:B------:R-:W-:Y:S02]  /*6b90*/  FADD.FTZ R3, R70, R3 ;  /* 0x0000000346037221 */ /* 0x000fe40000010000 */
[----:B------:R-:W-:Y:S01]  /*6ba0*/  FADD.FTZ R4, R141, R0 ;  /* 0x000000008d047221 */ /* 0x000fe20000010000 */
[----:B------:R-:W-:Y:S01]  /*6bb0*/  SHF.R.U32.HI R0, RZ, 0x1f, R2 ;  /* 0x0000001fff007819 */ /* 0x000fe20000011602 */
[----:B------:R-:W-:-:S03]  /*6bc0*/  FADD.FTZ R3, R136, R3 ;  /* 0x0000000388037221 */ /* 0x000fc60000010000 */
[----:B------:R-:W-:Y:S01]  /*6bd0*/  LEA.HI.SX32 R2, R2, R0, 0x1a ;  /* 0x0000000002027211 */ /* 0x000fe200078fd2ff */
[----:B------:R-:W-:Y:S01]  /*6be0*/  FADD.FTZ R0, R17, R4 ;  /* 0x0000000411007221 */ /* 0x000fe20000010000 */
[C---:B------:R-:W-:Y:S01]  /*6bf0*/  HMMA.16816.F32 R108, R64.reuse, R110, R40 ;  /* 0x0000006e406c723c */ /* 0x040fe20000001828 */
[----:B------:R-:W-:Y:S01]  /*6c00*/  FADD.FTZ R3, R16, R3 ;  /* 0x0000000310037221 */ /* 0x000fe20000010000 */
[----:B------:R-:W-:Y:S01]  /*6c10*/  IMNMX R4, R155, R2, !PT ;  /* 0x000000029b047217 */ /* 0x000fe20007800200 */
[----:B------:R-:W-:Y:S02]  /*6c20*/  FADD.FTZ R0, R18, R0 ;  /* 0x0000000012007221 */ /* 0x000fe40000010000 */
[----:B------:R-:W-:Y:S01]  /*6c30*/  FADD.FTZ R2, R9, R3 ;  /* 0x0000000309027221 */ /* 0x000fe20000010000 */
[----:B------:R-:W-:Y:S01]  /*6c40*/  ISETP.GE.AND P0, PT, R216, R4, PT ;  /* 0x00000004d800720c */ /* 0x000fe20003f06270 */
[----:B------:R-:W-:Y:S01]  /*6c50*/  FADD.FTZ R0, R20, R0 ;  /* 0x0000000014007221 */ /* 0x000fe20000010000 */
[----:B------:R2:W-:Y:S01]  /*6c60*/  STL [R1+0x24], R4 ;  /* 0x0000240401007387 */ /* 0x0005e20000100800 */
[----:B------:R-:W-:Y:S01]  /*6c70*/  FADD.FTZ R2, R10, R2 ;  /* 0x000000020a027221 */ /* 0x000fe20000010000 */
[----:B------:R-:W-:Y:S01]  /*6c80*/  HMMA.16816.F32 R116, R64, R118, R24 ;  /* 0x000000764074723c */ /* 0x000fe20000001818 */
[----:B------:R-:W-:-:S02]  /*6c90*/  FADD.FTZ R3, R19, R0 ;  /* 0x0000000013037221 */ /* 0x000fc40000010000 */
[----:B------:R-:W-:-:S05]  /*6ca0*/  FADD.FTZ R0, R8, R2 ;  /* 0x0000000208007221 */ /* 0x000fca0000010000 */
[----:B------:R2:W-:Y:S01]  /*6cb0*/  STL [R1+0x30], R0 ;  /* 0x0000300001007387 */ /* 0x0005e20000100800 */
[C---:B------:R-:W-:Y:S03]  /*6cc0*/  HMMA.16816.F32 R124, R64.reuse, R126, R28 ;  /* 0x0000007e407c723c */ /* 0x040fe6000000181c */
[----:B------:R2:W-:Y:S05]  /*6cd0*/  STL [R1+0x34], R3 ;  /* 0x0000340301007387 */ /* 0x0005ea0000100800 */
[C---:B-1----:R-:W-:Y:S08]  /*6ce0*/  HMMA.16816.F32 R60, R64.reuse, R12, R48 ;  /* 0x0000000c403c723c */ /* 0x042ff00000001830 */
[----:B------:R-:W-:Y:S01]  /*6cf0*/  HMMA.16816.F32 R64, R64, R14, R32 ;  /* 0x0000000e4040723c */ /* 0x000fe20000001820 */
[----:B------:R-:W-:Y:S07]  /*6d00*/  @!P0 BRA `(.L_x_1019) ;  /* 0x000042e000008947 */ /* 0x000fee0003800000 */
[----:B------:R-:W3:Y:S01]  /*6d10*/  LDL R155, [R1+0x94] ;  /* 0x00009400019b7983 */ /* 0x000ee20000100800 */
[----:B------:R-:W-:Y:S01]  /*6d20*/  IMAD.MOV.U32 R70, RZ, RZ, R68 ;  /* 0x000000ffff467224 */ /* 0x000fe200078e0044 */
[----:B--2---:R-:W-:-:S02]  /*6d30*/  MOV R3, R69 ;  /* 0x0000004500037202 */ /* 0x004fc40000000f00 */
[----:B------:R-:W-:Y:S01]  /*6d40*/  MOV R215, R216 ;  /* 0x000000d800d77202 */ /* 0x000fe20000000f00 */
[----:B---3--:R-:W-:-:S05]  /*6d50*/  IMAD.IADD R0, R155, 0x1, R159 ;  /* 0x000000019b007824 */ /* 0x008fca00078e029f */
[----:B------:R1:W-:Y:S02]  /*6d60*/  STL [R1+0x20], R0 ;  /* 0x0000200001007387 */ /* 0x0003e40000100800 */
[----:B-1----:R-:W-:-:S05]  /*6d70*/  @P3 IMAD.HI.U32 R0, R0, c[0x0][0x2c8], RZ ;  /* 0x0000b20000003a27 */ /* 0x002fca00078e00ff */
[----:B------:R-:W-:-:S05]  /*6d80*/  @P3 SHF.R.U32.HI R0, RZ, c[0x0][0x2cc], R0 ;  /* 0x0000b300ff003a19 */ /* 0x000fca0000011600 */
[----:B------:R1:W-:Y:S02]  /*6d90*/  @P3 STL [R1+0x28], R0 ;  /* 0x0000280001003387 */ /* 0x0003e40000100800 */
.L_x_1024:
[----:B------:R-:W2:Y:S01]  /*6da0*/  LDL R216, [R1+0x38] ;  /* 0x0000380001d87983 */ /* 0x000ea20000100800 */
[----:B------:R-:W-:Y:S04]  /*6db0*/  DEPBAR.LE SB0, 0x0 ;  /* 0x000080000000791a */ /* 0x000fe80000000000 */
[----:B------:R-:W-:Y:S01]  /*6dc0*/  WARPSYNC 0xffffffff ;  /* 0xffffffff00007948 */ /* 0x000fe20003800000 */
[----:B------:R-:W-:Y:S06]  /*6dd0*/  BAR.SYNC.DEFER_BLOCKING 0x0 ;  /* 0x0000000000007b1d */ /* 0x000fec0000010000 */
[----:B------:R3:W4:Y:S01]  /*6de0*/  LDSM.16.M88.4 R8, [R188] ;  /* 0x00000000bc08783b */ /* 0x0007220000000200 */
[----:B------:R-:W-:Y:S03]  /*6df0*/  BSSY B0, `(.L_x_1020) ;  /* 0x000004b000007945 */ /* 0x000fe60003800000 */
[----:B------:R3:W1:Y:S04]  /*6e00*/  LDSM.16.M88.4 R16, [R188+0x800] ;  /* 0x00080000bc10783b */ /* 0x0006680000000200 */
[----:B------:R3:W1:Y:S04]  /*6e10*/  LDSM.16.M88.4 R24, [R188+0x1000] ;  /* 0x00100000bc18783b */ /* 0x0006680000000200 */
[----:B------:R3:W1:Y:S04]  /*6e20*/  LDSM.16.M88.4 R32, [R188+0x1800] ;  /* 0x00180000bc20783b */ /* 0x0006680000000200 */
[----:B------:R3:W1:Y:S04]  /*6e30*/  LDSM.16.M88.4 R40, [R188+0x2000] ;  /* 0x00200000bc28783b */ /* 0x0006680000000200 */
[----:B------:R3:W1:Y:S04]  /*6e40*/  LDSM.16.M88.4 R48, [R188+0x2800] ;  /* 0x00280000bc30783b */ /* 0x0006680000000200 */
[----:B------:R3:W1:Y:S04]  /*6e50*/  LDSM.16.M88.4 R56, [R188+0x3000] ;  /* 0x00300000bc38783b */ /* 0x0006680000000200 */
[----:B------:R3:W1:Y:S04]  /*6e60*/  LDSM.16.M88.4 R136, [R195] ;  /* 0x00000000c388783b */ /* 0x0006680000000200 */
[----:B------:R3:W1:Y:S04]  /*6e70*/  LDSM.16.M88.4 R140, [R204] ;  /* 0x00000000cc8c783b */ /* 0x0006680000000200 */
[----:B------:R3:W1:Y:S04]  /*6e80*/  LDSM.16.M88.4 R144, [R205] ;  /* 0x00000000cd90783b */ /* 0x0006680000000200 */
[----:B------:R3:W1:Y:S04]  /*6e90*/  LDSM.16.M88.4 R148, [R206] ;  /* 0x00000000ce94783b */ /* 0x0006680000000200 */
[----:B------:R3:W1:Y:S04]  /*6ea0*/  LDSM.16.M88.4 R152, [R207] ;  /* 0x00000000cf98783b */ /* 0x0006680000000200 */
[----:B------:R3:W1:Y:S04]  /*6eb0*/  LDSM.16.M88.4 R156, [R208] ;  /* 0x00000000d09c783b */ /* 0x0006680000000200 */
[----:B------:R3:W1:Y:S01]  /*6ec0*/  LDSM.16.M88.4 R160, [R209] ;  /* 0x00000000d1a0783b */ /* 0x0006620000000200 */
[----:B--2---:R-:W-:Y:S11]  /*6ed0*/  ISETP.GT.AND P0, PT, R216, R215, PT ;  /* 0x000000d7d800720c */ /* 0x004ff60003f04270 */
[----:B------:R-:W-:Y:S02]  /*6ee0*/  @!UPT UIADD3 URZ, URZ, URZ, URZ ;  /* 0x0000003f3f3ff290 */ /* 0x000fe4000fffe03f */
[----:B------:R-:W-:-:S05]  /*6ef0*/  @P0 BRA `(.L_x_1021) ;  /* 0x000003a000000947 */ /* 0x000fca0003800000 */
[C---:B-1-34-:R-:W-:Y:S01]  /*6f00*/  IMAD.WIDE.U32 R22, R215.reuse, c[0x0][0x208], RZ ;  /* 0x00008200d7167a25 */ /* 0x05afe200078e00ff */
[----:B------:R-:W2:Y:S01]  /*6f10*/  LDL.64 R30, [R1+0x8] ;  /* 0x00000800011e7983 */ /* 0x000ea20000100a00 */
[----:B------:R-:W-:Y:S01]  /*6f20*/  ULDC.64 UR4, c[0x0][0x208] ;  /* 0x0000820000047ab9 */ /* 0x000fe20000000a00 */
[----:B------:R-:W-:Y:S01]  /*6f30*/  SHF.R.S32.HI R0, RZ, 0x1f, R215 ;  /* 0x0000001fff007819 */ /* 0x000fe200000114d7 */
[----:B------:R-:W-:Y:S01]  /*6f40*/  USHF.L.U32 UR9, UR4, 0x5, URZ ;  /* 0x0000000504097899 */ /* 0x000fe2000800063f */
[----:B------:R-:W3:Y:S01]  /*6f50*/  LDL.64 R28, [R1] ;  /* 0x00000000011c7983 */ /* 0x000ee20000100a00 */
[----:B------:R-:W-:Y:S02]  /*6f60*/  UMOV UR8, 0x5 ;  /* 0x0000000500087882 */ /* 0x000fe40000000000 */
[----:B------:R-:W-:Y:S01]  /*6f70*/  IMAD R0, R0, c[0x0][0x208], RZ ;  /* 0x0000820000007a24 */ /* 0x000fe200078e02ff */
[----:B------:R-:W1:Y:S01]  /*6f80*/  S2R R12, SR_TID.X ;  /* 0x00000000000c7919 */ /* 0x000e620000002100 */
[----:B------:R-:W-:Y:S01]  /*6f90*/  USHF.L.U64.HI UR5, UR4, UR8, UR5 ;  /* 0x0000000804057299 */ /* 0x000fe20008010205 */
[----:B------:R-:W-:Y:S01]  /*6fa0*/  IMAD.U32 R4, RZ, RZ, UR9 ;  /* 0x00000009ff047e24 */ /* 0x000fe2000f8e00ff */
[----:B------:R-:W-:Y:S01]  /*6fb0*/  UIADD3 UR8, UP0, UR9, UR9, URZ ;  /* 0x0000000909087290 */ /* 0x000fe2000ff1e03f */
[----:B------:R-:W-:Y:S03]  /*6fc0*/  IMAD R0, R215, c[0x0][0x20c], R0 ;  /* 0x00008300d7007a24 */ /* 0x000fe600078e0200 */
[----:B------:R-:W-:Y:S01]  /*6fd0*/  IMAD.U32 R5, RZ, RZ, UR5 ;  /* 0x00000005ff057e24 */ /* 0x000fe2000f8e00ff */
[----:B------:R-:W-:Y:S01]  /*6fe0*/  UIADD3.X UR4, UR5, UR5, URZ, UP0, !UPT ;  /* 0x0000000505047290 */ /* 0x000fe200087fe43f */
[----:B------:R-:W-:Y:S02]  /*6ff0*/  IMAD.IADD R0, R23, 0x1, R0 ;  /* 0x0000000117007824 */ /* 0x000fe400078e0200 */
[----:B------:R-:W-:Y:S04]  /*7000*/  IMAD.WIDE.U32 R6, R22, 0x70, R4 ;  /* 0x0000007016067825 */ /* 0x000fe800078e0004 */
[----:B------:R-:W-:Y:S01]  /*7010*/  IMAD R21, R0, 0x70, RZ ;  /* 0x0000007000157824 */ /* 0x000fe200078e02ff */
[----:B------:R-:W-:Y:S01]  /*7020*/  IADD3 R20, P1, R6, UR9, RZ ;  /* 0x0000000906147c10 */ /* 0x000fe2000ff3e0ff */
[----:B------:R-:W-:Y:S02]  /*7030*/  IMAD.U32 R14, RZ, RZ, UR8 ;  /* 0x00000008ff0e7e24 */ /* 0x000fe4000f8e00ff */
[----:B------:R-:W-:Y:S02]  /*7040*/  IMAD.IADD R0, R21, 0x1, R7 ;  /* 0x0000000115007824 */ /* 0x000fe400078e0207 */
[----:B------:R-:W-:Y:S01]  /*7050*/  IMAD.U32 R15, RZ, RZ, UR4 ;  /* 0x00000004ff0f7e24 */ /* 0x000fe2000f8e00ff */
[----:B-1----:R-:W-:Y:S03]  /*7060*/  ISETP.GT.AND P3, PT, R12, 0x7f, PT ;  /* 0x0000007f0c00780c */ /* 0x002fe60003f64270 */
[----:B------:R-:W-:Y:S01]  /*7070*/  IMAD.WIDE.U32 R14, R22, 0x70, R14 ;  /* 0x00000070160e7825 */ /* 0x000fe200078e000e */
[----:B--2---:R-:W-:Y:S03]  /*7080*/  IADD3 R2, P0, R30, R6, RZ ;  /* 0x000000061e027210 */ /* 0x004fe60007f1e0ff */
[----:B------:R-:W-:Y:S02]  /*7090*/  IMAD.MOV.U32 R4, RZ, RZ, R30 ;  /* 0x000000ffff047224 */ /* 0x000fe400078e001e */
[--C-:B---3--:R-:W-:Y:S02]  /*70a0*/  IMAD.MOV.U32 R5, RZ, RZ, R29.reuse ;  /* 0x000000ffff057224 */ /* 0x108fe400078e001d */
[----:B------:R-:W-:Y:S01]  /*70b0*/  IMAD.X R7, R0, 0x1, R29, P0 ;  /* 0x0000000100077824 */ /* 0x000fe200000e061d */
[----:B------:R-:W-:Y:S01]  /*70c0*/  LEA R6, P0, R2, c[0x0][0x1f8], 0x1 ;  /* 0x00007e0002067a11 */ /* 0x000fe200078008ff */
[----:B------:R-:W-:Y:S01]  /*70d0*/  IMAD.WIDE.U32 R4, R22, 0x70, R4 ;  /* 0x0000007016047825 */ /* 0x000fe200078e0004 */
[----:B------:R-:W-:Y:S02]  /*70e0*/  IADD3.X R0, R0, UR5, RZ, P1, !PT ;  /* 0x0000000500007c10 */ /* 0x000fe40008ffe4ff */
[----:B------:R-:W-:Y:S01]  /*70f0*/  LEA.HI.X R7, R2, c[0x0][0x1fc], R7, 0x1, P0 ;  /* 0x00007f0002077a11 */ /* 0x000fe200000f0c07 */
[----:B------:R-:W-:Y:S01]  /*7100*/  IMAD.IADD R5, R5, 0x1, R21 ;  /* 0x0000000105057824 */ /* 0x000fe200078e0215 */
[C---:B------:R-:W-:Y:S04]  /*7110*/  LEA R12, P2, R4.reuse, c[0x0][0x1f8], 0x1 ;  /* 0x00007e00040c7a11 */ /* 0x040fe800078408ff */
[----:B------:R-:W-:Y:S02]  /*7120*/  LEA.HI.X R13, R4, c[0x0][0x1fc], R5, 0x1, P2 ;  /* 0x00007f00040d7a11 */ /* 0x000fe400010f0c05 */
[----:B------:R-:W-:Y:S02]  /*7130*/  IADD3 R2, P2, R20, R30, RZ ;  /* 0x0000001e14027210 */ /* 0x000fe40007f5e0ff */
[----:B------:R-:W-:Y:S01]  /*7140*/  @!P3 IADD3 R5, P1, P0, R30, UR9, R20 ;  /* 0x000000091e05bc10 */ /* 0x000fe2000f83e014 */
[----:B------:R-:W-:Y:S01]  /*7150*/  @!PT LDS RZ, [RZ] ;  /* 0x00000000fffff984 */ /* 0x000fe20000000800 */
[----:B------:R-:W-:Y:S01]  /*7160*/  @!PT LDS RZ, [RZ] ;  /* 0x00000000fffff984 */ /* 0x000fe20000000800 */
[----:B------:R-:W-:Y:S01]  /*7170*/  @!PT LDS RZ, [RZ] ;  /* 0x00000000fffff984 */ /* 0x000fe20000000800 */
[----:B------:R1:W-:Y:S02]  /*7180*/  LDGSTS.E.BYPASS.LTC128B.128 [R214+0x100], [R12.64], !P6 ;  /* 0x001000000cd67fae */ /* 0x0003e4000f101d46 */
[----:B------:R-:W-:Y:S01]  /*7190*/  IMAD.X R23, R0, 0x1, R29, P2 ;  /* 0x0000000100177824 */ /* 0x000fe200010e061d */
[----:B------:R-:W-:Y:S01]  /*71a0*/  LEA R20, P2, R2, c[0x0][0x1f8], 0x1 ;  /* 0x00007e0002147a11 */ /* 0x000fe200078408ff */
[----:B------:R1:W-:Y:S01]  /*71b0*/  LDGSTS.E.BYPASS.LTC128B.128 [R214+0x3900], [R12.64+0x80], !P5 ;  /* 0x039000800cd67fae */ /* 0x0003e2000e901d46 */
[----:B------:R-:W-:Y:S02]  /*71c0*/  @!P3 IADD3.X R22, R29, UR5, R0, P1, P0 ;  /* 0x000000051d16bc10 */ /* 0x000fe40008fe0400 */
[C---:B------:R-:W-:Y:S01]  /*71d0*/  @!P3 LEA R4, P0, R5.reuse, c[0x0][0x1f8], 0x1 ;  /* 0x00007e000504ba11 */ /* 0x040fe200078008ff */
[----:B------:R1:W-:Y:S01]  /*71e0*/  LDGSTS.E.BYPASS.LTC128B.128 [R214+0x1100], [R6.64], !P6 ;  /* 0x0110000006d67fae */ /* 0x0003e2000f101d46 */
[----:B------:R-:W-:Y:S02]  /*71f0*/  IADD3 R0, P1, R30, R14, RZ ;  /* 0x0000000e1e007210 */ /* 0x000fe40007f3e0ff */
[----:B------:R-:W-:Y:S01]  /*7200*/  @!P3 LEA.HI.X R5, R5, c[0x0][0x1fc], R22, 0x1, P0 ;  /* 0x00007f000505ba11 */ /* 0x000fe200000f0c16 */
[----:B------:R1:W-:Y:S01]  /*7210*/  LDGSTS.E.BYPASS.LTC128B.128 [R214+0x4900], [R6.64+0x80], !P5 ;  /* 0x0490008006d67fae */ /* 0x0003e2000e901d46 */
[----:B------:R-:W-:Y:S02]  /*7220*/  LEA R14, P0, R0, c[0x0][0x1f8], 0x1 ;  /* 0x00007e00000e7a11 */ /* 0x000fe400078008ff */
[----:B------:R-:W-:Y:S02]  /*7230*/  IADD3.X R15, R29, R21, R15, P1, !PT ;  /* 0x000000151d0f7210 */ /* 0x000fe40000ffe40f */
[----:B------:R-:W-:Y:S02]  /*7240*/  LEA.HI.X R21, R2, c[0x0][0x1fc], R23, 0x1, P2 ;  /* 0x00007f0002157a11 */ /* 0x000fe400010f0c17 */
[----:B------:R-:W-:Y:S03]  /*7250*/  LEA.HI.X R15, R0, c[0x0][0x1fc], R15, 0x1, P0 ;  /* 0x00007f00000f7a11 */ /* 0x000fe600000f0c0f */
[----:B------:R1:W-:Y:S04]  /*7260*/  LDGSTS.E.BYPASS.LTC128B.128 [R214+0x2100], [R20.64], !P6 ;  /* 0x0210000014d67fae */ /* 0x0003e8000f101d46 */
[----:B------:R1:W-:Y:S04]  /*7270*/  LDGSTS.E.BYPASS.LTC128B.128 [R214+0x5900], [R14.64+0x80], !P5 ;  /* 0x059000800ed67fae */ /* 0x0003e8000e901d46 */
[----:B------:R1:W-:Y:S04]  /*7280*/  @!P3 LDGSTS.E.BYPASS.LTC128B.128 [R214+0x3100], [R4.64], !P6 ;  /* 0x0310000004d6bfae */ /* 0x0003e8000f101d46 */
[----:B------:R1:W-:Y:S02]  /*7290*/  @!P3 LDGSTS.E.BYPASS.LTC128B.128 [R214+0x6900], [R4.64+0x80], !P5 ;  /* 0x0690008004d6bfae */ /* 0x0003e4000e901d46 */
.L_x_1021:
[----:B-1-34-:R-:W-:Y:S05]  /*72a0*/  BSYNC B0 ;  /* 0x0000000000007941 */ /* 0x01afea0003800000 */
.L_x_1020:
[C---:B------:R-:W-:Y:S01]  /*72b0*/  HMMA.16816.F32 R4, R128.reuse, R8, RZ ;  /* 0x000000088004723c */ /* 0x040fe200000018ff */
[----:B------:R-:W0:Y:S01]  /*72c0*/  LDGDEPBAR ;  /* 0x00000000000079af */ /* 0x000e220000000000 */
[----:B------:R-:W-:Y:S01]  /*72d0*/  BSSY B0, `(.L_x_1022) ;  /* 0x0000144000007945 */ /* 0x000fe20003800000 */
[----:B------:R-:W-:Y:S05]  /*72e0*/  ISETP.GT.AND P0, PT, R215, R216, PT ;  /* 0x000000d8d700720c */ /* 0x000fea0003f04270 */
[C---:B------:R-:W-:Y:S08]  /*72f0*/  HMMA.16816.F32 R8, R128.reuse, R10, RZ ;  /* 0x0000000a8008723c */ /* 0x040ff000000018ff */
        /* <DEDUP_REMOVED lines=11> */
[----:B------:R-:W-:Y:S08]  /*73b0*/  HMMA.16816.F32 R56, R128, R58, RZ ;  /* 0x0000003a8038723c */ /* 0x000ff000000018ff */
[C---:B------:R-:W-:Y:S08]  /*73c0*/  HMMA.16816.F32 R4, R132.reuse, R136, R4 ;  /* 0x000000888404723c */ /* 0x040ff00000001804 */
[C---:B------:R-:W-:Y:S01]  /*73d0*/  HMMA.16816.F32 R8, R132.reuse, R138, R8 ;  /* 0x0000008a8408723c */ /* 0x040fe20000001808 */
[----:B------:R-:W1:Y:S07]  /*73e0*/  LDSM.16.M88.4 R136, [R190] ;  /* 0x00000000be88783b */ /* 0x000e6e0000000200 */
[C---:B------:R-:W-:Y:S08]  /*73f0*/  HMMA.16816.F32 R12, R132.reuse, R140, R12 ;  /* 0x0000008c840c723c */ /* 0x040ff0000000180c */
[C---:B------:R-:W-:Y:S01]  /*7400*/  HMMA.16816.F32 R16, R132.reuse, R142, R16 ;  /* 0x0000008e8410723c */ /* 0x040fe20000001810 */
[----:B------:R-:W2:Y:S07]  /*7410*/  LDSM.16.M88.4 R140, [R190+0x800] ;  /* 0x00080000be8c783b */ /* 0x000eae0000000200 */
[C---:B------:R-:W-:Y:S08]  /*7420*/  HMMA.16816.F32 R20, R132.reuse, R144, R20 ;  /* 0x000000908414723c */ /* 0x040ff00000001814 */
[C---:B------:R-:W-:Y:S01]  /*7430*/  HMMA.16816.F32 R24, R132.reuse, R146, R24 ;  /* 0x000000928418723c */ /* 0x040fe20000001818 */
[----:B------:R-:W3:Y:S07]  /*7440*/  LDSM.16.M88.4 R144, [R190+0x1000] ;  /* 0x00100000be90783b */ /* 0x000eee0000000200 */
        /* <DEDUP_REMOVED lines=8> */
[----:B------:R-:W3:Y:S07]  /*74d0*/  LDSM.16.M88.4 R156, [R190+0x2800] ;  /* 0x00280000be9c783b */ /* 0x000eee0000000200 */
[C---:B------:R-:W-:Y:S08]  /*74e0*/  HMMA.16816.F32 R52, R132.reuse, R160, R52 ;  /* 0x000000a08434723c */ /* 0x040ff00000001834 */
[----:B------:R-:W-:Y:S08]  /*74f0*/  HMMA.16816.F32 R56, R132, R162, R56 ;  /* 0x000000a28438723c */ /* 0x000ff00000001838 */
[C---:B-1----:R-:W-:Y:S08]  /*7500*/  HMMA.16816.F32 R4, R164.reuse, R136, R4 ;  /* 0x00000088a404723c */ /* 0x042ff00000001804 */
[C---:B------:R-:W-:Y:S01]  /*7510*/  HMMA.16816.F32 R8, R164.reuse, R138, R8 ;  /* 0x0000008aa408723c */ /* 0x040fe20000001808 */
[----:B------:R-:W1:Y:S07]  /*7520*/  LDSM.16.M88.4 R136, [R190+0x3000] ;  /* 0x00300000be88783b */ /* 0x000e6e0000000200 */
[C---:B--2---:R-:W-:Y:S08]  /*7530*/  HMMA.16816.F32 R12, R164.reuse, R140, R12 ;  /* 0x0000008ca40c723c */ /* 0x044ff0000000180c */
[C---:B------:R-:W-:Y:S01]  /*7540*/  HMMA.16816.F32 R16, R164.reuse, R142, R16 ;  /* 0x0000008ea410723c */ /* 0x040fe20000001810 */
[----:B------:R-:W2:Y:S07]  /*7550*/  LDSM.16.M88.4 R140, [R189] ;  /* 0x00000000bd8c783b */ /* 0x000eae0000000200 */
        /* <DEDUP_REMOVED lines=11> */
[----:B------:R-:W4:Y:S07]  /*7610*/  LDSM.16.M88.4 R156, [R189+0x2000] ;  /* 0x00200000bd9c783b */ /* 0x000f2e0000000200 */
[C---:B-1----:R-:W-:Y:S08]  /*7620*/  HMMA.16816.F32 R52, R164.reuse, R136, R52 ;  /* 0x00000088a434723c */ /* 0x042ff00000001834 */
[----:B------:R-:W-:Y:S01]  /*7630*/  HMMA.16816.F32 R56, R164, R138, R56 ;  /* 0x0000008aa438723c */ /* 0x000fe20000001838 */
[----:B------:R-:W1:Y:S07]  /*7640*/  LDSM.16.M88.4 R136, [R189+0x2800] ;  /* 0x00280000bd88783b */ /* 0x000e6e0000000200 */
        /* <DEDUP_REMOVED lines=16> */
[C---:B------:R-:W-:Y:S01]  /*7750*/  HMMA.16816.F32 R48, R168.reuse, R138, R48 ;  /* 0x0000008aa830723c */ /* 0x040fe20000001830 */
[----:B------:R-:W1:Y:S07]  /*7760*/  LDSM.16.M88.4 R136, [R188+0x5800] ;  /* 0x00580000bc88783b */ /* 0x000e6e0000000200 */
[C---:B--2---:R-:W-:Y:S08]  /*7770*/  HMMA.16816.F32 R52, R168.reuse, R140, R52 ;  /* 0x0000008ca834723c */ /* 0x044ff00000001834 */
[----:B------:R-:W-:Y:S01]  /*7780*/  HMMA.16816.F32 R56, R168, R142, R56 ;  /* 0x0000008ea838723c */ /* 0x000fe20000001838 */
[----:B------:R-:W2:Y:S07]  /*7790*/  LDSM.16.M88.4 R140, [R188+0x6000] ;  /* 0x00600000bc8c783b */ /* 0x000eae0000000200 */
[C---:B---3--:R-:W-:Y:S08]  /*77a0*/  HMMA.16816.F32 R4, R172.reuse, R144, R4 ;  /* 0x00000090ac04723c */ /* 0x048ff00000001804 */
[C---:B------:R-:W-:Y:S01]  /*77b0*/  HMMA.16816.F32 R8, R172.reuse, R146, R8 ;  /* 0x00000092ac08723c */ /* 0x040fe20000001808 */
[----:B------:R-:W3:Y:S07]  /*77c0*/  LDSM.16.M88.4 R144, [R188+0x6800] ;  /* 0x00680000bc90783b */ /* 0x000eee0000000200 */
[C---:B----4-:R-:W-:Y:S08]  /*77d0*/  HMMA.16816.F32 R12, R172.reuse, R148, R12 ;  /* 0x00000094ac0c723c */ /* 0x050ff0000000180c */
[C---:B------:R-:W-:Y:S01]  /*77e0*/  HMMA.16816.F32 R16, R172.reuse, R150, R16 ;  /* 0x00000096ac10723c */ /* 0x040fe20000001810 */
[----:B------:R-:W4:Y:S07]  /*77f0*/  LDSM.16.M88.4 R148, [R203] ;  /* 0x00000000cb94783b */ /* 0x000f2e0000000200 */
[C---:B-----5:R-:W-:Y:S08]  /*7800*/  HMMA.16816.F32 R20, R172.reuse, R152, R20 ;  /* 0x00000098ac14723c */ /* 0x060ff00000001814 */
[C---:B------:R-:W-:Y:S01]  /*7810*/  HMMA.16816.F32 R24, R172.reuse, R154, R24 ;  /* 0x0000009aac18723c */ /* 0x040fe20000001818 */
[----:B------:R-:W5:Y:S07]  /*7820*/  LDSM.16.M88.4 R152, [R197] ;  /* 0x00000000c598783b */ /* 0x000f6e0000000200 */
[C---:B------:R-:W-:Y:S08]  /*7830*/  HMMA.16816.F32 R28, R172.reuse, R156, R28 ;  /* 0x0000009cac1c723c */ /* 0x040ff0000000181c */
[C---:B------:R-:W-:Y:S01]  /*7840*/  HMMA.16816.F32 R32, R172.reuse, R158, R32 ;  /* 0x0000009eac20723c */ /* 0x040fe20000001820 */
[----:B------:R-:W4:Y:S07]  /*7850*/  LDSM.16.M88.4 R156, [R198] ;  /* 0x00000000c69c783b */ /* 0x000f2e0000000200 */
[C---:B-1----:R-:W-:Y:S08]  /*7860*/  HMMA.16816.F32 R36, R172.reuse, R136, R36 ;  /* 0x00000088ac24723c */ /* 0x042ff00000001824 */
[C---:B------:R-:W-:Y:S01]  /*7870*/  HMMA.16816.F32 R40, R172.reuse, R138, R40 ;  /* 0x0000008aac28723c */ /* 0x040fe20000001828 */
[----:B------:R-:W1:Y:S07]  /*7880*/  LDSM.16.M88.4 R136, [R199] ;  /* 0x00000000c788783b */ /* 0x000e6e0000000200 */
[C---:B--2---:R-:W-:Y:S08]  /*7890*/  HMMA.16816.F32 R44, R172.reuse, R140, R44 ;  /* 0x0000008cac2c723c */ /* 0x044ff0000000182c */
[C---:B------:R-:W-:Y:S01]  /*78a0*/  HMMA.16816.F32 R48, R172.reuse, R142, R48 ;  /* 0x0000008eac30723c */ /* 0x040fe20000001830 */
[----:B------:R-:W2:Y:S07]  /*78b0*/  LDSM.16.M88.4 R140, [R200] ;  /* 0x00000000c88c783b */ /* 0x000eae0000000200 */
[C---:B---3--:R-:W-:Y:S08]  /*78c0*/  HMMA.16816.F32 R52, R172.reuse, R144, R52 ;  /* 0x00000090ac34723c */ /* 0x048ff00000001834 */
[----:B------:R-:W-:Y:S01]  /*78d0*/  HMMA.16816.F32 R56, R172, R146, R56 ;  /* 0x00000092ac38723c */ /* 0x000fe20000001838 */
[----:B------:R-:W3:Y:S07]  /*78e0*/  LDSM.16.M88.4 R144, [R201] ;  /* 0x00000000c990783b */ /* 0x000eee0000000200 */
[C---:B----4-:R-:W-:Y:S08]  /*78f0*/  HMMA.16816.F32 R4, R176.reuse, R148, R4 ;  /* 0x00000094b004723c */ /* 0x050ff00000001804 */
[C---:B------:R-:W-:Y:S01]  /*7900*/  HMMA.16816.F32 R8, R176.reuse, R150, R8 ;  /* 0x00000096b008723c */ /* 0x040fe20000001808 */
[----:B------:R-:W4:Y:S07]  /*7910*/  LDSM.16.M88.4 R148, [R202] ;  /* 0x00000000ca94783b */ /* 0x000f2e0000000200 */
        /* <DEDUP_REMOVED lines=16> */
[----:B------:R-:W-:Y:S01]  /*7a20*/  HMMA.16816.F32 R56, R176, R150, R56 ;  /* 0x00000096b038723c */ /* 0x000fe20000001838 */
        /* <DEDUP_REMOVED lines=11> */
[C---:B------:R-:W-:Y:S08]  /*7ae0*/  HMMA.16816.F32 R32, R180.reuse, R142, R32 ;  /* 0x0000008eb420723c */ /* 0x040ff00000001820 */
[C---:B---3--:R-:W-:Y:S08]  /*7af0*/  HMMA.16816.F32 R36, R180.reuse, R144, R36 ;  /* 0x00000090b424723c */ /* 0x048ff00000001824 */
[C---:B------:R-:W-:Y:S08]  /*7b00*/  HMMA.16816.F32 R40, R180.reuse, R146, R40 ;  /* 0x00000092b428723c */ /* 0x040ff00000001828 */
[C---:B----4-:R-:W-:Y:S08]  /*7b10*/  HMMA.16816.F32 R44, R180.reuse, R148, R44 ;  /* 0x00000094b42c723c */ /* 0x050ff0000000182c */
[C---:B------:R-:W-:Y:S08]  /*7b20*/  HMMA.16816.F32 R48, R180.reuse, R150, R48 ;  /* 0x00000096b430723c */ /* 0x040ff00000001830 */
[C---:B-----5:R-:W-:Y:S08]  /*7b30*/  HMMA.16816.F32 R52, R180.reuse, R152, R52 ;  /* 0x00000098b434723c */ /* 0x060ff00000001834 */
        /* <DEDUP_REMOVED lines=11> */
[----:B---3--:R-:W-:Y:S02]  /*7bf0*/  FMUL.FTZ R2, R19, c[0x0][0x320] ;  /* 0x0000c80013027a20 */ /* 0x008fe40000410000 */
[----:B-1----:R-:W-:Y:S07]  /*7c00*/  FMUL.FTZ R0, R6, c[0x0][0x320] ;  /* 0x0000c80006007a20 */ /* 0x002fee0000410000 */
[----:B------:R1:W3:Y:S02]  /*7c10*/  MUFU.TANH R159, R0 ;  /* 0x00000000009f7308 */ /* 0x0002e40000002400 */
        /* <DEDUP_REMOVED lines=9> */
[----:B------:R1:W1:Y:S04]  /*7cb0*/  MUFU.TANH R158, R0 ;  /* 0x00000000009e7308 */ /* 0x0002680000002400 */
[----:B-1----:R-:W-:Y:S02]  /*7cc0*/  FMUL.FTZ R0, R10, c[0x0][0x320] ;  /* 0x0000c8000a007a20 */ /* 0x002fe40000410000 */
[----:B------:R-:W1:Y:S04]  /*7cd0*/  LDSM.16.M88.4 R8, [R189+0x5000] ;  /* 0x00500000bd08783b */ /* 0x000e680000000200 */
[----:B------:R5:W1:Y:S02]  /*7ce0*/  MUFU.TANH R151, R0 ;  /* 0x0000000000977308 */ /* 0x000a640000002400 */
[----:B-----5:R-:W-:Y:S08]  /*7cf0*/  FMUL.FTZ R0, R12, c[0x0][0x320] ;  /* 0x0000c8000c007a20 */ /* 0x020ff00000410000 */
[----:B------:R5:W2:Y:S10]  /*7d00*/  MUFU.TANH R12, R2 ;  /* 0x00000002000c7308 */ /* 0x000ab40000002400 */
[----:B------:R2:W2:Y:S01]  /*7d10*/  MUFU.TANH R156, R0 ;  /* 0x00000000009c7308 */ /* 0x0004a20000002400 */
[C---:B-1----:R-:W-:Y:S08]  /*7d20*/  HMMA.16816.F32 R28, R184.reuse, R8, R28 ;  /* 0x00000008b81c723c */ /* 0x042ff0000000181c */
[C---:B------:R-:W-:Y:S01]  /*7d30*/  HMMA.16816.F32 R32, R184.reuse, R10, R32 ;  /* 0x0000000ab820723c */ /* 0x040fe20000001820 */
[----:B------:R-:W1:Y:S03]  /*7d40*/  LDSM.16.M88.4 R8, [R189+0x6000] ;  /* 0x00600000bd08783b */ /* 0x000e660000000200 */
[----:B-----5:R-:W-:Y:S04]  /*7d50*/  FMUL.FTZ R2, R27, c[0x0][0x320] ;  /* 0x0000c8001b027a20 */ /* 0x020fe80000410000 */
[----:B------:R5:W1:Y:S01]  /*7d60*/  MUFU.TANH R137, R2 ;  /* 0x0000000200897308 */ /* 0x000a620000002400 */
[C---:B------:R-:W-:Y:S03]  /*7d70*/  HMMA.16816.F32 R36, R184.reuse, R4, R36 ;  /* 0x00000004b824723c */ /* 0x040fe60000001824 */
[----:B--2---:R-:W-:Y:S05]  /*7d80*/  FMUL.FTZ R0, R13, c[0x0][0x320] ;  /* 0x0000c8000d007a20 */ /* 0x004fea0000410000 */
[C---:B------:R-:W-:Y:S01]  /*7d90*/  HMMA.16816.F32 R40, R184.reuse, R6, R40 ;  /* 0x00000006b828723c */ /* 0x040fe20000001828 */
[----:B------:R2:W2:Y:S01]  /*7da0*/  MUFU.TANH R153, R0 ;  /* 0x0000000000997308 */ /* 0x0004a20000002400 */
[----:B------:R-:W3:Y:S01]  /*7db0*/  LDSM.16.M88.4 R4, [R189+0x6800] ;  /* 0x00680000bd04783b */ /* 0x000ee20000000200 */
[----:B------:R-:W-:Y:S07]  /*7dc0*/  DEPBAR.LE SB0, 0x0 ;  /* 0x000080000000791a */ /* 0x000fee0000000000 */
[----:B------:R-:W-:Y:S02]  /*7dd0*/  BAR.SYNC.DEFER_BLOCKING 0x0 ;  /* 0x0000000000007b1d */ /* 0x000fe40000010000 */
[----:B-----5:R-:W-:Y:S01]  /*7de0*/  FMUL.FTZ R2, R35, c[0x0][0x320] ;  /* 0x0000c80023027a20 */ /* 0x020fe20000410000 */
[C---:B-1----:R-:W-:Y:S05]  /*7df0*/  HMMA.16816.F32 R44, R184.reuse, R8, R44 ;  /* 0x00000008b82c723c */ /* 0x042fea000000182c */
[----:B--2---:R-:W-:Y:S03]  /*7e00*/  FMUL.FTZ R0, R14, c[0x0][0x320] ;  /* 0x0000c8000e007a20 */ /* 0x004fe60000410000 */
[C---:B------:R-:W-:Y:S01]  /*7e10*/  HMMA.16816.F32 R48, R184.reuse, R10, R48 ;  /* 0x0000000ab830723c */ /* 0x040fe20000001830 */
[----:B------:R1:W2:Y:S07]  /*7e20*/  MUFU.TANH R146, R0 ;  /* 0x0000000000927308 */ /* 0x0002ae0000002400 */
[C---:B---3--:R-:W-:Y:S08]  /*7e30*/  HMMA.16816.F32 R52, R184.reuse, R4, R52 ;  /* 0x00000004b834723c */ /* 0x048ff00000001834 */
[----:B------:R-:W-:Y:S04]  /*7e40*/  HMMA.16816.F32 R56, R184, R6, R56 ;  /* 0x00000006b838723c */ /* 0x000fe80000001838 */
[----:B-1----:R-:W-:Y:S04]  /*7e50*/  FMUL.FTZ R0, R15, c[0x0][0x320] ;  /* 0x0000c8000f007a20 */ /* 0x002fe80000410000 */
[----:B------:R1:W3:Y:S04]  /*7e60*/  MUFU.TANH R143, R0 ;  /* 0x00000000008f7308 */ /* 0x0002e80000002400 */
[----:B-1----:R-:W-:Y:S06]  /*7e70*/  FMUL.FTZ R0, R16, c[0x0][0x320] ;  /* 0x0000c80010007a20 */ /* 0x002fec0000410000 */
        /* <DEDUP_REMOVED lines=30> */
[----:B-1----:R-:W-:Y:S09]  /*8060*/  FMUL.FTZ R2, R43, c[0x0][0x320] ;  /* 0x0000c8002b027a20 */ /* 0x002ff20000410000 */
[----:B------:R-:W1:Y:S01]  /*8070*/  MUFU.TANH R25, R2 ;  /* 0x0000000200197308 */ /* 0x000e620000002400 */
[----:B-----5:R-:W-:Y:S09]  /*8080*/  FMUL.FTZ R0, R33, c[0x0][0x320] ;  /* 0x0000c80021007a20 */ /* 0x020ff20000410000 */
[----:B------:R5:W1:Y:S02]  /*8090*/  MUFU.TANH R139, R0 ;  /* 0x00000000008b7308 */ /* 0x000a640000002400 */
[----:B-----5:R-:W-:Y:S08]  /*80a0*/  FMUL.FTZ R0, R34, c[0x0][0x320] ;  /* 0x0000c80022007a20 */ /* 0x020ff00000410000 */
        /* <DEDUP_REMOVED lines=46> */
[----:B------:R1:W1:Y:S01]  /*8390*/  MUFU.TANH R15, R0 ;  /* 0x00000000000f7308 */ /* 0x0002620000002400 */
[----:B------:R-:W-:-:S05]  /*83a0*/  @!P0 BRA `(.L_x_1023) ;  /* 0x0000036000008947 */ /* 0x000fca0003800000 */
[----:B-1234-:R-:W-:Y:S01]  /*83b0*/  IADD3 R0, R215, -0x1, RZ ;  /* 0xffffffffd7007810 */ /* 0x01efe20007ffe0ff */
[----:B------:R-:W2:Y:S01]  /*83c0*/  LDL.64 R218, [R1+0x18] ;  /* 0x0000180001da7983 */ /* 0x000ea20000100a00 */
[----:B------:R-:W-:Y:S02]  /*83d0*/  ISETP.GE.AND P2, PT, R228, 0x21, PT ;  /* 0x00000021e400780c */ /* 0x000fe40003f46270 */
[----:B------:R-:W-:Y:S01]  /*83e0*/  SHF.R.S32.HI R2, RZ, 0x1f, R0 ;  /* 0x0000001fff027819 */ /* 0x000fe20000011400 */
[----:B------:R-:W-:Y:S01]  /*83f0*/  IMAD.WIDE.U32 R4, R0, c[0x0][0x1e0], RZ ;  /* 0x0000780000047a25 */ /* 0x000fe200078e00ff */
[C---:B------:R-:W-:Y:S01]  /*8400*/  ISETP.GE.AND P1, PT, R228.reuse, 0x41, PT ;  /* 0x00000041e400780c */ /* 0x040fe20003f26270 */
[----:B------:R-:W3:Y:S01]  /*8410*/  LDL.64 R216, [R1+0x10] ;  /* 0x0000100001d87983 */ /* 0x000ee20000100a00 */
[----:B------:R-:W-:Y:S01]  /*8420*/  ISETP.GE.AND P3, PT, R228, 0x1, PT ;  /* 0x00000001e400780c */ /* 0x000fe20003f66270 */
[----:B------:R-:W-:Y:S04]  /*8430*/  IMAD R2, R2, c[0x0][0x1e0], RZ ;  /* 0x0000780002027a24 */ /* 0x000fe800078e02ff */
[----:B------:R-:W-:Y:S02]  /*8440*/  IMAD R0, R0, c[0x0][0x1e4], R2 ;  /* 0x0000790000007a24 */ /* 0x000fe400078e0202 */
[----:B------:R-:W-:Y:S02]  /*8450*/  @P2 IMAD.MOV.U32 R2, RZ, RZ, c[0x0][0x1e0] ;  /* 0x00007800ff022624 */ /* 0x000fe400078e00ff */
[----:B------:R-:W-:Y:S02]  /*8460*/  IMAD.IADD R0, R5, 0x1, R0 ;  /* 0x0000000105007824 */ /* 0x000fe400078e0200 */
[----:B------:R-:W-:Y:S04]  /*8470*/  IMAD.WIDE.U32 R4, R4, 0x70, RZ ;  /* 0x0000007004047825 */ /* 0x000fe800078e00ff */
[----:B------:R-:W-:Y:S01]  /*8480*/  IMAD R0, R0, 0x70, RZ ;  /* 0x0000007000007824 */ /* 0x000fe200078e02ff */
[CC--:B------:R-:W-:Y:S01]  /*8490*/  @P2 LEA R7, P0, R2.reuse, R4.reuse, 0x5 ;  /* 0x0000000402072211 */ /* 0x0c0fe200078028ff */
        /* <DEDUP_REMOVED lines=8> */
[--C-:B---3--:R-:W-:Y:S01]  /*8520*/  @P3 IMAD.X R2, R5, 0x1, R217.reuse, P0 ;  /* 0x0000000105023824 */ /* 0x108fe200000e06d9 */
        /* <DEDUP_REMOVED lines=25> */
[----:B------:R-:W-:Y:S02]  /*86c0*/  @P0 IADD3.X R2, R217, R2, R5, P4, !PT ;  /* 0x00000002d9020210 */ /* 0x000fe400027fe405 */
[C---:B------:R-:W-:Y:S04]  /*86d0*/  @P0 LEA R4, P4, R0.reuse, c[0x0][0x1c8], 0x1 ;  /* 0x0000720000040a11 */ /* 0x040fe800078808ff */
[----:B------:R-:W-:Y:S05]  /*86e0*/  @P0 LEA.HI.X R5, R0, c[0x0][0x1cc], R2, 0x1, P4 ;  /* 0x0000730000050a11 */ /* 0x000fea00020f0c02 */
[----:B------:R1:W-:Y:S04]  /*86f0*/  @P0 LDGSTS.E.BYPASS.LTC128B.128 [R214+0xb100], [R4.64], !P6 ;  /* 0x0b10000004d60fae */ /* 0x0003e8000f101d46 */
[----:B------:R1:W-:Y:S02]  /*8700*/  @P0 LDGSTS.E.BYPASS.LTC128B.128 [R214+0xe900], [R4.64+0x80], !P5 ;  /* 0x0e90008004d60fae */ /* 0x0003e4000e901d46 */
.L_x_1023:
[----:B--234-:R-:W-:Y:S05]  /*8710*/  BSYNC B0 ;  /* 0x0000000000007941 */ /* 0x01cfea0003800000 */
.L_x_1022:
[----:B-1----:R-:W-:Y:S01]  /*8720*/  IMAD.MOV.U32 R0, RZ, RZ, c[0x0][0x2c4] ;  /* 0x0000b100ff007624 */ /* 0x002fe200078e00ff */
[----:B------:R-:W2:Y:S04]  /*8730*/  LDL R2, [R1+0x28] ;  /* 0x0000280001027983 */ /* 0x000ea80000100800 */
[----:B------:R-:W-:Y:S01]  /*8740*/  ISETP.NE.AND P0, PT, R0, 0x1, PT ;  /* 0x000000010000780c */ /* 0x000fe20003f05270 */
[----:B------:R-:W3:Y:S04]  /*8750*/  LDL R8, [R1+0x48] ;  /* 0x0000480001087983 */ /* 0x000ee80000100800 */
[----:B------:R1:W2:Y:S04]  /*8760*/  LDL R0, [R1+0x20] ;  /* 0x0000200001007983 */ /* 0x0002a80000100800 */
[----:B------:R-:W4:Y:S04]  /*8770*/  LDL R7, [R1+0x54] ;  /* 0x0000540001077983 */ /* 0x000f280000100800 */
[----:B------:R-:W4:Y:S04]  /*8780*/  LDL R6, [R1+0x2c] ;  /* 0x00002c0001067983 */ /* 0x000f280000100800 */
[----:B------:R-:W-:Y:S08]  /*8790*/  LDSM.16.MT88.4 R44, [R191+0x3800] ;  /* 0x00380000bf2c783b */ /* 0x000ff00000004200 */
[----:B------:R-:W-:Y:S08]  /*87a0*/  LDSM.16.MT88.4 R52, [R193+0x3800] ;  /* 0x00380000c134783b */ /* 0x000ff00000004200 */
[----:B------:R-:W0:Y:S01]  /*87b0*/  LDGDEPBAR ;  /* 0x00000000000079af */ /* 0x000e220000000000 */
[----:B--2---:R-:W-:Y:S02]  /*87c0*/  @P0 IMAD.MOV.U32 R0, RZ, RZ, R2 ;  /* 0x000000ffff000224 */ /* 0x004fe400078e0002 */
[----:B------:R-:W-:Y:S05]  /*87d0*/  IMAD R2, R215, -0x70, RZ ;  /* 0xffffff90d7027824 */ /* 0x000fea00078e02ff */
[----:B------:R-:W2:Y:S01]  /*87e0*/  SHFL.IDX PT, R4, R0, 0x1, 0x1c1f ;  /* 0x003c1f0000047f89 */ /* 0x000ea200000e0000 */
[----:B---3--:R-:W-:Y:S04]  /*87f0*/  IADD3 R2, -R8, 0x1, R2 ;  /* 0x0000000108027810 */ /* 0x008fe80007ffe102 */
[----:B----4-:R-:W-:Y:S03]  /*8800*/  IADD3 R2, -R6, R2, R7 ;  /* 0x0000000206027210 */ /* 0x010fe60007ffe107 */
[----:B------:R2:W3:Y:S02]  /*8810*/  SHFL.IDX PT, R5, R0, RZ, 0x1c1f ;  /* 0x001c1fff00057589 */ /* 0x0004e400000e0000 */
[C---:B--2---:R-:W-:Y:S02]  /*8820*/  IMAD.IADD R0, R2.reuse, 0x1, R4 ;  /* 0x0000000102007824 */ /* 0x044fe400078e0204 */
[----:B---3--:R-:W-:Y:S03]  /*8830*/  IMAD.IADD R4, R2, 0x1, R5 ;  /* 0x0000000102047824 */ /* 0x008fe600078e0205 */
[C---:B------:R-:W-:Y:S02]  /*8840*/  ISETP.GT.AND P1, PT, R0.reuse, RZ, PT ;  /* 0x000000ff0000720c */ /* 0x040fe40003f24270 */
[C---:B------:R-:W-:Y:S02]  /*8850*/  ISETP.GT.AND P0, PT, R0.reuse, 0x1, PT ;  /* 0x000000010000780c */ /* 0x040fe40003f04270 */
[----:B------:R-:W-:Y:S02]  /*8860*/  FSEL R5, R159, -INF , P1 ;  /* 0xff8000009f057808 */ /* 0x000fe40000800000 */
[----:B------:R-:W-:Y:S02]  /*8870*/  FSEL R7, R157, -INF , P0 ;  /* 0xff8000009d077808 */ /* 0x000fe40000000000 */
[----:B------:R-:W-:Y:S02]  /*8880*/  FMNMX.FTZ R2, R5, R70, !PT ;  /* 0x0000004605027209 */ /* 0x000fe40007810000 */
[C---:B------:R-:W-:Y:S02]  /*8890*/  ISETP.GT.AND P4, PT, R0.reuse, 0x8, PT ;  /* 0x000000080000780c */ /* 0x040fe40003f84270 */
[----:B------:R-:W-:Y:S02]  /*88a0*/  FMNMX.FTZ R2, R7, R2, !PT ;  /* 0x0000000207027209 */ /* 0x000fe40007810000 */
[----:B------:R-:W-:Y:S02]  /*88b0*/  FSEL R8, R151, -INF , P4 ;  /* 0xff80000097087808 */ /* 0x000fe40002000000 */
[----:B------:R-:W-:Y:S02]  /*88c0*/  ISETP.GT.AND P3, PT, R0, 0x9, PT ;  /* 0x000000090000780c */ /* 0x000fe40003f64270 */
[----:B------:R-:W-:Y:S02]  /*88d0*/  FMNMX.FTZ R2, R8, R2, !PT ;  /* 0x0000000208027209 */ /* 0x000fe40007810000 */
[----:B------:R-:W-:Y:S02]  /*88e0*/  FSEL R10, R150, -INF , P3 ;  /* 0xff800000960a7808 */ /* 0x000fe40001800000 */
[----:B------:R-:W-:Y:S02]  /*88f0*/  ISETP.GT.AND P2, PT, R0, 0x10, PT ;  /* 0x000000100000780c */ /* 0x000fe40003f44270 */
[----:B------:R-:W-:Y:S02]  /*8900*/  FMNMX.FTZ R2, R10, R2, !PT ;  /* 0x000000020a027209 */ /* 0x000fe40007810000 */
[----:B------:R-:W-:Y:S02]  /*8910*/  ISETP.GT.AND P0, PT, R0, 0x11, PT ;  /* 0x000000110000780c */ /* 0x000fe40003f04270 */
[----:B------:R-:W-:Y:S02]  /*8920*/  FSEL R48, R146, -INF , P2 ;  /* 0xff80000092307808 */ /* 0x000fe40001000000 */
[----:B------:R-:W-:Y:S02]  /*8930*/  ISETP.GT.AND P4, PT, R4, RZ, PT ;  /* 0x000000ff0400720c */ /* 0x000fe40003f84270 */
[----:B------:R-:W-:Y:S02]  /*8940*/  FSEL R49, R143, -INF , P0 ;  /* 0xff8000008f317808 */ /* 0x000fe40000000000 */
[----:B------:R-:W-:Y:S02]  /*8950*/  ISETP.GT.AND P1, PT, R0, 0x18, PT ;  /* 0x000000180000780c */ /* 0x000fe40003f24270 */
[----:B------:R-:W-:Y:S02]  /*8960*/  FMNMX.FTZ R2, R48, R2, !PT ;  /* 0x0000000230027209 */ /* 0x000fe40007810000 */
[----:B------:R-:W-:Y:S02]  /*8970*/  FSEL R6, R162, -INF , P4 ;  /* 0xff800000a2067808 */ /* 0x000fe40002000000 */
[----:B------:R-:W-:Y:S02]  /*8980*/  ISETP.GT.AND P2, PT, R4, 0x1, PT ;  /* 0x000000010400780c */ /* 0x000fe40003f44270 */
[----:B------:R-:W-:Y:S02]  /*8990*/  FSEL R142, R142, -INF , P1 ;  /* 0xff8000008e8e7808 */ /* 0x000fe40000800000 */
[----:B------:R-:W-:Y:S02]  /*89a0*/  FMNMX.FTZ R2, R49, R2, !PT ;  /* 0x0000000231027209 */ /* 0x000fe40007810000 */
[----:B------:R-:W-:Y:S02]  /*89b0*/  ISETP.GT.AND P0, PT, R0, 0x19, PT ;  /* 0x000000190000780c */ /* 0x000fe40003f04270 */
[----:B------:R-:W-:Y:S02]  /*89c0*/  ISETP.GT.AND P3, PT, R4, 0x8, PT ;  /* 0x000000080400780c */ /* 0x000fe40003f64270 */
[----:B------:R-:W-:Y:S02]  /*89d0*/  FSEL R11, R161, -INF , P2 ;  /* 0xff800000a10b7808 */ /* 0x000fe40001000000 */
[----:B------:R-:W-:Y:S02]  /*89e0*/  FMNMX.FTZ R9, R6, R3, !PT ;  /* 0x0000000306097209 */ /* 0x000fe40007810000 */
[----:B------:R-:W-:Y:S02]  /*89f0*/  FSEL R143, R12, -INF , P0 ;  /* 0xff8000000c8f7808 */ /* 0x000fe40000000000 */
[----:B------:R-:W-:Y:S02]  /*8a00*/  FMNMX.FTZ R2, R142, R2, !PT ;  /* 0x000000028e027209 */ /* 0x000fe40007810000 */
[----:B------:R-:W-:Y:S02]  /*8a10*/  ISETP.GT.AND P1, PT, R0, 0x20, PT ;  /* 0x000000200000780c */ /* 0x000fe40003f24270 */
[----:B------:R-:W-:Y:S02]  /*8a20*/  FSEL R12, R160, -INF , P3 ;  /* 0xff800000a00c7808 */ /* 0x000fe40001800000 */
[----:B------:R-:W-:Y:S02]  /*8a30*/  ISETP.GT.AND P2, PT, R4, 0x9, PT ;  /* 0x000000090400780c */ /* 0x000fe40003f44270 */
[----:B------:R-:W-:Y:S02]  /*8a40*/  FMNMX.FTZ R9, R11, R9, !PT ;  /* 0x000000090b097209 */ /* 0x000fe40007810000 */
[----:B------:R-:W-:Y:S02]  /*8a50*/  FSEL R146, R13, -INF , P1 ;  /* 0xff8000000d927808 */ /* 0x000fe40000800000 */
[----:B------:R-:W-:Y:S02]  /*8a60*/  FMNMX.FTZ R2, R143, R2, !PT ;  /* 0x000000028f027209 */ /* 0x000fe40007810000 */
[----:B------:R-:W-:Y:S02]  /*8a70*/  ISETP.GT.AND P0, PT, R0, 0x21, PT ;  /* 0x000000210000780c */ /* 0x000fe40003f04270 */
[----:B------:R-:W-:Y:S02]  /*8a80*/  FSEL R13, R158, -INF , P2 ;  /* 0xff8000009e0d7808 */ /* 0x000fe40001000000 */
[----:B------:R-:W-:Y:S02]  /*8a90*/  FMNMX.FTZ R9, R12, R9, !PT ;  /* 0x000000090c097209 */ /* 0x000fe40007810000 */
[----:B------:R-:W-:Y:S02]  /*8aa0*/  ISETP.GT.AND P3, PT, R4, 0x10, PT ;  /* 0x000000100400780c */ /* 0x000fe40003f64270 */
[----:B------:R-:W-:Y:S02]  /*8ab0*/  FMNMX.FTZ R2, R146, R2, !PT ;  /* 0x0000000292027209 */ /* 0x000fe40007810000 */
[----:B------:R-:W-:Y:S02]  /*8ac0*/  ISETP.GT.AND P1, PT, R0, 0x28, PT ;  /* 0x000000280000780c */ /* 0x000fe40003f24270 */
[----:B------:R-:W-:Y:S02]  /*8ad0*/  FSEL R150, R144, -INF , P0 ;  /* 0xff80000090967808 */ /* 0x000fe40000000000 */
[----:B------:R-:W-:Y:S02]  /*8ae0*/  FMNMX.FTZ R9, R13, R9, !PT ;  /* 0x000000090d097209 */ /* 0x000fe40007810000 */
[----:B------:R-:W-:Y:S02]  /*8af0*/  FSEL R40, R156, -INF , P3 ;  /* 0xff8000009c287808 */ /* 0x000fe40001800000 */
[----:B------:R-:W-:Y:S02]  /*8b00*/  ISETP.GT.AND P2, PT, R4, 0x11, PT ;  /* 0x000000110400780c */ /* 0x000fe40003f44270 */
[----:B------:R-:W-:Y:S02]  /*8b10*/  FSEL R151, R138, -INF , P1 ;  /* 0xff8000008a977808 */ /* 0x000fe40000800000 */
[----:B------:R-:W-:Y:S02]  /*8b20*/  FMNMX.FTZ R2, R150, R2, !PT ;  /* 0x0000000296027209 */ /* 0x000fe40007810000 */
[----:B------:R-:W-:Y:S02]  /*8b30*/  ISETP.GT.AND P0, PT, R0, 0x29, PT ;  /* 0x000000290000780c */ /* 0x000fe40003f04270 */
[----:B------:R-:W-:Y:S02]  /*8b40*/  FSEL R41, R153, -INF , P2 ;  /* 0xff80000099297808 */ /* 0x000fe40001000000 */
[----:B------:R-:W-:Y:S02]  /*8b50*/  FMNMX.FTZ R9, R40, R9, !PT ;  /* 0x0000000928097209 */ /* 0x000fe40007810000 */
        /* <DEDUP_REMOVED lines=10> */
[----:B------:R-:W-:Y:S02]  /*8c00*/  ISETP.GT.AND P3, PT, R4, 0x20, PT ;  /* 0x000000200400780c */ /* 0x000fe40003f64270 */
[----:B------:R-:W-:Y:S02]  /*8c10*/  FSEL R57, R154, -INF , P2 ;  /* 0xff8000009a397808 */ /* 0x000fe40001000000 */
[----:B------:R-:W-:Y:S02]  /*8c20*/  FMNMX.FTZ R9, R56, R9, !PT ;  /* 0x0000000938097209 */ /* 0x000fe40007810000 */
[----:B------:R-:W-:Y:S02]  /*8c30*/  ISETP.GT.AND P1, PT, R0, 0x38, PT ;  /* 0x000000380000780c */ /* 0x000fe40003f24270 */
[----:B------:R-:W-:Y:S02]  /*8c40*/  FSEL R157, R68, -INF , P0 ;  /* 0xff800000449d7808 */ /* 0x000fe40000000000 */
[----:B------:R-:W-:Y:S02]  /*8c50*/  FMNMX.FTZ R2, R156, R2, !PT ;  /* 0x000000029c027209 */ /* 0x000fe40007810000 */
[----:B------:R-:W-:Y:S02]  /*8c60*/  FSEL R145, R145, -INF , P3 ;  /* 0xff80000091917808 */ /* 0x000fe40001800000 */
[----:B------:R-:W-:Y:S02]  /*8c70*/  FMNMX.FTZ R9, R57, R9, !PT ;  /* 0x0000000939097209 */ /* 0x000fe40007810000 */
[----:B------:R-:W-:Y:S02]  /*8c80*/  ISETP.GT.AND P2, PT, R4, 0x21, PT ;  /* 0x000000210400780c */ /* 0x000fe40003f44270 */
[----:B------:R-:W-:Y:S02]  /*8c90*/  ISETP.GT.AND P0, PT, R0, 0x39, PT ;  /* 0x000000390000780c */ /* 0x000fe40003f04270 */
[----:B------:R-:W-:Y:S02]  /*8ca0*/  FSEL R158, R33, -INF , P1 ;  /* 0xff800000219e7808 */ /* 0x000fe40000800000 */
[----:B------:R-:W-:Y:S02]  /*8cb0*/  FMNMX.FTZ R2, R157, R2, !PT ;  /* 0x000000029d027209 */ /* 0x000fe40007810000 */
[----:B------:R-:W-:Y:S02]  /*8cc0*/  FMNMX.FTZ R9, R145, R9, !PT ;  /* 0x0000000991097209 */ /* 0x000fe40007810000 */
[----:B------:R-:W-:Y:S02]  /*8cd0*/  FSEL R144, R152, -INF , P2 ;  /* 0xff80000098907808 */ /* 0x000fe40001000000 */
[----:B------:R-:W-:Y:S02]  /*8ce0*/  ISETP.GT.AND P3, PT, R4, 0x28, PT ;  /* 0x000000280400780c */ /* 0x000fe40003f64270 */
[----:B------:R-:W-:Y:S02]  /*8cf0*/  ISETP.GT.AND P1, PT, R0, 0x40, PT ;  /* 0x000000400000780c */ /* 0x000fe40003f24270 */
[----:B------:R-:W-:Y:S02]  /*8d00*/  FSEL R159, R32, -INF , P0 ;  /* 0xff800000209f7808 */ /* 0x000fe40000000000 */
[----:B------:R-:W-:Y:S02]  /*8d10*/  FMNMX.FTZ R2, R158, R2, !PT ;  /* 0x000000029e027209 */ /* 0x000fe40007810000 */
[----:B------:R-:W-:Y:S02]  /*8d20*/  FSEL R148, R148, -INF , P3 ;  /* 0xff80000094947808 */ /* 0x000fe40001800000 */
[----:B------:R-:W-:Y:S02]  /*8d30*/  ISETP.GT.AND P2, PT, R4, 0x29, PT ;  /* 0x000000290400780c */ /* 0x000fe40003f44270 */
        /* <DEDUP_REMOVED lines=8> */
[----:B------:R-:W-:Y:S02]  /*8dc0*/  ISETP.GT.AND P1, PT, R0, 0x48, PT ;  /* 0x000000480000780c */ /* 0x000fe40003f24270 */
[----:B------:R-:W-:Y:S02]  /*8dd0*/  FMNMX.FTZ R2, R222, R2, !PT ;  /* 0x00000002de027209 */ /* 0x000fe40007810000 */
[----:B------:R-:W-:Y:S02]  /*8de0*/  FSEL R152, R141, -INF , P3 ;  /* 0xff8000008d987808 */ /* 0x000fe40001800000 */
[----:B------:R-:W-:Y:S02]  /*8df0*/  FMNMX.FTZ R9, R149, R9, !PT ;  /* 0x0000000995097209 */ /* 0x000fe40007810000 */
[----:B------:R-:W-:Y:S02]  /*8e00*/  ISETP.GT.AND P2, PT, R4, 0x31, PT ;  /* 0x000000310400780c */ /* 0x000fe40003f44270 */
[----:B------:R-:W-:Y:S02]  /*8e10*/  FSEL R233, R21, -INF , P1 ;  /* 0xff80000015e97808 */ /* 0x000fe40000800000 */
[----:B------:R-:W-:Y:S02]  /*8e20*/  ISETP.GT.AND P0, PT, R0, 0x49, PT ;  /* 0x000000490000780c */ /* 0x000fe40003f04270 */
        /* <DEDUP_REMOVED lines=23> */
[----:B------:R-:W-:Y:S02]  /*8fa0*/  ISETP.GT.AND P3, PT, R4, 0x48, PT ;  /* 0x000000480400780c */ /* 0x000fe40003f64270 */
[----:B------:R-:W-:Y:S02]  /*8fb0*/  FSEL R244, R18, -INF , P1 ;  /* 0xff80000012f47808 */ /* 0x000fe40000800000 */
[----:B------:R-:W-:Y:S02]  /*8fc0*/  FMNMX.FTZ R2, R242, R2, !PT ;  /* 0x00000002f2027209 */ /* 0x000fe40007810000 */
[----:B------:R-:W-:Y:S02]  /*8fd0*/  FSEL R216, R136, -INF , P2 ;  /* 0xff80000088d87808 */ /* 0x000fe40001000000 */
[----:B------:R-:W-:Y:S02]  /*8fe0*/  FMNMX.FTZ R9, R163, R9, !PT ;  /* 0x00000009a3097209 */ /* 0x000fe40007810000 */
[----:B------:R-:W-:Y:S02]  /*8ff0*/  FSEL R246, R20, -INF , P0 ;  /* 0xff80000014f67808 */ /* 0x000fe40000000000 */
[----:B------:R-:W-:Y:S02]  /*9000*/  FSEL R218, R37, -INF , P3 ;  /* 0xff80000025da7808 */ /* 0x000fe40001800000 */
[C---:B------:R-:W-:Y:S02]  /*9010*/  ISETP.GT.AND P1, PT, R0.reuse, 0x60, PT ;  /* 0x000000600000780c */ /* 0x040fe40003f24270 */
[C---:B------:R-:W-:Y:S02]  /*9020*/  ISETP.GT.AND P3, PT, R0.reuse, 0x69, PT ;  /* 0x000000690000780c */ /* 0x040fe40003f64270 */
[C---:B------:R-:W-:Y:S02]  /*9030*/  ISETP.GT.AND P0, PT, R0.reuse, 0x61, PT ;  /* 0x000000610000780c */ /* 0x040fe40003f04270 */
[----:B------:R-:W-:Y:S02]  /*9040*/  ISETP.GT.AND P4, PT, R0, 0x68, PT ;  /* 0x000000680000780c */ /* 0x000fe40003f84270 */
[----:B------:R-:W-:Y:S02]  /*9050*/  FMNMX.FTZ R0, R244, R2, !PT ;  /* 0x00000002f4007209 */ /* 0x000fe40007810000 */
[----:B------:R-:W-:Y:S02]  /*9060*/  ISETP.GT.AND P2, PT, R4, 0x49, PT ;  /* 0x000000490400780c */ /* 0x000fe40003f44270 */
[----:B------:R-:W-:Y:S02]  /*9070*/  FMNMX.FTZ R2, R216, R9, !PT ;  /* 0x00000009d8027209 */ /* 0x000fe40007810000 */
[----:B------:R-:W-:Y:S02]  /*9080*/  FSEL R249, R14, -INF , P1 ;  /* 0xff8000000ef97808 */ /* 0x000fe40000800000 */
[----:B------:R-:W-:Y:S02]  /*9090*/  FMNMX.FTZ R0, R246, R0, !PT ;  /* 0x00000000f6007209 */ /* 0x000fe40007810000 */
[----:B------:R-:W-:Y:S02]  /*90a0*/  FSEL R217, R36, -INF , P2 ;  /* 0xff80000024d97808 */ /* 0x000fe40001000000 */
[----:B------:R-:W-:Y:S01]  /*90b0*/  ISETP.GT.AND P1, PT, R4, 0x50, PT ;  /* 0x000000500400780c */ /* 0x000fe20003f24270 */
[----:B------:R-:W-:Y:S01]  /*90c0*/  LDSM.16.MT88.4 R36, [R196] ;  /* 0x00000000c424783b */ /* 0x000fe20000004200 */
[----:B------:R-:W-:Y:S02]  /*90d0*/  FMNMX.FTZ R2, R218, R2, !PT ;  /* 0x00000002da027209 */ /* 0x000fe40007810000 */
        /* <DEDUP_REMOVED lines=12> */
[----:B------:R-:W-:Y:S02]  /*91a0*/  FSEL R229, R31, -INF , P1 ;  /* 0xff8000001fe57808 */ /* 0x000fe40000800000 */
[----:B------:R-:W-:Y:S02]  /*91b0*/  FMNMX.FTZ R2, R230, R2, !PT ;  /* 0x00000002e6027209 */ /* 0x000fe40007810000 */
[----:B------:R-:W-:Y:S02]  /*91c0*/  FMNMX.FTZ R0, R71, R0, !PT ;  /* 0x0000000047007209 */ /* 0x000fe40007810000 */
[----:B------:R-:W-:Y:S02]  /*91d0*/  FMNMX.FTZ R9, R229, R2, !PT ;  /* 0x00000002e5097209 */ /* 0x000fe40007810000 */
[C---:B------:R-:W-:Y:S01]  /*91e0*/  ISETP.GT.AND P0, PT, R4.reuse, 0x59, PT ;  /* 0x000000590400780c */ /* 0x040fe20003f04270 */
[----:B------:R-:W2:Y:S01]  /*91f0*/  SHFL.BFLY PT, R2, R0, 0x2, 0x1f ;  /* 0x0c401f0000027f89 */ /* 0x000ea200000e0000 */
[----:B------:R-:W-:Y:S02]  /*9200*/  ISETP.GT.AND P1, PT, R4, 0x60, PT ;  /* 0x000000600400780c */ /* 0x000fe40003f24270 */
[----:B------:R-:W-:Y:S02]  /*9210*/  FSEL R226, R30, -INF , P0 ;  /* 0xff8000001ee27808 */ /* 0x000fe40000000000 */
[----:B------:R-:W-:Y:S02]  /*9220*/  ISETP.GT.AND P0, PT, R4, 0x61, PT ;  /* 0x000000610400780c */ /* 0x000fe40003f04270 */
[----:B------:R-:W-:Y:S02]  /*9230*/  FSEL R224, R29, -INF , P1 ;  /* 0xff8000001de07808 */ /* 0x000fe40000800000 */
[----:B------:R-:W-:Y:S01]  /*9240*/  FSEL R223, R26, -INF , P0 ;  /* 0xff8000001adf7808 */ /* 0x000fe20000000000 */
[----:B------:R-:W-:Y:S01]  /*9250*/  LDSM.16.MT88.4 R28, [R192] ;  /* 0x00000000c01c783b */ /* 0x000fe20000004200 */
[----:B------:R-:W-:Y:S02]  /*9260*/  ISETP.GT.AND P0, PT, R4, 0x69, PT ;  /* 0x000000690400780c */ /* 0x000fe40003f04270 */
[----:B------:R-:W-:Y:S02]  /*9270*/  FMNMX.FTZ R9, R226, R9, !PT ;  /* 0x00000009e2097209 */ /* 0x000fe40007810000 */
[----:B------:R-:W-:Y:S02]  /*9280*/  FSEL R220, R22, -INF , P0 ;  /* 0xff80000016dc7808 */ /* 0x000fe40000000000 */
[----:B------:R-:W-:Y:S01]  /*9290*/  ISETP.GT.AND P1, PT, R4, 0x68, PT ;  /* 0x000000680400780c */ /* 0x000fe20003f24270 */
[----:B------:R-:W-:Y:S01]  /*92a0*/  LDSM.16.MT88.4 R20, [R193] ;  /* 0x00000000c114783b */ /* 0x000fe20000004200 */
[----:B------:R-:W-:Y:S02]  /*92b0*/  FMNMX.FTZ R9, R224, R9, !PT ;  /* 0x00000009e0097209 */ /* 0x000fe40007810000 */
[----:B------:R-:W-:Y:S02]  /*92c0*/  FSEL R221, R24, -INF , P1 ;  /* 0xff80000018dd7808 */ /* 0x000fe40000800000 */
[----:B------:R-:W-:Y:S02]  /*92d0*/  FMNMX.FTZ R4, R223, R9, !PT ;  /* 0x00000009df047209 */ /* 0x000fe40007810000 */
[----:B--2---:R-:W-:Y:S02]  /*92e0*/  FMNMX.FTZ R0, R0, R2, !PT ;  /* 0x0000000200007209 */ /* 0x004fe40007810000 */
[----:B------:R-:W-:Y:S03]  /*92f0*/  FMNMX.FTZ R4, R221, R4, !PT ;  /* 0x00000004dd047209 */ /* 0x000fe60007810000 */
[----:B------:R-:W2:Y:S01]  /*9300*/  SHFL.BFLY PT, R2, R0, 0x1, 0x1f ;  /* 0x0c201f0000027f89 */ /* 0x000ea200000e0000 */
[----:B------:R-:W-:Y:S07]  /*9310*/  FMNMX.FTZ R4, R220, R4, !PT ;  /* 0x00000004dc047209 */ /* 0x000fee0007810000 */
[----:B------:R-:W3:Y:S01]  /*9320*/  SHFL.BFLY PT, R9, R4, 0x2, 0x1f ;  /* 0x0c401f0004097f89 */ /* 0x000ee200000e0000 */
[----:B--2---:R-:W-:Y:S04]  /*9330*/  FMNMX.FTZ R68, R0, R2, !PT ;  /* 0x0000000200447209 */ /* 0x004fe80007810000 */
[C---:B------:R-:W-:Y:S01]  /*9340*/  FSETP.NEU.FTZ.AND P0, PT, R68.reuse, -INF , PT ;  /* 0xff8000004400780b */ /* 0x040fe20003f1d000 */
[----:B------:R-:W-:Y:S01]  /*9350*/  FMUL.FTZ R0, R68, c[0x0][0x2d0] ;  /* 0x0000b40044007a20 */ /* 0x000fe20000410000 */
[----:B---3--:R-:W-:Y:S04]  /*9360*/  FMNMX.FTZ R4, R4, R9, !PT ;  /* 0x0000000904047209 */ /* 0x008fe80007810000 */
[----:B------:R-:W-:Y:S01]  /*9370*/  FSEL R141, R0, RZ, P0 ;  /* 0x000000ff008d7208 */ /* 0x000fe20000000000 */
[----:B------:R-:W2:Y:S04]  /*9380*/  SHFL.BFLY PT, R2, R4, 0x1, 0x1f ;  /* 0x0c201f0004027f89 */ /* 0x000ea800000e0000 */
[--C-:B------:R-:W-:Y:S04]  /*9390*/  FFMA.FTZ R0, R5, c[0x0][0x2d0], -R141.reuse ;  /* 0x0000b40005007a23 */ /* 0x100fe8000001088d */
[----:B------:R3:W-:Y:S01]  /*93a0*/  MUFU.EX2 R237, R0 ;  /* 0x0000000000ed7308 */ /* 0x0007e20000000800 */
[----:B--2---:R-:W-:Y:S04]  /*93b0*/  FMNMX.FTZ R69, R4, R2, !PT ;  /* 0x0000000204457209 */ /* 0x004fe80007810000 */
[C---:B------:R-:W-:Y:S01]  /*93c0*/  FSETP.NEU.FTZ.AND P1, PT, R69.reuse, -INF , PT ;  /* 0xff8000004500780b */ /* 0x040fe20003f3d000 */
[----:B------:R-:W-:Y:S02]  /*93d0*/  FMUL.FTZ R2, R69, c[0x0][0x2d0] ;  /* 0x0000b40045027a20 */ /* 0x000fe40000410000 */
[--C-:B---3--:R-:W-:Y:S03]  /*93e0*/  FFMA.FTZ R0, R7, c[0x0][0x2d0], -R141.reuse ;  /* 0x0000b40007007a23 */ /* 0x108fe6000001088d */
[----:B------:R-:W-:Y:S01]  /*93f0*/  FSEL R140, R2, RZ, P1 ;  /* 0x000000ff028c7208 */ /* 0x000fe20000800000 */
[----:B------:R2:W3:Y:S04]  /*9400*/  MUFU.EX2 R239, R0 ;  /* 0x0000000000ef7308 */ /* 0x0004e80000000800 */
[--C-:B------:R-:W-:Y:S02]  /*9410*/  FFMA.FTZ R2, R13, c[0x0][0x2d0], -R140.reuse ;  /* 0x0000b4000d027a23 */ /* 0x100fe4000001088c */
[--C-:B------:R-:W-:Y:S04]  /*9420*/  FFMA.FTZ R4, R11, c[0x0][0x2d0], -R140.reuse ;  /* 0x0000b4000b047a23 */ /* 0x100fe8000001088c */
[----:B------:R4:W-:Y:S10]  /*9430*/  MUFU.EX2 R42, R2 ;  /* 0x00000002002a7308 */ /* 0x0009f40000000800 */
[----:B------:R-:W-:Y:S01]  /*9440*/  MUFU.EX2 R252, R4 ;  /* 0x0000000400fc7308 */ /* 0x000fe20000000800 */
[--C-:B--2---:R-:W-:Y:S01]  /*9450*/  FFMA.FTZ R0, R8, c[0x0][0x2d0], -R141.reuse ;  /* 0x0000b40008007a23 */ /* 0x104fe2000001088d */
[----:B---3--:R-:W-:Y:S08]  /*9460*/  F2FP.PACK_AB R137, R239, R237 ;  /* 0x000000edef89723e */ /* 0x008ff000000000ff */
[----:B------:R2:W-:Y:S01]  /*9470*/  MUFU.EX2 R51, R0 ;  /* 0x0000000000337308 */ /* 0x0005e20000000800 */
[----:B----4-:R-:W-:Y:S01]  /*9480*/  FSEL R2, R68, RZ, P0 ;  /* 0x000000ff44027208 */ /* 0x010fe20000000000 */
[----:B--2---:R-:W-:Y:S08]  /*9490*/  FFMA.FTZ R0, R10, c[0x0][0x2d0], -R141 ;  /* 0x0000b4000a007a23 */ /* 0x004ff0000001088d */
[----:B------:R2:W3:Y:S02]  /*94a0*/  MUFU.EX2 R43, R0 ;  /* 0x00000000002b7308 */ /* 0x0004e40000000800 */
[--C-:B--2---:R-:W-:Y:S01]  /*94b0*/  FFMA.FTZ R0, R6, c[0x0][0x2d0], -R140.reuse ;  /* 0x0000b40006007a23 */ /* 0x104fe2000001088c */
[----:B---3--:R-:W-:Y:S07]  /*94c0*/  F2FP.PACK_AB R139, R43, R51 ;  /* 0x000000332b8b723e */ /* 0x008fee00000000ff */
[----:B------:R2:W3:Y:S02]  /*94d0*/  MUFU.EX2 R238, R0 ;  /* 0x0000000000ee7308 */ /* 0x0004e40000000800 */
[----:B--2---:R-:W-:Y:S01]  /*94e0*/  FFMA.FTZ R0, R12, c[0x0][0x2d0], -R140 ;  /* 0x0000b4000c007a23 */ /* 0x004fe2000001088c */
[----:B---3--:R-:W-:Y:S01]  /*94f0*/  F2FP.PACK_AB R136, R252, R238 ;  /* 0x000000eefc88723e */ /* 0x008fe200000000ff */
[----:B------:R-:W2:Y:S06]  /*9500*/  LDSM.16.MT88.4 R12, [R191] ;  /* 0x00000000bf0c783b */ /* 0x000eac0000004200 */
[----:B------:R3:W4:Y:S02]  /*9510*/  MUFU.EX2 R50, R0 ;  /* 0x0000000000327308 */ /* 0x0007240000000800 */
[----:B---3--:R-:W-:Y:S02]  /*9520*/  FSEL R0, R69, RZ, P1 ;  /* 0x000000ff45007208 */ /* 0x008fe40000800000 */
[----:B----4-:R-:W-:Y:S03]  /*9530*/  F2FP.PACK_AB R138, R42, R50 ;  /* 0x000000322a8a723e */ /* 0x010fe600000000ff */
[----:B------:R-:W-:Y:S04]  /*9540*/  FADD.FTZ R0, -R0, R3 ;  /* 0x0000000300007221 */ /* 0x000fe80000010100 */
[----:B------:R-:W-:Y:S04]  /*9550*/  FMUL.FTZ R0, R0, c[0x0][0x2d0] ;  /* 0x0000b40000007a20 */ /* 0x000fe80000410000 */
[----:B------:R3:W4:Y:S02]  /*9560*/  MUFU.EX2 R3, R0 ;  /* 0x0000000000037308 */ /* 0x0007240000000800 */
[----:B---3--:R-:W-:Y:S02]  /*9570*/  FADD.FTZ R0, -R2, R70 ;  /* 0x0000004602007221 */ /* 0x008fe40000010100 */
[--C-:B------:R-:W-:Y:S02]  /*9580*/  FFMA.FTZ R2, R40, c[0x0][0x2d0], -R140.reuse ;  /* 0x0000b40028027a23 */ /* 0x100fe4000001088c */
[C---:B----4-:R-:W-:Y:S04]  /*9590*/  FMUL.FTZ R40, R3.reuse, R108 ;  /* 0x0000006c03287220 */ /* 0x050fe80000410000 */
[----:B------:R3:W-:Y:S01]  /*95a0*/  MUFU.EX2 R251, R2 ;  /* 0x0000000200fb7308 */ /* 0x0007e20000000800 */
[----:B------:R-:W-:Y:S02]  /*95b0*/  FMUL.FTZ R0, R0, c[0x0][0x2d0] ;  /* 0x0000b40000007a20 */ /* 0x000fe40000410000 */
[C---:B------:R-:W-:Y:S02]  /*95c0*/  FMUL.FTZ R4, R3.reuse, R72 ;  /* 0x0000004803047220 */ /* 0x040fe40000410000 */
[C---:B------:R-:W-:Y:S02]  /*95d0*/  FMUL.FTZ R5, R3.reuse, R73 ;  /* 0x0000004903057220 */ /* 0x040fe40000410000 */
[C---:B------:R-:W-:Y:S02]  /*95e0*/  FMUL.FTZ R8, R3.reuse, R76 ;  /* 0x0000004c03087220 */ /* 0x040fe40000410000 */
[C---:B------:R-:W-:Y:S01]  /*95f0*/  FMUL.FTZ R9, R3.reuse, R77 ;  /* 0x0000004d03097220 */ /* 0x040fe20000410000 */
[----:B------:R-:W4:Y:S01]  /*9600*/  MUFU.EX2 R0, R0 ;  /* 0x0000000000007308 */ /* 0x000f220000000800 */
[C---:B------:R-:W-:Y:S02]  /*9610*/  FMUL.FTZ R16, R3.reuse, R84 ;  /* 0x0000005403107220 */ /* 0x040fe40000410000 */
[C---:B------:R-:W-:Y:S02]  /*9620*/  FMUL.FTZ R17, R3.reuse, R85 ;  /* 0x0000005503117220 */ /* 0x040fe40000410000 */
[C---:B------:R-:W-:Y:S02]  /*9630*/  FMUL.FTZ R24, R3.reuse, R92 ;  /* 0x0000005c03187220 */ /* 0x040fe40000410000 */
[C---:B------:R-:W-:Y:S02]  /*9640*/  FMUL.FTZ R25, R3.reuse, R93 ;  /* 0x0000005d03197220 */ /* 0x040fe40000410000 */
[C---:B------:R-:W-:Y:S02]  /*9650*/  FMUL.FTZ R32, R3.reuse, R100 ;  /* 0x0000006403207220 */ /* 0x040fe40000410000 */
[----:B------:R-:W-:Y:S02]  /*9660*/  FMUL.FTZ R33, R3, R101 ;  /* 0x0000006503217220 */ /* 0x000fe40000410000 */
[--C-:B------:R-:W-:Y:S02]  /*9670*/  FFMA.FTZ R92, R229, c[0x0][0x2d0], -R140.reuse ;  /* 0x0000b400e55c7a23 */ /* 0x100fe4000001088c */
[--C-:B---3--:R-:W-:Y:S02]  /*9680*/  FFMA.FTZ R2, R41, c[0x0][0x2d0], -R140.reuse ;  /* 0x0000b40029027a23 */ /* 0x108fe4000001088c */
[--C-:B------:R-:W-:Y:S02]  /*9690*/  FFMA.FTZ R93, R226, c[0x0][0x2d0], -R140.reuse ;  /* 0x0000b400e25d7a23 */ /* 0x100fe4000001088c */
[----:B------:R3:W-:Y:S01]  /*96a0*/  MUFU.EX2 R250, R2 ;  /* 0x0000000200fa7308 */ /* 0x0007e20000000800 */
[----:B------:R-:W-:Y:S02]  /*96b0*/  FFMA.FTZ R101, R224, c[0x0][0x2d0], -R140 ;  /* 0x0000b400e0657a23 */ /* 0x000fe4000001088c */
[--C-:B------:R-:W-:Y:S02]  /*96c0*/  FFMA.FTZ R100, R247, c[0x0][0x2d0], -R141.reuse ;  /* 0x0000b400f7647a23 */ /* 0x100fe4000001088d */
[C---:B----4-:R-:W-:Y:S02]  /*96d0*/  FMUL.FTZ R6, R0.reuse, R74 ;  /* 0x0000004a00067220 */ /* 0x050fe40000410000 */
[C---:B------:R-:W-:Y:S02]  /*96e0*/  FMUL.FTZ R7, R0.reuse, R75 ;  /* 0x0000004b00077220 */ /* 0x040fe40000410000 */
[----:B------:R-:W4:Y:S01]  /*96f0*/  LDSM.16.MT88.4 R72, [R192+0x3800] ;  /* 0x00380000c048783b */ /* 0x000f220000004200 */
[C---:B------:R-:W-:Y:S02]  /*9700*/  FMUL.FTZ R10, R0.reuse, R78 ;  /* 0x0000004e000a7220 */ /* 0x040fe40000410000 */
[C---:B------:R-:W-:Y:S02]  /*9710*/  FMUL.FTZ R11, R0.reuse, R79 ;  /* 0x0000004f000b7220 */ /* 0x040fe40000410000 */
[C---:B--2---:R-:W-:Y:S03]  /*9720*/  HMMA.16816.F32 R4, R136.reuse, R12, R4 ;  /* 0x0000000c8804723c */ /* 0x044fe60000001804 */
[----:B------:R-:W2:Y:S02]  /*9730*/  LDSM.16.MT88.4 R76, [R194+0x3800] ;  /* 0x00380000c24c783b */ /* 0x000ea40000004200 */
[----:B------:R-:W-:Y:S02]  /*9740*/  FMUL.FTZ R18, R0, R86 ;  /* 0x0000005600127220 */ /* 0x000fe40000410000 */
[C---:B------:R-:W-:Y:S01]  /*9750*/  FMUL.FTZ R12, R3.reuse, R80 ;  /* 0x00000050030c7220 */ /* 0x040fe20000410000 */
[C---:B------:R-:W-:Y:S04]  /*9760*/  HMMA.16816.F32 R8, R136.reuse, R14, R8 ;  /* 0x0000000e8808723c */ /* 0x040fe80000001808 */
[--C-:B---3--:R-:W-:Y:S02]  /*9770*/  FFMA.FTZ R2, R48, c[0x0][0x2d0], -R141.reuse ;  /* 0x0000b40030027a23 */ /* 0x108fe4000001088d */
[C---:B------:R-:W-:Y:S02]  /*9780*/  FMUL.FTZ R13, R3.reuse, R81 ;  /* 0x00000051030d7220 */ /* 0x040fe40000410000 */
[----:B------:R3:W-:Y:S01]  /*9790*/  MUFU.EX2 R108, R2 ;  /* 0x00000002006c7308 */ /* 0x0007e20000000800 */
[C---:B------:R-:W-:Y:S03]  /*97a0*/  FMUL.FTZ R14, R0.reuse, R82 ;  /* 0x00000052000e7220 */ /* 0x040fe60000410000 */
[C---:B------:R-:W-:Y:S02]  /*97b0*/  FMUL.FTZ R15, R0.reuse, R83 ;  /* 0x00000053000f7220 */ /* 0x040fe40000410000 */
[----:B------:R-:W2:Y:S01]  /*97c0*/  LDSM.16.MT88.4 R80, [R191+0x800] ;  /* 0x00080000bf50783b */ /* 0x000ea20000004200 */
[C---:B------:R-:W-:Y:S02]  /*97d0*/  FMUL.FTZ R19, R0.reuse, R87 ;  /* 0x0000005700137220 */ /* 0x040fe40000410000 */
[C---:B------:R-:W-:Y:S02]  /*97e0*/  FMUL.FTZ R58, R0.reuse, R126 ;  /* 0x0000007e003a7220 */ /* 0x040fe40000410000 */
[C---:B------:R-:W-:Y:S03]  /*97f0*/  HMMA.16816.F32 R12, R136.reuse, R20, R12 ;  /* 0x00000014880c723c */ /* 0x040fe6000000180c */
[----:B------:R-:W1:Y:S01]  /*9800*/  LDSM.16.MT88.4 R84, [R193+0x800] ;  /* 0x00080000c154783b */ /* 0x000e620000004200 */
[C---:B------:R-:W-:Y:S02]  /*9810*/  FMUL.FTZ R59, R0.reuse, R127 ;  /* 0x0000007f003b7220 */ /* 0x040fe40000410000 */
[C---:B------:R-:W-:Y:S02]  /*9820*/  FMUL.FTZ R26, R0.reuse, R94 ;  /* 0x0000005e001a7220 */ /* 0x040fe40000410000 */
[C---:B------:R-:W-:Y:S04]  /*9830*/  HMMA.16816.F32 R16, R136.reuse, R22, R16 ;  /* 0x000000168810723c */ /* 0x040fe80000001810 */
[----:B------:R-:W-:Y:S02]  /*9840*/  FMUL.FTZ R20, R3, R88 ;  /* 0x0000005803147220 */ /* 0x000fe40000410000 */
[----:B---3--:R-:W-:Y:S02]  /*9850*/  FFMA.FTZ R2, R49, c[0x0][0x2d0], -R141 ;  /* 0x0000b40031027a23 */ /* 0x008fe4000001088d */
[C---:B------:R-:W-:Y:S02]  /*9860*/  FMUL.FTZ R21, R3.reuse, R89 ;  /* 0x0000005903157220 */ /* 0x040fe40000410000 */
[----:B------:R3:W1:Y:S02]  /*9870*/  MUFU.EX2 R245, R2 ;  /* 0x0000000200f57308 */ /* 0x0006640000000800 */
[C---:B------:R-:W-:Y:S02]  /*9880*/  FMUL.FTZ R22, R0.reuse, R90 ;  /* 0x0000005a00167220 */ /* 0x040fe40000410000 */
[C---:B------:R-:W-:Y:S02]  /*9890*/  FMUL.FTZ R23, R0.reuse, R91 ;  /* 0x0000005b00177220 */ /* 0x040fe40000410000 */
[----:B------:R-:W1:Y:S01]  /*98a0*/  LDSM.16.MT88.4 R88, [R192+0x800] ;  /* 0x00080000c058783b */ /* 0x000e620000004200 */
[----:B------:R-:W-:Y:S02]  /*98b0*/  IMAD.MOV.U32 R94, RZ, RZ, R51 ;  /* 0x000000ffff5e7224 */ /* 0x000fe400078e0033 */
[C---:B------:R-:W-:Y:S02]  /*98c0*/  FMUL.FTZ R49, R3.reuse, R117 ;  /* 0x0000007503317220 */ /* 0x040fe40000410000 */
[C---:B------:R-:W-:Y:S03]  /*98d0*/  HMMA.16816.F32 R20, R136.reuse, R28, R20 ;  /* 0x0000001c8814723c */ /* 0x040fe60000001814 */
[C---:B------:R-:W-:Y:S02]  /*98e0*/  FMUL.FTZ R27, R0.reuse, R95 ;  /* 0x0000005f001b7220 */ /* 0x040fe40000410000 */
[----:B------:R-:W-:Y:S02]  /*98f0*/  IMAD.MOV.U32 R95, RZ, RZ, R50 ;  /* 0x000000ffff5f7224 */ /* 0x000fe400078e0032 */
[C---:B------:R-:W-:Y:S02]  /*9900*/  FMUL.FTZ R50, R0.reuse, R118 ;  /* 0x0000007600327220 */ /* 0x040fe40000410000 */
[----:B------:R-:W-:Y:S01]  /*9910*/  FMUL.FTZ R51, R0, R119 ;  /* 0x0000007700337220 */ /* 0x000fe20000410000 */
[C---:B------:R-:W-:Y:S03]  /*9920*/  HMMA.16816.F32 R24, R136.reuse, R30, R24 ;  /* 0x0000001e8818723c */ /* 0x040fe60000001818 */
[----:B---3--:R-:W-:Y:S02]  /*9930*/  FFMA.FTZ R2, R56, c[0x0][0x2d0], -R140 ;  /* 0x0000b40038027a23 */ /* 0x008fe4000001088c */
[C---:B------:R-:W-:Y:S02]  /*9940*/  FMUL.FTZ R56, R3.reuse, R124 ;  /* 0x0000007c03387220 */ /* 0x040fe40000410000 */
[----:B------:R3:W-:Y:S01]  /*9950*/  MUFU.EX2 R243, R2 ;  /* 0x0000000200f37308 */ /* 0x0007e20000000800 */
[C---:B------:R-:W-:Y:S02]  /*9960*/  FMUL.FTZ R30, R0.reuse, R98 ;  /* 0x00000062001e7220 */ /* 0x040fe40000410000 */
[----:B------:R-:W5:Y:S02]  /*9970*/  LDL.LU R98, [R1+0x34] ;  /* 0x0000340001627983 */ /* 0x000f640000300800 */
[C---:B------:R-:W-:Y:S02]  /*9980*/  FMUL.FTZ R31, R0.reuse, R99 ;  /* 0x00000063001f7220 */ /* 0x040fe40000410000 */
[C---:B------:R-:W-:Y:S01]  /*9990*/  FMUL.FTZ R28, R3.reuse, R96 ;  /* 0x00000060031c7220 */ /* 0x040fe20000410000 */
[----:B------:R-:W5:Y:S01]  /*99a0*/  LDL.LU R99, [R1+0x30] ;  /* 0x0000300001637983 */ /* 0x000f620000300800 */
[----:B------:R-:W-:Y:S02]  /*99b0*/  FMUL.FTZ R29, R3, R97 ;  /* 0x00000061031d7220 */ /* 0x000fe40000410000 */
[----:B------:R-:W-:Y:S02]  /*99c0*/  IMAD.MOV.U32 R96, RZ, RZ, R43 ;  /* 0x000000ffff607224 */ /* 0x000fe400078e002b */
[----:B------:R-:W-:Y:S02]  /*99d0*/  IMAD.MOV.U32 R97, RZ, RZ, R42 ;  /* 0x000000ffff617224 */ /* 0x000fe400078e002a */
[C---:B------:R-:W-:Y:S01]  /*99e0*/  FMUL.FTZ R34, R0.reuse, R102 ;  /* 0x0000006600227220 */ /* 0x040fe20000410000 */
[C---:B------:R-:W-:Y:S03]  /*99f0*/  HMMA.16816.F32 R28, R136.reuse, R36, R28 ;  /* 0x00000024881c723c */ /* 0x040fe6000000181c */
[C---:B------:R-:W-:Y:S02]  /*9a00*/  FMUL.FTZ R35, R0.reuse, R103 ;  /* 0x0000006700237220 */ /* 0x040fe40000410000 */
[--C-:B------:R-:W-:Y:S02]  /*9a10*/  FFMA.FTZ R102, R223, c[0x0][0x2d0], -R140.reuse ;  /* 0x0000b400df667a23 */ /* 0x100fe4000001088c */
[--C-:B------:R-:W-:Y:S02]  /*9a20*/  FFMA.FTZ R103, R221, c[0x0][0x2d0], -R140.reuse ;  /* 0x0000b400dd677a23 */ /* 0x100fe4000001088c */
[----:B---3--:R-:W-:Y:S01]  /*9a30*/  FFMA.FTZ R2, R57, c[0x0][0x2d0], -R140 ;  /* 0x0000b40039027a23 */ /* 0x008fe2000001088c */
[C---:B------:R-:W-:Y:S03]  /*9a40*/  HMMA.16816.F32 R32, R136.reuse, R38, R32 ;  /* 0x000000268820723c */ /* 0x040fe60000001820 */
[----:B------:R3:W-:Y:S01]  /*9a50*/  MUFU.EX2 R241, R2 ;  /* 0x0000000200f17308 */ /* 0x0007e20000000800 */
[C---:B------:R-:W-:Y:S02]  /*9a60*/  FMUL.FTZ R57, R3.reuse, R125 ;  /* 0x0000007d03397220 */ /* 0x040fe40000410000 */
[C---:B------:R-:W-:Y:S02]  /*9a70*/  FMUL.FTZ R37, R3.reuse, R105 ;  /* 0x0000006903257220 */ /* 0x040fe40000410000 */
[C---:B------:R-:W-:Y:S04]  /*9a80*/  FMUL.FTZ R38, R0.reuse, R106 ;  /* 0x0000006a00267220 */ /* 0x040fe80000410000 */
[C---:B------:R-:W-:Y:S02]  /*9a90*/  FMUL.FTZ R39, R0.reuse, R107 ;  /* 0x0000006b00277220 */ /* 0x040fe40000410000 */
[C---:B------:R-:W-:Y:S02]  /*9aa0*/  FMUL.FTZ R36, R3.reuse, R104 ;  /* 0x0000006803247220 */ /* 0x040fe40000410000 */
[C---:B------:R-:W-:Y:S02]  /*9ab0*/  FMUL.FTZ R41, R3.reuse, R109 ;  /* 0x0000006d03297220 */ /* 0x040fe40000410000 */
[----:B------:R-:W-:Y:S02]  /*9ac0*/  IMAD.MOV.U32 R109, RZ, RZ, R97 ;  /* 0x000000ffff6d7224 */ /* 0x000fe400078e0061 */
[C---:B------:R-:W-:Y:S01]  /*9ad0*/  FMUL.FTZ R42, R0.reuse, R110 ;  /* 0x0000006e002a7220 */ /* 0x040fe20000410000 */
[C---:B------:R-:W-:Y:S03]  /*9ae0*/  HMMA.16816.F32 R36, R136.reuse, R44, R36 ;  /* 0x0000002c8824723c */ /* 0x040fe60000001824 */
[----:B------:R-:W-:Y:S02]  /*9af0*/  FMUL.FTZ R43, R0, R111 ;  /* 0x0000006f002b7220 */ /* 0x000fe40000410000 */
[----:B------:R-:W-:Y:S02]  /*9b00*/  IMAD.MOV.U32 R111, RZ, RZ, R95 ;  /* 0x000000ffff6f7224 */ /* 0x000fe400078e005f */
[--C-:B---3--:R-:W-:Y:S02]  /*9b10*/  FFMA.FTZ R2, R142, c[0x0][0x2d0], -R141.reuse ;  /* 0x0000b4008e027a23 */ /* 0x108fe4000001088d */
[----:B------:R-:W-:Y:S01]  /*9b20*/  IMAD.MOV.U32 R110, RZ, RZ, R96 ;  /* 0x000000ffff6e7224 */ /* 0x000fe200078e0060 */
[C---:B------:R-:W-:Y:S01]  /*9b30*/  HMMA.16816.F32 R40, R136.reuse, R46, R40 ;  /* 0x0000002e8828723c */ /* 0x040fe20000001828 */
[----:B------:R3:W-:Y:S02]  /*9b40*/  MUFU.EX2 R125, R2 ;  /* 0x00000002007d7308 */ /* 0x0007e40000000800 */
[C---:B------:R-:W-:Y:S02]  /*9b50*/  FMUL.FTZ R44, R3.reuse, R112 ;  /* 0x00000070032c7220 */ /* 0x040fe40000410000 */
[C---:B------:R-:W-:Y:S02]  /*9b60*/  FMUL.FTZ R45, R3.reuse, R113 ;  /* 0x00000071032d7220 */ /* 0x040fe40000410000 */
[C---:B------:R-:W-:Y:S02]  /*9b70*/  FMUL.FTZ R47, R0.reuse, R115 ;  /* 0x00000073002f7220 */ /* 0x040fe40000410000 */
[C---:B------:R-:W-:Y:S02]  /*9b80*/  FMUL.FTZ R46, R0.reuse, R114 ;  /* 0x00000072002e7220 */ /* 0x040fe40000410000 */
[----:B------:R-:W-:Y:S01]  /*9b90*/  MUFU.EX2 R142, R103 ;  /* 0x00000067008e7308 */ /* 0x000fe20000000800 */
[C---:B------:R-:W-:Y:S02]  /*9ba0*/  FMUL.FTZ R48, R3.reuse, R116 ;  /* 0x0000007403307220 */ /* 0x040fe40000410000 */
[----:B------:R-:W-:Y:S02]  /*9bb0*/  IMAD.MOV.U32 R116, RZ, RZ, R94 ;  /* 0x000000ffff747224 */ /* 0x000fe400078e005e */
[C---:B------:R-:W-:Y:S03]  /*9bc0*/  HMMA.16816.F32 R44, R136.reuse, R52, R44 ;  /* 0x00000034882c723c */ /* 0x040fe6000000182c */
[C---:B------:R-:W-:Y:S02]  /*9bd0*/  FMUL.FTZ R60, R3.reuse, R60 ;  /* 0x0000003c033c7220 */ /* 0x040fe40000410000 */
[----:B------:R-:W-:Y:S02]  /*9be0*/  FMUL.FTZ R61, R3, R61 ;  /* 0x0000003d033d7220 */ /* 0x000fe40000410000 */
[C---:B------:R-:W-:Y:S01]  /*9bf0*/  FMUL.FTZ R62, R0.reuse, R62 ;  /* 0x0000003e003e7220 */ /* 0x040fe20000410000 */
[C---:B------:R-:W-:Y:S04]  /*9c00*/  HMMA.16816.F32 R48, R136.reuse, R54, R48 ;  /* 0x000000368830723c */ /* 0x040fe80000001830 */
[--C-:B---3--:R-:W-:Y:S02]  /*9c10*/  FFMA.FTZ R2, R143, c[0x0][0x2d0], -R141.reuse ;  /* 0x0000b4008f027a23 */ /* 0x108fe4000001088d */
[C---:B------:R-:W-:Y:S02]  /*9c20*/  FMUL.FTZ R52, R3.reuse, R120 ;  /* 0x0000007803347220 */ /* 0x040fe40000410000 */
[----:B------:R3:W2:Y:S01]  /*9c30*/  MUFU.EX2 R124, R2 ;  /* 0x00000002007c7308 */ /* 0x0006a20000000800 */
[C---:B------:R-:W-:Y:S03]  /*9c40*/  FMUL.FTZ R54, R0.reuse, R122 ;  /* 0x0000007a00367220 */ /* 0x040fe60000410000 */
[C---:B------:R-:W-:Y:S02]  /*9c50*/  FMUL.FTZ R55, R0.reuse, R123 ;  /* 0x0000007b00377220 */ /* 0x040fe40000410000 */
[C---:B------:R-:W-:Y:S02]  /*9c60*/  FMUL.FTZ R53, R3.reuse, R121 ;  /* 0x0000007903357220 */ /* 0x040fe40000410000 */
[C---:B------:R-:W-:Y:S02]  /*9c70*/  FMUL.FTZ R63, R0.reuse, R63 ;  /* 0x0000003f003f7220 */ /* 0x040fe40000410000 */
[C---:B------:R-:W-:Y:S02]  /*9c80*/  FMUL.FTZ R64, R3.reuse, R64 ;  /* 0x0000004003407220 */ /* 0x040fe40000410000 */
[----:B------:R-:W-:Y:S01]  /*9c90*/  FMUL.FTZ R65, R3, R65 ;  /* 0x0000004103417220 */ /* 0x000fe20000410000 */
[C---:B----4-:R-:W-:Y:S03]  /*9ca0*/  HMMA.16816.F32 R52, R136.reuse, R72, R52 ;  /* 0x000000488834723c */ /* 0x050fe60000001834 */
[C---:B------:R-:W-:Y:S02]  /*9cb0*/  FMUL.FTZ R66, R0.reuse, R66 ;  /* 0x0000004200427220 */ /* 0x040fe40000410000 */
[----:B------:R-:W-:Y:S02]  /*9cc0*/  FMUL.FTZ R67, R0, R67 ;  /* 0x0000004300437220 */ /* 0x000fe40000410000 */
[----:B-1----:R-:W-:Y:S01]  /*9cd0*/  F2FP.PACK_AB R73, R245, R108 ;  /* 0x0000006cf549723e */ /* 0x002fe200000000ff */
[C---:B------:R-:W-:Y:S04]  /*9ce0*/  HMMA.16816.F32 R56, R136.reuse, R74, R56 ;  /* 0x0000004a8838723c */ /* 0x040fe80000001838 */
[--C-:B---3--:R-:W-:Y:S01]  /*9cf0*/  FFMA.FTZ R2, R145, c[0x0][0x2d0], -R140.reuse ;  /* 0x0000b40091027a23 */ /* 0x108fe2000001088c */
[----:B------:R-:W-:Y:S01]  /*9d00*/  F2FP.PACK_AB R72, R250, R251 ;  /* 0x000000fbfa48723e */ /* 0x000fe200000000ff */
[----:B------:R-:W-:Y:S01]  /*9d10*/  MUFU.EX2 R145, R101 ;  /* 0x0000006500917308 */ /* 0x000fe20000000800 */
[----:B--2---:R-:W-:Y:S01]  /*9d20*/  F2FP.PACK_AB R75, R124, R125 ;  /* 0x0000007d7c4b723e */ /* 0x004fe200000000ff */
[C---:B------:R-:W-:Y:S04]  /*9d30*/  HMMA.16816.F32 R60, R136.reuse, R76, R60 ;  /* 0x0000004c883c723c */ /* 0x040fe8000000183c */
[----:B------:R-:W-:Y:S01]  /*9d40*/  F2FP.PACK_AB R74, R241, R243 ;  /* 0x000000f3f14a723e */ /* 0x000fe200000000ff */
[--C-:B------:R-:W-:Y:S03]  /*9d50*/  FFMA.FTZ R70, R225, c[0x0][0x2d0], -R141.reuse ;  /* 0x0000b400e1467a23 */ /* 0x100fe6000001088d */
[----:B------:R-:W-:Y:S01]  /*9d60*/  HMMA.16816.F32 R64, R136, R78, R64 ;  /* 0x0000004e8840723c */ /* 0x000fe20000001840 */
[----:B------:R1:W-:Y:S01]  /*9d70*/  MUFU.EX2 R235, R2 ;  /* 0x0000000200eb7308 */ /* 0x0003e20000000800 */
[----:B------:R-:W2:Y:S06]  /*9d80*/  LDSM.16.MT88.4 R76, [R194+0x800] ;  /* 0x00080000c24c783b */ /* 0x000eac0000004200 */
[C---:B------:R-:W-:Y:S03]  /*9d90*/  HMMA.16816.F32 R4, R72.reuse, R80, R4 ;  /* 0x000000504804723c */ /* 0x040fe60000001804 */
[----:B------:R3:W-:Y:S05]  /*9da0*/  MUFU.EX2 R121, R70 ;  /* 0x0000004600797308 */ /* 0x0007ea0000000800 */
[C---:B------:R-:W-:Y:S01]  /*9db0*/  HMMA.16816.F32 R8, R72.reuse, R82, R8 ;  /* 0x000000524808723c */ /* 0x040fe20000001808 */
[----:B------:R-:W4:Y:S07]  /*9dc0*/  LDSM.16.MT88.4 R80, [R191+0x4000] ;  /* 0x00400000bf50783b */ /* 0x000f2e0000004200 */
[C---:B------:R-:W-:Y:S04]  /*9dd0*/  HMMA.16816.F32 R12, R72.reuse, R84, R12 ;  /* 0x00000054480c723c */ /* 0x040fe8000000180c */
[--C-:B-1----:R-:W-:Y:S04]  /*9de0*/  FFMA.FTZ R2, R144, c[0x0][0x2d0], -R140.reuse ;  /* 0x0000b40090027a23 */ /* 0x102fe8000001088c */
[C---:B------:R-:W-:Y:S01]  /*9df0*/  HMMA.16816.F32 R16, R72.reuse, R86, R16 ;  /* 0x000000564810723c */ /* 0x040fe20000001810 */
[----:B------:R1:W-:Y:S01]  /*9e00*/  MUFU.EX2 R234, R2 ;  /* 0x0000000200ea7308 */ /* 0x0003e20000000800 */
[----:B------:R-:W4:Y:S02]  /*9e10*/  LDSM.16.MT88.4 R84, [R193+0x4000] ;  /* 0x00400000c154783b */ /* 0x000f240000004200 */
[--C-:B---3--:R-:W-:Y:S04]  /*9e20*/  FFMA.FTZ R70, R230, c[0x0][0x2d0], -R140.reuse ;  /* 0x0000b400e6467a23 */ /* 0x108fe8000001088c */
[C---:B------:R-:W-:Y:S08]  /*9e30*/  HMMA.16816.F32 R20, R72.reuse, R88, R20 ;  /* 0x000000584814723c */ /* 0x040ff00000001814 */
[C---:B------:R-:W-:Y:S01]  /*9e40*/  HMMA.16816.F32 R24, R72.reuse, R90, R24 ;  /* 0x0000005a4818723c */ /* 0x040fe20000001818 */
[----:B------:R-:W3:Y:S07]  /*9e50*/  LDSM.16.MT88.4 R88, [R192+0x4000] ;  /* 0x00400000c058783b */ /* 0x000eee0000004200 */
[C---:B--2---:R-:W-:Y:S04]  /*9e60*/  HMMA.16816.F32 R28, R72.reuse, R76, R28 ;  /* 0x0000004c481c723c */ /* 0x044fe8000000181c */
[--C-:B-1----:R-:W-:Y:S02]  /*9e70*/  FFMA.FTZ R2, R146, c[0x0][0x2d0], -R141.reuse ;  /* 0x0000b40092027a23 */ /* 0x102fe4000001088d */
[----:B------:R-:W1:Y:S02]  /*9e80*/  MUFU.EX2 R146, R102 ;  /* 0x0000006600927308 */ /* 0x000e640000000800 */
[C---:B------:R-:W-:Y:S01]  /*9e90*/  HMMA.16816.F32 R32, R72.reuse, R78, R32 ;  /* 0x0000004e4820723c */ /* 0x040fe20000001820 */
[----:B------:R-:W2:Y:S07]  /*9ea0*/  LDSM.16.MT88.4 R76, [R194+0x4000] ;  /* 0x00400000c24c783b */ /* 0x000eae0000004200 */
[C---:B----4-:R-:W-:Y:S01]  /*9eb0*/  HMMA.16816.F32 R36, R72.reuse, R80, R36 ;  /* 0x000000504824723c */ /* 0x050fe20000001824 */
[----:B------:R4:W-:Y:S07]  /*9ec0*/  MUFU.EX2 R106, R2 ;  /* 0x00000002006a7308 */ /* 0x0009ee0000000800 */
[C---:B------:R-:W-:Y:S01]  /*9ed0*/  HMMA.16816.F32 R40, R72.reuse, R82, R40 ;  /* 0x000000524828723c */ /* 0x040fe20000001828 */
[----:B------:R-:W5:Y:S03]  /*9ee0*/  LDSM.16.MT88.4 R80, [R191+0x1000] ;  /* 0x00100000bf50783b */ /* 0x000f660000004200 */
[----:B-1----:R-:W-:Y:S04]  /*9ef0*/  F2FP.PACK_AB R136, R146, R145 ;  /* 0x000000919288723e */ /* 0x002fe800000000ff */
[C---:B------:R-:W-:Y:S08]  /*9f00*/  HMMA.16816.F32 R44, R72.reuse, R84, R44 ;  /* 0x00000054482c723c */ /* 0x040ff0000000182c */
[C---:B------:R-:W-:Y:S01]  /*9f10*/  HMMA.16816.F32 R48, R72.reuse, R86, R48 ;  /* 0x000000564830723c */ /* 0x040fe20000001830 */
[----:B------:R-:W1:Y:S03]  /*9f20*/  LDSM.16.MT88.4 R84, [R193+0x1000] ;  /* 0x00100000c154783b */ /* 0x000e660000004200 */
[----:B----4-:R-:W-:Y:S04]  /*9f30*/  FFMA.FTZ R2, R150, c[0x0][0x2d0], -R141 ;  /* 0x0000b40096027a23 */ /* 0x010fe8000001088d */
[C---:B---3--:R-:W-:Y:S01]  /*9f40*/  HMMA.16816.F32 R52, R72.reuse, R88, R52 ;  /* 0x000000584834723c */ /* 0x048fe20000001834 */
[----:B------:R3:W4:Y:S07]  /*9f50*/  MUFU.EX2 R107, R2 ;  /* 0x00000002006b7308 */ /* 0x00072e0000000800 */
[C---:B------:R-:W-:Y:S01]  /*9f60*/  HMMA.16816.F32 R56, R72.reuse, R90, R56 ;  /* 0x0000005a4838723c */ /* 0x040fe20000001838 */
[----:B------:R-:W1:Y:S07]  /*9f70*/  LDSM.16.MT88.4 R88, [R192+0x1000] ;  /* 0x00100000c058783b */ /* 0x000e6e0000004200 */
[C---:B--2---:R-:W-:Y:S08]  /*9f80*/  HMMA.16816.F32 R60, R72.reuse, R76, R60 ;  /* 0x0000004c483c723c */ /* 0x044ff0000000183c */
[----:B------:R-:W-:Y:S01]  /*9f90*/  HMMA.16816.F32 R64, R72, R78, R64 ;  /* 0x0000004e4840723c */ /* 0x000fe20000001840 */
[----:B------:R-:W2:Y:S03]  /*9fa0*/  LDSM.16.MT88.4 R76, [R194+0x1000] ;  /* 0x00100000c24c783b */ /* 0x000ea60000004200 */
[--C-:B---3--:R-:W-:Y:S03]  /*9fb0*/  FFMA.FTZ R2, R148, c[0x0][0x2d0], -R140.reuse ;  /* 0x0000b40094027a23 */ /* 0x108fe6000001088c */
[----:B------:R-:W-:Y:S01]  /*9fc0*/  F2FP.PACK_AB R72, R234, R235 ;  /* 0x000000ebea48723e */ /* 0x000fe200000000ff */
[----:B------:R3:W-:Y:S01]  /*9fd0*/  MUFU.EX2 R231, R2 ;  /* 0x0000000200e77308 */ /* 0x0007e20000000800 */
[----:B----4-:R-:W-:Y:S03]  /*9fe0*/  F2FP.PACK_AB R73, R107, R106 ;  /* 0x0000006a6b49723e */ /* 0x010fe600000000ff */
[----:B---3--:R-:W-:Y:S06]  /*9ff0*/  FFMA.FTZ R2, R149, c[0x0][0x2d0], -R140 ;  /* 0x0000b40095027a23 */ /* 0x008fec000001088c */
[----:B------:R3:W4:Y:S01]  /*a000*/  MUFU.EX2 R227, R2 ;  /* 0x0000000200e37308 */ /* 0x0007220000000800 */
[----:B-----5:R-:W-:Y:S02]  /*a010*/  FFMA.FTZ R104, R3, R98, R238 ;  /* 0x0000006203687223 */ /* 0x020fe400000100ee */
[----:B------:R-:W-:Y:S02]  /*a020*/  FFMA.FTZ R0, R0, R99, R237 ;  /* 0x0000006300007223 */ /* 0x000fe400000100ed */
[----:B------:R-:W-:Y:S02]  /*a030*/  LDSM.16.MT88.4 R96, [R193+0x6000] ;  /* 0x00600000c160783b */ /* 0x000fe40000004200 */
[----:B------:R-:W-:Y:S02]  /*a040*/  FADD.FTZ R0, R239, R0 ;  /* 0x00000000ef007221 */ /* 0x000fe40000010000 */
[--C-:B---3--:R-:W-:Y:S01]  /*a050*/  FFMA.FTZ R2, R151, c[0x0][0x2d0], -R141.reuse ;  /* 0x0000b40097027a23 */ /* 0x108fe2000001088d */
[----:B----4-:R-:W-:Y:S01]  /*a060*/  F2FP.PACK_AB R74, R227, R231 ;  /* 0x000000e7e34a723e */ /* 0x010fe200000000ff */
[----:B------:R-:W-:Y:S01]  /*a070*/  MUFU.EX2 R151, R93 ;  /* 0x0000005d00977308 */ /* 0x000fe20000000800 */
[----:B------:R-:W-:Y:S02]  /*a080*/  FADD.FTZ R0, R116, R0 ;  /* 0x0000000074007221 */ /* 0x000fe40000010000 */
[----:B------:R-:W-:Y:S02]  /*a090*/  LDSM.16.MT88.4 R116, [R193+0x6800] ;  /* 0x00680000c174783b */ /* 0x000fe40000004200 */
[----:B------:R-:W-:Y:S04]  /*a0a0*/  FADD.FTZ R0, R110, R0 ;  /* 0x000000006e007221 */ /* 0x000fe80000010000 */
[----:B------:R-:W-:Y:S01]  /*a0b0*/  FADD.FTZ R0, R108, R0 ;  /* 0x000000006c007221 */ /* 0x000fe20000010000 */
[----:B------:R3:W4:Y:S03]  /*a0c0*/  MUFU.EX2 R105, R2 ;  /* 0x0000000200697308 */ /* 0x0007260000000800 */
[----:B------:R-:W-:Y:S04]  /*a0d0*/  FADD.FTZ R0, R245, R0 ;  /* 0x00000000f5007221 */ /* 0x000fe80000010000 */
[----:B------:R-:W-:Y:S04]  /*a0e0*/  FADD.FTZ R0, R125, R0 ;  /* 0x000000007d007221 */ /* 0x000fe80000010000 */
[----:B------:R-:W-:Y:S02]  /*a0f0*/  FADD.FTZ R0, R124, R0 ;  /* 0x000000007c007221 */ /* 0x000fe40000010000 */
[----:B------:R-:W-:Y:S02]  /*a100*/  LDSM.16.MT88.4 R124, [R192+0x6800] ;  /* 0x00680000c07c783b */ /* 0x000fe40000004200 */
[----:B------:R-:W-:Y:S04]  /*a110*/  FADD.FTZ R0, R106, R0 ;  /* 0x000000006a007221 */ /* 0x000fe80000010000 */
[----:B------:R-:W-:Y:S02]  /*a120*/  FADD.FTZ R0, R107, R0 ;  /* 0x000000006b007221 */ /* 0x000fe40000010000 */
[--C-:B---3--:R-:W-:Y:S02]  /*a130*/  FFMA.FTZ R2, R153, c[0x0][0x2d0], -R141.reuse ;  /* 0x0000b40099027a23 */ /* 0x108fe4000001088d */
[----:B------:R3:W-:Y:S01]  /*a140*/  MUFU.EX2 R153, R70 ;  /* 0x0000004600997308 */ /* 0x0007e20000000800 */
[----:B----4-:R-:W-:Y:S09]  /*a150*/  FADD.FTZ R0, R105, R0 ;  /* 0x0000000069007221 */ /* 0x010ff20000010000 */
[----:B------:R4:W5:Y:S01]  /*a160*/  MUFU.EX2 R219, R2 ;  /* 0x0000000200db7308 */ /* 0x0009620000000800 */
[--C-:B---3--:R-:W-:Y:S09]  /*a170*/  FFMA.FTZ R70, R248, c[0x0][0x2d0], -R141.reuse ;  /* 0x0000b400f8467a23 */ /* 0x108ff2000001088d */
[----:B------:R-:W-:Y:S01]  /*a180*/  MUFU.EX2 R143, R70 ;  /* 0x00000046008f7308 */ /* 0x000fe20000000800 */
[----:B----4-:R-:W-:Y:S01]  /*a190*/  FFMA.FTZ R2, R152, c[0x0][0x2d0], -R140 ;  /* 0x0000b40098027a23 */ /* 0x010fe2000001088c */
[C---:B-----5:R-:W-:Y:S01]  /*a1a0*/  F2FP.PACK_AB R75, R219.reuse, R105 ;  /* 0x00000069db4b723e */ /* 0x060fe200000000ff */
[----:B------:R-:W-:Y:S07]  /*a1b0*/  FADD.FTZ R0, R219, R0 ;  /* 0x00000000db007221 */ /* 0x000fee0000010000 */
[----:B------:R3:W-:Y:S01]  /*a1c0*/  MUFU.EX2 R162, R2 ;  /* 0x0000000200a27308 */ /* 0x0007e20000000800 */
[C---:B------:R-:W-:Y:S09]  /*a1d0*/  HMMA.16816.F32 R4, R72.reuse, R80, R4 ;  /* 0x000000504804723c */ /* 0x040ff20000001804 */
[----:B------:R4:W-:Y:S01]  /*a1e0*/  MUFU.EX2 R152, R92 ;  /* 0x0000005c00987308 */ /* 0x0009e20000000800 */
[C---:B------:R-:W-:Y:S01]  /*a1f0*/  HMMA.16816.F32 R8, R72.reuse, R82, R8 ;  /* 0x000000524808723c */ /* 0x040fe20000001808 */
[----:B------:R-:W5:Y:S07]  /*a200*/  LDSM.16.MT88.4 R80, [R191+0x4800] ;  /* 0x00480000bf50783b */ /* 0x000f6e0000004200 */
[C---:B-1----:R-:W-:Y:S01]  /*a210*/  HMMA.16816.F32 R12, R72.reuse, R84, R12 ;  /* 0x00000054480c723c */ /* 0x042fe2000000180c */
[----:B------:R1:W-:Y:S03]  /*a220*/  MUFU.EX2 R70, R100 ;  /* 0x0000006400467308 */ /* 0x0003e60000000800 */
[----:B---3--:R-:W-:Y:S04]  /*a230*/  FFMA.FTZ R2, R147, c[0x0][0x2d0], -R140 ;  /* 0x0000b40093027a23 */ /* 0x008fe8000001088c */
[C---:B------:R-:W-:Y:S01]  /*a240*/  HMMA.16816.F32 R16, R72.reuse, R86, R16 ;  /* 0x000000564810723c */ /* 0x040fe20000001810 */
[----:B------:R-:W3:Y:S02]  /*a250*/  LDSM.16.MT88.4 R84, [R193+0x4800] ;  /* 0x00480000c154783b */ /* 0x000ee40000004200 */
[----:B------:R5:W-:Y:S05]  /*a260*/  MUFU.EX2 R115, R2 ;  /* 0x0000000200737308 */ /* 0x000bea0000000800 */
[C---:B------:R-:W-:Y:S01]  /*a270*/  HMMA.16816.F32 R20, R72.reuse, R88, R20 ;  /* 0x000000584814723c */ /* 0x040fe20000001814 */
[----:B----4-:R-:W-:Y:S07]  /*a280*/  LDSM.16.MT88.4 R92, [R191+0x6000] ;  /* 0x00600000bf5c783b */ /* 0x010fee0000004200 */
[C---:B------:R-:W-:Y:S01]  /*a290*/  HMMA.16816.F32 R24, R72.reuse, R90, R24 ;  /* 0x0000005a4818723c */ /* 0x040fe20000001818 */
[----:B------:R-:W4:Y:S07]  /*a2a0*/  LDSM.16.MT88.4 R88, [R192+0x4800] ;  /* 0x00480000c058783b */ /* 0x000f2e0000004200 */
[C---:B--2---:R-:W-:Y:S01]  /*a2b0*/  HMMA.16816.F32 R28, R72.reuse, R76, R28 ;  /* 0x0000004c481c723c */ /* 0x044fe2000000181c */
[----:B-1----:R-:W-:Y:S03]  /*a2c0*/  LDSM.16.MT88.4 R100, [R194+0x3000] ;  /* 0x00300000c264783b */ /* 0x002fe60000004200 */
[--C-:B-----5:R-:W-:Y:S04]  /*a2d0*/  FFMA.FTZ R2, R156, c[0x0][0x2d0], -R141.reuse ;  /* 0x0000b4009c027a23 */ /* 0x120fe8000001088d */
[C---:B------:R-:W-:Y:S01]  /*a2e0*/  HMMA.16816.F32 R32, R72.reuse, R78, R32 ;  /* 0x0000004e4820723c */ /* 0x040fe20000001820 */
[----:B------:R1:W2:Y:S01]  /*a2f0*/  MUFU.EX2 R113, R2 ;  /* 0x0000000200717308 */ /* 0x0002a20000000800 */
[----:B------:R-:W5:Y:S06]  /*a300*/  LDSM.16.MT88.4 R76, [R194+0x4800] ;  /* 0x00480000c24c783b */ /* 0x000f6c0000004200 */
[C---:B------:R-:W-:Y:S08]  /*a310*/  HMMA.16816.F32 R36, R72.reuse, R80, R36 ;  /* 0x000000504824723c */ /* 0x040ff00000001824 */
[C---:B------:R-:W-:Y:S01]  /*a320*/  HMMA.16816.F32 R40, R72.reuse, R82, R40 ;  /* 0x000000524828723c */ /* 0x040fe20000001828 */
[----:B------:R-:W5:Y:S07]  /*a330*/  LDSM.16.MT88.4 R80, [R191+0x1800] ;  /* 0x00180000bf50783b */ /* 0x000f6e0000004200 */
[C---:B---3--:R-:W-:Y:S04]  /*a340*/  HMMA.16816.F32 R44, R72.reuse, R84, R44 ;  /* 0x00000054482c723c */ /* 0x048fe8000000182c */
[--C-:B-1----:R-:W-:Y:S02]  /*a350*/  FFMA.FTZ R2, R157, c[0x0][0x2d0], -R141.reuse ;  /* 0x0000b4009d027a23 */ /* 0x102fe4000001088d */
[----:B--2---:R-:W-:Y:S02]  /*a360*/  FADD.FTZ R0, R113, R0 ;  /* 0x0000000071007221 */ /* 0x004fe40000010000 */
[C---:B------:R-:W-:Y:S01]  /*a370*/  HMMA.16816.F32 R48, R72.reuse, R86, R48 ;  /* 0x000000564830723c */ /* 0x040fe20000001830 */
[----:B------:R1:W2:Y:S01]  /*a380*/  MUFU.EX2 R114, R2 ;  /* 0x0000000200727308 */ /* 0x0002a20000000800 */
[----:B------:R-:W3:Y:S06]  /*a390*/  LDSM.16.MT88.4 R84, [R193+0x1800] ;  /* 0x00180000c154783b */ /* 0x000eec0000004200 */
[C---:B----4-:R-:W-:Y:S08]  /*a3a0*/  HMMA.16816.F32 R52, R72.reuse, R88, R52 ;  /* 0x000000584834723c */ /* 0x050ff00000001834 */
[C---:B------:R-:W-:Y:S01]  /*a3b0*/  HMMA.16816.F32 R56, R72.reuse, R90, R56 ;  /* 0x0000005a4838723c */ /* 0x040fe20000001838 */
[----:B------:R-:W4:Y:S07]  /*a3c0*/  LDSM.16.MT88.4 R88, [R192+0x1800] ;  /* 0x00180000c058783b */ /* 0x000f2e0000004200 */
[C---:B-----5:R-:W-:Y:S04]  /*a3d0*/  HMMA.16816.F32 R60, R72.reuse, R76, R60 ;  /* 0x0000004c483c723c */ /* 0x060fe8000000183c */
[----:B-1----:R-:W-:Y:S02]  /*a3e0*/  FFMA.FTZ R2, R155, c[0x0][0x2d0], -R140 ;  /* 0x0000b4009b027a23 */ /* 0x002fe4000001088c */
[C---:B--2---:R-:W-:Y:S02]  /*a3f0*/  FADD.FTZ R0, R114.reuse, R0 ;  /* 0x0000000072007221 */ /* 0x044fe40000010000 */
[----:B------:R-:W-:Y:S01]  /*a400*/  HMMA.16816.F32 R64, R72, R78, R64 ;  /* 0x0000004e4840723c */ /* 0x000fe20000001840 */
[----:B------:R1:W-:Y:S01]  /*a410*/  MUFU.EX2 R161, R2 ;  /* 0x0000000200a17308 */ /* 0x0003e20000000800 */
[----:B------:R-:W2:Y:S05]  /*a420*/  LDSM.16.MT88.4 R76, [R194+0x1800] ;  /* 0x00180000c24c783b */ /* 0x000eaa0000004200 */
[----:B------:R-:W-:Y:S02]  /*a430*/  F2FP.PACK_AB R72, R115, R162 ;  /* 0x000000a27348723e */ /* 0x000fe400000000ff */
[----:B------:R-:W-:Y:S03]  /*a440*/  F2FP.PACK_AB R73, R114, R113 ;  /* 0x000000717249723e */ /* 0x000fe600000000ff */
[----:B-1----:R-:W-:Y:S04]  /*a450*/  FFMA.FTZ R2, R154, c[0x0][0x2d0], -R140 ;  /* 0x0000b4009a027a23 */ /* 0x002fe8000001088c */
[----:B------:R1:W5:Y:S02]  /*a460*/  MUFU.EX2 R160, R2 ;  /* 0x0000000200a07308 */ /* 0x0003640000000800 */
[--C-:B-1----:R-:W-:Y:S01]  /*a470*/  FFMA.FTZ R2, R158, c[0x0][0x2d0], -R141.reuse ;  /* 0x0000b4009e027a23 */ /* 0x102fe2000001088d */
[----:B-----5:R-:W-:Y:S07]  /*a480*/  F2FP.PACK_AB R74, R160, R161 ;  /* 0x000000a1a04a723e */ /* 0x020fee00000000ff */
[----:B------:R1:W5:Y:S02]  /*a490*/  MUFU.EX2 R112, R2 ;  /* 0x0000000200707308 */ /* 0x0003640000000800 */
[--C-:B-1----:R-:W-:Y:S02]  /*a4a0*/  FFMA.FTZ R2, R159, c[0x0][0x2d0], -R141.reuse ;  /* 0x0000b4009f027a23 */ /* 0x102fe4000001088d */
[----:B-----5:R-:W-:Y:S06]  /*a4b0*/  FADD.FTZ R0, R112, R0 ;  /* 0x0000000070007221 */ /* 0x020fec0000010000 */
[----:B------:R1:W5:Y:S02]  /*a4c0*/  MUFU.EX2 R159, R2 ;  /* 0x00000002009f7308 */ /* 0x0003640000000800 */
[----:B-1----:R-:W-:Y:S01]  /*a4d0*/  FFMA.FTZ R2, R163, c[0x0][0x2d0], -R140 ;  /* 0x0000b400a3027a23 */ /* 0x002fe2000001088c */
[C---:B-----5:R-:W-:Y:S01]  /*a4e0*/  F2FP.PACK_AB R75, R159.reuse, R112 ;  /* 0x000000709f4b723e */ /* 0x060fe200000000ff */
[----:B------:R-:W-:Y:S06]  /*a4f0*/  FADD.FTZ R0, R159, R0 ;  /* 0x000000009f007221 */ /* 0x000fec0000010000 */
[----:B------:R1:W-:Y:S01]  /*a500*/  MUFU.EX2 R158, R2 ;  /* 0x00000002009e7308 */ /* 0x0003e20000000800 */
[C---:B------:R-:W-:Y:S08]  /*a510*/  HMMA.16816.F32 R4, R72.reuse, R80, R4 ;  /* 0x000000504804723c */ /* 0x040ff00000001804 */
[C---:B------:R-:W-:Y:S01]  /*a520*/  HMMA.16816.F32 R8, R72.reuse, R82, R8 ;  /* 0x000000524808723c */ /* 0x040fe20000001808 */
[----:B------:R-:W5:Y:S07]  /*a530*/  LDSM.16.MT88.4 R80, [R191+0x5000] ;  /* 0x00500000bf50783b */ /* 0x000f6e0000004200 */
[C---:B---3--:R-:W-:Y:S04]  /*a540*/  HMMA.16816.F32 R12, R72.reuse, R84, R12 ;  /* 0x00000054480c723c */ /* 0x048fe8000000180c */
[--C-:B-1----:R-:W-:Y:S01]  /*a550*/  FFMA.FTZ R2, R216, c[0x0][0x2d0], -R140.reuse ;  /* 0x0000b400d8027a23 */ /* 0x102fe2000001088c */
[----:B------:R-:W-:Y:S03]  /*a560*/  IADD3 R216, R215, -0x1, RZ ;  /* 0xffffffffd7d87810 */ /* 0x000fe60007ffe0ff */
[C---:B------:R-:W-:Y:S01]  /*a570*/  HMMA.16816.F32 R16, R72.reuse, R86, R16 ;  /* 0x000000564810723c */ /* 0x040fe20000001810 */
[----:B------:R1:W-:Y:S01]  /*a580*/  MUFU.EX2 R123, R2 ;  /* 0x00000002007b7308 */ /* 0x0003e20000000800 */
[----:B------:R-:W3:Y:S06]  /*a590*/  LDSM.16.MT88.4 R84, [R193+0x5000] ;  /* 0x00500000c154783b */ /* 0x000eec0000004200 */
[C---:B----4-:R-:W-:Y:S08]  /*a5a0*/  HMMA.16816.F32 R20, R72.reuse, R88, R20 ;  /* 0x000000584814723c */ /* 0x050ff00000001814 */
[C---:B------:R-:W-:Y:S01]  /*a5b0*/  HMMA.16816.F32 R24, R72.reuse, R90, R24 ;  /* 0x0000005a4818723c */ /* 0x040fe20000001818 */
[----:B------:R-:W4:Y:S07]  /*a5c0*/  LDSM.16.MT88.4 R88, [R192+0x5000] ;  /* 0x00500000c058783b */ /* 0x000f2e0000004200 */
[C---:B--2---:R-:W-:Y:S04]  /*a5d0*/  HMMA.16816.F32 R28, R72.reuse, R76, R28 ;  /* 0x0000004c481c723c */ /* 0x044fe8000000181c */
[--C-:B-1----:R-:W-:Y:S04]  /*a5e0*/  FFMA.FTZ R2, R222, c[0x0][0x2d0], -R141.reuse ;  /* 0x0000b400de027a23 */ /* 0x102fe8000001088d */
[C---:B------:R-:W-:Y:S01]  /*a5f0*/  HMMA.16816.F32 R32, R72.reuse, R78, R32 ;  /* 0x0000004e4820723c */ /* 0x040fe20000001820 */
[----:B------:R1:W2:Y:S01]  /*a600*/  MUFU.EX2 R122, R2 ;  /* 0x00000002007a7308 */ /* 0x0002a20000000800 */
[----:B------:R-:W4:Y:S06]  /*a610*/  LDSM.16.MT88.4 R76, [R194+0x5000] ;  /* 0x00500000c24c783b */ /* 0x000f2c0000004200 */
[C---:B-----5:R-:W-:Y:S08]  /*a620*/  HMMA.16816.F32 R36, R72.reuse, R80, R36 ;  /* 0x000000504824723c */ /* 0x060ff00000001824 */
[C---:B------:R-:W-:Y:S01]  /*a630*/  HMMA.16816.F32 R40, R72.reuse, R82, R40 ;  /* 0x000000524828723c */ /* 0x040fe20000001828 */
[----:B------:R-:W5:Y:S07]  /*a640*/  LDSM.16.MT88.4 R80, [R191+0x2000] ;  /* 0x00200000bf50783b */ /* 0x000f6e0000004200 */
[C---:B---3--:R-:W-:Y:S04]  /*a650*/  HMMA.16816.F32 R44, R72.reuse, R84, R44 ;  /* 0x00000054482c723c */ /* 0x048fe8000000182c */
[----:B-1----:R-:W-:Y:S02]  /*a660*/  FFMA.FTZ R2, R218, c[0x0][0x2d0], -R140 ;  /* 0x0000b400da027a23 */ /* 0x002fe4000001088c */
[----:B--2---:R-:W-:Y:S02]  /*a670*/  FADD.FTZ R0, R122, R0 ;  /* 0x000000007a007221 */ /* 0x004fe40000010000 */
[C---:B------:R-:W-:Y:S01]  /*a680*/  HMMA.16816.F32 R48, R72.reuse, R86, R48 ;  /* 0x000000564830723c */ /* 0x040fe20000001830 */
[----:B------:R1:W-:Y:S01]  /*a690*/  MUFU.EX2 R157, R2 ;  /* 0x00000002009d7308 */ /* 0x0003e20000000800 */
[----:B------:R-:W2:Y:S02]  /*a6a0*/  LDSM.16.MT88.4 R84, [R193+0x2000] ;  /* 0x00200000c154783b */ /* 0x000ea40000004200 */
[----:B------:R-:W-:Y:S04]  /*a6b0*/  FADD.FTZ R0, R121, R0 ;  /* 0x0000000079007221 */ /* 0x000fe80000010000 */
[C---:B----4-:R-:W-:Y:S08]  /*a6c0*/  HMMA.16816.F32 R52, R72.reuse, R88, R52 ;  /* 0x000000584834723c */ /* 0x050ff00000001834 */
[C---:B------:R-:W-:Y:S01]  /*a6d0*/  HMMA.16816.F32 R56, R72.reuse, R90, R56 ;  /* 0x0000005a4838723c */ /* 0x040fe20000001838 */
[----:B------:R-:W-:Y:S07]  /*a6e0*/  LDSM.16.MT88.4 R88, [R194+0x2000] ;  /* 0x00200000c258783b */ /* 0x000fee0000004200 */
[C---:B------:R-:W-:Y:S04]  /*a6f0*/  HMMA.16816.F32 R60, R72.reuse, R76, R60 ;  /* 0x0000004c483c723c */ /* 0x040fe8000000183c */
[----:B-1----:R-:W-:Y:S04]  /*a700*/  FFMA.FTZ R2, R217, c[0x0][0x2d0], -R140 ;  /* 0x0000b400d9027a23 */ /* 0x002fe8000001088c */
[----:B------:R-:W-:Y:S01]  /*a710*/  HMMA.16816.F32 R64, R72, R78, R64 ;  /* 0x0000004e4840723c */ /* 0x000fe20000001840 */
[----:B------:R1:W3:Y:S01]  /*a720*/  MUFU.EX2 R156, R2 ;  /* 0x00000002009c7308 */ /* 0x0002e20000000800 */
[----:B------:R-:W4:Y:S05]  /*a730*/  LDSM.16.MT88.4 R76, [R192+0x2000] ;  /* 0x00200000c04c783b */ /* 0x000f2a0000004200 */
[----:B------:R-:W-:Y:S02]  /*a740*/  F2FP.PACK_AB R72, R123, R158 ;  /* 0x0000009e7b48723e */ /* 0x000fe400000000ff */
[----:B------:R-:W-:Y:S03]  /*a750*/  F2FP.PACK_AB R73, R121, R122 ;  /* 0x0000007a7949723e */ /* 0x000fe600000000ff */
[--C-:B-1----:R-:W-:Y:S01]  /*a760*/  FFMA.FTZ R2, R233, c[0x0][0x2d0], -R141.reuse ;  /* 0x0000b400e9027a23 */ /* 0x102fe2000001088d */
[----:B---3--:R-:W-:Y:S03]  /*a770*/  F2FP.PACK_AB R74, R156, R157 ;  /* 0x0000009d9c4a723e */ /* 0x008fe600000000ff */
[----:B------:R1:W3:Y:S02]  /*a780*/  MUFU.EX2 R120, R2 ;  /* 0x0000000200787308 */ /* 0x0002e40000000800 */
[--C-:B-1----:R-:W-:Y:S02]  /*a790*/  FFMA.FTZ R2, R236, c[0x0][0x2d0], -R141.reuse ;  /* 0x0000b400ec027a23 */ /* 0x102fe4000001088d */
[----:B---3--:R-:W-:Y:S06]  /*a7a0*/  FADD.FTZ R0, R120, R0 ;  /* 0x0000000078007221 */ /* 0x008fec0000010000 */
[----:B------:R1:W3:Y:S02]  /*a7b0*/  MUFU.EX2 R155, R2 ;  /* 0x00000002009b7308 */ /* 0x0002e40000000800 */
[--C-:B-1----:R-:W-:Y:S01]  /*a7c0*/  FFMA.FTZ R2, R232, c[0x0][0x2d0], -R140.reuse ;  /* 0x0000b400e8027a23 */ /* 0x102fe2000001088c */
[C---:B---3--:R-:W-:Y:S01]  /*a7d0*/  F2FP.PACK_AB R75, R155.reuse, R120 ;  /* 0x000000789b4b723e */ /* 0x048fe200000000ff */
[----:B------:R-:W-:Y:S06]  /*a7e0*/  FFMA.FTZ R140, R220, c[0x0][0x2d0], -R140 ;  /* 0x0000b400dc8c7a23 */ /* 0x000fec000001088c */
[----:B------:R1:W-:Y:S01]  /*a7f0*/  MUFU.EX2 R154, R2 ;  /* 0x00000002009a7308 */ /* 0x0003e20000000800 */
[----:B------:R-:W-:Y:S01]  /*a800*/  FADD.FTZ R0, R155, R0 ;  /* 0x000000009b007221 */ /* 0x000fe20000010000 */
[C---:B-----5:R-:W-:Y:S08]  /*a810*/  HMMA.16816.F32 R4, R72.reuse, R80, R4 ;  /* 0x000000504804723c */ /* 0x060ff00000001804 */
[C---:B------:R-:W-:Y:S01]  /*a820*/  HMMA.16816.F32 R8, R72.reuse, R82, R8 ;  /* 0x000000524808723c */ /* 0x040fe20000001808 */
[----:B------:R-:W3:Y:S07]  /*a830*/  LDSM.16.MT88.4 R80, [R191+0x5800] ;  /* 0x00580000bf50783b */ /* 0x000eee0000004200 */
[C---:B--2---:R-:W-:Y:S04]  /*a840*/  HMMA.16816.F32 R12, R72.reuse, R84, R12 ;  /* 0x00000054480c723c */ /* 0x044fe8000000180c */
[--C-:B-1----:R-:W-:Y:S04]  /*a850*/  FFMA.FTZ R2, R240, c[0x0][0x2d0], -R141.reuse ;  /* 0x0000b400f0027a23 */ /* 0x102fe8000001088d */
[C---:B------:R-:W-:Y:S01]  /*a860*/  HMMA.16816.F32 R16, R72.reuse, R86, R16 ;  /* 0x000000564810723c */ /* 0x040fe20000001810 */
[----:B------:R1:W2:Y:S01]  /*a870*/  MUFU.EX2 R149, R2 ;  /* 0x0000000200957308 */ /* 0x0002a20000000800 */
[----:B------:R-:W5:Y:S06]  /*a880*/  LDSM.16.MT88.4 R84, [R193+0x5800] ;  /* 0x00580000c154783b */ /* 0x000f6c0000004200 */
[C---:B----4-:R-:W-:Y:S08]  /*a890*/  HMMA.16816.F32 R20, R72.reuse, R76, R20 ;  /* 0x0000004c4814723c */ /* 0x050ff00000001814 */
[C---:B------:R-:W-:Y:S01]  /*a8a0*/  HMMA.16816.F32 R24, R72.reuse, R78, R24 ;  /* 0x0000004e4818723c */ /* 0x040fe20000001818 */
[----:B------:R-:W4:Y:S07]  /*a8b0*/  LDSM.16.MT88.4 R76, [R192+0x5800] ;  /* 0x00580000c04c783b */ /* 0x000f2e0000004200 */
[C---:B------:R-:W-:Y:S04]  /*a8c0*/  HMMA.16816.F32 R28, R72.reuse, R88, R28 ;  /* 0x00000058481c723c */ /* 0x040fe8000000181c */
        /* <DEDUP_REMOVED lines=14> */
[C---:B----4-:R-:W-:Y:S08]  /*a9b0*/  HMMA.16816.F32 R52, R72.reuse, R76, R52 ;  /* 0x0000004c4834723c */ /* 0x050ff00000001834 */
[C---:B------:R-:W-:Y:S01]  /*a9c0*/  HMMA.16816.F32 R56, R72.reuse, R78, R56 ;  /* 0x0000004e4838723c */ /* 0x040fe20000001838 */
[----:B------:R-:W5:Y:S07]  /*a9d0*/  LDSM.16.MT88.4 R76, [R192+0x2800] ;  /* 0x00280000c04c783b */ /* 0x000f6e0000004200 */
[C---:B------:R-:W-:Y:S04]  /*a9e0*/  HMMA.16816.F32 R60, R72.reuse, R88, R60 ;  /* 0x00000058483c723c */ /* 0x040fe8000000183c */
[--C-:B-1----:R-:W-:Y:S02]  /*a9f0*/  FFMA.FTZ R2, R246, c[0x0][0x2d0], -R141.reuse ;  /* 0x0000b400f6027a23 */ /* 0x102fe4000001088d */
[----:B--2---:R-:W-:Y:S02]  /*aa00*/  FADD.FTZ R0, R148, R0 ;  /* 0x0000000094007221 */ /* 0x004fe40000010000 */
[----:B------:R-:W-:Y:S01]  /*aa10*/  HMMA.16816.F32 R64, R72, R90, R64 ;  /* 0x0000005a4840723c */ /* 0x000fe20000001840 */
[----:B------:R1:W2:Y:S01]  /*aa20*/  MUFU.EX2 R147, R2 ;  /* 0x0000000200937308 */ /* 0x0002a20000000800 */
[----:B------:R-:W5:Y:S05]  /*aa30*/  LDSM.16.MT88.4 R88, [R194+0x2800] ;  /* 0x00280000c258783b */ /* 0x000f6a0000004200 */
[----:B------:R-:W-:Y:S02]  /*aa40*/  F2FP.PACK_AB R72, R153, R154 ;  /* 0x0000009a9948723e */ /* 0x000fe400000000ff */
[----:B------:R-:W-:Y:S03]  /*aa50*/  F2FP.PACK_AB R73, R150, R149 ;  /* 0x000000959649723e */ /* 0x000fe600000000ff */
[----:B------:R-:W-:Y:S01]  /*aa60*/  F2FP.PACK_AB R74, R151, R152 ;  /* 0x00000098974a723e */ /* 0x000fe200000000ff */
[--C-:B-1----:R-:W-:Y:S01]  /*aa70*/  FFMA.FTZ R2, R249, c[0x0][0x2d0], -R141.reuse ;  /* 0x0000b400f9027a23 */ /* 0x102fe2000001088d */
[----:B--2---:R-:W-:Y:S01]  /*aa80*/  F2FP.PACK_AB R75, R147, R148 ;  /* 0x00000094934b723e */ /* 0x004fe200000000ff */
[----:B------:R-:W-:Y:S02]  /*aa90*/  FFMA.FTZ R141, R71, c[0x0][0x2d0], -R141 ;  /* 0x0000b400478d7a23 */ /* 0x000fe4000001088d */
[----:B------:R1:W2:Y:S01]  /*aaa0*/  MUFU.EX2 R71, R140 ;  /* 0x0000008c00477308 */ /* 0x0002a20000000800 */
[----:B------:R-:W-:Y:S03]  /*aab0*/  FADD.FTZ R0, R147, R0 ;  /* 0x0000000093007221 */ /* 0x000fe60000010000 */
[C---:B---3--:R-:W-:Y:S06]  /*aac0*/  HMMA.16816.F32 R4, R72.reuse, R80, R4 ;  /* 0x000000504804723c */ /* 0x048fec0000001804 */
[----:B------:R-:W3:Y:S02]  /*aad0*/  MUFU.EX2 R3, R141 ;  /* 0x0000008d00037308 */ /* 0x000ee40000000800 */
[C---:B------:R-:W-:Y:S01]  /*aae0*/  HMMA.16816.F32 R8, R72.reuse, R82, R8 ;  /* 0x000000524808723c */ /* 0x040fe20000001808 */
[----:B------:R-:W5:Y:S07]  /*aaf0*/  LDSM.16.MT88.4 R80, [R192+0x6000] ;  /* 0x00600000c050783b */ /* 0x000f6e0000004200 */
[C---:B-----5:R-:W-:Y:S01]  /*ab00*/  HMMA.16816.F32 R12, R72.reuse, R84, R12 ;  /* 0x00000054480c723c */ /* 0x060fe2000000180c */
[----:B------:R5:W5:Y:S01]  /*ab10*/  MUFU.EX2 R144, R2 ;  /* 0x0000000200907308 */ /* 0x000b620000000800 */
[----:B-1----:R-:W4:Y:S02]  /*ab20*/  LDL R140, [R1+0x24] ;  /* 0x00002400018c7983 */ /* 0x002f240000100800 */
[----:B--2---:R-:W-:Y:S04]  /*ab30*/  F2FP.PACK_AB R138, R71, R142 ;  /* 0x0000008e478a723e */ /* 0x004fe800000000ff */
[C---:B------:R-:W-:Y:S01]  /*ab40*/  HMMA.16816.F32 R16, R72.reuse, R86, R16 ;  /* 0x000000564810723c */ /* 0x040fe20000001810 */
[----:B------:R-:W1:Y:S03]  /*ab50*/  LDSM.16.MT88.4 R84, [R194+0x6000] ;  /* 0x00600000c254783b */ /* 0x000e660000004200 */
[----:B---3--:R-:W-:Y:S04]  /*ab60*/  F2FP.PACK_AB R139, R3, R70 ;  /* 0x00000046038b723e */ /* 0x008fe800000000ff */
[C---:B-----5:R-:W-:Y:S08]  /*ab70*/  HMMA.16816.F32 R20, R72.reuse, R76, R20 ;  /* 0x0000004c4814723c */ /* 0x060ff00000001814 */
[C---:B------:R-:W-:Y:S01]  /*ab80*/  HMMA.16816.F32 R24, R72.reuse, R78, R24 ;  /* 0x0000004e4818723c */ /* 0x040fe20000001818 */
[----:B------:R-:W2:Y:S03]  /*ab90*/  LDSM.16.MT88.4 R76, [R191+0x3000] ;  /* 0x00300000bf4c783b */ /* 0x000ea60000004200 */
[----:B------:R-:W-:Y:S01]  /*aba0*/  FADD.FTZ R2, R252, R104 ;  /* 0x00000068fc027221 */ /* 0x000fe20000010000 */
[----:B------:R-:W-:Y:S01]  /*abb0*/  F2FP.PACK_AB R137, R143, R144 ;  /* 0x000000908f89723e */ /* 0x000fe200000000ff */
[----:B------:R-:W-:Y:S02]  /*abc0*/  FADD.FTZ R0, R144, R0 ;  /* 0x0000000090007221 */ /* 0x000fe40000010000 */
[C---:B------:R-:W-:Y:S04]  /*abd0*/  HMMA.16816.F32 R28, R72.reuse, R88, R28 ;  /* 0x00000058481c723c */ /* 0x040fe8000000181c */
[----:B------:R-:W-:Y:S02]  /*abe0*/  FADD.FTZ R2, R111, R2 ;  /* 0x000000026f027221 */ /* 0x000fe40000010000 */
[----:B------:R-:W-:Y:S02]  /*abf0*/  FADD.FTZ R0, R143, R0 ;  /* 0x000000008f007221 */ /* 0x000fe40000010000 */
[C---:B------:R-:W-:Y:S01]  /*ac00*/  HMMA.16816.F32 R32, R72.reuse, R90, R32 ;  /* 0x0000005a4820723c */ /* 0x040fe20000001820 */
[----:B------:R-:W3:Y:S03]  /*ac10*/  LDSM.16.MT88.4 R88, [R193+0x3000] ;  /* 0x00300000c158783b */ /* 0x000ee60000004200 */
        /* <DEDUP_REMOVED lines=8> */
[----:B------:R-:W-:Y:S02]  /*aca0*/  FADD.FTZ R2, R250, R2 ;  /* 0x00000002fa027221 */ /* 0x000fe40000010000 */
[----:B------:R-:W-:Y:S02]  /*acb0*/  IMAD.MOV.U32 R70, RZ, RZ, R68 ;  /* 0x000000ffff467224 */ /* 0x000fe400078e0044 */
[C---:B------:R-:W-:Y:S01]  /*acc0*/  HMMA.16816.F32 R44, R72.reuse, R96, R44 ;  /* 0x00000060482c723c */ /* 0x040fe2000000182c */
[----:B------:R1:W-:Y:S03]  /*acd0*/  STL [R1+0x30], R3 ;  /* 0x0000300301007387 */ /* 0x0003e60000100800 */
[----:B------:R-:W-:Y:S04]  /*ace0*/  FADD.FTZ R2, R243, R2 ;  /* 0x00000002f3027221 */ /* 0x000fe80000010000 */
[C---:B------:R-:W-:Y:S04]  /*acf0*/  HMMA.16816.F32 R48, R72.reuse, R98, R48 ;  /* 0x000000624830723c */ /* 0x040fe80000001830 */
[----:B------:R-:W-:Y:S04]  /*ad00*/  FADD.FTZ R2, R241, R2 ;  /* 0x00000002f1027221 */ /* 0x000fe80000010000 */
[C---:B------:R-:W-:Y:S04]  /*ad10*/  HMMA.16816.F32 R52, R72.reuse, R80, R52 ;  /* 0x000000504834723c */ /* 0x040fe80000001834 */
[----:B------:R-:W-:Y:S04]  /*ad20*/  FADD.FTZ R2, R235, R2 ;  /* 0x00000002eb027221 */ /* 0x000fe80000010000 */
[C---:B------:R-:W-:Y:S04]  /*ad30*/  HMMA.16816.F32 R56, R72.reuse, R82, R56 ;  /* 0x000000524838723c */ /* 0x040fe80000001838 */
[----:B------:R-:W-:Y:S02]  /*ad40*/  FADD.FTZ R2, R234, R2 ;  /* 0x00000002ea027221 */ /* 0x000fe40000010000 */
[----:B-1----:R-:W-:Y:S02]  /*ad50*/  IMAD.MOV.U32 R3, RZ, RZ, R69 ;  /* 0x000000ffff037224 */ /* 0x002fe400078e0045 */
[C---:B------:R-:W-:Y:S04]  /*ad60*/  HMMA.16816.F32 R60, R72.reuse, R84, R60 ;  /* 0x00000054483c723c */ /* 0x040fe8000000183c */
[----:B------:R-:W-:Y:S04]  /*ad70*/  FADD.FTZ R2, R231, R2 ;  /* 0x00000002e7027221 */ /* 0x000fe80000010000 */
[----:B------:R-:W-:Y:S04]  /*ad80*/  HMMA.16816.F32 R64, R72, R86, R64 ;  /* 0x000000564840723c */ /* 0x000fe80000001840 */
[----:B------:R-:W-:Y:S04]  /*ad90*/  FADD.FTZ R2, R227, R2 ;  /* 0x00000002e3027221 */ /* 0x000fe80000010000 */
[C---:B--2---:R-:W-:Y:S01]  /*ada0*/  HMMA.16816.F32 R72, R136.reuse, R76, R4 ;  /* 0x0000004c8848723c */ /* 0x044fe20000001804 */
[----:B------:R-:W1:Y:S04]  /*adb0*/  LDSM.16.MT88.4 R4, [R194+0x6800] ;  /* 0x00680000c204783b */ /* 0x000e680000004200 */
[----:B------:R-:W-:Y:S03]  /*adc0*/  FADD.FTZ R2, R162, R2 ;  /* 0x00000002a2027221 */ /* 0x000fe60000010000 */
[C---:B------:R-:W-:Y:S04]  /*add0*/  HMMA.16816.F32 R76, R136.reuse, R78, R8 ;  /* 0x0000004e884c723c */ /* 0x040fe80000001808 */
[----:B------:R-:W-:Y:S04]  /*ade0*/  FADD.FTZ R2, R115, R2 ;  /* 0x0000000273027221 */ /* 0x000fe80000010000 */
[C---:B---3--:R-:W-:Y:S04]  /*adf0*/  HMMA.16816.F32 R80, R136.reuse, R88, R12 ;  /* 0x000000588850723c */ /* 0x048fe8000000180c */
[----:B------:R-:W-:Y:S04]  /*ae00*/  FADD.FTZ R2, R161, R2 ;  /* 0x00000002a1027221 */ /* 0x000fe80000010000 */
[C---:B------:R-:W-:Y:S04]  /*ae10*/  HMMA.16816.F32 R84, R136.reuse, R90, R16 ;  /* 0x0000005a8854723c */ /* 0x040fe80000001810 */
[----:B------:R-:W-:Y:S04]  /*ae20*/  FADD.FTZ R2, R160, R2 ;  /* 0x00000002a0027221 */ /* 0x000fe80000010000 */
[C---:B-----5:R-:W-:Y:S04]  /*ae30*/  HMMA.16816.F32 R88, R136.reuse, R92, R20 ;  /* 0x0000005c8858723c */ /* 0x060fe80000001814 */
        /* <DEDUP_REMOVED lines=19> */
[C---:B-1----:R-:W-:Y:S04]  /*af70*/  HMMA.16816.F32 R60, R136.reuse, R4, R60 ;  /* 0x00000004883c723c */ /* 0x042fe8000000183c */
[----:B------:R-:W-:Y:S04]  /*af80*/  FADD.FTZ R2, R142, R2 ;  /* 0x000000028e027221 */ /* 0x000fe80000010000 */
[----:B------:R-:W-:Y:S04]  /*af90*/  HMMA.16816.F32 R64, R136, R6, R64 ;  /* 0x000000068840723c */ /* 0x000fe80000001840 */
[----:B------:R-:W-:Y:S05]  /*afa0*/  FADD.FTZ R0, R71, R2 ;  /* 0x0000000247007221 */ /* 0x000fea0000010000 */
[----:B------:R1:W-:Y:S01]  /*afb0*/  STL [R1+0x34], R0 ;  /* 0x0000340001007387 */ /* 0x0003e20000100800 */
[----:B----4-:R-:W-:Y:S02]  /*afc0*/  ISETP.GT.AND P0, PT, R215, R140, PT ;  /* 0x0000008cd700720c */ /* 0x010fe40003f04270 */
[----:B------:R-:W-:Y:S11]  /*afd0*/  IMAD.MOV.U32 R215, RZ, RZ, R216 ;  /* 0x000000ffffd77224 */ /* 0x000ff600078e00d8 */
[----:B-1----:R-:W-:-:S05]  /*afe0*/  @P0 BRA `(.L_x_1024) ;  /* 0xffffbdb000000947 */ /* 0x002fca000383ffff */
.L_x_1019:
[----:B--2---:R-:W2:Y:S02]  /*aff0*/  LDL R0, [R1+0x38] ;  /* 0x0000380001007983 */ /* 0x004ea40000100800 */
[----:B--2---:R-:W-:-:S13]  /*b000*/  ISETP.GE.AND P0, PT, R216, R0, PT ;  /* 0x00000000d800720c */ /* 0x004fda0003f06270 */
[----:B------:R-:W-:Y:S05]  /*b010*/  @!P0 BRA `(.L_x_1025) ;  /* 0x000039f000008947 */ /* 0x000fea0003800000 */
.L_x_1028:
[----:B------:R-:W2:Y:S01]  /*b020*/  LDL.64 R218, [R1+0x8] ;  /* 0x0000080001da7983 */ /* 0x000ea20000100a00 */
[----:B------:R-:W-:Y:S04]  /*b030*/  DEPBAR.LE SB0, 0x0 ;  /* 0x000080000000791a */ /* 0x000fe80000000000 */
[----:B------:R-:W-:Y:S01]  /*b040*/  WARPSYNC 0xffffffff ;  /* 0xffffffff00007948 */ /* 0x000fe20003800000 */
[----:B------:R-:W3:Y:S01]  /*b050*/  LDL.64 R70, [R1] ;  /* 0x0000000001467983 */ /* 0x000ee20000100a00 */
[----:B-1----:R-:W-:Y:S01]  /*b060*/  SHF.R.S32.HI R0, RZ, 0x1f, R216 ;  /* 0x0000001fff007819 */ /* 0x002fe200000114d8 */
[----:B------:R-:W-:Y:S01]  /*b070*/  IMAD.WIDE.U32 R28, R216, c[0x0][0x208], RZ ;  /* 0x00008200d81c7a25 */ /* 0x000fe200078e00ff */
[----:B------:R-:W-:Y:S01]  /*b080*/  ULDC.64 UR4, c[0x0][0x208] ;  /* 0x0000820000047ab9 */ /* 0x000fe20000000a00 */
[----:B------:R-:W-:Y:S02]  /*b090*/  BSSY B0, `(.L_x_1026) ;  /* 0x0000192000007945 */ /* 0x000fe40003800000 */
[----:B------:R-:W4:Y:S01]  /*b0a0*/  LDL.64 R44, [R1+0x40] ;  /* 0x00004000012c7983 */ /* 0x000f220000100a00 */
[----:B------:R-:W-:Y:S02]  /*b0b0*/  IMAD R0, R0, c[0x0][0x208], RZ ;  /* 0x0000820000007a24 */ /* 0x000fe400078e02ff */
[----:B------:R-:W-:Y:S02]  /*b0c0*/  UMOV UR9, 0x5 ;  /* 0x0000000500097882 */ /* 0x000fe40000000000 */
[----:B------:R-:W-:Y:S01]  /*b0d0*/  IMAD R0, R216, c[0x0][0x20c], R0 ;  /* 0x00008300d8007a24 */ /* 0x000fe200078e0200 */
[----:B------:R-:W5:Y:S01]  /*b0e0*/  LDL R31, [R1+0x3c] ;  /* 0x00003c00011f7983 */ /* 0x000f620000100800 */
[----:B------:R-:W-:Y:S02]  /*b0f0*/  USHF.L.U32 UR8, UR4, 0x5, URZ ;  /* 0x0000000504087899 */ /* 0x000fe4000800063f */
[----:B------:R-:W-:Y:S01]  /*b100*/  USHF.L.U64.HI UR9, UR4, UR9, UR5 ;  /* 0x0000000904097299 */ /* 0x000fe20008010205 */
[----:B------:R-:W-:Y:S01]  /*b110*/  BAR.SYNC.DEFER_BLOCKING 0x0 ;  /* 0x0000000000007b1d */ /* 0x000fe20000010000 */
[----:B------:R-:W-:Y:S01]  /*b120*/  IADD3 R0, R29, R0, RZ ;  /* 0x000000001d007210 */ /* 0x000fe20007ffe0ff */
[----:B------:R-:W-:Y:S01]  /*b130*/  UIADD3 UR5, UP0, UR8, UR8, URZ ;  /* 0x0000000808057290 */ /* 0x000fe2000ff1e03f */
[----:B------:R-:W-:Y:S02]  /*b140*/  MOV R20, UR8 ;  /* 0x0000000800147c02 */ /* 0x000fe40008000f00 */
[----:B------:R-:W-:Y:S01]  /*b150*/  MOV R21, UR9 ;  /* 0x0000000900157c02 */ /* 0x000fe20008000f00 */
[----:B------:R-:W-:Y:S01]  /*b160*/  IMAD R47, R0, 0x70, RZ ;  /* 0x00000070002f7824 */ /* 0x000fe200078e02ff */
[----:B------:R-:W-:Y:S03]  /*b170*/  UIADD3.X UR4, UR9, UR9, URZ, UP0, !UPT ;  /* 0x0000000909047290 */ /* 0x000fe600087fe43f */
[----:B------:R-:W-:Y:S01]  /*b180*/  IMAD.WIDE.U32 R20, R28, 0x70, R20 ;  /* 0x000000701c147825 */ /* 0x000fe200078e0014 */
[----:B------:R-:W1:Y:S08]  /*b190*/  LDSM.16.M88.4 R8, [R188] ;  /* 0x00000000bc08783b */ /* 0x000e700000000200 */
[----:B------:R-:W1:Y:S08]  /*b1a0*/  LDSM.16.M88.4 R16, [R188+0x800] ;  /* 0x00080000bc10783b */ /* 0x000e700000000200 */
[----:B------:R-:W2:Y:S08]  /*b1b0*/  LDSM.16.M88.4 R24, [R188+0x1000] ;  /* 0x00100000bc18783b */ /* 0x000eb00000000200 */
[----:B------:R-:W5:Y:S04]  /*b1c0*/  LDL R244, [R1+0x38] ;  /* 0x0000380001f47983 */ /* 0x000f680000100800 */
[----:B------:R-:W2:Y:S08]  /*b1d0*/  LDSM.16.M88.4 R32, [R188+0x1800] ;  /* 0x00180000bc20783b */ /* 0x000eb00000000200 */
[----:B------:R-:W2:Y:S01]  /*b1e0*/  LDSM.16.M88.4 R40, [R188+0x2000] ;  /* 0x00200000bc28783b */ /* 0x000ea20000000200 */
[C---:B-1----:R-:W-:Y:S07]  /*b1f0*/  HMMA.16816.F32 R4, R128.reuse, R8, RZ ;  /* 0x000000088004723c */ /* 0x042fee00000018ff */
[----:B------:R-:W1:Y:S01]  /*b200*/  LDSM.16.M88.4 R48, [R188+0x2800] ;  /* 0x00280000bc30783b */ /* 0x000e620000000200 */
[C---:B------:R-:W-:Y:S07]  /*b210*/  HMMA.16816.F32 R8, R128.reuse, R10, RZ ;  /* 0x0000000a8008723c */ /* 0x040fee00000018ff */
[----:B------:R-:W1:Y:S01]  /*b220*/  LDSM.16.M88.4 R56, [R188+0x3000] ;  /* 0x00300000bc38783b */ /* 0x000e620000000200 */
[C---:B------:R-:W-:Y:S07]  /*b230*/  HMMA.16816.F32 R12, R128.reuse, R16, RZ ;  /* 0x00000010800c723c */ /* 0x040fee00000018ff */
[----:B------:R-:W1:Y:S01]  /*b240*/  LDSM.16.M88.4 R136, [R195] ;  /* 0x00000000c388783b */ /* 0x000e620000000200 */
[C---:B------:R-:W-:Y:S07]  /*b250*/  HMMA.16816.F32 R16, R128.reuse, R18, RZ ;  /* 0x000000128010723c */ /* 0x040fee00000018ff */
[----:B------:R-:W1:Y:S08]  /*b260*/  LDSM.16.M88.4 R140, [R204] ;  /* 0x00000000cc8c783b */ /* 0x000e700000000200 */
[----:B------:R-:W1:Y:S08]  /*b270*/  LDSM.16.M88.4 R144, [R205] ;  /* 0x00000000cd90783b */ /* 0x000e700000000200 */
[----:B------:R-:W1:Y:S08]  /*b280*/  LDSM.16.M88.4 R148, [R206] ;  /* 0x00000000ce94783b */ /* 0x000e700000000200 */
[----:B------:R-:W1:Y:S08]  /*b290*/  LDSM.16.M88.4 R152, [R207] ;  /* 0x00000000cf98783b */ /* 0x000e700000000200 */
[----:B------:R-:W1:Y:S08]  /*b2a0*/  LDSM.16.M88.4 R156, [R208] ;  /* 0x00000000d09c783b */ /* 0x000e700000000200 */
[----:B------:R-:W1:Y:S08]  /*b2b0*/  LDSM.16.M88.4 R160, [R209] ;  /* 0x00000000d1a0783b */ /* 0x000e700000000200 */
[----:B------:R-:W1:Y:S02]  /*b2c0*/  S2R R30, SR_TID.X ;  /* 0x00000000001e7919 */ /* 0x000e640000002100 */
[----:B-1----:R-:W-:Y:S02]  /*b2d0*/  ISETP.GT.AND P4, PT, R30, 0x7f, PT ;  /* 0x0000007f1e00780c */ /* 0x002fe40003f84270 */
[----:B--2---:R-:W-:Y:S02]  /*b2e0*/  MOV R2, R218 ;  /* 0x000000da00027202 */ /* 0x004fe40000000f00 */
[----:B------:R-:W-:Y:S02]  /*b2f0*/  IADD3 R38, P1, R218, R20, RZ ;  /* 0x00000014da267210 */ /* 0x000fe40007f3e0ff */
[----:B---3--:R-:W-:Y:S05]  /*b300*/  MOV R3, R71 ;  /* 0x0000004700037202 */ /* 0x008fea0000000f00 */
[----:B------:R-:W-:Y:S01]  /*b310*/  IMAD.WIDE.U32 R2, R28, 0x70, R2 ;  /* 0x000000701c027825 */ /* 0x000fe200078e0002 */
[----:B----4-:R-:W-:Y:S04]  /*b320*/  ISETP.GE.AND P5, PT, R44, c[0x0][0x1d4], PT ;  /* 0x000075002c007a0c */ /* 0x010fe80003fa6270 */
[C---:B------:R-:W-:Y:S02]  /*b330*/  LEA R36, P0, R2.reuse, c[0x0][0x1f8], 0x1 ;  /* 0x00007e0002247a11 */ /* 0x040fe400078008ff */
[----:B------:R-:W-:Y:S02]  /*b340*/  IADD3 R0, R3, R47, RZ ;  /* 0x0000002f03007210 */ /* 0x000fe40007ffe0ff */
[----:B-----5:R-:W-:Y:S02]  /*b350*/  ISETP.GE.AND P6, PT, R31, c[0x0][0x1d4], PT ;  /* 0x000075001f007a0c */ /* 0x020fe40003fc6270 */
[----:B------:R-:W-:Y:S02]  /*b360*/  LEA.HI.X R37, R2, c[0x0][0x1fc], R0, 0x1, P0 ;  /* 0x00007f0002257a11 */ /* 0x000fe400000f0c00 */
[----:B------:R-:W-:Y:S02]  /*b370*/  IADD3 R0, R47, R21, RZ ;  /* 0x000000152f007210 */ /* 0x000fe40007ffe0ff */
[----:B------:R-:W-:Y:S01]  /*b380*/  IADD3 R39, P0, R20, UR8, RZ ;  /* 0x0000000814277c10 */ /* 0x000fe2000ff1e0ff */
[----:B------:R-:W-:Y:S01]  /*b390*/  @!PT LDS RZ, [RZ] ;  /* 0x00000000fffff984 */ /* 0x000fe20000000800 */
[----:B------:R-:W-:Y:S01]  /*b3a0*/  @!PT LDS RZ, [RZ] ;  /* 0x00000000fffff984 */ /* 0x000fe20000000800 */
[----:B------:R-:W-:Y:S01]  /*b3b0*/  @!PT LDS RZ, [RZ] ;  /* 0x00000000fffff984 */ /* 0x000fe20000000800 */
[----:B------:R1:W-:Y:S01]  /*b3c0*/  LDGSTS.E.BYPASS.LTC128B.128 [R214+0x100], [R36.64], !P5 ;  /* 0x0010000024d67fae */ /* 0x0003e2000e901d46 */
[C---:B------:R-:W-:Y:S01]  /*b3d0*/  HMMA.16816.F32 R20, R128.reuse, R24, RZ ;  /* 0x000000188014723c */ /* 0x040fe200000018ff */
[----:B------:R-:W-:Y:S02]  /*b3e0*/  MOV R2, UR5 ;  /* 0x0000000500027c02 */ /* 0x000fe40008000f00 */
[----:B------:R-:W-:Y:S02]  /*b3f0*/  MOV R3, UR4 ;  /* 0x0000000400037c02 */ /* 0x000fe40008000f00 */
[----:B------:R-:W-:Y:S02]  /*b400*/  IADD3.X R44, R0, UR9, RZ, P0, !PT ;  /* 0x00000009002c7c10 */ /* 0x000fe400087fe4ff */
[----:B------:R1:W-:Y:S01]  /*b410*/  LDGSTS.E.BYPASS.LTC128B.128 [R214+0x3900], [R36.64+0x80], !P6 ;  /* 0x0390008024d67fae */ /* 0x0003e2000f101d46 */
[C---:B------:R-:W-:Y:S01]  /*b420*/  HMMA.16816.F32 R24, R128.reuse, R26, RZ ;  /* 0x0000001a8018723c */ /* 0x040fe200000018ff */
[----:B------:R-:W-:Y:S03]  /*b430*/  IMAD.WIDE.U32 R52, R28, 0x70, R2 ;  /* 0x000000701c347825 */ /* 0x000fe600078e0002 */
[----:B------:R-:W-:Y:S02]  /*b440*/  IADD3.X R3, R0, R71, RZ, P1, !PT ;  /* 0x0000004700037210 */ /* 0x000fe40000ffe4ff */
[C---:B------:R-:W-:Y:S02]  /*b450*/  LEA R2, P1, R38.reuse, c[0x0][0x1f8], 0x1 ;  /* 0x00007e0026027a11 */ /* 0x040fe400078208ff */
[C---:B------:R-:W-:Y:S01]  /*b460*/  HMMA.16816.F32 R28, R128.reuse, R32, RZ ;  /* 0x00000020801c723c */ /* 0x040fe200000018ff */
[----:B------:R-:W-:Y:S03]  /*b470*/  IADD3 R0, P0, R39, R218, RZ ;  /* 0x000000da27007210 */ /* 0x000fe60007f1e0ff */
[----:B------:R-:W-:Y:S02]  /*b480*/  LEA.HI.X R3, R38, c[0x0][0x1fc], R3, 0x1, P1 ;  /* 0x00007f0026037a11 */ /* 0x000fe400008f0c03 */
[----:B------:R-:W-:Y:S02]  /*b490*/  LEA R54, P2, R0, c[0x0][0x1f8], 0x1 ;  /* 0x00007e0000367a11 */ /* 0x000fe400078408ff */
[C---:B------:R-:W-:Y:S01]  /*b4a0*/  HMMA.16816.F32 R32, R128.reuse, R34, RZ ;  /* 0x000000228020723c */ /* 0x040fe200000018ff */
[----:B------:R2:W-:Y:S03]  /*b4b0*/  LDGSTS.E.BYPASS.LTC128B.128 [R214+0x1100], [R2.64], !P5 ;  /* 0x0110000002d67fae */ /* 0x0005e6000e901d46 */
[----:B------:R-:W-:Y:S04]  /*b4c0*/  IADD3 R45, P3, R218, R52, RZ ;  /* 0x00000034da2d7210 */ /* 0x000fe80007f7e0ff */
[C---:B------:R-:W-:Y:S01]  /*b4d0*/  IADD3.X R47, R71.reuse, R47, R53, P3, !PT ;  /* 0x0000002f472f7210 */ /* 0x040fe20001ffe435 */
[----:B------:R2:W-:Y:S03]  /*b4e0*/  LDGSTS.E.BYPASS.LTC128B.128 [R214+0x4900], [R2.64+0x80], !P6 ;  /* 0x0490008002d67fae */ /* 0x0005e6000f101d46 */
[----:B-1----:R-:W-:Y:S02]  /*b4f0*/  IADD3.X R36, R44, R71, RZ, P0, !PT ;  /* 0x000000472c247210 */ /* 0x002fe400007fe4ff */
[----:B------:R-:W-:Y:S02]  /*b500*/  @!P4 IADD3 R46, P1, P0, R218, UR8, R39 ;  /* 0x00000008da2ecc10 */ /* 0x000fe4000f83e027 */
[----:B------:R-:W-:Y:S02]  /*b510*/  LEA.HI.X R55, R0, c[0x0][0x1fc], R36, 0x1, P2 ;  /* 0x00007f0000377a11 */ /* 0x000fe400010f0c24 */
[C---:B------:R-:W-:Y:S01]  /*b520*/  HMMA.16816.F32 R36, R128.reuse, R40, RZ ;  /* 0x000000288024723c */ /* 0x040fe200000018ff */
[----:B------:R-:W-:Y:S02]  /*b530*/  @!P4 IADD3.X R0, R71, UR9, R44, P1, P0 ;  /* 0x000000094700cc10 */ /* 0x000fe40008fe042c */
[C---:B------:R-:W-:Y:S01]  /*b540*/  LEA R52, P1, R45.reuse, c[0x0][0x1f8], 0x1 ;  /* 0x00007e002d347a11 */ /* 0x040fe200078208ff */
[----:B------:R1:W-:Y:S01]  /*b550*/  LDGSTS.E.BYPASS.LTC128B.128 [R214+0x2100], [R54.64], !P5 ;  /* 0x0210000036d67fae */ /* 0x0003e2000e901d46 */
[C---:B------:R-:W-:Y:S02]  /*b560*/  @!P4 LEA R70, P0, R46.reuse, c[0x0][0x1f8], 0x1 ;  /* 0x00007e002e46ca11 */ /* 0x040fe400078008ff */
[----:B------:R-:W-:Y:S01]  /*b570*/  LEA.HI.X R53, R45, c[0x0][0x1fc], R47, 0x1, P1 ;  /* 0x00007f002d357a11 */ /* 0x000fe200008f0c2f */
[C---:B------:R-:W-:Y:S01]  /*b580*/  HMMA.16816.F32 R40, R128.reuse, R42, RZ ;  /* 0x0000002a8028723c */ /* 0x040fe200000018ff */
[----:B------:R-:W-:Y:S02]  /*b590*/  @!P4 LEA.HI.X R71, R46, c[0x0][0x1fc], R0, 0x1, P0 ;  /* 0x00007f002e47ca11 */ /* 0x000fe400000f0c00 */
[----:B------:R-:W-:Y:S01]  /*b5a0*/  ISETP.GT.AND P3, PT, R216, R244, PT ;  /* 0x000000f4d800720c */ /* 0x000fe20003f64270 */
[----:B------:R1:W-:Y:S04]  /*b5b0*/  LDGSTS.E.BYPASS.LTC128B.128 [R214+0x5900], [R52.64+0x80], !P6 ;  /* 0x0590008034d67fae */ /* 0x0003e8000f101d46 */
[C---:B------:R-:W-:Y:S04]  /*b5c0*/  HMMA.16816.F32 R44, R128.reuse, R48, RZ ;  /* 0x00000030802c723c */ /* 0x040fe800000018ff */
[----:B------:R3:W-:Y:S04]  /*b5d0*/  @!P4 LDGSTS.E.BYPASS.LTC128B.128 [R214+0x3100], [R70.64], !P5 ;  /* 0x0310000046d6cfae */ /* 0x0007e8000e901d46 */
[C---:B------:R-:W-:Y:S04]  /*b5e0*/  HMMA.16816.F32 R48, R128.reuse, R50, RZ ;  /* 0x000000328030723c */ /* 0x040fe800000018ff */
[----:B------:R3:W-:Y:S08]  /*b5f0*/  @!P4 LDGSTS.E.BYPASS.LTC128B.128 [R214+0x6900], [R70.64+0x80], !P6 ;  /* 0x0690008046d6cfae */ /* 0x0007f0000f101d46 */
[----:B------:R-:W0:Y:S01]  /*b600*/  LDGDEPBAR ;  /* 0x00000000000079af */ /* 0x000e220000000000 */
[C---:B-1----:R-:W-:Y:S08]  /*b610*/  HMMA.16816.F32 R52, R128.reuse, R56, RZ ;  /* 0x000000388034723c */ /* 0x042ff000000018ff */
[----:B------:R-:W-:Y:S08]  /*b620*/  HMMA.16816.F32 R56, R128, R58, RZ ;  /* 0x0000003a8038723c */ /* 0x000ff000000018ff */
[C---:B------:R-:W-:Y:S08]  /*b630*/  HMMA.16816.F32 R4, R132.reuse, R136, R4 ;  /* 0x000000888404723c */ /* 0x040ff00000001804 */
[C---:B------:R-:W-:Y:S01]  /*b640*/  HMMA.16816.F32 R8, R132.reuse, R138, R8 ;  /* 0x0000008a8408723c */ /* 0x040fe20000001808 */
[----:B------:R-:W1:Y:S07]  /*b650*/  LDSM.16.M88.4 R136, [R190] ;  /* 0x00000000be88783b */ /* 0x000e6e0000000200 */
        /* <DEDUP_REMOVED lines=8> */
[----:B------:R-:W1:Y:S07]  /*b6e0*/  LDSM.16.M88.4 R148, [R190+0x1800] ;  /* 0x00180000be94783b */ /* 0x000e6e0000000200 */
        /* <DEDUP_REMOVED lines=9> */
[C---:B-1----:R-:W-:Y:S08]  /*b780*/  HMMA.16816.F32 R4, R164.reuse, R136, R4 ;  /* 0x00000088a404723c */ /* 0x042ff00000001804 */
[C---:B------:R-:W-:Y:S01]  /*b790*/  HMMA.16816.F32 R8, R164.reuse, R138, R8 ;  /* 0x0000008aa408723c */ /* 0x040fe20000001808 */
[----:B------:R-:W1:Y:S07]  /*b7a0*/  LDSM.16.M88.4 R136, [R189] ;  /* 0x00000000bd88783b */ /* 0x000e6e0000000200 */
        /* <DEDUP_REMOVED lines=8> */
[----:B------:R-:W1:Y:S07]  /*b830*/  LDSM.16.M88.4 R148, [R189+0x1800] ;  /* 0x00180000bd94783b */ /* 0x000e6e0000000200 */
        /* <DEDUP_REMOVED lines=11> */
[----:B------:R-:W1:Y:S07]  /*b8f0*/  LDSM.16.M88.4 R136, [R188+0x3800] ;  /* 0x00380000bc88783b */ /* 0x000e6e0000000200 */
        /* <DEDUP_REMOVED lines=29> */
[----:B------:R-:W1:Y:S07]  /*bad0*/  LDSM.16.M88.4 R148, [R199] ;  /* 0x00000000c794783b */ /* 0x000e6e0000000200 */
[C---:B--2---:R-:W-:Y:S08]  /*bae0*/  HMMA.16816.F32 R36, R172.reuse, R152, R36 ;  /* 0x00000098ac24723c */ /* 0x044ff00000001824 */
[C---:B------:R-:W-:Y:S01]  /*baf0*/  HMMA.16816.F32 R40, R172.reuse, R154, R40 ;  /* 0x0000009aac28723c */ /* 0x040fe20000001828 */
[----:B------:R-:W2:Y:S07]  /*bb00*/  LDSM.16.M88.4 R152, [R200] ;  /* 0x00000000c898783b */ /* 0x000eae0000000200 */
[C---:B------:R-:W-:Y:S08]  /*bb10*/  HMMA.16816.F32 R44, R172.reuse, R156, R44 ;  /* 0x0000009cac2c723c */ /* 0x040ff0000000182c */
[C---:B------:R-:W-:Y:S01]  /*bb20*/  HMMA.16816.F32 R48, R172.reuse, R158, R48 ;  /* 0x0000009eac30723c */ /* 0x040fe20000001830 */
[----:B------:R-:W2:Y:S07]  /*bb30*/  LDSM.16.M88.4 R156, [R201] ;  /* 0x00000000c99c783b */ /* 0x000eae0000000200 */
[C---:B------:R-:W-:Y:S08]  /*bb40*/  HMMA.16816.F32 R52, R172.reuse, R160, R52 ;  /* 0x000000a0ac34723c */ /* 0x040ff00000001834 */
[----:B------:R-:W-:Y:S01]  /*bb50*/  HMMA.16816.F32 R56, R172, R162, R56 ;  /* 0x000000a2ac38723c */ /* 0x000fe20000001838 */
[----:B------:R-:W2:Y:S07]  /*bb60*/  LDSM.16.M88.4 R160, [R202] ;  /* 0x00000000caa0783b */ /* 0x000eae0000000200 */
        /* <DEDUP_REMOVED lines=28> */
[C---:B------:R-:W-:Y:S08]  /*bd30*/  HMMA.16816.F32 R24, R180.reuse, R146, R24 ;  /* 0x00000092b418723c */ /* 0x040ff00000001818 */
[C---:B------:R-:W-:Y:S08]  /*bd40*/  HMMA.16816.F32 R28, R180.reuse, R148, R28 ;  /* 0x00000094b41c723c */ /* 0x040ff0000000181c */
[C---:B------:R-:W-:Y:S08]  /*bd50*/  HMMA.16816.F32 R32, R180.reuse, R150, R32 ;  /* 0x00000096b420723c */ /* 0x040ff00000001820 */
[C---:B--2---:R-:W-:Y:S08]  /*bd60*/  HMMA.16816.F32 R36, R180.reuse, R152, R36 ;  /* 0x00000098b424723c */ /* 0x044ff00000001824 */
[C---:B------:R-:W-:Y:S08]  /*bd70*/  HMMA.16816.F32 R40, R180.reuse, R154, R40 ;  /* 0x0000009ab428723c */ /* 0x040ff00000001828 */
[C---:B------:R-:W-:Y:S08]  /*bd80*/  HMMA.16816.F32 R44, R180.reuse, R156, R44 ;  /* 0x0000009cb42c723c */ /* 0x040ff0000000182c */
[C---:B------:R-:W-:Y:S08]  /*bd90*/  HMMA.16816.F32 R48, R180.reuse, R158, R48 ;  /* 0x0000009eb430723c */ /* 0x040ff00000001830 */
[C---:B------:R-:W-:Y:S08]  /*bda0*/  HMMA.16816.F32 R52, R180.reuse, R160, R52 ;  /* 0x000000a0b434723c */ /* 0x040ff00000001834 */
[----:B------:R-:W-:Y:S08]  /*bdb0*/  HMMA.16816.F32 R56, R180, R162, R56 ;  /* 0x000000a2b438723c */ /* 0x000ff00000001838 */
[C---:B-1----:R-:W-:Y:S08]  /*bdc0*/  HMMA.16816.F32 R4, R184.reuse, R136, R4 ;  /* 0x00000088b804723c */ /* 0x042ff00000001804 */
[C---:B------:R-:W-:Y:S08]  /*bdd0*/  HMMA.16816.F32 R8, R184.reuse, R138, R8 ;  /* 0x0000008ab808723c */ /* 0x040ff00000001808 */
[C---:B----4-:R-:W-:Y:S08]  /*bde0*/  HMMA.16816.F32 R12, R184.reuse, R140, R12 ;  /* 0x0000008cb80c723c */ /* 0x050ff0000000180c */
[----:B------:R-:W-:Y:S01]  /*bdf0*/  FMUL.FTZ R0, R4, c[0x0][0x320] ;  /* 0x0000c80004007a20 */ /* 0x000fe20000410000 */
[C---:B------:R-:W-:Y:S03]  /*be00*/  HMMA.16816.F32 R16, R184.reuse, R142, R16 ;  /* 0x0000008eb810723c */ /* 0x040fe60000001810 */
[----:B------:R1:W2:Y:S04]  /*be10*/  MUFU.TANH R145, R0 ;  /* 0x0000000000917308 */ /* 0x0002a80000002400 */
[----:B------:R-:W-:Y:S02]  /*be20*/  FMUL.FTZ R10, R10, c[0x0][0x320] ;  /* 0x0000c8000a0a7a20 */ /* 0x000fe40000410000 */
[----:B------:R-:W-:Y:S04]  /*be30*/  FMUL.FTZ R3, R11, c[0x0][0x320] ;  /* 0x0000c8000b037a20 */ /* 0x000fe80000410000 */
[----:B------:R-:W4:Y:S02]  /*be40*/  MUFU.TANH R138, R10 ;  /* 0x0000000a008a7308 */ /* 0x000f240000002400 */
[----:B------:R-:W-:Y:S01]  /*be50*/  FMUL.FTZ R2, R12, c[0x0][0x320] ;  /* 0x0000c8000c027a20 */ /* 0x000fe20000410000 */
[----:B------:R-:W-:Y:S07]  /*be60*/  P2R R12, PR, RZ, 0x8 ;  /* 0x00000008ff0c7803 */ /* 0x000fee0000000000 */
[----:B------:R5:W2:Y:S01]  /*be70*/  MUFU.TANH R141, R2 ;  /* 0x00000002008d7308 */ /* 0x000aa20000002400 */
[----:B-1----:R-:W-:Y:S09]  /*be80*/  FMUL.FTZ R0, R5, c[0x0][0x320] ;  /* 0x0000c80005007a20 */ /* 0x002ff20000410000 */
[----:B------:R1:W1:Y:S10]  /*be90*/  MUFU.TANH R144, R0 ;  /* 0x0000000000907308 */ /* 0x0002740000002400 */
[----:B------:R-:W2:Y:S01]  /*bea0*/  MUFU.TANH R140, R3 ;  /* 0x00000003008c7308 */ /* 0x000ea20000002400 */
[----:B-----5:R-:W-:Y:S09]  /*beb0*/  FMUL.FTZ R2, R19, c[0x0][0x320] ;  /* 0x0000c80013027a20 */ /* 0x020ff20000410000 */
[----:B------:R-:W2:Y:S01]  /*bec0*/  MUFU.TANH R152, R2 ;  /* 0x0000000200987308 */ /* 0x000ea20000002400 */
        /* <DEDUP_REMOVED lines=124> */
[----:B------:R-:W3:Y:S01]  /*c690*/  LDL.64 R244, [R1+0x10] ;  /* 0x0000100001f47983 */ /* 0x000ee20000100a00 */
        /* <DEDUP_REMOVED lines=49> */
.L_x_1027:
[----:B---34-:R-:W-:Y:S05]  /*c9b0*/  BSYNC B0 ;  /* 0x0000000000007941 */ /* 0x018fea0003800000 */
.L_x_1026:
        /* <DEDUP_REMOVED lines=16> */
[----:B------:R-:W-:Y:S01]  /*cac0*/  LDSM.16.MT88.4 R44, [R191+0x3800] ;  /* 0x00380000bf2c783b */ /* 0x000fe20000004200 */
        /* <DEDUP_REMOVED lines=40> */
[----:B------:R-:W-:Y:S02]  /*cd50*/  ISETP.NE.AND P0, PT, R12, RZ, PT ;  /* 0x000000ff0c00720c */ /* 0x000fe40003f05270 */
[----:B------:R-:W-:Y:S01]  /*cd60*/  FMNMX.FTZ R3, R242, R0, !PT ;  /* 0x00000000f2037209 */ /* 0x000fe20007810000 */
[----:B------:R-:W-:Y:S01]  /*cd70*/  LDSM.16.MT88.4 R12, [R191] ;  /* 0x00000000bf0c783b */ /* 0x000fe20000004200 */
        /* <DEDUP_REMOVED lines=22> */
[----:B-1----:R-:W-:Y:S09]  /*cee0*/  FFMA.FTZ R4, R144, c[0x0][0x2d0], -R148 ;  /* 0x0000b40090047a23 */ /* 0x002ff20000010894 */
[----:B------:R1:W4:Y:S01]  /*cef0*/  MUFU.EX2 R8, R4 ;  /* 0x0000000400087308 */ /* 0x0003220000000800 */
[C---:B--2---:R-:W-:Y:S02]  /*cf00*/  FADD.FTZ R0, -R3.reuse, R68 ;  /* 0x0000004403007221 */ /* 0x044fe40000010100 */
[----:B------:R-:W-:Y:S02]  /*cf10*/  FMUL.FTZ R68, R3, c[0x0][0x2d0] ;  /* 0x0000b40003447a20 */ /* 0x000fe40000410000 */
[----:B------:R-:W-:Y:S02]  /*cf20*/  FMUL.FTZ R0, R0, c[0x0][0x2d0] ;  /* 0x0000b40000007a20 */ /* 0x000fe40000410000 */
[----:B------:R-:W-:Y:S03]  /*cf30*/  FFMA.FTZ R6, R137, c[0x0][0x2d0], -R68 ;  /* 0x0000b40089067a23 */ /* 0x000fe60000010844 */
[----:B------:R2:W-:Y:S01]  /*cf40*/  MUFU.EX2 R250, R48 ;  /* 0x0000003000fa7308 */ /* 0x0005e20000000800 */
[C---:B---3--:R-:W-:Y:S02]  /*cf50*/  FMUL.FTZ R5, R2.reuse, R73 ;  /* 0x0000004902057220 */ /* 0x048fe40000410000 */
[C---:B------:R-:W-:Y:S02]  /*cf60*/  FMUL.FTZ R9, R2.reuse, R77 ;  /* 0x0000004d02097220 */ /* 0x040fe40000410000 */
[C---:B------:R-:W-:Y:S02]  /*cf70*/  FMUL.FTZ R16, R2.reuse, R84 ;  /* 0x0000005402107220 */ /* 0x040fe40000410000 */
[C---:B------:R-:W-:Y:S02]  /*cf80*/  FMUL.FTZ R17, R2.reuse, R85 ;  /* 0x0000005502117220 */ /* 0x040fe40000410000 */
[C---:B------:R-:W-:Y:S01]  /*cf90*/  FMUL.FTZ R24, R2.reuse, R92 ;  /* 0x0000005c02187220 */ /* 0x040fe20000410000 */
[----:B------:R-:W3:Y:S01]  /*cfa0*/  MUFU.EX2 R0, R0 ;  /* 0x0000000000007308 */ /* 0x000ee20000000800 */
[----:B------:R-:W-:Y:S02]  /*cfb0*/  FMUL.FTZ R25, R2, R93 ;  /* 0x0000005d02197220 */ /* 0x000fe40000410000 */
[----:B-1----:R-:W-:Y:S01]  /*cfc0*/  FFMA.FTZ R4, R139, c[0x0][0x2d0], -R148 ;  /* 0x0000b4008b047a23 */ /* 0x002fe20000010894 */
[----:B----4-:R-:W-:Y:S01]  /*cfd0*/  MOV R139, R8 ;  /* 0x00000008008b7202 */ /* 0x010fe20000000f00 */
[--C-:B------:R-:W-:Y:S02]  /*cfe0*/  FFMA.FTZ R8, R146, c[0x0][0x2d0], -R68.reuse ;  /* 0x0000b40092087a23 */ /* 0x100fe40000010844 */
[C---:B------:R-:W-:Y:S02]  /*cff0*/  FMUL.FTZ R32, R2.reuse, R100 ;  /* 0x0000006402207220 */ /* 0x040fe40000410000 */
[C---:B------:R-:W-:Y:S01]  /*d000*/  FMUL.FTZ R33, R2.reuse, R101 ;  /* 0x0000006502217220 */ /* 0x040fe20000410000 */
[----:B------:R1:W4:Y:S01]  /*d010*/  MUFU.EX2 R59, R4 ;  /* 0x00000004003b7308 */ /* 0x0003220000000800 */
[--C-:B------:R-:W-:Y:S01]  /*d020*/  FFMA.FTZ R40, R143, c[0x0][0x2d0], -R68.reuse ;  /* 0x0000b4008f287a23 */ /* 0x100fe20000010844 */
[----:B------:R-:W5:Y:S01]  /*d030*/  LDL.LU R101, [R1+0x34] ;  /* 0x0000340001657983 */ /* 0x000f620000300800 */
[C---:B------:R-:W-:Y:S02]  /*d040*/  FMUL.FTZ R41, R2.reuse, R109 ;  /* 0x0000006d02297220 */ /* 0x040fe40000410000 */
[----:B------:R-:W-:Y:S01]  /*d050*/  FFMA.FTZ R56, R151, c[0x0][0x2d0], -R68 ;  /* 0x0000b40097387a23 */ /* 0x000fe20000010844 */
[----:B------:R-:W5:Y:S01]  /*d060*/  LDL.LU R100, [R1+0x30] ;  /* 0x0000300001647983 */ /* 0x000f620000300800 */
[C---:B--2---:R-:W-:Y:S02]  /*d070*/  FMUL.FTZ R48, R2.reuse, R116 ;  /* 0x0000007402307220 */ /* 0x044fe40000410000 */
[C---:B------:R-:W-:Y:S01]  /*d080*/  FMUL.FTZ R49, R2.reuse, R117 ;  /* 0x0000007502317220 */ /* 0x040fe20000410000 */
[----:B------:R2:W-:Y:S01]  /*d090*/  MUFU.EX2 R137, R6 ;  /* 0x0000000600897308 */ /* 0x0005e20000000800 */
[C---:B------:R-:W-:Y:S02]  /*d0a0*/  FMUL.FTZ R57, R2.reuse, R125 ;  /* 0x0000007d02397220 */ /* 0x040fe40000410000 */
[----:B------:R-:W-:Y:S02]  /*d0b0*/  FMUL.FTZ R60, R2, R60 ;  /* 0x0000003c023c7220 */ /* 0x000fe40000410000 */
[C---:B---3--:R-:W-:Y:S02]  /*d0c0*/  FMUL.FTZ R10, R0.reuse, R78 ;  /* 0x0000004e000a7220 */ /* 0x048fe40000410000 */
[C---:B------:R-:W-:Y:S02]  /*d0d0*/  FMUL.FTZ R11, R0.reuse, R79 ;  /* 0x0000004f000b7220 */ /* 0x040fe40000410000 */
[C---:B------:R-:W-:Y:S01]  /*d0e0*/  FMUL.FTZ R18, R0.reuse, R86 ;  /* 0x0000005600127220 */ /* 0x040fe20000410000 */
[----:B------:R3:W-:Y:S01]  /*d0f0*/  MUFU.EX2 R252, R40 ;  /* 0x0000002800fc7308 */ /* 0x0007e20000000800 */
[C---:B------:R-:W-:Y:S02]  /*d100*/  FMUL.FTZ R19, R0.reuse, R87 ;  /* 0x0000005700137220 */ /* 0x040fe40000410000 */
[----:B------:R-:W-:Y:S01]  /*d110*/  FMUL.FTZ R26, R0, R94 ;  /* 0x0000005e001a7220 */ /* 0x000fe20000410000 */
[----:B------:R-:W-:Y:S01]  /*d120*/  LDSM.16.MT88.4 R84, [R191+0x800] ;  /* 0x00080000bf54783b */ /* 0x000fe20000004200 */
[----:B-1----:R-:W-:Y:S02]  /*d130*/  FFMA.FTZ R4, R136, c[0x0][0x2d0], -R148 ;  /* 0x0000b40088047a23 */ /* 0x002fe40000010894 */
[C---:B------:R-:W-:Y:S02]  /*d140*/  FMUL.FTZ R27, R0.reuse, R95 ;  /* 0x0000005f001b7220 */ /* 0x040fe40000410000 */
[C---:B------:R-:W-:Y:S01]  /*d150*/  FMUL.FTZ R34, R0.reuse, R102 ;  /* 0x0000006600227220 */ /* 0x040fe20000410000 */
[----:B------:R-:W1:Y:S01]  /*d160*/  MUFU.EX2 R145, R4 ;  /* 0x0000000400917308 */ /* 0x000e620000000800 */
[C---:B------:R-:W-:Y:S01]  /*d170*/  FMUL.FTZ R35, R0.reuse, R103 ;  /* 0x0000006700237220 */ /* 0x040fe20000410000 */
[----:B------:R-:W-:Y:S01]  /*d180*/  LDSM.16.MT88.4 R92, [R194+0x800] ;  /* 0x00080000c25c783b */ /* 0x000fe20000004200 */
[C---:B------:R-:W-:Y:S02]  /*d190*/  FMUL.FTZ R42, R0.reuse, R110 ;  /* 0x0000006e002a7220 */ /* 0x040fe40000410000 */
[C---:B--2---:R-:W-:Y:S02]  /*d1a0*/  FMUL.FTZ R6, R0.reuse, R74 ;  /* 0x0000004a00067220 */ /* 0x044fe40000410000 */
[C---:B------:R-:W-:Y:S02]  /*d1b0*/  FMUL.FTZ R43, R0.reuse, R111 ;  /* 0x0000006f002b7220 */ /* 0x040fe40000410000 */
[C---:B------:R-:W-:Y:S01]  /*d1c0*/  FMUL.FTZ R50, R0.reuse, R118 ;  /* 0x0000007600327220 */ /* 0x040fe20000410000 */
[----:B------:R-:W2:Y:S01]  /*d1d0*/  MUFU.EX2 R136, R8 ;  /* 0x0000000800887308 */ /* 0x000ea20000000800 */
[----:B------:R-:W-:Y:S01]  /*d1e0*/  FMUL.FTZ R51, R0, R119 ;  /* 0x0000007700337220 */ /* 0x000fe20000410000 */
[----:B----4-:R-:W-:Y:S01]  /*d1f0*/  MOV R119, R59 ;  /* 0x0000003b00777202 */ /* 0x010fe20000000f00 */
[C---:B------:R-:W-:Y:S02]  /*d200*/  FMUL.FTZ R61, R2.reuse, R61 ;  /* 0x0000003d023d7220 */ /* 0x040fe40000410000 */
[----:B---3--:R-:W-:Y:S02]  /*d210*/  FMUL.FTZ R40, R2, R108 ;  /* 0x0000006c02287220 */ /* 0x008fe40000410000 */
[C---:B------:R-:W-:Y:S01]  /*d220*/  FMUL.FTZ R62, R0.reuse, R62 ;  /* 0x0000003e003e7220 */ /* 0x040fe20000410000 */
[----:B------:R-:W-:Y:S01]  /*d230*/  LDSM.16.MT88.4 R108, [R191+0x6800] ;  /* 0x00680000bf6c783b */ /* 0x000fe20000004200 */
[----:B------:R-:W-:Y:S01]  /*d240*/  FMUL.FTZ R63, R0, R63 ;  /* 0x0000003f003f7220 */ /* 0x000fe20000410000 */
[----:B------:R3:W-:Y:S01]  /*d250*/  MUFU.EX2 R248, R56 ;  /* 0x0000003800f87308 */ /* 0x0007e20000000800 */
[C---:B------:R-:W-:Y:S02]  /*d260*/  FMUL.FTZ R64, R2.reuse, R64 ;  /* 0x0000004002407220 */ /* 0x040fe40000410000 */
[----:B------:R-:W-:Y:S01]  /*d270*/  FMUL.FTZ R65, R2, R65 ;  /* 0x0000004102417220 */ /* 0x000fe20000410000 */
[----:B-1----:R-:W-:Y:S01]  /*d280*/  F2FP.PACK_AB R74, R145, R59 ;  /* 0x0000003b914a723e */ /* 0x002fe200000000ff */
[--C-:B------:R-:W-:Y:S01]  /*d290*/  FFMA.FTZ R4, R138, c[0x0][0x2d0], -R68.reuse ;  /* 0x0000b4008a047a23 */ /* 0x100fe20000010844 */
[----:B------:R-:W-:Y:S01]  /*d2a0*/  MOV R138, R7 ;  /* 0x00000007008a7202 */ /* 0x000fe20000000f00 */
[C---:B------:R-:W-:Y:S01]  /*d2b0*/  FMUL.FTZ R7, R0.reuse, R75 ;  /* 0x0000004b00077220 */ /* 0x040fe20000410000 */
[----:B------:R-:W-:Y:S01]  /*d2c0*/  MOV R117, R145 ;  /* 0x0000009100757202 */ /* 0x000fe20000000f00 */
[C---:B------:R-:W-:Y:S01]  /*d2d0*/  FMUL.FTZ R59, R0.reuse, R127 ;  /* 0x0000007f003b7220 */ /* 0x040fe20000410000 */
[----:B------:R1:W4:Y:S01]  /*d2e0*/  MUFU.EX2 R144, R4 ;  /* 0x0000000400907308 */ /* 0x0003220000000800 */
[C---:B------:R-:W-:Y:S02]  /*d2f0*/  FMUL.FTZ R66, R0.reuse, R66 ;  /* 0x0000004200427220 */ /* 0x040fe40000410000 */
[----:B------:R-:W-:Y:S01]  /*d300*/  FMUL.FTZ R67, R0, R67 ;  /* 0x0000004300437220 */ /* 0x000fe20000410000 */
[----:B--2---:R-:W-:Y:S01]  /*d310*/  F2FP.PACK_AB R73, R136, R137 ;  /* 0x000000898849723e */ /* 0x004fe200000000ff */
[----:B------:R-:W-:Y:S02]  /*d320*/  FMUL.FTZ R8, R2, R76 ;  /* 0x0000004c02087220 */ /* 0x000fe40000410000 */
[----:B------:R-:W2:Y:S01]  /*d330*/  LDSM.16.MT88.4 R76, [R192+0x3800] ;  /* 0x00380000c04c783b */ /* 0x000ea20000004200 */
[--C-:B------:R-:W-:Y:S02]  /*d340*/  FFMA.FTZ R70, R70, c[0x0][0x2d0], -R68.reuse ;  /* 0x0000b40046467a23 */ /* 0x100fe40000010844 */
[----:B---3--:R-:W-:Y:S04]  /*d350*/  FMUL.FTZ R56, R2, R124 ;  /* 0x0000007c02387220 */ /* 0x008fe80000410000 */
[----:B------:R-:W-:Y:S01]  /*d360*/  MUFU.EX2 R70, R70 ;  /* 0x0000004600467308 */ /* 0x000fe20000000800 */
[--C-:B-1----:R-:W-:Y:S01]  /*d370*/  FFMA.FTZ R4, R140, c[0x0][0x2d0], -R68.reuse ;  /* 0x0000b4008c047a23 */ /* 0x102fe20000010844 */
[----:B----4-:R-:W-:Y:S08]  /*d380*/  MOV R118, R144 ;  /* 0x0000009000767202 */ /* 0x010ff00000000f00 */
[----:B------:R1:W3:Y:S02]  /*d390*/  MUFU.EX2 R146, R4 ;  /* 0x0000000400927308 */ /* 0x0002e40000000800 */
[----:B-1----:R-:W-:Y:S01]  /*d3a0*/  FMUL.FTZ R4, R2, R72 ;  /* 0x0000004802047220 */ /* 0x002fe20000410000 */
[----:B------:R-:W-:Y:S02]  /*d3b0*/  F2FP.PACK_AB R72, R139, R138 ;  /* 0x0000008a8b48723e */ /* 0x000fe400000000ff */
[----:B---3--:R-:W-:Y:S02]  /*d3c0*/  F2FP.PACK_AB R75, R146, R144 ;  /* 0x00000090924b723e */ /* 0x008fe400000000ff */
[----:B------:R-:W-:Y:S05]  /*d3d0*/  MOV R116, R146 ;  /* 0x0000009200747202 */ /* 0x000fea0000000f00 */
        /* <DEDUP_REMOVED lines=13> */
[----:B------:R-:W3:Y:S05]  /*d4b0*/  LDSM.16.MT88.4 R88, [R193+0x800] ;  /* 0x00080000c158783b */ /* 0x000eea0000004200 */
[C---:B------:R-:W-:Y:S07]  /*d4c0*/  HMMA.16816.F32 R20, R72.reuse, R28, R20 ;  /* 0x0000001c4814723c */ /* 0x040fee0000001814 */
[C---:B------:R-:W-:Y:S01]  /*d4d0*/  FMUL.FTZ R29, R2.reuse, R97 ;  /* 0x00000061021d7220 */ /* 0x040fe20000410000 */
[C---:B------:R-:W-:Y:S04]  /*d4e0*/  HMMA.16816.F32 R24, R72.reuse, R30, R24 ;  /* 0x0000001e4818723c */ /* 0x040fe80000001818 */
[----:B------:R-:W-:Y:S02]  /*d4f0*/  FMUL.FTZ R28, R2, R96 ;  /* 0x00000060021c7220 */ /* 0x000fe40000410000 */
[----:B------:R-:W-:Y:S02]  /*d500*/  FFMA.FTZ R96, R160, c[0x0][0x2d0], -R68 ;  /* 0x0000b400a0607a23 */ /* 0x000fe40000010844 */
[C---:B------:R-:W-:Y:S04]  /*d510*/  FMUL.FTZ R30, R0.reuse, R98 ;  /* 0x00000062001e7220 */ /* 0x040fe80000410000 */
[----:B------:R-:W-:Y:S07]  /*d520*/  FMUL.FTZ R31, R0, R99 ;  /* 0x00000063001f7220 */ /* 0x000fee0000410000 */
[C---:B------:R-:W-:Y:S07]  /*d530*/  HMMA.16816.F32 R28, R72.reuse, R36, R28 ;  /* 0x00000024481c723c */ /* 0x040fee000000181c */
[----:B------:R-:W-:Y:S01]  /*d540*/  FFMA.FTZ R36, R142, c[0x0][0x2d0], -R148 ;  /* 0x0000b4008e247a23 */ /* 0x000fe20000010894 */
[C---:B------:R-:W-:Y:S03]  /*d550*/  HMMA.16816.F32 R32, R72.reuse, R38, R32 ;  /* 0x000000264820723c */ /* 0x040fe60000001820 */
[----:B------:R4:W1:Y:S01]  /*d560*/  MUFU.EX2 R58, R36 ;  /* 0x00000024003a7308 */ /* 0x0008620000000800 */
[----:B------:R-:W-:Y:S03]  /*d570*/  FMUL.FTZ R37, R2, R105 ;  /* 0x0000006902257220 */ /* 0x000fe60000410000 */
[C---:B------:R-:W-:Y:S02]  /*d580*/  FMUL.FTZ R38, R0.reuse, R106 ;  /* 0x0000006a00267220 */ /* 0x040fe40000410000 */
[----:B------:R-:W-:Y:S03]  /*d590*/  FMUL.FTZ R39, R0, R107 ;  /* 0x0000006b00277220 */ /* 0x000fe60000410000 */
[----:B----4-:R-:W-:Y:S01]  /*d5a0*/  FMUL.FTZ R36, R2, R104 ;  /* 0x0000006802247220 */ /* 0x010fe20000410000 */
[----:B-1----:R-:W-:Y:S01]  /*d5b0*/  MOV R125, R58 ;  /* 0x0000003a007d7202 */ /* 0x002fe20000000f00 */
[----:B------:R-:W-:Y:S01]  /*d5c0*/  FMUL.FTZ R58, R0, R126 ;  /* 0x0000007e003a7220 */ /* 0x000fe20000410000 */
[----:B------:R-:W-:Y:S02]  /*d5d0*/  MOV R126, R244 ;  /* 0x000000f4007e7202 */ /* 0x000fe40000000f00 */
[----:B------:R1:W-:Y:S02]  /*d5e0*/  MUFU.EX2 R244, R96 ;  /* 0x0000006000f47308 */ /* 0x0003e40000000800 */
[C---:B------:R-:W-:Y:S07]  /*d5f0*/  HMMA.16816.F32 R36, R72.reuse, R44, R36 ;  /* 0x0000002c4824723c */ /* 0x040fee0000001824 */
[--C-:B------:R-:W-:Y:S01]  /*d600*/  FFMA.FTZ R44, R147, c[0x0][0x2d0], -R68.reuse ;  /* 0x0000b400932c7a23 */ /* 0x100fe20000010844 */
[C---:B------:R-:W-:Y:S03]  /*d610*/  HMMA.16816.F32 R40, R72.reuse, R46, R40 ;  /* 0x0000002e4828723c */ /* 0x040fe60000001828 */
[----:B------:R4:W2:Y:S01]  /*d620*/  MUFU.EX2 R251, R44 ;  /* 0x0000002c00fb7308 */ /* 0x0008a20000000800 */
[----:B------:R-:W-:Y:S03]  /*d630*/  FMUL.FTZ R45, R2, R113 ;  /* 0x00000071022d7220 */ /* 0x000fe60000410000 */
[C---:B------:R-:W-:Y:S02]  /*d640*/  FMUL.FTZ R46, R0.reuse, R114 ;  /* 0x00000072002e7220 */ /* 0x040fe40000410000 */
[----:B------:R-:W-:Y:S03]  /*d650*/  FMUL.FTZ R47, R0, R115 ;  /* 0x00000073002f7220 */ /* 0x000fe60000410000 */
[----:B-1----:R-:W-:Y:S02]  /*d660*/  FFMA.FTZ R96, R220, c[0x0][0x2d0], -R68 ;  /* 0x0000b400dc607a23 */ /* 0x002fe40000010844 */
[----:B----4-:R-:W-:Y:S07]  /*d670*/  FMUL.FTZ R44, R2, R112 ;  /* 0x00000070022c7220 */ /* 0x010fee0000410000 */
[C---:B------:R-:W-:Y:S07]  /*d680*/  HMMA.16816.F32 R44, R72.reuse, R52, R44 ;  /* 0x00000034482c723c */ /* 0x040fee000000182c */
[----:B------:R-:W-:Y:S01]  /*d690*/  FFMA.FTZ R52, R150, c[0x0][0x2d0], -R148 ;  /* 0x0000b40096347a23 */ /* 0x000fe20000010894 */
[C---:B------:R-:W-:Y:S03]  /*d6a0*/  HMMA.16816.F32 R48, R72.reuse, R54, R48 ;  /* 0x000000364830723c */ /* 0x040fe60000001830 */
[----:B------:R1:W-:Y:S01]  /*d6b0*/  MUFU.EX2 R249, R52 ;  /* 0x0000003400f97308 */ /* 0x0003e20000000800 */
[----:B------:R-:W-:Y:S03]  /*d6c0*/  FMUL.FTZ R53, R2, R121 ;  /* 0x0000007902357220 */ /* 0x000fe60000410000 */
[C---:B------:R-:W-:Y:S02]  /*d6d0*/  FMUL.FTZ R54, R0.reuse, R122 ;  /* 0x0000007a00367220 */ /* 0x040fe40000410000 */
[C---:B------:R-:W-:Y:S03]  /*d6e0*/  FMUL.FTZ R55, R0.reuse, R123 ;  /* 0x0000007b00377220 */ /* 0x040fe60000410000 */
[----:B-----5:R-:W-:Y:S04]  /*d6f0*/  FFMA.FTZ R0, R0, R100, R137 ;  /* 0x0000006400007223 */ /* 0x020fe80000010089 */
[----:B------:R-:W-:Y:S04]  /*d700*/  FADD.FTZ R0, R136, R0 ;  /* 0x0000000088007221 */ /* 0x000fe80000010000 */
[----:B------:R-:W-:Y:S02]  /*d710*/  FADD.FTZ R0, R118, R0 ;  /* 0x0000000076007221 */ /* 0x000fe40000010000 */
[C---:B-1----:R-:W-:Y:S02]  /*d720*/  FMUL.FTZ R52, R2.reuse, R120 ;  /* 0x0000007802347220 */ /* 0x042fe40000410000 */
[----:B------:R-:W-:Y:S02]  /*d730*/  FFMA.FTZ R2, R2, R101, R138 ;  /* 0x0000006502027223 */ /* 0x000fe4000001008a */
[----:B------:R-:W-:Y:S01]  /*d740*/  LDSM.16.MT88.4 R100, [R194+0x3000] ;  /* 0x00300000c264783b */ /* 0x000fe20000004200 */
[----:B------:R-:W-:Y:S02]  /*d750*/  FADD.FTZ R0, R116, R0 ;  /* 0x0000000074007221 */ /* 0x000fe40000010000 */
[C---:B--2---:R-:W-:Y:S03]  /*d760*/  HMMA.16816.F32 R52, R72.reuse, R76, R52 ;  /* 0x0000004c4834723c */ /* 0x044fe60000001834 */
[----:B------:R-:W-:Y:S02]  /*d770*/  FADD.FTZ R2, R139, R2 ;  /* 0x000000028b027221 */ /* 0x000fe40000010000 */
[----:B------:R-:W-:Y:S02]  /*d780*/  FADD.FTZ R0, R252, R0 ;  /* 0x00000000fc007221 */ /* 0x000fe40000010000 */
[----:B------:R-:W-:Y:S01]  /*d790*/  FFMA.FTZ R76, R152, c[0x0][0x2d0], -R68 ;  /* 0x0000b400984c7a23 */ /* 0x000fe20000010844 */
[C---:B------:R-:W-:Y:S03]  /*d7a0*/  HMMA.16816.F32 R56, R72.reuse, R78, R56 ;  /* 0x0000004e4838723c */ /* 0x040fe60000001838 */
[----:B------:R-:W1:Y:S01]  /*d7b0*/  MUFU.EX2 R124, R76 ;  /* 0x0000004c007c7308 */ /* 0x000e620000000800 */
[----:B------:R-:W-:Y:S02]  /*d7c0*/  FADD.FTZ R2, R119, R2 ;  /* 0x0000000277027221 */ /* 0x000fe40000010000 */
[----:B------:R-:W-:Y:S02]  /*d7d0*/  FADD.FTZ R0, R251, R0 ;  /* 0x00000000fb007221 */ /* 0x000fe40000010000 */
[C---:B------:R-:W-:Y:S04]  /*d7e0*/  HMMA.16816.F32 R60, R72.reuse, R80, R60 ;  /* 0x00000050483c723c */ /* 0x040fe8000000183c */
[----:B------:R-:W-:Y:S02]  /*d7f0*/  FADD.FTZ R2, R117, R2 ;  /* 0x0000000275027221 */ /* 0x000fe40000010000 */
[----:B------:R-:W-:Y:S01]  /*d800*/  LDSM.16.MT88.4 R116, [R193+0x6800] ;  /* 0x00680000c174783b */ /* 0x000fe20000004200 */
[----:B------:R-:W-:Y:S01]  /*d810*/  FADD.FTZ R0, R248, R0 ;  /* 0x00000000f8007221 */ /* 0x000fe20000010000 */
[----:B------:R-:W-:Y:S04]  /*d820*/  HMMA.16816.F32 R64, R72, R82, R64 ;  /* 0x000000524840723c */ /* 0x000fe80000001840 */
[----:B------:R-:W-:Y:S02]  /*d830*/  FADD.FTZ R2, R126, R2 ;  /* 0x000000027e027221 */ /* 0x000fe40000010000 */
[----:B------:R-:W-:Y:S01]  /*d840*/  LDSM.16.MT88.4 R80, [R191+0x4000] ;  /* 0x00400000bf50783b */ /* 0x000fe20000004200 */
[C---:B------:R-:W-:Y:S01]  /*d850*/  F2FP.PACK_AB R72, R125.reuse, R126 ;  /* 0x0000007e7d48723e */ /* 0x040fe200000000ff */
[----:B------:R-:W-:Y:S01]  /*d860*/  FADD.FTZ R2, R125, R2 ;  /* 0x000000027d027221 */ /* 0x000fe20000010000 */
[----:B------:R-:W-:Y:S03]  /*d870*/  F2FP.PACK_AB R73, R251, R252 ;  /* 0x000000fcfb49723e */ /* 0x000fe600000000ff */
[C---:B-1----:R-:W-:Y:S01]  /*d880*/  F2FP.PACK_AB R75, R124.reuse, R248 ;  /* 0x000000f87c4b723e */ /* 0x042fe200000000ff */
[----:B------:R-:W-:Y:S01]  /*d890*/  FADD.FTZ R0, R124, R0 ;  /* 0x000000007c007221 */ /* 0x000fe20000010000 */
[----:B------:R-:W1:Y:S01]  /*d8a0*/  LDSM.16.MT88.4 R76, [R192+0x800] ;  /* 0x00080000c04c783b */ /* 0x000e620000004200 */
[C---:B------:R-:W-:Y:S01]  /*d8b0*/  F2FP.PACK_AB R74, R249.reuse, R250 ;  /* 0x000000faf94a723e */ /* 0x040fe200000000ff */
[----:B------:R-:W-:Y:S04]  /*d8c0*/  FADD.FTZ R2, R250, R2 ;  /* 0x00000002fa027221 */ /* 0x000fe80000010000 */
[----:B------:R-:W-:Y:S02]  /*d8d0*/  FADD.FTZ R2, R249, R2 ;  /* 0x00000002f9027221 */ /* 0x000fe40000010000 */
[C---:B------:R-:W-:Y:S01]  /*d8e0*/  HMMA.16816.F32 R4, R72.reuse, R84, R4 ;  /* 0x000000544804723c */ /* 0x040fe20000001804 */
[----:B------:R-:W-:Y:S06]  /*d8f0*/  LDSM.16.MT88.4 R124, [R192+0x6800] ;  /* 0x00680000c07c783b */ /* 0x000fec0000004200 */
[--C-:B------:R-:W-:Y:S01]  /*d900*/  FFMA.FTZ R84, R153, c[0x0][0x2d0], -R148.reuse ;  /* 0x0000b40099547a23 */ /* 0x100fe20000010894 */
[C---:B------:R-:W-:Y:S03]  /*d910*/  HMMA.16816.F32 R8, R72.reuse, R86, R8 ;  /* 0x000000564808723c */ /* 0x040fe60000001808 */
[----:B------:R2:W4:Y:S05]  /*d920*/  MUFU.EX2 R107, R84 ;  /* 0x00000054006b7308 */ /* 0x00052a0000000800 */
[C---:B---3--:R-:W-:Y:S08]  /*d930*/  HMMA.16816.F32 R12, R72.reuse, R88, R12 ;  /* 0x00000058480c723c */ /* 0x048ff0000000180c */
[C---:B------:R-:W-:Y:S01]  /*d940*/  HMMA.16816.F32 R16, R72.reuse, R90, R16 ;  /* 0x0000005a4810723c */ /* 0x040fe20000001810 */
[----:B------:R-:W-:Y:S07]  /*d950*/  LDSM.16.MT88.4 R88, [R194+0x4000] ;  /* 0x00400000c258783b */ /* 0x000fee0000004200 */
[C---:B-1----:R-:W-:Y:S04]  /*d960*/  HMMA.16816.F32 R20, R72.reuse, R76, R20 ;  /* 0x0000004c4814723c */ /* 0x042fe80000001814 */
[----:B--2---:R-:W-:Y:S02]  /*d970*/  FFMA.FTZ R84, R154, c[0x0][0x2d0], -R148 ;  /* 0x0000b4009a547a23 */ /* 0x004fe40000010894 */
[----:B----4-:R-:W-:Y:S02]  /*d980*/  FADD.FTZ R2, R107, R2 ;  /* 0x000000026b027221 */ /* 0x010fe40000010000 */
[C---:B------:R-:W-:Y:S01]  /*d990*/  HMMA.16816.F32 R24, R72.reuse, R78, R24 ;  /* 0x0000004e4818723c */ /* 0x040fe20000001818 */
[----:B------:R1:W2:Y:S03]  /*d9a0*/  MUFU.EX2 R106, R84 ;  /* 0x00000054006a7308 */ /* 0x0002a60000000800 */
[----:B------:R-:W-:Y:S04]  /*d9b0*/  FFMA.FTZ R76, R155, c[0x0][0x2d0], -R68 ;  /* 0x0000b4009b4c7a23 */ /* 0x000fe80000010844 */
[C---:B------:R-:W-:Y:S03]  /*d9c0*/  HMMA.16816.F32 R28, R72.reuse, R92, R28 ;  /* 0x0000005c481c723c */ /* 0x040fe6000000181c */
[----:B------:R3:W4:Y:S04]  /*d9d0*/  MUFU.EX2 R105, R76 ;  /* 0x0000004c00697308 */ /* 0x0007280000000800 */
[----:B------:R-:W-:Y:S01]  /*d9e0*/  FFMA.FTZ R92, R158, c[0x0][0x2d0], -R148 ;  /* 0x0000b4009e5c7a23 */ /* 0x000fe20000010894 */
[C---:B------:R-:W-:Y:S05]  /*d9f0*/  HMMA.16816.F32 R32, R72.reuse, R94, R32 ;  /* 0x0000005e4820723c */ /* 0x040fea0000001820 */
[----:B------:R5:W-:Y:S03]  /*da00*/  MUFU.EX2 R246, R92 ;  /* 0x0000005c00f67308 */ /* 0x000be60000000800 */
[C---:B------:R-:W-:Y:S01]  /*da10*/  HMMA.16816.F32 R36, R72.reuse, R80, R36 ;  /* 0x000000504824723c */ /* 0x040fe20000001824 */
[----:B-1----:R-:W1:Y:S03]  /*da20*/  LDSM.16.MT88.4 R84, [R193+0x4000] ;  /* 0x00400000c154783b */ /* 0x002e660000004200 */
[----:B--2---:R-:W-:Y:S03]  /*da30*/  FADD.FTZ R2, R106, R2 ;  /* 0x000000026a027221 */ /* 0x004fe60000010000 */
[--C-:B------:R-:W-:Y:S01]  /*da40*/  FFMA.FTZ R80, R159, c[0x0][0x2d0], -R68.reuse ;  /* 0x0000b4009f507a23 */ /* 0x100fe20000010844 */
[C---:B------:R-:W-:Y:S01]  /*da50*/  HMMA.16816.F32 R40, R72.reuse, R82, R40 ;  /* 0x000000524828723c */ /* 0x040fe20000001828 */
[----:B------:R2:W-:Y:S03]  /*da60*/  MUFU.EX2 R159, R96 ;  /* 0x00000060009f7308 */ /* 0x0005e60000000800 */
[----:B---3--:R-:W-:Y:S02]  /*da70*/  FFMA.FTZ R76, R156, c[0x0][0x2d0], -R68 ;  /* 0x0000b4009c4c7a23 */ /* 0x008fe40000010844 */
[----:B----4-:R-:W-:Y:S05]  /*da80*/  FADD.FTZ R0, R105, R0 ;  /* 0x0000000069007221 */ /* 0x010fea0000010000 */
[----:B------:R3:W4:Y:S01]  /*da90*/  MUFU.EX2 R104, R76 ;  /* 0x0000004c00687308 */ /* 0x0007220000000800 */
[----:B-----5:R-:W-:Y:S09]  /*daa0*/  LDSM.16.MT88.4 R92, [R193+0x1000] ;  /* 0x00100000c15c783b */ /* 0x020ff20000004200 */
[----:B------:R-:W5:Y:S01]  /*dab0*/  MUFU.EX2 R245, R80 ;  /* 0x0000005000f57308 */ /* 0x000f620000000800 */
[----:B--2---:R-:W-:Y:S01]  /*dac0*/  LDSM.16.MT88.4 R96, [R192+0x3000] ;  /* 0x00300000c060783b */ /* 0x004fe20000004200 */
[C---:B-1----:R-:W-:Y:S03]  /*dad0*/  HMMA.16816.F32 R44, R72.reuse, R84, R44 ;  /* 0x00000054482c723c */ /* 0x042fe6000000182c */
[----:B---3--:R-:W-:Y:S02]  /*dae0*/  FFMA.FTZ R76, R157, c[0x0][0x2d0], -R148 ;  /* 0x0000b4009d4c7a23 */ /* 0x008fe40000010894 */
[----:B----4-:R-:W-:Y:S03]  /*daf0*/  FADD.FTZ R0, R104, R0 ;  /* 0x0000000068007221 */ /* 0x010fe60000010000 */
[----:B------:R1:W2:Y:S01]  /*db00*/  MUFU.EX2 R247, R76 ;  /* 0x0000004c00f77308 */ /* 0x0002a20000000800 */
[C---:B------:R-:W-:Y:S01]  /*db10*/  HMMA.16816.F32 R48, R72.reuse, R86, R48 ;  /* 0x000000564830723c */ /* 0x040fe20000001830 */
[----:B------:R-:W-:Y:S02]  /*db20*/  LDSM.16.MT88.4 R84, [R192+0x1000] ;  /* 0x00100000c054783b */ /* 0x000fe40000004200 */
[----:B-----5:R-:W-:Y:S04]  /*db30*/  FADD.FTZ R0, R245, R0 ;  /* 0x00000000f5007221 */ /* 0x020fe80000010000 */
[----:B------:R-:W-:Y:S02]  /*db40*/  FADD.FTZ R0, R244, R0 ;  /* 0x00000000f4007221 */ /* 0x000fe40000010000 */
[----:B------:R-:W-:Y:S08]  /*db50*/  LDSM.16.MT88.4 R80, [R191+0x1000] ;  /* 0x00100000bf50783b */ /* 0x000ff00000004200 */
[----:B-1----:R-:W1:Y:S01]  /*db60*/  LDSM.16.MT88.4 R76, [R192+0x4000] ;  /* 0x00400000c04c783b */ /* 0x002e620000004200 */
[----:B--2---:R-:W-:Y:S04]  /*db70*/  FADD.FTZ R2, R247, R2 ;  /* 0x00000002f7027221 */ /* 0x004fe80000010000 */
[----:B------:R-:W-:Y:S01]  /*db80*/  FADD.FTZ R2, R246, R2 ;  /* 0x00000002f6027221 */ /* 0x000fe20000010000 */
[C---:B-1----:R-:W-:Y:S08]  /*db90*/  HMMA.16816.F32 R52, R72.reuse, R76, R52 ;  /* 0x0000004c4834723c */ /* 0x042ff00000001834 */
[C---:B------:R-:W-:Y:S01]  /*dba0*/  HMMA.16816.F32 R56, R72.reuse, R78, R56 ;  /* 0x0000004e4838723c */ /* 0x040fe20000001838 */
[----:B------:R-:W1:Y:S07]  /*dbb0*/  LDSM.16.MT88.4 R76, [R194+0x1000] ;  /* 0x00100000c24c783b */ /* 0x000e6e0000004200 */
[C---:B------:R-:W-:Y:S07]  /*dbc0*/  HMMA.16816.F32 R60, R72.reuse, R88, R60 ;  /* 0x00000058483c723c */ /* 0x040fee000000183c */
[--C-:B------:R-:W-:Y:S01]  /*dbd0*/  FFMA.FTZ R88, R161, c[0x0][0x2d0], -R148.reuse ;  /* 0x0000b400a1587a23 */ /* 0x100fe20000010894 */
[----:B------:R-:W-:Y:S03]  /*dbe0*/  HMMA.16816.F32 R64, R72, R90, R64 ;  /* 0x0000005a4840723c */ /* 0x000fe60000001840 */
[----:B------:R2:W3:Y:S04]  /*dbf0*/  MUFU.EX2 R115, R88 ;  /* 0x0000005800737308 */ /* 0x0004e80000000800 */
[----:B------:R-:W-:Y:S02]  /*dc00*/  F2FP.PACK_AB R72, R106, R107 ;  /* 0x0000006b6a48723e */ /* 0x000fe400000000ff */
[----:B------:R-:W-:Y:S03]  /*dc10*/  F2FP.PACK_AB R73, R104, R105 ;  /* 0x000000696849723e */ /* 0x000fe600000000ff */
[----:B------:R-:W-:Y:S02]  /*dc20*/  F2FP.PACK_AB R74, R246, R247 ;  /* 0x000000f7f64a723e */ /* 0x000fe400000000ff */
[----:B------:R-:W-:Y:S07]  /*dc30*/  F2FP.PACK_AB R75, R244, R245 ;  /* 0x000000f5f44b723e */ /* 0x000fee00000000ff */
[C---:B------:R-:W-:Y:S03]  /*dc40*/  HMMA.16816.F32 R4, R72.reuse, R80, R4 ;  /* 0x000000504804723c */ /* 0x040fe60000001804 */
[----:B--2---:R-:W-:Y:S05]  /*dc50*/  FFMA.FTZ R88, R162, c[0x0][0x2d0], -R148 ;  /* 0x0000b400a2587a23 */ /* 0x004fea0000010894 */
[C---:B------:R-:W-:Y:S01]  /*dc60*/  HMMA.16816.F32 R8, R72.reuse, R82, R8 ;  /* 0x000000524808723c */ /* 0x040fe20000001808 */
[----:B------:R-:W2:Y:S01]  /*dc70*/  LDSM.16.MT88.4 R80, [R191+0x4800] ;  /* 0x00480000bf50783b */ /* 0x000ea20000004200 */
[----:B------:R4:W5:Y:S02]  /*dc80*/  MUFU.EX2 R114, R88 ;  /* 0x0000005800727308 */ /* 0x0009640000000800 */
[----:B---3--:R-:W-:Y:S04]  /*dc90*/  FADD.FTZ R2, R115, R2 ;  /* 0x0000000273027221 */ /* 0x008fe80000010000 */
[C---:B------:R-:W-:Y:S07]  /*dca0*/  HMMA.16816.F32 R12, R72.reuse, R92, R12 ;  /* 0x0000005c480c723c */ /* 0x040fee000000180c */
[----:B------:R-:W-:Y:S01]  /*dcb0*/  FFMA.FTZ R92, R218, c[0x0][0x2d0], -R148 ;  /* 0x0000b400da5c7a23 */ /* 0x000fe20000010894 */
[C---:B------:R-:W-:Y:S03]  /*dcc0*/  HMMA.16816.F32 R16, R72.reuse, R94, R16 ;  /* 0x0000005e4810723c */ /* 0x040fe60000001810 */
[----:B------:R3:W-:Y:S05]  /*dcd0*/  MUFU.EX2 R161, R92 ;  /* 0x0000005c00a17308 */ /* 0x0007ea0000000800 */
[C---:B------:R-:W-:Y:S01]  /*dce0*/  HMMA.16816.F32 R20, R72.reuse, R84, R20 ;  /* 0x000000544814723c */ /* 0x040fe20000001814 */
[----:B----4-:R-:W4:Y:S03]  /*dcf0*/  LDSM.16.MT88.4 R88, [R193+0x4800] ;  /* 0x00480000c158783b */ /* 0x010f260000004200 */
[----:B-----5:R-:W-:Y:S03]  /*dd00*/  FADD.FTZ R2, R114, R2 ;  /* 0x0000000272027221 */ /* 0x020fe60000010000 */
[----:B------:R-:W-:Y:S01]  /*dd10*/  FFMA.FTZ R84, R163, c[0x0][0x2d0], -R68 ;  /* 0x0000b400a3547a23 */ /* 0x000fe20000010844 */
[C---:B------:R-:W-:Y:S03]  /*dd20*/  HMMA.16816.F32 R24, R72.reuse, R86, R24 ;  /* 0x000000564818723c */ /* 0x040fe60000001818 */
[----:B------:R5:W5:Y:S05]  /*dd30*/  MUFU.EX2 R113, R84 ;  /* 0x0000005400717308 */ /* 0x000b6a0000000800 */
[C---:B-1----:R-:W-:Y:S01]  /*dd40*/  HMMA.16816.F32 R28, R72.reuse, R76, R28 ;  /* 0x0000004c481c723c */ /* 0x042fe2000000181c */
[----:B---3--:R-:W-:Y:S06]  /*dd50*/  LDSM.16.MT88.4 R92, [R193+0x1800] ;  /* 0x00180000c15c783b */ /* 0x008fec0000004200 */
[----:B------:R-:W-:Y:S01]  /*dd60*/  FFMA.FTZ R76, R217, c[0x0][0x2d0], -R148 ;  /* 0x0000b400d94c7a23 */ /* 0x000fe20000010894 */
[C---:B------:R-:W-:Y:S03]  /*dd70*/  HMMA.16816.F32 R32, R72.reuse, R78, R32 ;  /* 0x0000004e4820723c */ /* 0x040fe60000001820 */
[----:B------:R1:W3:Y:S05]  /*dd80*/  MUFU.EX2 R162, R76 ;  /* 0x0000004c00a27308 */ /* 0x0002ea0000000800 */
[C---:B--2---:R-:W-:Y:S04]  /*dd90*/  HMMA.16816.F32 R36, R72.reuse, R80, R36 ;  /* 0x000000504824723c */ /* 0x044fe80000001824 */
[----:B-----5:R-:W-:Y:S02]  /*dda0*/  FFMA.FTZ R84, R215, c[0x0][0x2d0], -R68 ;  /* 0x0000b400d7547a23 */ /* 0x020fe40000010844 */
[----:B------:R-:W-:Y:S02]  /*ddb0*/  FADD.FTZ R0, R113, R0 ;  /* 0x0000000071007221 */ /* 0x000fe40000010000 */
[C---:B------:R-:W-:Y:S01]  /*ddc0*/  HMMA.16816.F32 R40, R72.reuse, R82, R40 ;  /* 0x000000524828723c */ /* 0x040fe20000001828 */
[----:B------:R-:W2:Y:S03]  /*ddd0*/  MUFU.EX2 R112, R84 ;  /* 0x0000005400707308 */ /* 0x000ea60000000800 */
[----:B------:R-:W-:Y:S04]  /*dde0*/  FFMA.FTZ R80, R219, c[0x0][0x2d0], -R68 ;  /* 0x0000b400db507a23 */ /* 0x000fe80000010844 */
[C---:B----4-:R-:W-:Y:S03]  /*ddf0*/  HMMA.16816.F32 R44, R72.reuse, R88, R44 ;  /* 0x00000058482c723c */ /* 0x050fe6000000182c */
[----:B------:R-:W4:Y:S01]  /*de00*/  MUFU.EX2 R160, R80 ;  /* 0x0000005000a07308 */ /* 0x000f220000000800 */
[----:B-1----:R-:W-:Y:S01]  /*de10*/  LDSM.16.MT88.4 R76, [R194+0x4800] ;  /* 0x00480000c24c783b */ /* 0x002fe20000004200 */
[----:B---3--:R-:W-:Y:S03]  /*de20*/  FADD.FTZ R2, R162, R2 ;  /* 0x00000002a2027221 */ /* 0x008fe60000010000 */
[C---:B------:R-:W-:Y:S04]  /*de30*/  HMMA.16816.F32 R48, R72.reuse, R90, R48 ;  /* 0x0000005a4830723c */ /* 0x040fe80000001830 */
[----:B------:R-:W-:Y:S01]  /*de40*/  LDSM.16.MT88.4 R88, [R192+0x1800] ;  /* 0x00180000c058783b */ /* 0x000fe20000004200 */
[----:B------:R-:W-:Y:S02]  /*de50*/  FADD.FTZ R2, R161, R2 ;  /* 0x00000002a1027221 */ /* 0x000fe40000010000 */
[----:B--2---:R-:W-:Y:S05]  /*de60*/  FADD.FTZ R0, R112, R0 ;  /* 0x0000000070007221 */ /* 0x004fea0000010000 */
[----:B------:R-:W1:Y:S01]  /*de70*/  LDSM.16.MT88.4 R84, [R192+0x4800] ;  /* 0x00480000c054783b */ /* 0x000e620000004200 */
[----:B----4-:R-:W-:Y:S07]  /*de80*/  FADD.FTZ R0, R160, R0 ;  /* 0x00000000a0007221 */ /* 0x010fee0000010000 */
[----:B------:R-:W2:Y:S01]  /*de90*/  LDSM.16.MT88.4 R80, [R191+0x1800] ;  /* 0x00180000bf50783b */ /* 0x000ea20000004200 */
[----:B------:R-:W-:Y:S01]  /*dea0*/  FADD.FTZ R0, R159, R0 ;  /* 0x000000009f007221 */ /* 0x000fe20000010000 */
[C---:B-1----:R-:W-:Y:S08]  /*deb0*/  HMMA.16816.F32 R52, R72.reuse, R84, R52 ;  /* 0x000000544834723c */ /* 0x042ff00000001834 */
[C---:B------:R-:W-:Y:S01]  /*dec0*/  HMMA.16816.F32 R56, R72.reuse, R86, R56 ;  /* 0x000000564838723c */ /* 0x040fe20000001838 */
[----:B------:R-:W1:Y:S07]  /*ded0*/  LDSM.16.MT88.4 R84, [R194+0x1800] ;  /* 0x00180000c254783b */ /* 0x000e6e0000004200 */
[C---:B------:R-:W-:Y:S08]  /*dee0*/  HMMA.16816.F32 R60, R72.reuse, R76, R60 ;  /* 0x0000004c483c723c */ /* 0x040ff0000000183c */
[----:B------:R-:W-:Y:S01]  /*def0*/  HMMA.16816.F32 R64, R72, R78, R64 ;  /* 0x0000004e4840723c */ /* 0x000fe20000001840 */
[----:B------:R-:W3:Y:S06]  /*df00*/  LDSM.16.MT88.4 R76, [R191+0x5000] ;  /* 0x00500000bf4c783b */ /* 0x000eec0000004200 */
[----:B------:R-:W-:Y:S02]  /*df10*/  F2FP.PACK_AB R72, R114, R115 ;  /* 0x000000737248723e */ /* 0x000fe400000000ff */
[----:B------:R-:W-:Y:S03]  /*df20*/  F2FP.PACK_AB R73, R112, R113 ;  /* 0x000000717049723e */ /* 0x000fe600000000ff */
[----:B------:R-:W-:Y:S02]  /*df30*/  F2FP.PACK_AB R74, R161, R162 ;  /* 0x000000a2a14a723e */ /* 0x000fe400000000ff */
[----:B------:R-:W-:Y:S07]  /*df40*/  F2FP.PACK_AB R75, R159, R160 ;  /* 0x000000a09f4b723e */ /* 0x000fee00000000ff */
[C---:B--2---:R-:W-:Y:S07]  /*df50*/  HMMA.16816.F32 R4, R72.reuse, R80, R4 ;  /* 0x000000504804723c */ /* 0x044fee0000001804 */
[----:B------:R-:W-:Y:S01]  /*df60*/  FFMA.FTZ R80, R221, c[0x0][0x2d0], -R148 ;  /* 0x0000b400dd507a23 */ /* 0x000fe20000010894 */
[C---:B------:R-:W-:Y:S03]  /*df70*/  HMMA.16816.F32 R8, R72.reuse, R82, R8 ;  /* 0x000000524808723c */ /* 0x040fe60000001808 */
[----:B------:R2:W4:Y:S05]  /*df80*/  MUFU.EX2 R123, R80 ;  /* 0x00000050007b7308 */ /* 0x00052a0000000800 */
[C---:B------:R-:W-:Y:S08]  /*df90*/  HMMA.16816.F32 R12, R72.reuse, R92, R12 ;  /* 0x0000005c480c723c */ /* 0x040ff0000000180c */
[C---:B------:R-:W-:Y:S01]  /*dfa0*/  HMMA.16816.F32 R16, R72.reuse, R94, R16 ;  /* 0x0000005e4810723c */ /* 0x040fe20000001810 */
[----:B------:R-:W-:Y:S07]  /*dfb0*/  LDSM.16.MT88.4 R92, [R194+0x5000] ;  /* 0x00500000c25c783b */ /* 0x000fee0000004200 */
[C---:B------:R-:W-:Y:S01]  /*dfc0*/  HMMA.16816.F32 R20, R72.reuse, R88, R20 ;  /* 0x000000584814723c */ /* 0x040fe20000001814 */
[----:B--2---:R-:W2:Y:S03]  /*dfd0*/  LDSM.16.MT88.4 R80, [R193+0x5000] ;  /* 0x00500000c150783b */ /* 0x004ea60000004200 */
[----:B----4-:R-:W-:Y:S03]  /*dfe0*/  FADD.FTZ R2, R123, R2 ;  /* 0x000000027b027221 */ /* 0x010fe60000010000 */
[----:B------:R-:W-:Y:S01]  /*dff0*/  FFMA.FTZ R88, R222, c[0x0][0x2d0], -R148 ;  /* 0x0000b400de587a23 */ /* 0x000fe20000010894 */
[C---:B------:R-:W-:Y:S03]  /*e000*/  HMMA.16816.F32 R24, R72.reuse, R90, R24 ;  /* 0x0000005a4818723c */ /* 0x040fe60000001818 */
[----:B------:R4:W5:Y:S05]  /*e010*/  MUFU.EX2 R122, R88 ;  /* 0x00000058007a7308 */ /* 0x00096a0000000800 */
[C---:B-1----:R-:W-:Y:S07]  /*e020*/  HMMA.16816.F32 R28, R72.reuse, R84, R28 ;  /* 0x00000054481c723c */ /* 0x042fee000000181c */
[--C-:B------:R-:W-:Y:S01]  /*e030*/  FFMA.FTZ R84, R224, c[0x0][0x2d0], -R68.reuse ;  /* 0x0000b400e0547a23 */ /* 0x100fe20000010844 */
[C---:B------:R-:W-:Y:S03]  /*e040*/  HMMA.16816.F32 R32, R72.reuse, R86, R32 ;  /* 0x000000564820723c */ /* 0x040fe60000001820 */
[----:B------:R1:W-:Y:S05]  /*e050*/  MUFU.EX2 R120, R84 ;  /* 0x0000005400787308 */ /* 0x0003ea0000000800 */
[C---:B---3--:R-:W-:Y:S04]  /*e060*/  HMMA.16816.F32 R36, R72.reuse, R76, R36 ;  /* 0x0000004c4824723c */ /* 0x048fe80000001824 */
[----:B----4-:R-:W-:Y:S02]  /*e070*/  FFMA.FTZ R88, R223, c[0x0][0x2d0], -R68 ;  /* 0x0000b400df587a23 */ /* 0x010fe40000010844 */
[----:B-----5:R-:W-:Y:S02]  /*e080*/  FADD.FTZ R2, R122, R2 ;  /* 0x000000027a027221 */ /* 0x020fe40000010000 */
[C---:B------:R-:W-:Y:S01]  /*e090*/  HMMA.16816.F32 R40, R72.reuse, R78, R40 ;  /* 0x0000004e4828723c */ /* 0x040fe20000001828 */
[----:B------:R3:W4:Y:S03]  /*e0a0*/  MUFU.EX2 R121, R88 ;  /* 0x0000005800797308 */ /* 0x0007260000000800 */
[--C-:B------:R-:W-:Y:S04]  /*e0b0*/  FFMA.FTZ R76, R225, c[0x0][0x2d0], -R148.reuse ;  /* 0x0000b400e14c7a23 */ /* 0x100fe80000010894 */
[C---:B--2---:R-:W-:Y:S03]  /*e0c0*/  HMMA.16816.F32 R44, R72.reuse, R80, R44 ;  /* 0x00000050482c723c */ /* 0x044fe6000000182c */
[----:B------:R2:W-:Y:S01]  /*e0d0*/  MUFU.EX2 R157, R76 ;  /* 0x0000004c009d7308 */ /* 0x0005e20000000800 */
[----:B-1----:R-:W-:Y:S03]  /*e0e0*/  FFMA.FTZ R84, R227, c[0x0][0x2d0], -R148 ;  /* 0x0000b400e3547a23 */ /* 0x002fe60000010894 */
[----:B------:R-:W-:Y:S01]  /*e0f0*/  FFMA.FTZ R80, R229, c[0x0][0x2d0], -R68 ;  /* 0x0000b400e5507a23 */ /* 0x000fe20000010844 */
[C---:B------:R-:W-:Y:S05]  /*e100*/  HMMA.16816.F32 R48, R72.reuse, R82, R48 ;  /* 0x000000524830723c */ /* 0x040fea0000001830 */
[----:B------:R1:W5:Y:S01]  /*e110*/  MUFU.EX2 R158, R84 ;  /* 0x00000054009e7308 */ /* 0x0003620000000800 */
[----:B---3--:R-:W3:Y:S01]  /*e120*/  LDSM.16.MT88.4 R88, [R192+0x5000] ;  /* 0x00500000c058783b */ /* 0x008ee20000004200 */
[----:B----4-:R-:W-:Y:S08]  /*e130*/  FADD.FTZ R0, R121, R0 ;  /* 0x0000000079007221 */ /* 0x010ff00000010000 */
[----:B------:R4:W-:Y:S01]  /*e140*/  MUFU.EX2 R155, R80 ;  /* 0x00000050009b7308 */ /* 0x0009e20000000800 */
[----:B------:R-:W-:Y:S02]  /*e150*/  FADD.FTZ R0, R120, R0 ;  /* 0x0000000078007221 */ /* 0x000fe40000010000 */
[----:B--2---:R-:W-:Y:S07]  /*e160*/  FFMA.FTZ R76, R226, c[0x0][0x2d0], -R68 ;  /* 0x0000b400e24c7a23 */ /* 0x004fee0000010844 */
[----:B------:R2:W2:Y:S01]  /*e170*/  MUFU.EX2 R156, R76 ;  /* 0x0000004c009c7308 */ /* 0x0004a20000000800 */
[----:B-1----:R-:W-:Y:S01]  /*e180*/  LDSM.16.MT88.4 R84, [R193+0x2000] ;  /* 0x00200000c154783b */ /* 0x002fe20000004200 */
[----:B-----5:R-:W-:Y:S04]  /*e190*/  FADD.FTZ R2, R158, R2 ;  /* 0x000000029e027221 */ /* 0x020fe80000010000 */
[----:B------:R-:W-:Y:S03]  /*e1a0*/  FADD.FTZ R2, R157, R2 ;  /* 0x000000029d027221 */ /* 0x000fe60000010000 */
[----:B----4-:R-:W-:Y:S01]  /*e1b0*/  LDSM.16.MT88.4 R80, [R192+0x2000] ;  /* 0x00200000c050783b */ /* 0x010fe20000004200 */
[C---:B---3--:R-:W-:Y:S07]  /*e1c0*/  HMMA.16816.F32 R52, R72.reuse, R88, R52 ;  /* 0x000000584834723c */ /* 0x048fee0000001834 */
[----:B--2---:R-:W1:Y:S01]  /*e1d0*/  LDSM.16.MT88.4 R76, [R191+0x2000] ;  /* 0x00200000bf4c783b */ /* 0x004e620000004200 */
[----:B------:R-:W-:Y:S04]  /*e1e0*/  FADD.FTZ R0, R156, R0 ;  /* 0x000000009c007221 */ /* 0x000fe80000010000 */
[----:B------:R-:W-:Y:S01]  /*e1f0*/  FADD.FTZ R0, R155, R0 ;  /* 0x000000009b007221 */ /* 0x000fe20000010000 */
[C---:B------:R-:W-:Y:S02]  /*e200*/  HMMA.16816.F32 R56, R72.reuse, R90, R56 ;  /* 0x0000005a4838723c */ /* 0x040fe40000001838 */
[----:B------:R-:W2:Y:S06]  /*e210*/  LDSM.16.MT88.4 R88, [R194+0x2000] ;  /* 0x00200000c258783b */ /* 0x000eac0000004200 */
        /* <DEDUP_REMOVED lines=8> */
[C---:B-1----:R-:W-:Y:S01]  /*e2a0*/  HMMA.16816.F32 R4, R72.reuse, R76, R4 ;  /* 0x0000004c4804723c */ /* 0x042fe20000001804 */
[----:B---3--:R-:W-:Y:S06]  /*e2b0*/  LDSM.16.MT88.4 R92, [R193+0x2800] ;  /* 0x00280000c15c783b */ /* 0x008fec0000004200 */
[--C-:B------:R-:W-:Y:S01]  /*e2c0*/  FFMA.FTZ R76, R230, c[0x0][0x2d0], -R148.reuse ;  /* 0x0000b400e64c7a23 */ /* 0x100fe20000010894 */
[C---:B------:R-:W-:Y:S03]  /*e2d0*/  HMMA.16816.F32 R8, R72.reuse, R78, R8 ;  /* 0x0000004e4808723c */ /* 0x040fe60000001808 */
[----:B------:R1:W3:Y:S05]  /*e2e0*/  MUFU.EX2 R154, R76 ;  /* 0x0000004c009a7308 */ /* 0x0002ea0000000800 */
[C---:B------:R-:W-:Y:S07]  /*e2f0*/  HMMA.16816.F32 R12, R72.reuse, R84, R12 ;  /* 0x00000054480c723c */ /* 0x040fee000000180c */
[----:B------:R-:W-:Y:S01]  /*e300*/  FFMA.FTZ R84, R231, c[0x0][0x2d0], -R148 ;  /* 0x0000b400e7547a23 */ /* 0x000fe20000010894 */
[C---:B------:R-:W-:Y:S03]  /*e310*/  HMMA.16816.F32 R16, R72.reuse, R86, R16 ;  /* 0x000000564810723c */ /* 0x040fe60000001810 */
[----:B------:R4:W5:Y:S05]  /*e320*/  MUFU.EX2 R153, R84 ;  /* 0x0000005400997308 */ /* 0x00096a0000000800 */
[C---:B------:R-:W-:Y:S01]  /*e330*/  HMMA.16816.F32 R20, R72.reuse, R80, R20 ;  /* 0x000000504814723c */ /* 0x040fe20000001814 */
[----:B-1----:R-:W1:Y:S03]  /*e340*/  LDSM.16.MT88.4 R76, [R191+0x5800] ;  /* 0x00580000bf4c783b */ /* 0x002e660000004200 */
[----:B---3--:R-:W-:Y:S03]  /*e350*/  FADD.FTZ R2, R154, R2 ;  /* 0x000000029a027221 */ /* 0x008fe60000010000 */
[----:B------:R-:W-:Y:S01]  /*e360*/  FFMA.FTZ R80, R233, c[0x0][0x2d0], -R68 ;  /* 0x0000b400e9507a23 */ /* 0x000fe20000010844 */
[C---:B------:R-:W-:Y:S03]  /*e370*/  HMMA.16816.F32 R24, R72.reuse, R82, R24 ;  /* 0x000000524818723c */ /* 0x040fe60000001818 */
[----:B------:R3:W3:Y:S05]  /*e380*/  MUFU.EX2 R152, R80 ;  /* 0x0000005000987308 */ /* 0x0006ea0000000800 */
[C---:B--2---:R-:W-:Y:S01]  /*e390*/  HMMA.16816.F32 R28, R72.reuse, R88, R28 ;  /* 0x00000058481c723c */ /* 0x044fe2000000181c */
[----:B----4-:R-:W2:Y:S03]  /*e3a0*/  LDSM.16.MT88.4 R84, [R193+0x5800] ;  /* 0x00580000c154783b */ /* 0x010ea60000004200 */
[----:B-----5:R-:W-:Y:S04]  /*e3b0*/  FADD.FTZ R2, R153, R2 ;  /* 0x0000000299027221 */ /* 0x020fe80000010000 */
[C---:B------:R-:W-:Y:S01]  /*e3c0*/  HMMA.16816.F32 R32, R72.reuse, R90, R32 ;  /* 0x0000005a4820723c */ /* 0x040fe20000001820 */
[----:B------:R-:W-:Y:S03]  /*e3d0*/  LDSM.16.MT88.4 R88, [R194+0x5800] ;  /* 0x00580000c258783b */ /* 0x000fe60000004200 */
[----:B---3--:R-:W-:Y:S02]  /*e3e0*/  FFMA.FTZ R80, R234, c[0x0][0x2d0], -R68 ;  /* 0x0000b400ea507a23 */ /* 0x008fe40000010844 */
[----:B------:R-:W-:Y:S02]  /*e3f0*/  FADD.FTZ R0, R152, R0 ;  /* 0x0000000098007221 */ /* 0x000fe40000010000 */
[----:B------:R3:W4:Y:S01]  /*e400*/  MUFU.EX2 R151, R80 ;  /* 0x0000005000977308 */ /* 0x0007220000000800 */
[C---:B-1----:R-:W-:Y:S07]  /*e410*/  HMMA.16816.F32 R36, R72.reuse, R76, R36 ;  /* 0x0000004c4824723c */ /* 0x042fee0000001824 */
[----:B------:R-:W-:Y:S01]  /*e420*/  FFMA.FTZ R76, R236, c[0x0][0x2d0], -R68 ;  /* 0x0000b400ec4c7a23 */ /* 0x000fe20000010844 */
[C---:B------:R-:W-:Y:S03]  /*e430*/  HMMA.16816.F32 R40, R72.reuse, R78, R40 ;  /* 0x0000004e4828723c */ /* 0x040fe60000001828 */
[----:B------:R1:W5:Y:S05]  /*e440*/  MUFU.EX2 R147, R76 ;  /* 0x0000004c00937308 */ /* 0x00036a0000000800 */
[C---:B--2---:R-:W-:Y:S04]  /*e450*/  HMMA.16816.F32 R44, R72.reuse, R84, R44 ;  /* 0x00000054482c723c */ /* 0x044fe8000000182c */
[----:B---3--:R-:W-:Y:S03]  /*e460*/  FFMA.FTZ R80, R232, c[0x0][0x2d0], -R148 ;  /* 0x0000b400e8507a23 */ /* 0x008fe60000010894 */
[----:B------:R-:W-:Y:S01]  /*e470*/  FFMA.FTZ R84, R237, c[0x0][0x2d0], -R68 ;  /* 0x0000b400ed547a23 */ /* 0x000fe20000010844 */
[C---:B------:R-:W-:Y:S01]  /*e480*/  HMMA.16816.F32 R48, R72.reuse, R86, R48 ;  /* 0x000000564830723c */ /* 0x040fe20000001830 */
[----:B------:R2:W3:Y:S03]  /*e490*/  MUFU.EX2 R150, R80 ;  /* 0x0000005000967308 */ /* 0x0004e60000000800 */
[----:B----4-:R-:W-:Y:S01]  /*e4a0*/  FADD.FTZ R0, R151, R0 ;  /* 0x0000000097007221 */ /* 0x010fe20000010000 */
[----:B-1----:R-:W-:Y:S06]  /*e4b0*/  LDSM.16.MT88.4 R76, [R191+0x2800] ;  /* 0x00280000bf4c783b */ /* 0x002fec0000004200 */
[----:B------:R1:W4:Y:S01]  /*e4c0*/  MUFU.EX2 R146, R84 ;  /* 0x0000005400927308 */ /* 0x0003220000000800 */
[----:B-----5:R-:W-:Y:S01]  /*e4d0*/  FADD.FTZ R0, R147, R0 ;  /* 0x0000000093007221 */ /* 0x020fe20000010000 */
[----:B--2---:R-:W2:Y:S01]  /*e4e0*/  LDSM.16.MT88.4 R80, [R192+0x5800] ;  /* 0x00580000c050783b */ /* 0x004ea20000004200 */
[----:B---3--:R-:W-:Y:S07]  /*e4f0*/  FADD.FTZ R2, R150, R2 ;  /* 0x0000000296027221 */ /* 0x008fee0000010000 */
[----:B-1----:R-:W1:Y:S01]  /*e500*/  LDSM.16.MT88.4 R84, [R192+0x2800] ;  /* 0x00280000c054783b */ /* 0x002e620000004200 */
[C---:B--2---:R-:W-:Y:S08]  /*e510*/  HMMA.16816.F32 R52, R72.reuse, R80, R52 ;  /* 0x000000504834723c */ /* 0x044ff00000001834 */
        /* <DEDUP_REMOVED lines=9> */
[----:B----4-:R-:W-:Y:S07]  /*e5b0*/  F2FP.PACK_AB R75, R146, R147 ;  /* 0x00000093924b723e */ /* 0x010fee00000000ff */
[C---:B------:R-:W-:Y:S01]  /*e5c0*/  HMMA.16816.F32 R4, R72.reuse, R76, R4 ;  /* 0x0000004c4804723c */ /* 0x040fe20000001804 */
[----:B---3--:R-:W-:Y:S07]  /*e5d0*/  LDSM.16.MT88.4 R88, [R193+0x6000] ;  /* 0x00600000c158783b */ /* 0x008fee0000004200 */
[C---:B------:R-:W-:Y:S01]  /*e5e0*/  HMMA.16816.F32 R8, R72.reuse, R78, R8 ;  /* 0x0000004e4808723c */ /* 0x040fe20000001808 */
[----:B------:R-:W3:Y:S07]  /*e5f0*/  LDSM.16.MT88.4 R76, [R191+0x6000] ;  /* 0x00600000bf4c783b */ /* 0x000eee0000004200 */
[C---:B------:R-:W-:Y:S07]  /*e600*/  HMMA.16816.F32 R12, R72.reuse, R92, R12 ;  /* 0x0000005c480c723c */ /* 0x040fee000000180c */
[--C-:B------:R-:W-:Y:S01]  /*e610*/  FFMA.FTZ R92, R242, c[0x0][0x2d0], -R148.reuse ;  /* 0x0000b400f25c7a23 */ /* 0x100fe20000010894 */
[C---:B------:R-:W-:Y:S03]  /*e620*/  HMMA.16816.F32 R16, R72.reuse, R94, R16 ;  /* 0x0000005e4810723c */ /* 0x040fe60000001810 */
[----:B------:R4:W-:Y:S05]  /*e630*/  MUFU.EX2 R141, R92 ;  /* 0x0000005c008d7308 */ /* 0x0009ea0000000800 */
[C---:B-1----:R-:W-:Y:S07]  /*e640*/  HMMA.16816.F32 R20, R72.reuse, R84, R20 ;  /* 0x000000544814723c */ /* 0x042fee0000001814 */
[----:B------:R-:W-:Y:S01]  /*e650*/  FFMA.FTZ R84, R239, c[0x0][0x2d0], -R148 ;  /* 0x0000b400ef547a23 */ /* 0x000fe20000010894 */
[C---:B------:R-:W-:Y:S03]  /*e660*/  HMMA.16816.F32 R24, R72.reuse, R86, R24 ;  /* 0x000000564818723c */ /* 0x040fe60000001818 */
[----:B------:R1:W5:Y:S05]  /*e670*/  MUFU.EX2 R144, R84 ;  /* 0x0000005400907308 */ /* 0x00036a0000000800 */
[C---:B--2---:R-:W-:Y:S01]  /*e680*/  HMMA.16816.F32 R28, R72.reuse, R80, R28 ;  /* 0x00000050481c723c */ /* 0x044fe2000000181c */
[----:B----4-:R-:W-:Y:S06]  /*e690*/  LDSM.16.MT88.4 R92, [R193+0x3000] ;  /* 0x00300000c15c783b */ /* 0x010fec0000004200 */
[--C-:B------:R-:W-:Y:S01]  /*e6a0*/  FFMA.FTZ R80, R241, c[0x0][0x2d0], -R68.reuse ;  /* 0x0000b400f1507a23 */ /* 0x100fe20000010844 */
[C---:B------:R-:W-:Y:S03]  /*e6b0*/  HMMA.16816.F32 R32, R72.reuse, R82, R32 ;  /* 0x000000524820723c */ /* 0x040fe60000001820 */
[----:B------:R2:W-:Y:S05]  /*e6c0*/  MUFU.EX2 R142, R80 ;  /* 0x00000050008e7308 */ /* 0x0005ea0000000800 */
[C---:B---3--:R-:W-:Y:S04]  /*e6d0*/  HMMA.16816.F32 R36, R72.reuse, R76, R36 ;  /* 0x0000004c4824723c */ /* 0x048fe80000001824 */
[--C-:B-1----:R-:W-:Y:S01]  /*e6e0*/  FFMA.FTZ R84, R240, c[0x0][0x2d0], -R68.reuse ;  /* 0x0000b400f0547a23 */ /* 0x102fe20000010844 */
[----:B-----5:R-:W-:Y:S01]  /*e6f0*/  F2FP.PACK_AB R136, R144, R145 ;  /* 0x000000919088723e */ /* 0x020fe200000000ff */
[----:B------:R-:W-:Y:S02]  /*e700*/  FFMA.FTZ R68, R71, c[0x0][0x2d0], -R68 ;  /* 0x0000b40047447a23 */ /* 0x000fe40000010844 */
[C---:B------:R-:W-:Y:S01]  /*e710*/  HMMA.16816.F32 R40, R72.reuse, R78, R40 ;  /* 0x0000004e4828723c */ /* 0x040fe20000001828 */
[----:B------:R1:W3:Y:S03]  /*e720*/  MUFU.EX2 R143, R84 ;  /* 0x00000054008f7308 */ /* 0x0002e60000000800 */
[----:B------:R-:W-:Y:S04]  /*e730*/  FFMA.FTZ R76, R243, c[0x0][0x2d0], -R148 ;  /* 0x0000b400f34c7a23 */ /* 0x000fe80000010894 */
[C---:B------:R-:W-:Y:S03]  /*e740*/  HMMA.16816.F32 R44, R72.reuse, R88, R44 ;  /* 0x00000058482c723c */ /* 0x040fe6000000182c */
[----:B------:R4:W5:Y:S01]  /*e750*/  MUFU.EX2 R140, R76 ;  /* 0x0000004c008c7308 */ /* 0x0009620000000800 */
[----:B--2---:R-:W-:Y:S04]  /*e760*/  LDSM.16.MT88.4 R80, [R194+0x6000] ;  /* 0x00600000c250783b */ /* 0x004fe80000004200 */
[C---:B------:R-:W-:Y:S05]  /*e770*/  HMMA.16816.F32 R48, R72.reuse, R90, R48 ;  /* 0x0000005a4830723c */ /* 0x040fea0000001830 */
[----:B------:R-:W2:Y:S01]  /*e780*/  MUFU.EX2 R68, R68 ;  /* 0x0000004400447308 */ /* 0x000ea20000000800 */
[----:B-1----:R-:W1:Y:S01]  /*e790*/  LDSM.16.MT88.4 R84, [R192+0x6000] ;  /* 0x00600000c054783b */ /* 0x002e620000004200 */
[----:B---3--:R-:W-:Y:S07]  /*e7a0*/  F2FP.PACK_AB R137, R142, R143 ;  /* 0x0000008f8e89723e */ /* 0x008fee00000000ff */
[----:B----4-:R-:W3:Y:S01]  /*e7b0*/  LDSM.16.MT88.4 R76, [R191+0x3000] ;  /* 0x00300000bf4c783b */ /* 0x010ee20000004200 */
[----:B-----5:R-:W-:Y:S02]  /*e7c0*/  F2FP.PACK_AB R138, R140, R141 ;  /* 0x0000008d8c8a723e */ /* 0x020fe400000000ff */
[----:B--2---:R-:W-:Y:S01]  /*e7d0*/  F2FP.PACK_AB R139, R68, R70 ;  /* 0x00000046448b723e */ /* 0x004fe200000000ff */
[C---:B-1----:R-:W-:Y:S08]  /*e7e0*/  HMMA.16816.F32 R52, R72.reuse, R84, R52 ;  /* 0x000000544834723c */ /* 0x042ff00000001834 */
[C---:B------:R-:W-:Y:S08]  /*e7f0*/  HMMA.16816.F32 R56, R72.reuse, R86, R56 ;  /* 0x000000564838723c */ /* 0x040ff00000001838 */
[C---:B------:R-:W-:Y:S08]  /*e800*/  HMMA.16816.F32 R60, R72.reuse, R80, R60 ;  /* 0x00000050483c723c */ /* 0x040ff0000000183c */
[----:B------:R-:W-:Y:S08]  /*e810*/  HMMA.16816.F32 R64, R72, R82, R64 ;  /* 0x000000524840723c */ /* 0x000ff00000001840 */
[C---:B---3--:R-:W-:Y:S01]  /*e820*/  HMMA.16816.F32 R72, R136.reuse, R76, R4 ;  /* 0x0000004c8848723c */ /* 0x048fe20000001804 */
        /* <DEDUP_REMOVED lines=30> */
.L_x_1025:
[----:B------:R-:W-:Y:S02]  /*ea10*/  MOV R7, 0x1f ;  /* 0x0000001f00077802 */ /* 0x000fe40000000f00 */
[----:B------:R-:W-:Y:S01]  /*ea20*/  MOV R6, 0xffffffff ;  /* 0xffffffff00067802 */ /* 0x000fe20000000f00 */
[----:B------:R-:W-:Y:S05]  /*ea30*/  BRA.DIV ~URZ, `(.L_x_1029) ;  /* 0x000048227f007947 */ /* 0x000fea000b800000 */
[----:B-1----:R-:W2:Y:S04]  /*ea40*/  LDL R2, [R1+0x34] ;  /* 0x0000340001027983 */ /* 0x002ea80000100800 */
[----:B--2---:R1:W2:Y:S02]  /*ea50*/  SHFL.BFLY PT, R0, R2, 0x2, 0x1f ;  /* 0x0c401f0002007f89 */ /* 0x0042a400000e0000 */
.L_x_1096:
        /* <DEDUP_REMOVED lines=9> */
.L_x_1097:
        /* <DEDUP_REMOVED lines=85> */
.L_x_1016:
        /* <DEDUP_REMOVED lines=19> */
.L_x_1032:
[----:B--2---:R-:W-:Y:S05]  /*f170*/  BSYNC B0 ;  /* 0x0000000000007941 */ /* 0x004fea0003800000 */
.L_x_1031:
        /* <DEDUP_REMOVED lines=106> */
.L_x_1035:
        /* <DEDUP_REMOVED lines=8> */
[----:B------:R1:W1:Y:S08]  /*f8a0*/  LDC.64 R4, c[0x0][R2+0x170] ;  /* 0x00005c0002047b82 */ /* 0x0002700000000a00 */
[----:B------:R1:W3:Y:S08]  /*f8b0*/  LDC.64 R12, c[0x0][R2+0x168] ;  /* 0x00005a00020c7b82 */ /* 0x0002f00000000a00 */
[----:B------:R1:W2:Y:S08]  /*f8c0*/  LDC.64 R16, c[0x0][R2+0x178] ;  /* 0x00005e0002107b82 */ /* 0x0002b00000000a00 */
[----:B------:R1:W2:Y:S01]  /*f8d0*/  LDC.64 R18, c[0x0][R2+0x160] ;  /* 0x0000580002127b82 */ /* 0x0002a20000000a00 */
[----:B------:R-:W-:-:S04]  /*f8e0*/  ISETP.NE.U32.AND P0, PT, RZ, c[0x0][0x500], PT ;  /* 0x00014000ff007a0c */ /* 0x000fc80003f05070 */
[----:B------:R-:W-:-:S04]  /*f8f0*/  ISETP.NE.AND.EX P0, PT, RZ, c[0x0][0x504], PT, P0 ;  /* 0x00014100ff007a0c */ /* 0x000fc80003f05300 */
[----:B------:R-:W-:Y:S02]  /*f900*/  SEL R8, R8, RZ, !P0 ;  /* 0x000000ff08087207 */ /* 0x000fe40004000000 */
[----:B------:R-:W-:Y:S01]  /*f910*/  SEL R3, R7, RZ, !P0 ;  /* 0x000000ff07037207 */ /* 0x000fe20004000000 */
[----:B-1----:R-:W-:-:S05]  /*f920*/  IMAD.MOV.U32 R2, RZ, RZ, c[0x0][0x4e8] ;  /* 0x00013a00ff027624 */ /* 0x002fca00078e00ff */
[----:B------:R-:W-:Y:S01]  /*f930*/  ISETP.NE.AND P3, PT, R2, 0x1, PT ;  /* 0x000000010200780c */ /* 0x000fe20003f65270 */
[----:B------:R-:W-:-:S04]  /*f940*/  IMAD R2, R5, R8, RZ ;  /* 0x0000000805027224 */ /* 0x000fc800078e02ff */
[C---:B------:R-:W-:Y:S02]  /*f950*/  IMAD R11, R4.reuse, R3, R2 ;  /* 0x00000003040b7224 */ /* 0x040fe400078e0202 */
[----:B------:R-:W-:Y:S01]  /*f960*/  IMAD.WIDE.U32 R4, R4, R8, RZ ;  /* 0x0000000804047225 */ /* 0x000fe200078e00ff */
[----:B------:R-:W1:Y:S03]  /*f970*/  S2R R24, SR_TID.X ;  /* 0x0000000000187919 */ /* 0x000e660000002100 */
[----:B--2---:R-:W-:-:S04]  /*f980*/  IMAD.IADD R9, R6, 0x1, R43 ;  /* 0x0000000106097824 */ /* 0x004fc800078e022b */
        /* <DEDUP_REMOVED lines=26> */
[----:B-1----:R-:W-:Y:S01]  /*fb30*/  SHF.R.S32.HI R22, RZ, 0x1f, R24 ;  /* 0x0000001fff167819 */ /* 0x002fe20000011418 */
        /* <DEDUP_REMOVED lines=9> */
[----:B------:R-:W-:Y:S01]  /*fbd0*/  SHFL.IDX PT, R4, R4, 0x1, 0x1c1f ;  /* 0x003c1f0004047f89 */ /* 0x000fe200000e0000 */
[----:B------:R-:W-:-:S03]  /*fbe0*/  IMAD R11, R14, c[0x0][0x4e8], RZ ;  /* 0x00013a000e0b7a24 */ /* 0x000fc600078e02ff */
[----:B------:R2:W3:Y:S01]  /*fbf0*/  SHFL.IDX PT, R5, R2, 0x1, 0x1c1f ;  /* 0x003c1f0002057f89 */ /* 0x0004e200000e0000 */
[----:B------:R-:W-:Y:S01]  /*fc00*/  LOP3.LUT P0, RZ, R22, 0x3, RZ, 0xc0, !PT ;  /* 0x0000000316ff7812 */ /* 0x000fe2000780c0ff */
[----:B--2---:R-:W-:-:S05]  /*fc10*/  IMAD.IADD R2, R23, 0x1, R43 ;  /* 0x0000000117027824 */ /* 0x004fca00078e022b */
        /* <DEDUP_REMOVED lines=37> */
[----:B------:R-:W-:-:S05]  /*fe70*/  IADD3 R4, R43, R4, RZ ;  /* 0x000000042b047210 */ /* 0x000fca0007ffe0ff */
        /* <DEDUP_REMOVED lines=9> */
[----:B------:R-:W-:Y:S02]  /*ff10*/  IADD3 R6, R42, R43, RZ ;  /* 0x0000002b2a067210 */ /* 0x000fe40007ffe0ff */
        /* <DEDUP_REMOVED lines=10> */
.L_x_1098:
[----:B------:R-:W-:Y:S05]  /*ffc0*/  BRA.DIV ~URZ, `(.L_x_1038) ;  /* 0x000034727f007947 */ /* 0x000fea000b800000 */
[----:B------:R3:W4:Y:S02]  /*ffd0*/  SHFL.IDX PT, R0, R8, RZ, 0x181f ;  /* 0x00181fff08007589 */ /* 0x00072400000e0000 */
.L_x_1099:
        /* <DEDUP_REMOVED lines=13> */
.L_x_1040:
[----:B------:R-:W-:Y:S05]  /*100b0*/  BSYNC B0 ;  /* 0x0000000000007941 */ /* 0x000fea0003800000 */
.L_x_1039:
[----:B------:R-:W-:Y:S05]  /*100c0*/  BRA.DIV ~URZ, `(.L_x_1041) ;  /* 0x000033d27f007947 */ /* 0x000fea000b800000 */
[----:B--2---:R2:W1:Y:S04]  /*100d0*/  SHFL.IDX PT, R9, R7, 0x1, 0x181f ;  /* 0x00381f0007097f89 */ /* 0x00446800000e0000 */
[----:B----4-:R2:W4:Y:S02]  /*100e0*/  SHFL.IDX PT, R0, R8, 0x1, 0x181f ;  /* 0x00381f0008007f89 */ /* 0x01052400000e0000 */
.L_x_1100:
        /* <DEDUP_REMOVED lines=14> */
.L_x_1043:
[----:B------:R-:W-:Y:S05]  /*101d0*/  BSYNC B0 ;  /* 0x0000000000007941 */ /* 0x000fea0003800000 */
.L_x_1042:
[----:B------:R-:W-:Y:S05]  /*101e0*/  BRA.DIV ~URZ, `(.L_x_1044) ;  /* 0x000033727f007947 */ /* 0x000fea000b800000 */
[----:B-1----:R1:W2:Y:S02]  /*101f0*/  SHFL.IDX PT, R9, R7, 0x2, 0x181f ;  /* 0x00581f0007097f89 */ /* 0x0022a400000e0000 */
.L_x_1101:
[----:B------:R-:W-:Y:S05]  /*10200*/  BRA.DIV ~URZ, `(.L_x_1045) ;  /* 0x000033c27f007947 */ /* 0x000fea000b800000 */
[----:B----4-:R4:W1:Y:S02]  /*10210*/  SHFL.IDX PT, R0, R8, 0x2, 0x181f ;  /* 0x00581f0008007f89 */ /* 0x01086400000e0000 */
.L_x_1102:
        /* <DEDUP_REMOVED lines=14> */
.L_x_1047:
[----:B------:R-:W-:Y:S05]  /*10300*/  BSYNC B0 ;  /* 0x0000000000007941 */ /* 0x000fea0003800000 */
.L_x_1046:
[----:B------:R-:W-:Y:S05]  /*10310*/  BRA.DIV ~URZ, `(.L_x_1048) ;  /* 0x000033127f007947 */ /* 0x000fea000b800000 */
[----:B-12---:R-:W1:Y:S04]  /*10320*/  SHFL.IDX PT, R7, R7, 0x3, 0x181f ;  /* 0x00781f0007077f89 */ /* 0x006e6800000e0000 */
[----:B------:R2:W3:Y:S02]  /*10330*/  SHFL.IDX PT, R0, R8, 0x3, 0x181f ;  /* 0x00781f0008007f89 */ /* 0x0004e400000e0000 */
.L_x_1103:
        /* <DEDUP_REMOVED lines=15> */
.L_x_1036:
        /* <DEDUP_REMOVED lines=34> */
.L_x_1104:
[----:B------:R-:W-:Y:S05]  /*10650*/  BRA.DIV ~URZ, `(.L_x_1051) ;  /* 0x000031027f007947 */ /* 0x000fea000b800000 */
[----:B------:R3:W4:Y:S02]  /*10660*/  SHFL.IDX PT, R0, R28, RZ, 0x1c1f ;  /* 0x001c1fff1c007589 */ /* 0x00072400000e0000 */
.L_x_1105:
        /* <DEDUP_REMOVED lines=98> */
.L_x_1053:
[----:B------:R-:W-:Y:S05]  /*10c90*/  BSYNC B0 ;  /* 0x0000000000007941 */ /* 0x000fea0003800000 */
.L_x_1052:
[----:B------:R-:W-:Y:S05]  /*10ca0*/  BRA.DIV ~URZ, `(.L_x_1054) ;  /* 0x00002b127f007947 */ /* 0x000fea000b800000 */
[----:B--2---:R2:W1:Y:S04]  /*10cb0*/  SHFL.IDX PT, R4, R14, 0x1, 0x1c1f ;  /* 0x003c1f000e047f89 */ /* 0x00446800000e0000 */
[----:B----4-:R2:W4:Y:S02]  /*10cc0*/  SHFL.IDX PT, R0, R28, 0x1, 0x1c1f ;  /* 0x003c1f001c007f89 */ /* 0x01052400000e0000 */
.L_x_1106:
        /* <DEDUP_REMOVED lines=8> */
[C---:B------:R-:W-:Y:S02]  /*10d50*/  @!P0 LEA R2, P3, R12.reuse, R0, 0x2 ;  /* 0x000000000c028211 */ /* 0x040fe400078610ff */
        /* <DEDUP_REMOVED lines=62> */
.L_x_1034:
        /* <DEDUP_REMOVED lines=21> */
.L_x_1055:
        /* <DEDUP_REMOVED lines=57> */
.L_x_1057:
[----:B------:R-:W-:Y:S05]  /*11620*/  BSYNC B0 ;  /* 0x0000000000007941 */ /* 0x000fea0003800000 */
.L_x_1056:
        /* <DEDUP_REMOVED lines=20> */
[----:B------:R-:W-:-:S03]  /*11770*/  IMAD.IADD R4, R11, 0x1, R4 ;  /* 0x000000010b047824 */ /* 0x000fc600078e0204 */
[----:B------:R-:W-:Y:S01]  /*11780*/  IADD3 R3, R3, R8, RZ ;  /* 0x0000000803037210 */ /* 0x000fe20007ffe0ff */
[----:B------:R-:W-:Y:S01]  /*11790*/  @P0 IMAD.HI.U32 R6, R4, c[0x0][0x4ec], RZ ;  /* 0x00013b0004060a27 */ /* 0x000fe200078e00ff */
[----:B------:R-:W-:-:S03]  /*117a0*/  IADD3 R8, R10, R11, RZ ;  /* 0x0000000b0a087210 */ /* 0x000fc60007ffe0ff */
        /* <DEDUP_REMOVED lines=23> */
.L_x_1107:
[----:B------:R-:W-:Y:S05]  /*11920*/  BRA.DIV ~URZ, `(.L_x_1059) ;  /* 0x00001fc27f007947 */ /* 0x000fea000b800000 */
[----:B------:R3:W4:Y:S02]  /*11930*/  SHFL.IDX PT, R0, R9, RZ, 0x181f ;  /* 0x00181fff09007589 */ /* 0x00072400000e0000 */
.L_x_1108:
        /* <DEDUP_REMOVED lines=14> */
.L_x_1061:
[----:B------:R-:W-:Y:S05]  /*11a20*/  BSYNC B0 ;  /* 0x0000000000007941 */ /* 0x000fea0003800000 */
.L_x_1060:
[----:B------:R-:W-:Y:S05]  /*11a30*/  BRA.DIV ~URZ, `(.L_x_1062) ;  /* 0x00001f127f007947 */ /* 0x000fea000b800000 */
[----:B--2---:R2:W1:Y:S04]  /*11a40*/  SHFL.IDX PT, R10, R6, 0x1, 0x181f ;  /* 0x00381f00060a7f89 */ /* 0x00446800000e0000 */
[----:B----4-:R2:W4:Y:S02]  /*11a50*/  SHFL.IDX PT, R0, R9, 0x1, 0x181f ;  /* 0x00381f0009007f89 */ /* 0x01052400000e0000 */
.L_x_1109:
        /* <DEDUP_REMOVED lines=14> */
.L_x_1064:
[----:B------:R-:W-:Y:S05]  /*11b40*/  BSYNC B0 ;  /* 0x0000000000007941 */ /* 0x000fea0003800000 */
.L_x_1063:
[----:B------:R-:W-:Y:S05]  /*11b50*/  BRA.DIV ~URZ, `(.L_x_1065) ;  /* 0x00001eb27f007947 */ /* 0x000fea000b800000 */
[----:B-1----:R1:W2:Y:S02]  /*11b60*/  SHFL.IDX PT, R10, R6, 0x2, 0x181f ;  /* 0x00581f00060a7f89 */ /* 0x0022a400000e0000 */
.L_x_1110:
[----:B------:R-:W-:Y:S05]  /*11b70*/  BRA.DIV ~URZ, `(.L_x_1066) ;  /* 0x00001f027f007947 */ /* 0x000fea000b800000 */
[----:B----4-:R4:W1:Y:S02]  /*11b80*/  SHFL.IDX PT, R0, R9, 0x2, 0x181f ;  /* 0x00581f0009007f89 */ /* 0x01086400000e0000 */
.L_x_1111:
        /* <DEDUP_REMOVED lines=14> */
.L_x_1068:
[----:B------:R-:W-:Y:S05]  /*11c70*/  BSYNC B0 ;  /* 0x0000000000007941 */ /* 0x000fea0003800000 */
.L_x_1067:
[----:B------:R-:W-:Y:S05]  /*11c80*/  BRA.DIV ~URZ, `(.L_x_1069) ;  /* 0x00001e527f007947 */ /* 0x000fea000b800000 */
[----:B-12---:R-:W1:Y:S04]  /*11c90*/  SHFL.IDX PT, R6, R6, 0x3, 0x181f ;  /* 0x00781f0006067f89 */ /* 0x006e6800000e0000 */
[----:B------:R2:W3:Y:S02]  /*11ca0*/  SHFL.IDX PT, R0, R9, 0x3, 0x181f ;  /* 0x00781f0009007f89 */ /* 0x0004e400000e0000 */
.L_x_1112:
        /* <DEDUP_REMOVED lines=13> */
.L_x_1049:
[----:B------:R-:W-:Y:S05]  /*11d80*/  BSYNC B1 ;  /* 0x0000000000017941 */ /* 0x000fea0003800000 */
.L_x_1033:
        /* <DEDUP_REMOVED lines=15> */
.L_x_1113:
[----:B------:R-:W-:Y:S05]  /*11e80*/  BRA.DIV ~URZ, `(.L_x_1072) ;  /* 0x00001d827f007947 */ /* 0x000fea000b800000 */
[----:B------:R3:W4:Y:S02]  /*11e90*/  SHFL.IDX PT, R8, R67, 0x1, 0x1f ;  /* 0x00201f0043087f89 */ /* 0x00072400000e0000 */
.L_x_1114:
        /* <DEDUP_REMOVED lines=19> */
.L_x_1115:
        /* <DEDUP_REMOVED lines=16> */
.L_x_1116:
[----:B---3--:R-:W-:Y:S01]  /*120d0*/  IMAD R0, R0, c[0x0][0x538], RZ ;  /* 0x00014e0000007a24 */ /* 0x008fe200078e02ff */
[----:B------:R-:W-:Y:S04]  /*120e0*/  BSSY B1, `(.L_x_1075) ;  /* 0x00000cf000017945 */ /* 0x000fe80003800000 */
[----:B----4-:R-:W-:-:S04]  /*120f0*/  IADD3 R8, R0, R8, RZ ;  /* 0x0000000800087210 */ /* 0x010fc80007ffe0ff */
[----:B--2---:R-:W-:-:S13]  /*12100*/  ISETP.GT.AND P0, PT, R8, R9, PT ;  /* 0x000000090800720c */ /* 0x004fda0003f04270 */
[----:B------:R-:W-:Y:S05]  /*12110*/  @P0 BRA `(.L_x_1076) ;  /* 0x0000025000000947 */ /* 0x000fea0003800000 */
.L_x_1080:
        /* <DEDUP_REMOVED lines=17> */
.L_x_1117:
        /* <DEDUP_REMOVED lines=16> */
.L_x_1118:
[----:B--2---:R-:W-:-:S05]  /*12330*/  IMAD R0, R0, c[0x0][0x538], RZ ;  /* 0x00014e0000007a24 */ /* 0x004fca00078e02ff */
[----:B------:R-:W-:-:S04]  /*12340*/  IADD3 R8, R0, R8, RZ ;  /* 0x0000000800087210 */ /* 0x000fc80007ffe0ff */
[----:B------:R-:W-:-:S13]  /*12350*/  ISETP.GT.AND P0, PT, R8, R9, PT ;  /* 0x000000090800720c */ /* 0x000fda0003f04270 */
[----:B-1----:R-:W-:Y:S05]  /*12360*/  @!P0 BRA `(.L_x_1080) ;  /* 0xfffffdb000008947 */ /* 0x002fea000383ffff */
.L_x_1076:
[----:B------:R-:W-:-:S05]  /*12370*/  IADD3 R11, -R0, R8, RZ ;  /* 0x00000008000b7210 */ /* 0x000fca0007ffe1ff */
[----:B------:R-:W-:-:S05]  /*12380*/  IMAD R0, R4, c[0x0][0x538], R11 ;  /* 0x00014e0004007a24 */ /* 0x000fca00078e020b */
[----:B------:R-:W-:Y:S01]  /*12390*/  ISETP.GT.AND P0, PT, R0, R9, PT ;  /* 0x000000090000720c */ /* 0x000fe20003f04270 */
[----:B------:R-:W-:-:S12]  /*123a0*/  BRA.DIV ~URZ, `(.L_x_1081) ;  /* 0x00001ca27f007947 */ /* 0x000fd8000b800000 */
[----:B------:R-:W-:-:S03]  /*123b0*/  VOTE.ANY R10, PT, !P0 ;  /* 0x00000000000a7806 */ /* 0x000fc600040e0100 */
.L_x_1119:
[----:B------:R-:W2:Y:S01]  /*123c0*/  LDL.LU R0, [R1+0x5c] ;  /* 0x00005c0001007983 */ /* 0x000ea20000300800 */
[----:B------:R-:W2:Y:S02]  /*123d0*/  POPC R8, R10 ;  /* 0x0000000a00087309 */ /* 0x000ea40000000000 */
[----:B--2---:R-:W-:-:S05]  /*123e0*/  IADD3 R0, R8, R0, RZ ;  /* 0x0000000008007210 */ /* 0x004fca0007ffe0ff */
[----:B------:R2:W-:Y:S01]  /*123f0*/  STL [R1+0x5c], R0 ;  /* 0x00005c0001007387 */ /* 0x0005e20000100800 */
[----:B------:R-:W-:Y:S05]  /*12400*/  BRA.DIV ~URZ, `(.L_x_1082) ;  /* 0x00001c927f007947 */ /* 0x000fea000b800000 */
[----:B------:R3:W4:Y:S04]  /*12410*/  SHFL.IDX PT, R12, R6, R8, 0x1f ;  /* 0x00001f08060c7589 */ /* 0x00072800000e0000 */
[----:B------:R3:W1:Y:S02]  /*12420*/  SHFL.IDX PT, R7, R7, R8, 0x1f ;  /* 0x00001f0807077589 */ /* 0x00066400000e0000 */
.L_x_1120:
[----:B------:R-:W-:Y:S01]  /*12430*/  ISETP.NE.AND P0, PT, R10, RZ, PT ;  /* 0x000000ff0a00720c */ /* 0x000fe20003f05270 */
[----:B------:R-:W-:-:S12]  /*12440*/  BSSY B0, `(.L_x_1083) ;  /* 0x0000005000007945 */ /* 0x000fd80003800000 */
[----:B------:R-:W-:Y:S05]  /*12450*/  @!P0 BRA `(.L_x_1084) ;  /* 0x0000003000008947 */ /* 0x000fea0003800000 */
[----:B------:R-:W-:Y:S01]  /*12460*/  IADD3 R3, R8, -0x1, RZ ;  /* 0xffffffff08037810 */ /* 0x000fe20007ffe0ff */
[----:B------:R-:W-:Y:S05]  /*12470*/  BRA.DIV ~URZ, `(.L_x_1085) ;  /* 0x00001cf27f007947 */ /* 0x000fea000b800000 */
[----:B------:R2:W3:Y:S02]  /*12480*/  SHFL.IDX PT, R13, R4, R3, 0x1f ;  /* 0x00001f03040d7589 */ /* 0x0004e400000e0000 */
.L_x_1084:
[----:B------:R-:W-:Y:S05]  /*12490*/  BSYNC B0 ;  /* 0x0000000000007941 */ /* 0x000fea0003800000 */
.L_x_1083:
        /* <DEDUP_REMOVED lines=68> */
.L_x_1087:
        /* <DEDUP_REMOVED lines=17> */
[----:B------:R-:W-:-:S04]  /*129f0*/  IMAD.MOV.U32 R6, RZ, RZ, R0 ;  /* 0x000000ffff067224 */ /* 0x000fc800078e0000 */
        /* <DEDUP_REMOVED lines=11> */
[----:B------:R-:W-:-:S05]  /*12ab0*/  @P2 IADD3 R0, R0, 0x1, RZ ;  /* 0x0000000100002810 */ /* 0x000fca0007ffe0ff */
[----:B------:R-:W-:-:S05]  /*12ac0*/  IMAD.MOV.U32 R2, RZ, RZ, R0 ;  /* 0x000000ffff027224 */ /* 0x000fca00078e0000 */
        /* <DEDUP_REMOVED lines=16> */
[----:B------:R-:W-:Y:S01]  /*12bd0*/  IMAD R7, R6, R4, RZ ;  /* 0x0000000406077224 */ /* 0x000fe200078e02ff */
[----:B------:R-:W-:Y:S01]  /*12be0*/  MOV R6, R2 ;  /* 0x0000000200067202 */ /* 0x000fe20000000f00 */
[----:B------:R-:W-:-:S04]  /*12bf0*/  IMAD.MOV.U32 R2, RZ, RZ, RZ ;  /* 0x000000ffff027224 */ /* 0x000fc800078e00ff */
[----:B------:R-:W-:-:S04]  /*12c00*/  IMAD.HI.U32 R7, R3, R7, R2 ;  /* 0x0000000703077227 */ /* 0x000fc800078e0002 */
[----:B------:R-:W-:-:S04]  /*12c10*/  IMAD.MOV R2, RZ, RZ, -R8 ;  /* 0x000000ffff027224 */ /* 0x000fc800078e0a08 */
        /* <DEDUP_REMOVED lines=17> */
.L_x_1088:
[----:B------:R-:W-:Y:S05]  /*12d30*/  BSYNC B0 ;  /* 0x0000000000007941 */ /* 0x000fea0003800000 */
.L_x_1086:
[----:B------:R-:W-:-:S04]  /*12d40*/  LOP3.LUT R2, RZ, R2, RZ, 0x33, !PT ;  /* 0x00000002ff027212 */ /* 0x000fc800078e33ff */
[----:B-1----:R-:W-:-:S05]  /*12d50*/  IADD3 R0, R2, R12, RZ ;  /* 0x0000000c02007210 */ /* 0x002fca0007ffe0ff */
[----:B------:R1:W-:Y:S01]  /*12d60*/  STL [R1+0x54], R0 ;  /* 0x0000540001007387 */ /* 0x0003e20000100800 */
[----:B------:R-:W-:Y:S05]  /*12d70*/  BRA `(.L_x_1089) ;  /* 0x0000005000007947 */ /* 0x000fea0003800000 */
.L_x_1077:
[----:B------:R-:W-:Y:S01]  /*12d80*/  MOV R0, c[0x0][0x53c] ;  /* 0x00014f0000007a02 */ /* 0x000fe20000000f00 */
[----:B------:R2:W-:Y:S04]  /*12d90*/  STL [R1+0x50], R9 ;  /* 0x0000500901007387 */ /* 0x0005e80000100800 */
[----:B------:R2:W-:Y:S04]  /*12da0*/  STL [R1+0x54], RZ ;  /* 0x000054ff01007387 */ /* 0x0005e80000100800 */
[----:B------:R2:W-:Y:S04]  /*12db0*/  STL [R1+0x58], RZ ;  /* 0x000058ff01007387 */ /* 0x0005e80000100800 */
[----:B------:R2:W-:Y:S02]  /*12dc0*/  STL [R1+0x5c], R0 ;  /* 0x00005c0001007387 */ /* 0x0005e40000100800 */
.L_x_1089:
[----:B------:R-:W-:Y:S05]  /*12dd0*/  BSYNC B1 ;  /* 0x0000000000017941 */ /* 0x000fea0003800000 */
.L_x_1075:
        /* <DEDUP_REMOVED lines=9> */
.L_x_1070:
[----:B--2---:R-:W2:Y:S02]  /*12e70*/  LDL R0, [R1+0x5c] ;  /* 0x00005c0001007983 */ /* 0x004ea40000100800 */
[----:B--2---:R-:W-:-:S13]  /*12e80*/  ISETP.GE.AND P0, PT, R0, c[0x0][0x53c], PT ;  /* 0x00014f0000007a0c */ /* 0x004fda0003f06270 */
[----:B-1----:R-:W-:Y:S01]  /*12e90*/  @P0 CALL.REL.NOINC `(.L_x_1090) ;  /* 0x0000001000000944 */ /* 0x002fe20003c00000 */
[----:B------:R-:W-:Y:S05]  /*12ea0*/  BRA `(.L_x_1091) ;  /* 0xfffee9d000007947 */ /* 0x000fea000383ffff */
.L_x_1090:
[----:B------:R-:W-:Y:S05]  /*12eb0*/  EXIT ;  /* 0x000000000000794d */ /* 0x000fea0003800000 */
.L_x_999:
[----:B------:R-:W-:Y:S01]  /*12ec0*/  IMAD.MOV.U32 R0, RZ, RZ, R5 ;  /* 0x000000ffff007224 */ /* 0x000fe200078e0005 */
[----:B------:R-:W-:Y:S02]  /*12ed0*/  MOV R2, 0x1 ;  /* 0x0000000100027802 */ /* 0x000fe40000000f00 */
[----:B------:R-:W-:Y:S02]  /*12ee0*/  MOV R3, 0x12f00 ;  /* 0x00012f0000037802 */ /* 0x000fe40000000f00 */
[----:B------:R-:W-:Y:S05]  /*12ef0*/  CALL.REL.NOINC `($__internal_22_$__cuda_sm70_shflsync_up_p) ;  /* 0x0000136000007944 */ /* 0x000fea0003c00000 */
[----:B------:R-:W-:Y:S01]  /*12f00*/  MOV R0, R4 ;  /* 0x0000000400007202 */ /* 0x000fe20000000f00 */
[----:B------:R-:W-:Y:S05]  /*12f10*/  BRA `(.L_x_1092) ;  /* 0xfffed54000007947 */ /* 0x000fea000383ffff */
.L_x_1000:
[----:B------:R-:W-:Y:S01]  /*12f20*/  IMAD.MOV.U32 R0, RZ, RZ, R5 ;  /* 0x000000ffff007224 */ /* 0x000fe200078e0005 */
[----:B------:R-:W-:Y:S02]  /*12f30*/  MOV R2, 0x2 ;  /* 0x0000000200027802 */ /* 0x000fe40000000f00 */
[----:B------:R-:W-:Y:S02]  /*12f40*/  MOV R3, 0x12f60 ;  /* 0x00012f6000037802 */ /* 0x000fe40000000f00 */
[----:B------:R-:W-:Y:S05]  /*12f50*/  CALL.REL.NOINC `($__internal_22_$__cuda_sm70_shflsync_up_p) ;  /* 0x0000130000007944 */ /* 0x000fea0003c00000 */
[----:B------:R-:W-:Y:S01]  /*12f60*/  SEL R0, R4, RZ, P4 ;  /* 0x000000ff04007207 */ /* 0x000fe20002000000 */
[----:B------:R-:W-:Y:S01]  /*12f70*/  IMAD.MOV.U32 R2, RZ, RZ, 0x4 ;  /* 0x00000004ff027424 */ /* 0x000fe200078e00ff */
[----:B------:R-:W-:-:S03]  /*12f80*/  MOV R3, 0x12fb0 ;  /* 0x00012fb000037802 */ /* 0x000fc60000000f00 */
[----:B------:R-:W-:Y:S02]  /*12f90*/  IMAD.IADD R0, R5, 0x1, R0 ;  /* 0x0000000105007824 */ /* 0x000fe400078e0200 */
        /* <DEDUP_REMOVED lines=14> */
[----:B------:R-:W-:Y:S01]  /*13080*/  IMAD.IADD R4, R0, 0x1, R4 ;  /* 0x0000000100047824 */ /* 0x000fe200078e0204 */
[----:B------:R-:W-:-:S03]  /*13090*/  MOV R0, 0x1f ;  /* 0x0000001f00007802 */ /* 0x000fc60000000f00 */
[----:B------:R-:W-:Y:S02]  /*130a0*/  IMAD.MOV.U32 R5, RZ, RZ, R4 ;  /* 0x000000ffff057224 */ /* 0x000fe400078e0004 */
[----:B------:R-:W-:Y:S05]  /*130b0*/  CALL.REL.NOINC `($__internal_21_$__cuda_sm70_shflsync_idx_p) ;  /* 0x0000115000007944 */ /* 0x000fea0003c00000 */
[----:B------:R-:W-:Y:S05]  /*130c0*/  BRA `(.L_x_1093) ;  /* 0xfffed49000007947 */ /* 0x000fea000383ffff */
.L_x_1002:
[----:B------:R-:W-:Y:S02]  /*130d0*/  SEL R0, RZ, 0x1, P0 ;  /* 0x00000001ff007807 */ /* 0x000fe40000000000 */
[----:B------:R-:W-:Y:S02]  /*130e0*/  MOV R2, 0x13100 ;  /* 0x0001310000027802 */ /* 0x000fe40000000f00 */
[----:B------:R-:W-:Y:S05]  /*130f0*/  CALL.REL.NOINC `($__internal_23_$__cuda_sm70_votesync_ballot) ;  /* 0x000011d000007944 */ /* 0x000fea0003c00000 */
[----:B------:R-:W-:Y:S01]  /*13100*/  MOV R10, R0 ;  /* 0x00000000000a7202 */ /* 0x000fe20000000f00 */
[----:B------:R-:W-:Y:S05]  /*13110*/  BRA `(.L_x_1094) ;  /* 0xfffed4d000007947 */ /* 0x000fea000383ffff */
.L_x_1003:
[----:B------:R-:W-:Y:S01]  /*13120*/  IMAD.MOV.U32 R5, RZ, RZ, R9 ;  /* 0x000000ffff057224 */ /* 0x000fe200078e0009 */
[----:B------:R-:W-:Y:S01]  /*13130*/  MOV R3, R6 ;  /* 0x0000000600037202 */ /* 0x000fe20000000f00 */
[----:B-1----:R-:W-:Y:S01]  /*13140*/  IMAD.MOV.U32 R0, RZ, RZ, 0x1f ;  /* 0x0000001fff007424 */ /* 0x002fe200078e00ff */
[----:B------:R-:W-:Y:S02]  /*13150*/  MOV R2, 0x13170 ;  /* 0x0001317000027802 */ /* 0x000fe40000000f00 */
[----:B------:R-:W-:Y:S05]  /*13160*/  CALL.REL.NOINC `($__internal_21_$__cuda_sm70_shflsync_idx_p) ;  /* 0x000010a000007944 */ /* 0x000fea0003c00000 */
[----:B------:R-:W-:Y:S01]  /*13170*/  IMAD.MOV.U32 R12, RZ, RZ, R0 ;  /* 0x000000ffff0c7224 */ /* 0x000fe200078e0000 */
[----:B------:R-:W-:Y:S01]  /*13180*/  MOV R5, R8 ;  /* 0x0000000800057202 */ /* 0x000fe20000000f00 */
[----:B------:R-:W-:Y:S01]  /*13190*/  IMAD.MOV.U32 R7, RZ, RZ, RZ ;  /* 0x000000ffff077224 */ /* 0x000fe200078e00ff */
[----:B------:R-:W-:Y:S01]  /*131a0*/  MOV R3, R6 ;  /* 0x0000000600037202 */ /* 0x000fe20000000f00 */
[----:B------:R-:W-:Y:S01]  /*131b0*/  IMAD.MOV.U32 R0, RZ, RZ, 0x1f ;  /* 0x0000001fff007424 */ /* 0x000fe200078e00ff */
[----:B------:R-:W-:-:S02]  /*131c0*/  MOV R2, 0x131e0 ;  /* 0x000131e000027802 */ /* 0x000fc40000000f00 */
[----:B------:R-:W-:Y:S05]  /*131d0*/  CALL.REL.NOINC `($__internal_21_$__cuda_sm70_shflsync_idx_p) ;  /* 0x0000103000007944 */ /* 0x000fea0003c00000 */
[----:B------:R-:W-:Y:S01]  /*131e0*/  MOV R9, R0 ;  /* 0x0000000000097202 */ /* 0x000fe20000000f00 */
[----:B------:R-:W-:Y:S05]  /*131f0*/  BRA `(.L_x_1095) ;  /* 0xfffed46000007947 */ /* 0x000fea000383ffff */
.L_x_1006:
[----:B------:R-:W-:Y:S01]  /*13200*/  IMAD.MOV.U32 R5, RZ, RZ, R4 ;  /* 0x000000ffff057224 */ /* 0x000fe200078e0004 */
[----:B-1----:R-:W-:-:S02]  /*13210*/  MOV R0, 0x1f ;  /* 0x0000001f00007802 */ /* 0x002fc40000000f00 */
[----:B------:R-:W-:Y:S02]  /*13220*/  MOV R2, 0x13240 ;  /* 0x0001324000027802 */ /* 0x000fe40000000f00 */
[----:B--234-:R-:W-:Y:S05]  /*13230*/  CALL.REL.NOINC `($__internal_21_$__cuda_sm70_shflsync_idx_p) ;  /* 0x00000fd000007944 */ /* 0x01cfea0003c00000 */
[----:B------:R-:W-:Y:S01]  /*13240*/  MOV R7, R0 ;  /* 0x0000000000077202 */ /* 0x000fe20000000f00 */
[----:B------:R-:W-:Y:S05]  /*13250*/  BRA `(.L_x_1005) ;  /* 0xfffed46000007947 */ /* 0x000fea000383ffff */
.L_x_1029:
[----:B-1----:R1:W5:Y:S01]  /*13260*/  LDL R2, [R1+0x34] ;  /* 0x0000340001027983 */ /* 0x0023620000100800 */
[----:B------:R-:W-:Y:S02]  /*13270*/  MOV R5, 0x2 ;  /* 0x0000000200057802 */ /* 0x000fe40000000f00 */
[----:B------:R-:W-:Y:S02]  /*13280*/  MOV R4, 0x132a0 ;  /* 0x000132a000047802 */ /* 0x000fe40000000f00 */
[----:B-1---5:R-:W-:Y:S05]  /*13290*/  CALL.REL.NOINC `($__internal_20_$__cuda_sm70_shflsync_bfly_p) ;  /* 0x00000f3000007944 */ /* 0x022fea0003c00000 */
[----:B------:R-:W-:Y:S01]  /*132a0*/  MOV R0, R2 ;  /* 0x0000000200007202 */ /* 0x000fe20000000f00 */
[----:B------:R-:W-:Y:S05]  /*132b0*/  BRA `(.L_x_1096) ;  /* 0xffffb7a000007947 */ /* 0x000fea000383ffff */
.L_x_1030:
[----:B------:R-:W-:Y:S01]  /*132c0*/  IMAD.MOV.U32 R2, RZ, RZ, R0 ;  /* 0x000000ffff027224 */ /* 0x000fe200078e0000 */
[----:B------:R-:W-:Y:S02]  /*132d0*/  MOV R5, 0x1 ;  /* 0x0000000100057802 */ /* 0x000fe40000000f00 */
[----:B------:R-:W-:Y:S02]  /*132e0*/  MOV R4, 0x13300 ;  /* 0x0001330000047802 */ /* 0x000fe40000000f00 */
[----:B------:R-:W-:Y:S05]  /*132f0*/  CALL.REL.NOINC `($__internal_20_$__cuda_sm70_shflsync_bfly_p) ;  /* 0x00000ed000007944 */ /* 0x000fea0003c00000 */
[----:B------:R-:W-:Y:S02]  /*13300*/  FADD.FTZ R0, R0, R2 ;  /* 0x0000000200007221 */ /* 0x000fe40000010000 */
[----:B------:R1:W5:Y:S01]  /*13310*/  LDL R2, [R1+0x30] ;  /* 0x0000300001027983 */ /* 0x0003620000100800 */
[----:B------:R-:W-:-:S02]  /*13320*/  MOV R5, 0x2 ;  /* 0x0000000200057802 */ /* 0x000fc40000000f00 */
[----:B------:R-:W-:Y:S02]  /*13330*/  MOV R4, 0x13350 ;  /* 0x0001335000047802 */ /* 0x000fe40000000f00 */
[----:B-1---5:R-:W-:Y:S05]  /*13340*/  CALL.REL.NOINC `($__internal_20_$__cuda_sm70_shflsync_bfly_p) ;  /* 0x00000e8000007944 */ /* 0x022fea0003c00000 */
[----:B------:R-:W2:Y:S01]  /*13350*/  LDL.LU R3, [R1+0x30] ;  /* 0x0000300001037983 */ /* 0x000ea20000300800 */
[----:B------:R-:W-:Y:S02]  /*13360*/  MOV R5, 0x1 ;  /* 0x0000000100057802 */ /* 0x000fe40000000f00 */
[----:B------:R-:W-:Y:S01]  /*13370*/  MOV R4, 0x133b0 ;  /* 0x000133b000047802 */ /* 0x000fe20000000f00 */
[----:B--2---:R-:W-:-:S05]  /*13380*/  FADD.FTZ R3, R3, R2 ;  /* 0x0000000203037221 */ /* 0x004fca0000010000 */
[----:B------:R-:W-:Y:S02]  /*13390*/  MOV R2, R3 ;  /* 0x0000000300027202 */ /* 0x000fe40000000f00 */
[----:B------:R-:W-:Y:S05]  /*133a0*/  CALL.REL.NOINC `($__internal_20_$__cuda_sm70_shflsync_bfly_p) ;  /* 0x00000e2000007944 */ /* 0x000fea0003c00000 */
[----:B------:R-:W-:Y:S01]  /*133b0*/  MOV R4, R2 ;  /* 0x0000000200047202 */ /* 0x000fe20000000f00 */
[----:B------:R-:W-:Y:S05]  /*133c0*/  BRA `(.L_x_1097) ;  /* 0xffffb72000007947 */ /* 0x000fea000383ffff */
.L_x_1037:
[----:B-1234-:R-:W-:Y:S01]  /*133d0*/  IMAD.MOV.U32 R5, RZ, RZ, R7 ;  /* 0x000000ffff057224 */ /* 0x01efe200078e0007 */
[----:B------:R-:W-:Y:S01]  /*133e0*/  MOV R3, RZ ;  /* 0x000000ff00037202 */ /* 0x000fe20000000f00 */
[----:B------:R-:W-:Y:S01]  /*133f0*/  IMAD.MOV.U32 R0, RZ, RZ, 0x181f ;  /* 0x0000181fff007424 */ /* 0x000fe200078e00ff */
[----:B------:R-:W-:Y:S02]  /*13400*/  MOV R2, 0x13420 ;  /* 0x0001342000027802 */ /* 0x000fe40000000f00 */
[----:B------:R-:W-:Y:S05]  /*13410*/  CALL.REL.NOINC `($__internal_21_$__cuda_sm70_shflsync_idx_p) ;  /* 0x00000df000007944 */ /* 0x000fea0003c00000 */
[----:B------:R-:W-:Y:S01]  /*13420*/  MOV R9, R0 ;  /* 0x0000000000097202 */ /* 0x000fe20000000f00 */
[----:B------:R-:W-:Y:S05]  /*13430*/  BRA `(.L_x_1098) ;  /* 0xffffcb8000007947 */ /* 0x000fea000383ffff */
.L_x_1038:
[----:B------:R-:W-:Y:S01]  /*13440*/  IMAD.MOV.U32 R5, RZ, RZ, R8 ;  /* 0x000000ffff057224 */ /* 0x000fe200078e0008 */
[----:B------:R-:W-:Y:S01]  /*13450*/  MOV R3, RZ ;  /* 0x000000ff00037202 */ /* 0x000fe20000000f00 */
[----:B------:R-:W-:Y:S01]  /*13460*/  IMAD.MOV.U32 R0, RZ, RZ, 0x181f ;  /* 0x0000181fff007424 */ /* 0x000fe200078e00ff */
[----:B------:R-:W-:Y:S02]  /*13470*/  MOV R2, 0x13490 ;  /* 0x0001349000027802 */ /* 0x000fe40000000f00 */
[----:B-12---:R-:W-:Y:S05]  /*13480*/  CALL.REL.NOINC `($__internal_21_$__cuda_sm70_shflsync_idx_p) ;  /* 0x00000d8000007944 */ /* 0x006fea0003c00000 */
[----:B------:R-:W-:Y:S05]  /*13490*/  BRA `(.L_x_1099) ;  /* 0xffffcb4000007947 */ /* 0x000fea000383ffff */
.L_x_1041:
[----:B--2---:R-:W-:Y:S01]  /*134a0*/  IMAD.MOV.U32 R5, RZ, RZ, R7 ;  /* 0x000000ffff057224 */ /* 0x004fe200078e0007 */
[----:B------:R-:W-:Y:S01]  /*134b0*/  MOV R3, 0x1 ;  /* 0x0000000100037802 */ /* 0x000fe20000000f00 */
[----:B----4-:R-:W-:Y:S01]  /*134c0*/  IMAD.MOV.U32 R0, RZ, RZ, 0x181f ;  /* 0x0000181fff007424 */ /* 0x010fe200078e00ff */
[----:B------:R-:W-:-:S02]  /*134d0*/  MOV R2, 0x134f0 ;  /* 0x000134f000027802 */ /* 0x000fc40000000f00 */
[----:B-1-3--:R-:W-:Y:S05]  /*134e0*/  CALL.REL.NOINC `($__internal_21_$__cuda_sm70_shflsync_idx_p) ;  /* 0x00000d2000007944 */ /* 0x00afea0003c00000 */
[----:B------:R-:W-:Y:S01]  /*134f0*/  IMAD.MOV.U32 R9, RZ, RZ, R0 ;  /* 0x000000ffff097224 */ /* 0x000fe200078e0000 */
[----:B------:R-:W-:Y:S01]  /*13500*/  MOV R3, 0x1 ;  /* 0x0000000100037802 */ /* 0x000fe20000000f00 */
[----:B------:R-:W-:Y:S01]  /*13510*/  IMAD.MOV.U32 R5, RZ, RZ, R8 ;  /* 0x000000ffff057224 */ /* 0x000fe200078e0008 */
[----:B------:R-:W-:-:S02]  /*13520*/  MOV R0, 0x181f ;  /* 0x0000181f00007802 */ /* 0x000fc40000000f00 */
[----:B------:R-:W-:Y:S02]  /*13530*/  MOV R2, 0x13550 ;  /* 0x0001355000027802 */ /* 0x000fe40000000f00 */
[----:B------:R-:W-:Y:S05]  /*13540*/  CALL.REL.NOINC `($__internal_21_$__cuda_sm70_shflsync_idx_p) ;  /* 0x00000cc000007944 */ /* 0x000fea0003c00000 */
[----:B------:R-:W-:Y:S05]  /*13550*/  BRA `(.L_x_1100) ;  /* 0xffffcb9000007947 */ /* 0x000fea000383ffff */
.L_x_1044:
[----:B-1----:R-:W-:Y:S01]  /*13560*/  IMAD.MOV.U32 R5, RZ, RZ, R7 ;  /* 0x000000ffff057224 */ /* 0x002fe200078e0007 */
[----:B------:R-:W-:Y:S01]  /*13570*/  MOV R3, 0x2 ;  /* 0x0000000200037802 */ /* 0x000fe20000000f00 */
[----:B----4-:R-:W-:Y:S01]  /*13580*/  IMAD.MOV.U32 R0, RZ, RZ, 0x181f ;  /* 0x0000181fff007424 */ /* 0x010fe200078e00ff */
[----:B------:R-:W-:Y:S02]  /*13590*/  MOV R2, 0x135b0 ;  /* 0x000135b000027802 */ /* 0x000fe40000000f00 */
[----:B--23--:R-:W-:Y:S05]  /*135a0*/  CALL.REL.NOINC `($__internal_21_$__cuda_sm70_shflsync_idx_p) ;  /* 0x00000c6000007944 */ /* 0x00cfea0003c00000 */
[----:B------:R-:W-:Y:S01]  /*135b0*/  MOV R9, R0 ;  /* 0x0000000000097202 */ /* 0x000fe20000000f00 */
[----:B------:R-:W-:Y:S05]  /*135c0*/  BRA `(.L_x_1101) ;  /* 0xffffcc3000007947 */ /* 0x000fea000383ffff */
.L_x_1045:
[----:B------:R-:W-:Y:S01]  /*135d0*/  IMAD.MOV.U32 R5, RZ, RZ, R8 ;  /* 0x000000ffff057224 */ /* 0x000fe200078e0008 */
[----:B------:R-:W-:Y:S01]  /*135e0*/  MOV R3, 0x2 ;  /* 0x0000000200037802 */ /* 0x000fe20000000f00 */
[----:B----4-:R-:W-:Y:S01]  /*135f0*/  IMAD.MOV.U32 R0, RZ, RZ, 0x181f ;  /* 0x0000181fff007424 */ /* 0x010fe200078e00ff */
[----:B------:R-:W-:Y:S02]  /*13600*/  MOV R2, 0x13620 ;  /* 0x0001362000027802 */ /* 0x000fe40000000f00 */
[----:B-123--:R-:W-:Y:S05]  /*13610*/  CALL.REL.NOINC `($__internal_21_$__cuda_sm70_shflsync_idx_p) ;  /* 0x00000bf000007944 */ /* 0x00efea0003c00000 */
[----:B------:R-:W-:Y:S05]  /*13620*/  BRA `(.L_x_1102) ;  /* 0xffffcbf000007947 */ /* 0x000fea000383ffff */
.L_x_1048:
[----:B-1----:R-:W-:Y:S01]  /*13630*/  IMAD.MOV.U32 R5, RZ, RZ, R7 ;  /* 0x000000ffff057224 */ /* 0x002fe200078e0007 */
[----:B------:R-:W-:Y:S01]  /*13640*/  MOV R3, 0x3 ;  /* 0x0000000300037802 */ /* 0x000fe20000000f00 */
[----:B------:R-:W-:Y:S01]  /*13650*/  IMAD.MOV.U32 R0, RZ, RZ, 0x181f ;  /* 0x0000181fff007424 */ /* 0x000fe200078e00ff */
[----:B------:R-:W-:-:S02]  /*13660*/  MOV R2, 0x13680 ;  /* 0x0001368000027802 */ /* 0x000fc40000000f00 */
[----:B--234-:R-:W-:Y:S05]  /*13670*/  CALL.REL.NOINC `($__internal_21_$__cuda_sm70_shflsync_idx_p) ;  /* 0x00000b9000007944 */ /* 0x01cfea0003c00000 */
[----:B------:R-:W-:Y:S01]  /*13680*/  IMAD.MOV.U32 R7, RZ, RZ, R0 ;  /* 0x000000ffff077224 */ /* 0x000fe200078e0000 */
[----:B------:R-:W-:Y:S01]  /*13690*/  MOV R3, 0x3 ;  /* 0x0000000300037802 */ /* 0x000fe20000000f00 */
[----:B------:R-:W-:Y:S01]  /*136a0*/  IMAD.MOV.U32 R5, RZ, RZ, R8 ;  /* 0x000000ffff057224 */ /* 0x000fe200078e0008 */
[----:B------:R-:W-:-:S02]  /*136b0*/  MOV R0, 0x181f ;  /* 0x0000181f00007802 */ /* 0x000fc40000000f00 */
[----:B------:R-:W-:Y:S02]  /*136c0*/  MOV R2, 0x136e0 ;  /* 0x000136e000027802 */ /* 0x000fe40000000f00 */
[----:B------:R-:W-:Y:S05]  /*136d0*/  CALL.REL.NOINC `($__internal_21_$__cuda_sm70_shflsync_idx_p) ;  /* 0x00000b3000007944 */ /* 0x000fea0003c00000 */
[----:B------:R-:W-:Y:S05]  /*136e0*/  BRA `(.L_x_1103) ;  /* 0xffffcc5000007947 */ /* 0x000fea000383ffff */
.L_x_1050:
[----:B------:R-:W-:Y:S01]  /*136f0*/  IMAD.MOV.U32 R5, RZ, RZ, R14 ;  /* 0x000000ffff057224 */ /* 0x000fe200078e000e */
[----:B------:R-:W-:Y:S01]  /*13700*/  MOV R3, RZ ;  /* 0x000000ff00037202 */ /* 0x000fe20000000f00 */
[----:B------:R-:W-:Y:S01]  /*13710*/  IMAD.MOV.U32 R0, RZ, RZ, 0x1c1f ;  /* 0x00001c1fff007424 */ /* 0x000fe200078e00ff */
[----:B------:R-:W-:Y:S02]  /*13720*/  MOV R2, 0x13740 ;  /* 0x0001374000027802 */ /* 0x000fe40000000f00 */
[----:B------:R-:W-:Y:S05]  /*13730*/  CALL.REL.NOINC `($__internal_21_$__cuda_sm70_shflsync_idx_p) ;  /* 0x00000ad000007944 */ /* 0x000fea0003c00000 */
[----:B------:R-:W-:Y:S01]  /*13740*/  MOV R4, R0 ;  /* 0x0000000000047202 */ /* 0x000fe20000000f00 */
[----:B------:R-:W-:Y:S05]  /*13750*/  BRA `(.L_x_1104) ;  /* 0xffffcef000007947 */ /* 0x000fea000383ffff */
.L_x_1051:
[----:B------:R-:W-:Y:S01]  /*13760*/  IMAD.MOV.U32 R5, RZ, RZ, R28 ;  /* 0x000000ffff057224 */ /* 0x000fe200078e001c */
[----:B------:R-:W-:Y:S01]  /*13770*/  MOV R3, RZ ;  /* 0x000000ff00037202 */ /* 0x000fe20000000f00 */
[----:B------:R-:W-:Y:S01]  /*13780*/  IMAD.MOV.U32 R0, RZ, RZ, 0x1c1f ;  /* 0x00001c1fff007424 */ /* 0x000fe200078e00ff */
[----:B------:R-:W-:Y:S02]  /*13790*/  MOV R2, 0x137b0 ;  /* 0x000137b000027802 */ /* 0x000fe40000000f00 */
[----:B-12---:R-:W-:Y:S05]  /*137a0*/  CALL.REL.NOINC `($__internal_21_$__cuda_sm70_shflsync_idx_p) ;  /* 0x00000a6000007944 */ /* 0x006fea0003c00000 */
[----:B------:R-:W-:Y:S05]  /*137b0*/  BRA `(.L_x_1105) ;  /* 0xffffceb000007947 */ /* 0x000fea000383ffff */
.L_x_1054:
[----:B------:R-:W-:Y:S01]  /*137c0*/  IMAD.MOV.U32 R5, RZ, RZ, R14 ;  /* 0x000000ffff057224 */ /* 0x000fe200078e000e */
[----:B----4-:R-:W-:Y:S01]  /*137d0*/  MOV R3, 0x1 ;  /* 0x0000000100037802 */ /* 0x010fe20000000f00 */
[----:B------:R-:W-:Y:S01]  /*137e0*/  IMAD.MOV.U32 R0, RZ, RZ, 0x1c1f ;  /* 0x00001c1fff007424 */ /* 0x000fe200078e00ff */
[----:B------:R-:W-:-:S02]  /*137f0*/  MOV R2, 0x13810 ;  /* 0x0001381000027802 */ /* 0x000fc40000000f00 */
[----:B-123--:R-:W-:Y:S05]  /*13800*/  CALL.REL.NOINC `($__internal_21_$__cuda_sm70_shflsync_idx_p) ;  /* 0x00000a0000007944 */ /* 0x00efea0003c00000 */
[----:B------:R-:W-:Y:S01]  /*13810*/  IMAD.MOV.U32 R4, RZ, RZ, R0 ;  /* 0x000000ffff047224 */ /* 0x000fe200078e0000 */
[----:B------:R-:W-:Y:S01]  /*13820*/  MOV R3, 0x1 ;  /* 0x0000000100037802 */ /* 0x000fe20000000f00 */
[----:B------:R-:W-:Y:S01]  /*13830*/  IMAD.MOV.U32 R5, RZ, RZ, R28 ;  /* 0x000000ffff057224 */ /* 0x000fe200078e001c */
[----:B------:R-:W-:-:S02]  /*13840*/  MOV R0, 0x1c1f ;  /* 0x00001c1f00007802 */ /* 0x000fc40000000f00 */
[----:B------:R-:W-:Y:S02]  /*13850*/  MOV R2, 0x13870 ;  /* 0x0001387000027802 */ /* 0x000fe40000000f00 */
[----:B------:R-:W-:Y:S05]  /*13860*/  CALL.REL.NOINC `($__internal_21_$__cuda_sm70_shflsync_idx_p) ;  /* 0x000009a000007944 */ /* 0x000fea0003c00000 */
[----:B------:R-:W-:Y:S05]  /*13870*/  BRA `(.L_x_1106) ;  /* 0xffffd45000007947 */ /* 0x000fea000383ffff */
.L_x_1058:
[----:B------:R-:W-:Y:S01]  /*13880*/  IMAD.MOV.U32 R5, RZ, RZ, R6 ;  /* 0x000000ffff057224 */ /* 0x000fe200078e0006 */
[----:B------:R-:W-:Y:S01]  /*13890*/  MOV R3, RZ ;  /* 0x000000ff00037202 */ /* 0x000fe20000000f00 */
[----:B------:R-:W-:Y:S01]  /*138a0*/  IMAD.MOV.U32 R0, RZ, RZ, 0x181f ;  /* 0x0000181fff007424 */ /* 0x000fe200078e00ff */
[----:B------:R-:W-:Y:S02]  /*138b0*/  MOV R2, 0x138d0 ;  /* 0x000138d000027802 */ /* 0x000fe40000000f00 */
[----:B------:R-:W-:Y:S05]  /*138c0*/  CALL.REL.NOINC `($__internal_21_$__cuda_sm70_shflsync_idx_p) ;  /* 0x0000094000007944 */ /* 0x000fea0003c00000 */
[----:B------:R-:W-:Y:S01]  /*138d0*/  MOV R10, R0 ;  /* 0x00000000000a7202 */ /* 0x000fe20000000f00 */
[----:B------:R-:W-:Y:S05]  /*138e0*/  BRA `(.L_x_1107) ;  /* 0xffffe03000007947 */ /* 0x000fea000383ffff */
.L_x_1059:
[----:B------:R-:W-:Y:S01]  /*138f0*/  IMAD.MOV.U32 R5, RZ, RZ, R9 ;  /* 0x000000ffff057224 */ /* 0x000fe200078e0009 */
[----:B------:R-:W-:Y:S01]  /*13900*/  MOV R3, RZ ;  /* 0x000000ff00037202 */ /* 0x000fe20000000f00 */
[----:B------:R-:W-:Y:S01]  /*13910*/  IMAD.MOV.U32 R0, RZ, RZ, 0x181f ;  /* 0x0000181fff007424 */ /* 0x000fe200078e00ff */
[----:B------:R-:W-:Y:S02]  /*13920*/  MOV R2, 0x13940 ;  /* 0x0001394000027802 */ /* 0x000fe40000000f00 */
[----:B-12---:R-:W-:Y:S05]  /*13930*/  CALL.REL.NOINC `($__internal_21_$__cuda_sm70_shflsync_idx_p) ;  /* 0x000008d000007944 */ /* 0x006fea0003c00000 */
[----:B------:R-:W-:Y:S05]  /*13940*/  BRA `(.L_x_1108) ;  /* 0xffffdff000007947 */ /* 0x000fea000383ffff */
.L_x_1062:
        /* <DEDUP_REMOVED lines=12> */
.L_x_1065:
[----:B-1----:R-:W-:Y:S01]  /*13a10*/  IMAD.MOV.U32 R5, RZ, RZ, R6 ;  /* 0x000000ffff057224 */ /* 0x002fe200078e0006 */
[----:B------:R-:W-:Y:S01]  /*13a20*/  MOV R3, 0x2 ;  /* 0x0000000200037802 */ /* 0x000fe20000000f00 */
[----:B----4-:R-:W-:Y:S01]  /*13a30*/  IMAD.MOV.U32 R0, RZ, RZ, 0x181f ;  /* 0x0000181fff007424 */ /* 0x010fe200078e00ff */
[----:B------:R-:W-:Y:S02]  /*13a40*/  MOV R2, 0x13a60 ;  /* 0x00013a6000027802 */ /* 0x000fe40000000f00 */
[----:B--23--:R-:W-:Y:S05]  /*13a50*/  CALL.REL.NOINC `($__internal_21_$__cuda_sm70_shflsync_idx_p) ;  /* 0x000007b000007944 */ /* 0x00cfea0003c00000 */
[----:B------:R-:W-:Y:S01]  /*13a60*/  MOV R10, R0 ;  /* 0x00000000000a7202 */ /* 0x000fe20000000f00 */
[----:B------:R-:W-:Y:S05]  /*13a70*/  BRA `(.L_x_1110) ;  /* 0xffffe0f000007947 */ /* 0x000fea000383ffff */
.L_x_1066:
[----:B------:R-:W-:Y:S01]  /*13a80*/  IMAD.MOV.U32 R5, RZ, RZ, R9 ;  /* 0x000000ffff057224 */ /* 0x000fe200078e0009 */
[----:B------:R-:W-:Y:S01]  /*13a90*/  MOV R3, 0x2 ;  /* 0x0000000200037802 */ /* 0x000fe20000000f00 */
[----:B----4-:R-:W-:Y:S01]  /*13aa0*/  IMAD.MOV.U32 R0, RZ, RZ, 0x181f ;  /* 0x0000181fff007424 */ /* 0x010fe200078e00ff */
[----:B------:R-:W-:Y:S02]  /*13ab0*/  MOV R2, 0x13ad0 ;  /* 0x00013ad000027802 */ /* 0x000fe40000000f00 */
[----:B-123--:R-:W-:Y:S05]  /*13ac0*/  CALL.REL.NOINC `($__internal_21_$__cuda_sm70_shflsync_idx_p) ;  /* 0x0000074000007944 */ /* 0x00efea0003c00000 */
[----:B------:R-:W-:Y:S05]  /*13ad0*/  BRA `(.L_x_1111) ;  /* 0xffffe0b000007947 */ /* 0x000fea000383ffff */
.L_x_1069:
        /* <DEDUP_REMOVED lines=12> */
.L_x_1071:
[----:B------:R-:W-:Y:S01]  /*13ba0*/  IMAD.MOV.U32 R5, RZ, RZ, R67 ;  /* 0x000000ffff057224 */ /* 0x000fe200078e0043 */
[----:B------:R-:W-:Y:S01]  /*13bb0*/  MOV R3, RZ ;  /* 0x000000ff00037202 */ /* 0x000fe20000000f00 */
[----:B------:R-:W-:Y:S01]  /*13bc0*/  IMAD.MOV.U32 R0, RZ, RZ, 0x1f ;  /* 0x0000001fff007424 */ /* 0x000fe200078e00ff */
[----:B------:R-:W-:Y:S02]  /*13bd0*/  MOV R2, 0x13bf0 ;  /* 0x00013bf000027802 */ /* 0x000fe40000000f00 */
[----:B------:R-:W-:Y:S05]  /*13be0*/  CALL.REL.NOINC `($__internal_21_$__cuda_sm70_shflsync_idx_p) ;  /* 0x0000062000007944 */ /* 0x000fea0003c00000 */
[----:B------:R-:W-:Y:S01]  /*13bf0*/  MOV R9, R0 ;  /* 0x0000000000097202 */ /* 0x000fe20000000f00 */
[----:B------:R-:W-:Y:S05]  /*13c00*/  BRA `(.L_x_1113) ;  /* 0xffffe27000007947 */ /* 0x000fea000383ffff */
.L_x_1072:
[----:B------:R-:W-:Y:S01]  /*13c10*/  IMAD.MOV.U32 R5, RZ, RZ, R67 ;  /* 0x000000ffff057224 */ /* 0x000fe200078e0043 */
[----:B------:R-:W-:Y:S01]  /*13c20*/  MOV R3, 0x1 ;  /* 0x0000000100037802 */ /* 0x000fe20000000f00 */
[----:B------:R-:W-:Y:S01]  /*13c30*/  IMAD.MOV.U32 R0, RZ, RZ, 0x1f ;  /* 0x0000001fff007424 */ /* 0x000fe200078e00ff */
[----:B------:R-:W-:Y:S02]  /*13c40*/  MOV R2, 0x13c60 ;  /* 0x00013c6000027802 */ /* 0x000fe40000000f00 */
[----:B-12---:R-:W-:Y:S05]  /*13c50*/  CALL.REL.NOINC `($__internal_21_$__cuda_sm70_shflsync_idx_p) ;  /* 0x000005b000007944 */ /* 0x006fea0003c00000 */
[----:B------:R-:W-:Y:S01]  /*13c60*/  MOV R8, R0 ;  /* 0x0000000000087202 */ /* 0x000fe20000000f00 */
[----:B------:R-:W-:Y:S05]  /*13c70*/  BRA `(.L_x_1114) ;  /* 0xffffe22000007947 */ /* 0x000fea000383ffff */
.L_x_1073:
[----:B------:R-:W-:Y:S02]  /*13c80*/  MOV R2, 0x1 ;  /* 0x0000000100027802 */ /* 0x000fe40000000f00 */
[----:B------:R-:W-:-:S02]  /*13c90*/  MOV R3, 0x13cb0 ;  /* 0x00013cb000037802 */ /* 0x000fc40000000f00 */
[----:B-1234-:R-:W-:Y:S05]  /*13ca0*/  CALL.REL.NOINC `($__internal_22_$__cuda_sm70_shflsync_up_p) ;  /* 0x000005b000007944 */ /* 0x01efea0003c00000 */
[----:B------:R-:W-:Y:S05]  /*13cb0*/  BRA `(.L_x_1115) ;  /* 0xffffe31000007947 */ /* 0x000fea000383ffff */
.L_x_1074:
[----:B------:R-:W-:Y:S02]  /*13cc0*/  MOV R2, 0x2 ;  /* 0x0000000200027802 */ /* 0x000fe40000000f00 */
[----:B------:R-:W-:-:S02]  /*13cd0*/  MOV R3, 0x13cf0 ;  /* 0x00013cf000037802 */ /* 0x000fc40000000f00 */
[----:B--2-4-:R-:W-:Y:S05]  /*13ce0*/  CALL.REL.NOINC `($__internal_22_$__cuda_sm70_shflsync_up_p) ;  /* 0x0000057000007944 */ /* 0x014fea0003c00000 */
[----:B------:R-:W-:Y:S01]  /*13cf0*/  SEL R3, R4, RZ, P1 ;  /* 0x000000ff04037207 */ /* 0x000fe20000800000 */
[----:B------:R-:W-:-:S04]  /*13d00*/  IMAD.MOV.U32 R2, RZ, RZ, 0x4 ;  /* 0x00000004ff027424 */ /* 0x000fc800078e00ff */
[----:B------:R-:W-:Y:S01]  /*13d10*/  IMAD.IADD R0, R0, 0x1, R3 ;  /* 0x0000000100007824 */ /* 0x000fe200078e0203 */
        /* <DEDUP_REMOVED lines=20> */
.L_x_1078:
[----:B------:R-:W-:Y:S02]  /*13e60*/  MOV R2, 0x1 ;  /* 0x0000000100027802 */ /* 0x000fe40000000f00 */
[----:B------:R-:W-:Y:S02]  /*13e70*/  MOV R3, 0x13e90 ;  /* 0x00013e9000037802 */ /* 0x000fe40000000f00 */
[----:B------:R-:W-:Y:S05]  /*13e80*/  CALL.REL.NOINC `($__internal_22_$__cuda_sm70_shflsync_up_p) ;  /* 0x000003d000007944 */ /* 0x000fea0003c00000 */
[----:B------:R-:W-:Y:S01]  /*13e90*/  MOV R2, R4 ;  /* 0x0000000400027202 */ /* 0x000fe20000000f00 */
[----:B------:R-:W-:Y:S05]  /*13ea0*/  BRA `(.L_x_1117) ;  /* 0xffffe38000007947 */ /* 0x000fea000383ffff */
.L_x_1079:
        /* <DEDUP_REMOVED lines=26> */
.L_x_1081:
[----:B------:R-:W-:Y:S02]  /*14050*/  SEL R0, RZ, 0x1, P0 ;  /* 0x00000001ff007807 */ /* 0x000fe40000000000 */
[----:B------:R-:W-:Y:S02]  /*14060*/  MOV R2, 0x14080 ;  /* 0x0001408000027802 */ /* 0x000fe40000000f00 */
[----:B-1----:R-:W-:Y:S05]  /*14070*/  CALL.REL.NOINC `($__internal_23_$__cuda_sm70_votesync_ballot) ;  /* 0x0000025000007944 */ /* 0x002fea0003c00000 */
[----:B------:R-:W-:Y:S01]  /*14080*/  MOV R10, R0 ;  /* 0x00000000000a7202 */ /* 0x000fe20000000f00 */
[----:B------:R-:W-:Y:S05]  /*14090*/  BRA `(.L_x_1119) ;  /* 0xffffe32000007947 */ /* 0x000fea000383ffff */
.L_x_1082:
[----:B------:R-:W-:Y:S01]  /*140a0*/  IMAD.MOV.U32 R5, RZ, RZ, R6 ;  /* 0x000000ffff057224 */ /* 0x000fe200078e0006 */
[----:B------:R-:W-:Y:S01]  /*140b0*/  MOV R3, R8 ;  /* 0x0000000800037202 */ /* 0x000fe20000000f00 */
[----:B--2---:R-:W-:Y:S01]  /*140c0*/  IMAD.MOV.U32 R0, RZ, RZ, 0x1f ;  /* 0x0000001fff007424 */ /* 0x004fe200078e00ff */
[----:B------:R-:W-:Y:S02]  /*140d0*/  MOV R2, 0x140f0 ;  /* 0x000140f000027802 */ /* 0x000fe40000000f00 */
[----:B-1----:R-:W-:Y:S05]  /*140e0*/  CALL.REL.NOINC `($__internal_21_$__cuda_sm70_shflsync_idx_p) ;  /* 0x0000012000007944 */ /* 0x002fea0003c00000 */
[----:B------:R-:W-:Y:S01]  /*140f0*/  IMAD.MOV.U32 R12, RZ, RZ, R0 ;  /* 0x000000ffff0c7224 */ /* 0x000fe200078e0000 */
[----:B------:R-:W-:Y:S01]  /*14100*/  MOV R3, R8 ;  /* 0x0000000800037202 */ /* 0x000fe20000000f00 */
[----:B------:R-:W-:Y:S01]  /*14110*/  IMAD.MOV.U32 R5, RZ, RZ, R7 ;  /* 0x000000ffff057224 */ /* 0x000fe200078e0007 */
[----:B------:R-:W-:Y:S02]  /*14120*/  MOV R0, 0x1f ;  /* 0x0000001f00007802 */ /* 0x000fe40000000f00 */
[----:B------:R-:W-:-:S02]  /*14130*/  MOV R2, 0x14150 ;  /* 0x0001415000027802 */ /* 0x000fc40000000f00 */
[----:B------:R-:W-:Y:S05]  /*14140*/  CALL.REL.NOINC `($__internal_21_$__cuda_sm70_shflsync_idx_p) ;  /* 0x000000c000007944 */ /* 0x000fea0003c00000 */
[----:B------:R-:W-:Y:S01]  /*14150*/  MOV R7, R0 ;  /* 0x0000000000077202 */ /* 0x000fe20000000f00 */
[----:B------:R-:W-:Y:S05]  /*14160*/  BRA `(.L_x_1120) ;  /* 0xffffe2c000007947 */ /* 0x000fea000383ffff */
.L_x_1085:
[----:B------:R-:W-:Y:S01]  /*14170*/  IMAD.MOV.U32 R5, RZ, RZ, R4 ;  /* 0x000000ffff057224 */ /* 0x000fe200078e0004 */
[----:B--2---:R-:W-:-:S02]  /*14180*/  MOV R0, 0x1f ;  /* 0x0000001f00007802 */ /* 0x004fc40000000f00 */
[----:B------:R-:W-:Y:S02]  /*14190*/  MOV R2, 0x141b0 ;  /* 0x000141b000027802 */ /* 0x000fe40000000f00 */
[----:B-1-34-:R-:W-:Y:S05]  /*141a0*/  CALL.REL.NOINC `($__internal_21_$__cuda_sm70_shflsync_idx_p) ;  /* 0x0000006000007944 */ /* 0x01afea0003c00000 */
[----:B------:R-:W-:Y:S01]  /*141b0*/  MOV R13, R0 ;  /* 0x00000000000d7202 */ /* 0x000fe20000000f00 */
[----:B------:R-:W-:Y:S05]  /*141c0*/  BRA `(.L_x_1084) ;  /* 0xffffe2c000007947 */ /* 0x000fea000383ffff */
        .weak           $__internal_20_$__cuda_sm70_shflsync_bfly_p
        .type           $__internal_20_$__cuda_sm70_shflsync_bfly_p,@function
        .size           $__internal_20_$__cuda_sm70_shflsync_bfly_p,($__internal_21_$__cuda_sm70_shflsync_idx_p - $__internal_20_$__cuda_sm70_shflsync_bfly_p)
$__internal_20_$__cuda_sm70_shflsync_bfly_p:
[----:B------:R-:W-:Y:S04]  /*141d0*/  WARPSYNC R6 ;  /* 0x0000000600007348 */ /* 0x000fe80003800000 */
[----:B------:R1:W2:Y:S02]  /*141e0*/  SHFL.BFLY PT, R2, R2, R5, R7 ;  /* 0x0c00000502027389 */ /* 0x0002a400000e0007 */
[----:B-1----:R-:W-:-:S04]  /*141f0*/  MOV R5, 0x0 ;  /* 0x0000000000057802 */ /* 0x002fc80000000f00 */
[----:B--2---:R-:W-:Y:S05]  /*14200*/  RET.REL.NODEC R4 `(_ZN7cutlass13device_kernelIN5flash19enable_sm80_to_sm89INS1_16FlashAttnFwdSm80INS1_25CollectiveMainloopFwdSm80ILi8ELi1ELb1EN4cute5tupleIJNS5_1CILi128EEENS7_ILi112EEES8_EEELi128ENS_6half_tEfNS_4arch4Sm80ELb1ELb0ELb1ELb1ELb0ELb0ELb1ELb1EEENS1_21CollectiveEpilogueFwdINS6_IJS8_S8_S9_EEENS6_IJNS7_ILi1EEESH_SH_EEESB_SD_Li256ELb1ELb1ELb1ELb0EEENS1_36VarlenDynamicPersistentTileSchedulerILi128ELi112ELi256ELi256ELb1ELb1ELb0ELb1ELb1ELb1EEEEEEEEEvNT_6ParamsE) ;  /* 0xfffebdf004007950 */ /* 0x004fea0003c3ffff */
        .weak           $__internal_21_$__cuda_sm70_shflsync_idx_p
        .type           $__internal_21_$__cuda_sm70_shflsync_idx_p,@function
        .size           $__internal_21_$__cuda_sm70_shflsync_idx_p,($__internal_22_$__cuda_sm70_shflsync_up_p - $__internal_21_$__cuda_sm70_shflsync_idx_p)
$__internal_21_$__cuda_sm70_shflsync_idx_p:
[----:B------:R-:W-:-:S04]  /*14210*/  MOV R68, 0xffffffff ;  /* 0xffffffff00447802 */ /* 0x000fc80000000f00 */
[----:B------:R-:W-:Y:S04]  /*14220*/  WARPSYNC R68 ;  /* 0x0000004400007348 */ /* 0x000fe80003800000 */
[----:B------:R1:W2:Y:S02]  /*14230*/  SHFL.IDX PT, R0, R5, R3, R0 ;  /* 0x0000000305007389 */ /* 0x0002a400000e0000 */
[----:B-1----:R-:W-:-:S04]  /*14240*/  MOV R3, 0x0 ;  /* 0x0000000000037802 */ /* 0x002fc80000000f00 */
[----:B--2---:R-:W-:Y:S05]  /*14250*/  RET.REL.NODEC R2 `(_ZN7cutlass13device_kernelIN5flash19enable_sm80_to_sm89INS1_16FlashAttnFwdSm80INS1_25CollectiveMainloopFwdSm80ILi8ELi1ELb1EN4cute5tupleIJNS5_1CILi128EEENS7_ILi112EEES8_EEELi128ENS_6half_tEfNS_4arch4Sm80ELb1ELb0ELb1ELb1ELb0ELb0ELb1ELb1EEENS1_21CollectiveEpilogueFwdINS6_IJS8_S8_S9_EEENS6_IJNS7_ILi1EEESH_SH_EEESB_SD_Li256ELb1ELb1ELb1ELb0EEENS1_36VarlenDynamicPersistentTileSchedulerILi128ELi112ELi256ELi256ELb1ELb1ELb0ELb1ELb1ELb1EEEEEEEEEvNT_6ParamsE) ;  /* 0xfffebda002007950 */ /* 0x004fea0003c3ffff */
        .weak           $__internal_22_$__cuda_sm70_shflsync_up_p
        .type           $__internal_22_$__cuda_sm70_shflsync_up_p,@function
        .size           $__internal_22_$__cuda_sm70_shflsync_up_p,($__internal_23_$__cuda_sm70_votesync_ballot - $__internal_22_$__cuda_sm70_shflsync_up_p)
$__internal_22_$__cuda_sm70_shflsync_up_p:
[----:B------:R-:W-:Y:S02]  /*14260*/  IMAD.MOV.U32 R4, RZ, RZ, RZ ;  /* 0x000000ffff047224 */ /* 0x000fe400078e00ff */
[----:B------:R-:W-:-:S04]  /*14270*/  IMAD.MOV.U32 R10, RZ, RZ, -0x1 ;  /* 0xffffffffff0a7424 */ /* 0x000fc800078e00ff */
[----:B------:R-:W-:Y:S04]  /*14280*/  WARPSYNC R10 ;  /* 0x0000000a00007348 */ /* 0x000fe80003800000 */
[----:B------:R1:W2:Y:S02]  /*14290*/  SHFL.UP PT, R4, R0, R2, R4 ;  /* 0x0400000200047389 */ /* 0x0002a400000e0004 */
[----:B-1----:R-:W-:Y:S02]  /*142a0*/  MOV R2, R3 ;  /* 0x0000000300027202 */ /* 0x002fe40000000f00 */
[----:B------:R-:W-:-:S04]  /*142b0*/  MOV R3, 0x0 ;  /* 0x0000000000037802 */ /* 0x000fc80000000f00 */
[----:B--2---:R-:W-:Y:S05]  /*142c0*/  RET.REL.NODEC R2 `(_ZN7cutlass13device_kernelIN5flash19enable_sm80_to_sm89INS1_16FlashAttnFwdSm80INS1_25CollectiveMainloopFwdSm80ILi8ELi1ELb1EN4cute5tupleIJNS5_1CILi128EEENS7_ILi112EEES8_EEELi128ENS_6half_tEfNS_4arch4Sm80ELb1ELb0ELb1ELb1ELb0ELb0ELb1ELb1EEENS1_21CollectiveEpilogueFwdINS6_IJS8_S8_S9_EEENS6_IJNS7_ILi1EEESH_SH_EEESB_SD_Li256ELb1ELb1ELb1ELb0EEENS1_36VarlenDynamicPersistentTileSchedulerILi128ELi112ELi256ELi256ELb1ELb1ELb0ELb1ELb1ELb1EEEEEEEEEvNT_6ParamsE) ;  /* 0xfffebd3002007950 */ /* 0x004fea0003c3ffff */
        .weak           $__internal_23_$__cuda_sm70_votesync_ballot
        .type           $__internal_23_$__cuda_sm70_votesync_ballot,@function
        .size           $__internal_23_$__cuda_sm70_votesync_ballot,(.L_x_1366 - $__internal_23_$__cuda_sm70_votesync_ballot)
$__internal_23_$__cuda_sm70_votesync_ballot:
[----:B------:R-:W-:Y:S01]  /*142d0*/  ISETP.NE.U32.AND P0, PT, R0, 0x1, PT ;  /* 0x000000010000780c */ /* 0x000fe20003f05070 */
[----:B------:R-:W-:-:S04]  /*142e0*/  IMAD.MOV.U32 R3, RZ, RZ, -0x1 ;  /* 0xffffffffff037424 */ /* 0x000fc800078e00ff */
[----:B------:R-:W-:Y:S08]  /*142f0*/  WARPSYNC R3 ;  /* 0x0000000300007348 */ /* 0x000ff00003800000 */
[----:B------:R-:W-:-:S04]  /*14300*/  VOTE.ANY R0, PT, !P0 ;  /* 0x0000000000007806 */ /* 0x000fc800040e0100 */
[----:B------:R-:W-:Y:S01]  /*14310*/  LOP3.LUT R0, R0, R3, RZ, 0xc0, !PT ;  /* 0x0000000300007212 */ /* 0x000fe200078ec0ff */
[----:B------:R-:W-:-:S04]  /*14320*/  IMAD.MOV.U32 R3, RZ, RZ, 0x0 ;  /* 0x00000000ff037424 */ /* 0x000fc800078e00ff */
[----:B------:R-:W-:Y:S05]  /*14330*/  RET.REL.NODEC R2 `(_ZN7cutlass13device_kernelIN5flash19enable_sm80_to_sm89INS1_16FlashAttnFwdSm80INS1_25CollectiveMainloopFwdSm80ILi8ELi1ELb1EN4cute5tupleIJNS5_1CILi128EEENS7_ILi112EEES8_EEELi128ENS_6half_tEfNS_4arch4Sm80ELb1ELb0ELb1ELb1ELb0ELb0ELb1ELb1EEENS1_21CollectiveEpilogueFwdINS6_IJS8_S8_S9_EEENS6_IJNS7_ILi1EEESH_SH_EEESB_SD_Li256ELb1ELb1ELb1ELb0EEENS1_36VarlenDynamicPersistentTileSchedulerILi128ELi112ELi256ELi256ELb1ELb1ELb0ELb1ELb1ELb1EEEEEEEEEvNT_6ParamsE) ;  /* 0xfffebcc002007950 */ /* 0x000fea0003c3ffff */
.L_x_1121:
        /* <DEDUP_REMOVED lines=12> */
.L_x_1366:


//--------------------- .text._ZN7cutlass13device_kernelIN5flash19enable_sm80_to_sm89INS1_16FlashAttnFwdSm80INS1_25CollectiveMainloopFwdSm80ILi8ELi1ELb1EN4cute5tupleIJNS5_1CILi128EEENS7_ILi112EEES8_EEELi128ENS_6half_tEfNS_4arch4Sm80ELb1ELb0ELb1ELb1ELb0ELb1ELb1ELb1EEENS1_21CollectiveEpilogueFwdINS6_IJS8_S8_S9_EEENS6_IJNS7_ILi1EEESH_SH_EEESB_SD_Li256ELb1ELb1ELb1ELb0EEENS1_36VarlenDynamicPersistentTileSchedulerILi128ELi112ELi256ELi256ELb1ELb1ELb0ELb1ELb1ELb1EEEEEEEEEvNT_6ParamsE --------------------------
	.section	.text._ZN7cutlass13device_kernelIN5flash19enable_sm80_to_sm89INS1_16FlashAttnFwdSm80INS1_25CollectiveMainloopFwdSm80ILi8ELi1ELb1EN4cute5tupleIJNS5_1CILi128EEENS7_ILi112EEES8_EEELi128ENS_6half_tEfNS_4arch4Sm80ELb1ELb0ELb1ELb1ELb0ELb1ELb1ELb1EEENS1_21CollectiveEpilogueFwdINS6_IJS8_S8_S9_EEENS6_IJNS7_ILi1EEESH_SH_EEESB_SD_Li256ELb1ELb1ELb1ELb0EEENS1_36VarlenDynamicPersistentTileSchedulerILi128ELi112ELi256ELi256ELb1ELb1ELb0ELb1ELb1ELb1EEEEEEEEEvNT_6ParamsE,"ax",@progbits
	.sectioninfo	@"SHI_REGISTERS=255"
	.align	128
.text._ZN7cutlass13device_kernelIN5flash19enable_sm80_to_sm89INS1_16FlashAttnFwdSm80INS1_25CollectiveMainloopFwdSm80ILi8ELi1ELb1EN4cute5tupleIJNS5_1CILi128EEENS7_ILi112EEES8_EEELi128ENS_6half_tEfNS_4arch4Sm80ELb1ELb0ELb1ELb1ELb0ELb1ELb1ELb1EEENS1_21CollectiveEpilogueFwdINS6_IJS8_S8_S9_EEENS6_IJNS7_ILi1EEESH_SH_EEESB_SD_Li256ELb1ELb1ELb1ELb0EEENS1_36VarlenDynamicPersistentTileSchedulerILi128ELi112ELi256ELi256ELb1ELb1ELb0ELb1ELb1ELb1EEEEEEEEEvNT_6ParamsE:
        .type           _ZN7cutlass13device_kernelIN5flash19enable_sm80_to_sm89INS1_16FlashAttnFwdSm80INS1_25CollectiveMainloopFwdSm80ILi8ELi1ELb1EN4cute5tupleIJNS5_1CILi128EEENS7_ILi112EEES8_EEELi128ENS_6half_tEfNS_4arch4Sm80ELb1ELb0ELb1ELb1ELb0ELb1ELb1ELb1EEENS1_21CollectiveEpilogueFwdINS6_IJS8_S8_S9_EEENS6_IJNS7_ILi1EEESH_SH_EEESB_SD_Li256ELb1ELb1ELb1ELb0EEENS1_36VarlenDynamicPersistentTileSchedulerILi128ELi112ELi256ELi256ELb1ELb1ELb0ELb1ELb1ELb1EEEEEEEEEvNT_6ParamsE,@function
        .size           _ZN7cutlass13device_kernelIN5flash19enable_sm80_to_sm89INS1_16FlashAttnFwdSm80INS1_25CollectiveMainloopFwdSm80ILi8ELi1ELb1EN4cute5tupleIJNS5_1CILi128EEENS7_ILi112EEES8_EEELi128ENS_6half_tEfNS_4arch4Sm80ELb1ELb0ELb1ELb1ELb0ELb1ELb1ELb1EEENS1_21CollectiveEpilogueFwdINS6_IJS8_S8_S9_EEENS6_IJNS7_ILi1EEESH_SH_EEESB_SD_Li256ELb1ELb1ELb1ELb0EEENS1_36VarlenDynamicPersistentTileSchedulerILi128ELi112ELi256ELi256ELb1ELb1ELb0ELb1ELb1ELb1EEEEEEEEEvNT_6ParamsE,(.L_x_1371 - _ZN7cutlass13device_kernelIN5flash19enable_sm80_to_sm89INS1_16FlashAttnFwdSm80INS1_25CollectiveMainloopFwdSm80ILi8ELi1ELb1EN4cute5tupleIJNS5_1CILi128EEENS7_ILi112EEES8_EEELi128ENS_6half_tEfNS_4arch4Sm80ELb1ELb0ELb1ELb1ELb0ELb1ELb1ELb1EEENS1_21CollectiveEpilogueFwdINS6_IJS8_S8_S9_EEENS6_IJNS7_ILi1EEESH_SH_EEESB_SD_Li256ELb1ELb1ELb1ELb0EEENS1_36VarlenDynamicPersistentTileSchedulerILi128ELi112ELi256ELi256ELb1ELb1ELb0ELb1ELb1ELb1EEEEEEEEEvNT_6ParamsE)
        .other          _ZN7cutlass13device_kernelIN5flash19enable_sm80_to_sm89INS1_16FlashAttnFwdSm80INS1_25CollectiveMainloopFwdSm80ILi8ELi1ELb1EN4cute5tupleIJNS5_1CILi128EEENS7_ILi112EEES8_EEELi128ENS_6half_tEfNS_4arch4Sm80ELb1ELb0ELb1ELb1ELb0ELb1ELb1ELb1EEENS1_21CollectiveEpilogueFwdINS6_IJS8_S8_S9_EEENS6_IJNS7_ILi1EEESH_SH_EEESB_SD_Li256ELb1ELb1ELb1ELb0EEENS1_36VarlenDynamicPersistentTileSchedulerILi128ELi112ELi256ELi256ELb1ELb1ELb0ELb1ELb1ELb1EEEEEEEEEvNT_6ParamsE,@"STO_CUDA_ENTRY STV_DEFAULT"
_ZN7cutlass13device_kernelIN5flash19enable_sm80_to_sm89INS1_16FlashAttnFwdSm80INS1_25CollectiveMainloopFwdSm80ILi8ELi1ELb1EN4cute5tupleIJNS5_1CILi128EEENS7_ILi112EEES8_EEELi128ENS_6half_tEfNS_4arch4Sm80ELb1ELb0ELb1ELb1ELb0ELb1ELb1ELb1EEENS1_21CollectiveEpilogueFwdINS6_IJS8_S8_S9_EEENS6_IJNS7_ILi1EEESH_SH_EEESB_SD_Li256ELb1ELb1ELb1ELb0EEENS1_36VarlenDynamicPersistentTileSchedulerILi128ELi112ELi256ELi256ELb1ELb1ELb0ELb1ELb1ELb1EEEEEEEEEvNT_6ParamsE:
        /* <DEDUP_REMOVED lines=54> */
.L_x_1127:
        /* <DEDUP_REMOVED lines=16> */
.L_x_1306:
        /* <DEDUP_REMOVED lines=16> */
.L_x_1307:
[----:B--2---:R-:W-:-:S05]  /*0560*/  IMAD R0, R0, c[0x0][0x538], RZ ;  /* 0x00014e0000007a24 */ /* 0x004fca00078e02ff */
[----:B------:R-:W-:-:S04]  /*0570*/  IADD3 R6, R0, R6, RZ ;  /* 0x0000000600067210 */ /* 0x000fc80007ffe0ff */
[----:B------:R-:W-:-:S13]  /*0580*/  ISETP.GT.AND P0, PT, R6, UR4, PT ;  /* 0x0000000406007c0c */ /* 0x000fda000bf04270 */
[----:B-1----:R-:W-:Y:S05]  /*0590*/  @!P0 BRA `(.L_x_1127) ;  /* 0xfffffdc000008947 */ /* 0x002fea000383ffff */
.L_x_1123:
[----:B------:R-:W-:-:S05]  /*05a0*/  IADD3 R11, -R0, R6, RZ ;  /* 0x00000006000b7210 */ /* 0x000fca0007ffe1ff */
[----:B------:R-:W-:-:S05]  /*05b0*/  IMAD R0, R4, c[0x0][0x538], R11 ;  /* 0x00014e0004007a24 */ /* 0x000fca00078e020b */
[----:B------:R-:W-:Y:S01]  /*05c0*/  ISETP.GT.AND P0, PT, R0, UR4, PT ;  /* 0x0000000400007c0c */ /* 0x000fe2000bf04270 */
[----:B------:R-:W-:-:S12]  /*05d0*/  BRA.DIV ~URZ, `(.L_x_1128) ;  /* 0x0001f0d27f007947 */ /* 0x000fd8000b800000 */
[----:B------:R-:W-:-:S04]  /*05e0*/  VOTE.ANY R10, PT, !P0 ;  /* 0x00000000000a7806 */ /* 0x000fc800040e0100 */
.L_x_1308:
[----:B------:R-:W1:Y:S02]  /*05f0*/  POPC R6, R10 ;  /* 0x0000000a00067309 */ /* 0x000e640000000000 */
[----:B-1----:R-:W-:-:S05]  /*0600*/  IADD3 R0, R6, R7, RZ ;  /* 0x0000000706007210 */ /* 0x002fca0007ffe0ff */
[----:B------:R1:W-:Y:S01]  /*0610*/  STL [R1+0x54], R0 ;  /* 0x0000540001007387 */ /* 0x0003e20000100800 */
[----:B------:R-:W-:Y:S05]  /*0620*/  BRA.DIV ~URZ, `(.L_x_1129) ;  /* 0x0001f0d27f007947 */ /* 0x000fea000b800000 */
[----:B------:R2:W3:Y:S01]  /*0630*/  SHFL.IDX PT, R12, R9, R6, 0x1f ;  /* 0x00001f06090c7589 */ /* 0x0004e200000e0000 */
[----:B------:R-:W-:-:S03]  /*0640*/  MOV R7, RZ ;  /* 0x000000ff00077202 */ /* 0x000fc60000000f00 */
[----:B------:R2:W4:Y:S04]  /*0650*/  SHFL.IDX PT, R9, R8, R6, 0x1f ;  /* 0x00001f0608097589 */ /* 0x00052800000e0000 */
.L_x_1309:
[----:B------:R-:W-:Y:S01]  /*0660*/  ISETP.NE.AND P0, PT, R10, RZ, PT ;  /* 0x000000ff0a00720c */ /* 0x000fe20003f05270 */
[----:B------:R-:W-:-:S12]  /*0670*/  BSSY B0, `(.L_x_1130) ;  /* 0x0000005000007945 */ /* 0x000fd80003800000 */
[----:B------:R-:W-:Y:S05]  /*0680*/  @!P0 BRA `(.L_x_1131) ;  /* 0x0000003000008947 */ /* 0x000fea0003800000 */
[----:B------:R-:W-:Y:S01]  /*0690*/  IADD3 R3, R6, -0x1, RZ ;  /* 0xffffffff06037810 */ /* 0x000fe20007ffe0ff */
[----:B------:R-:W-:Y:S05]  /*06a0*/  BRA.DIV ~URZ, `(.L_x_1132) ;  /* 0x0001f1327f007947 */ /* 0x000fea000b800000 */
[----:B------:R1:W2:Y:S02]  /*06b0*/  SHFL.IDX PT, R7, R4, R3, 0x1f ;  /* 0x00001f0304077589 */ /* 0x0002a400000e0000 */
.L_x_1131:
[----:B------:R-:W-:Y:S05]  /*06c0*/  BSYNC B0 ;  /* 0x0000000000007941 */ /* 0x000fea0003800000 */
.L_x_1130:
        /* <DEDUP_REMOVED lines=69> */
.L_x_1134:
        /* <DEDUP_REMOVED lines=70> */
.L_x_1135:
[----:B------:R-:W-:Y:S05]  /*0f80*/  BSYNC B0 ;  /* 0x0000000000007941 */ /* 0x000fea0003800000 */
.L_x_1133:
[----:B------:R-:W-:-:S04]  /*0f90*/  LOP3.LUT R0, RZ, R0, RZ, 0x33, !PT ;  /* 0x00000000ff007212 */ /* 0x000fc800078e33ff */
[----:B------:R-:W-:-:S05]  /*0fa0*/  IADD3 R0, R0, R12, RZ ;  /* 0x0000000c00007210 */ /* 0x000fca0007ffe0ff */
[----:B------:R2:W-:Y:S01]  /*0fb0*/  STL [R1+0x4c], R0 ;  /* 0x00004c0001007387 */ /* 0x0005e20000100800 */
[----:B------:R-:W-:Y:S05]  /*0fc0*/  BRA `(.L_x_1136) ;  /* 0x0000006000007947 */ /* 0x000fea0003800000 */
.L_x_1124:
[----:B------:R-:W-:Y:S01]  /*0fd0*/  MOV R0, UR4 ;  /* 0x0000000400007c02 */ /* 0x000fe20008000f00 */
[----:B------:R-:W-:Y:S04]  /*0fe0*/  STL [R1+0x4c], RZ ;  /* 0x00004cff01007387 */ /* 0x000fe80000100800 */
[----:B------:R-:W-:Y:S04]  /*0ff0*/  STL [R1+0x50], RZ ;  /* 0x000050ff01007387 */ /* 0x000fe80000100800 */
[----:B------:R1:W-:Y:S02]  /*1000*/  STL [R1+0x48], R0 ;  /* 0x0000480001007387 */ /* 0x0003e40000100800 */
[----:B-1----:R-:W-:-:S05]  /*1010*/  MOV R0, c[0x0][0x53c] ;  /* 0x00014f0000007a02 */ /* 0x002fca0000000f00 */
[----:B------:R1:W-:Y:S02]  /*1020*/  STL [R1+0x54], R0 ;  /* 0x0000540001007387 */ /* 0x0003e40000100800 */
.L_x_1136:
        /* <DEDUP_REMOVED lines=8> */
.L_x_1122:
[----:B-12---:R-:W2:Y:S02]  /*10b0*/  LDL R0, [R1+0x54] ;  /* 0x0000540001007983 */ /* 0x006ea40000100800 */
[----:B--2---:R-:W-:-:S13]  /*10c0*/  ISETP.GE.AND P0, PT, R0, c[0x0][0x53c], PT ;  /* 0x00014f0000007a0c */ /* 0x004fda0003f06270 */
[----:B------:R-:W-:Y:S05]  /*10d0*/  @P0 EXIT ;  /* 0x000000000000094d */ /* 0x000fea0003800000 */
[----:B------:R-:W1:Y:S02]  /*10e0*/  S2R R18, SR_TID.X ;  /* 0x0000000000127919 */ /* 0x000e640000002100 */
[----:B-1----:R-:W-:-:S04]  /*10f0*/  SHF.R.S32.HI R16, RZ, 0x1f, R18 ;  /* 0x0000001fff107819 */ /* 0x002fc80000011412 */
[CC--:B------:R-:W-:Y:S02]  /*1100*/  LEA.HI R2, R16.reuse, R18.reuse, RZ, 0x4 ;  /* 0x0000001210027211 */ /* 0x0c0fe400078f20ff */
[CC--:B---3--:R-:W-:Y:S02]  /*1110*/  LEA.HI R7, R16.reuse, R18.reuse, RZ, 0x3 ;  /* 0x0000001210077211 */ /* 0x0c8fe400078f18ff */
[----:B------:R-:W-:Y:S02]  /*1120*/  SHF.R.S32.HI R3, RZ, 0x4, R2 ;  /* 0x00000004ff037819 */ /* 0x000fe40000011402 */
[----:B------:R-:W-:Y:S02]  /*1130*/  LEA.HI R11, R16, R18, RZ, 0x2 ;  /* 0x00000012100b7211 */ /* 0x000fe400078f10ff */
[----:B------:R-:W-:Y:S02]  /*1140*/  LEA.HI R0, R2, R3, RZ, 0x1 ;  /* 0x0000000302007211 */ /* 0x000fe400078f08ff */
[----:B------:R-:W-:-:S02]  /*1150*/  SHF.R.S32.HI R6, RZ, 0x2, R11 ;  /* 0x00000002ff067819 */ /* 0x000fc4000001140b */
[----:B------:R-:W-:Y:S02]  /*1160*/  LOP3.LUT R0, R0, 0xfffffffe, RZ, 0xc0, !PT ;  /* 0xfffffffe00007812 */ /* 0x000fe400078ec0ff */
[----:B------:R-:W-:Y:S02]  /*1170*/  LOP3.LUT R5, R7, 0xfffffff8, RZ, 0xc0, !PT ;  /* 0xfffffff807057812 */ /* 0x000fe400078ec0ff */
[----:B------:R-:W-:Y:S01]  /*1180*/  SHF.R.S32.HI R17, RZ, 0x3, R7 ;  /* 0x00000003ff117819 */ /* 0x000fe20000011407 */
[----:B------:R-:W-:Y:S01]  /*1190*/  IMAD.IADD R14, R3, 0x1, -R0 ;  /* 0x00000001030e7824 */ /* 0x000fe200078e0a00 */
[----:B------:R-:W-:Y:S01]  /*11a0*/  LOP3.LUT R0, R2, 0xfffffff0, RZ, 0xc0, !PT ;  /* 0xfffffff002007812 */ /* 0x000fe200078ec0ff */
[C---:B------:R-:W-:Y:S01]  /*11b0*/  IMAD.IADD R10, R18.reuse, 0x1, -R5 ;  /* 0x00000001120a7824 */ /* 0x040fe200078e0a05 */
[----:B------:R-:W-:Y:S01]  /*11c0*/  SHF.R.S32.HI R3, RZ, 0x1f, R11 ;  /* 0x0000001fff037819 */ /* 0x000fe2000001140b */
[C---:B------:R-:W-:Y:S01]  /*11d0*/  IMAD.SHL.U32 R4, R17.reuse, 0x40, RZ ;  /* 0x0000004011047824 */ /* 0x040fe200078e00ff */
[----:B------:R-:W-:Y:S01]  /*11e0*/  IADD3 R238, -R17, 0x70, RZ ;  /* 0x0000007011ee7810 */ /* 0x000fe20007ffe1ff */
[----:B------:R-:W-:Y:S01]  /*11f0*/  IMAD.IADD R0, R18, 0x1, -R0 ;  /* 0x0000000112007824 */ /* 0x000fe200078e0a00 */
[----:B------:R-:W-:Y:S01]  /*1200*/  LEA.HI R2, R3, R6, RZ, 0x3 ;  /* 0x0000000603027211 */ /* 0x000fe200078f18ff */
[----:B------:R-:W-:Y:S01]  /*1210*/  IMAD.SHL.U32 R3, R10, 0x40, RZ ;  /* 0x000000400a037824 */ /* 0x000fe200078e00ff */
[----:B------:R-:W-:Y:S01]  /*1220*/  LOP3.LUT R4, R4, 0x1c0, RZ, 0xc0, !PT ;  /* 0x000001c004047812 */ /* 0x000fe200078ec0ff */
[----:B------:R-:W-:Y:S01]  /*1230*/  IMAD.SHL.U32 R218, R10, 0x8, RZ ;  /* 0x000000080ada7824 */ /* 0x000fe200078e00ff */
[----:B------:R-:W-:-:S02]  /*1240*/  SHF.R.S32.HI R5, RZ, 0x1f, R0 ;  /* 0x0000001fff057819 */ /* 0x000fc40000011400 */
[----:B------:R-:W-:Y:S02]  /*1250*/  LOP3.LUT R2, R2, 0xfffffff8, RZ, 0xc0, !PT ;  /* 0xfffffff802027812 */ /* 0x000fe400078ec0ff */
[----:B------:R-:W-:Y:S02]  /*1260*/  LEA.HI R12, R5, R0, RZ, 0x3 ;  /* 0x00000000050c7211 */ /* 0x000fe400078f18ff */
[----:B------:R-:W-:Y:S01]  /*1270*/  LOP3.LUT R3, R3, 0x1c0, RZ, 0xc0, !PT ;  /* 0x000001c003037812 */ /* 0x000fe200078ec0ff */
[----:B------:R-:W-:Y:S01]  /*1280*/  IMAD.IADD R2, R6, 0x1, -R2 ;  /* 0x0000000106027824 */ /* 0x000fe200078e0a02 */
[----:B------:R-:W-:Y:S02]  /*1290*/  LOP3.LUT R6, R12, 0xfffffff8, RZ, 0xc0, !PT ;  /* 0xfffffff80c067812 */ /* 0x000fe400078ec0ff */
[----:B------:R-:W-:Y:S02]  /*12a0*/  LOP3.LUT R8, R4, 0x38, R218, 0xf8, !PT ;  /* 0x0000003804087812 */ /* 0x000fe400078ef8da */
[----:B------:R-:W-:Y:S01]  /*12b0*/  SHF.R.U32.HI R5, RZ, 0x3, R4 ;  /* 0x00000003ff057819 */ /* 0x000fe20000011604 */
[----:B------:R-:W-:Y:S01]  /*12c0*/  IMAD.IADD R9, R0, 0x1, -R6 ;  /* 0x0000000100097824 */ /* 0x000fe200078e0a06 */
[----:B------:R-:W-:-:S02]  /*12d0*/  LOP3.LUT R0, R11, 0xfffffffc, RZ, 0xc0, !PT ;  /* 0xfffffffc0b007812 */ /* 0x000fc400078ec0ff */
[----:B------:R-:W-:Y:S02]  /*12e0*/  LOP3.LUT R7, R3, 0x8, R7, 0xf8, !PT ;  /* 0x0000000803077812 */ /* 0x000fe400078ef807 */
[----:B------:R-:W-:Y:S01]  /*12f0*/  SHF.R.U32.HI R4, RZ, 0x3, R3 ;  /* 0x00000003ff047819 */ /* 0x000fe20000011603 */
[----:B------:R-:W-:Y:S01]  /*1300*/  IMAD.IADD R6, R18, 0x1, -R0 ;  /* 0x0000000112067824 */ /* 0x000fe200078e0a00 */
[----:B------:R-:W-:Y:S01]  /*1310*/  LOP3.LUT R13, R8, R5, RZ, 0x3c, !PT ;  /* 0x00000005080d7212 */ /* 0x000fe200078e3cff */
[C---:B------:R-:W-:Y:S01]  /*1320*/  IMAD.SHL.U32 R0, R2.reuse, 0x40, RZ ;  /* 0x0000004002007824 */ /* 0x040fe200078e00ff */
[----:B------:R-:W-:Y:S02]  /*1330*/  LOP3.LUT R3, R2, 0x1, RZ, 0xc0, !PT ;  /* 0x0000000102037812 */ /* 0x000fe400078ec0ff */
[----:B------:R-:W-:Y:S02]  /*1340*/  LEA.HI R5, R16, R18, RZ, 0x5 ;  /* 0x0000001210057211 */ /* 0x000fe400078f28ff */
[----:B------:R-:W-:Y:S01]  /*1350*/  LOP3.LUT R15, R7, R4, RZ, 0x3c, !PT ;  /* 0x00000004070f7212 */ /* 0x000fe200078e3cff */
[----:B------:R-:W-:Y:S01]  /*1360*/  IMAD.SHL.U32 R7, R14, 0x8, RZ ;  /* 0x000000080e077824 */ /* 0x000fe200078e00ff */
[----:B------:R-:W-:-:S02]  /*1370*/  ISETP.NE.U32.AND P0, PT, R3, 0x1, PT ;  /* 0x000000010300780c */ /* 0x000fc40003f05070 */
[----:B------:R-:W-:Y:S02]  /*1380*/  SHF.R.S32.HI R4, RZ, 0x5, R5 ;  /* 0x00000005ff047819 */ /* 0x000fe40000011405 */
[----:B------:R-:W-:Y:S01]  /*1390*/  LOP3.LUT R3, R5, 0xffffffe0, RZ, 0xc0, !PT ;  /* 0xffffffe005037812 */ /* 0x000fe200078ec0ff */
[C---:B------:R-:W-:Y:S01]  /*13a0*/  IMAD.SHL.U32 R5, R9.reuse, 0x40, RZ ;  /* 0x0000004009057824 */ /* 0x040fe200078e00ff */
[----:B------:R-:W-:Y:S01]  /*13b0*/  LEA.HI R8, R16, R18, RZ, 0x6 ;  /* 0x0000001210087211 */ /* 0x000fe200078f30ff */
[----:B------:R-:W-:Y:S01]  /*13c0*/  IMAD.SHL.U32 R11, R4, 0x400, RZ ;  /* 0x00000400040b7824 */ /* 0x000fe200078e00ff */
[----:B------:R-:W-:Y:S01]  /*13d0*/  R2P PR, R2, 0x6 ;  /* 0x0000000602007804 */ /* 0x000fe20000000000 */
[----:B------:R-:W-:Y:S01]  /*13e0*/  IMAD.IADD R2, R18, 0x1, -R3 ;  /* 0x0000000112027824 */ /* 0x000fe200078e0a03 */
[----:B------:R-:W-:Y:S01]  /*13f0*/  LOP3.LUT R0, R0, 0x1c0, RZ, 0xc0, !PT ;  /* 0x000001c000007812 */ /* 0x000fe200078ec0ff */
[----:B------:R-:W-:Y:S01]  /*1400*/  IMAD.SHL.U32 R8, R8, 0x8, RZ ;  /* 0x0000000808087824 */ /* 0x000fe200078e00ff */
[----:B------:R-:W-:Y:S01]  /*1410*/  LOP3.LUT P4, RZ, R9, 0x2, RZ, 0xc0, !PT ;  /* 0x0000000209ff7812 */ /* 0x000fe2000788c0ff */
[----:B------:R-:W-:Y:S01]  /*1420*/  IMAD R6, R6, 0x2, R11 ;  /* 0x0000000206067824 */ /* 0x000fe200078e020b */
[----:B------:R-:W-:-:S02]  /*1430*/  LEA.HI R4, R0, R0, RZ, 0x1d ;  /* 0x0000000000047211 */ /* 0x000fc400078fe8ff */
[----:B------:R-:W-:Y:S02]  /*1440*/  SHF.R.S32.HI R3, RZ, 0x1f, R2 ;  /* 0x0000001fff037819 */ /* 0x000fe40000011402 */
[----:B------:R-:W-:Y:S01]  /*1450*/  LOP3.LUT R0, R5, 0x1c0, RZ, 0xc0, !PT ;  /* 0x000001c005007812 */ /* 0x000fe200078ec0ff */
[----:B------:R-:W-:Y:S01]  /*1460*/  IMAD.IADD R4, R6, 0x1, R4 ;  /* 0x0000000106047824 */ /* 0x000fe200078e0204 */
[----:B------:R-:W-:Y:S02]  /*1470*/  LOP3.LUT R5, R8, 0xfffffe00, RZ, 0xc0, !PT ;  /* 0xfffffe0008057812 */ /* 0x000fe400078ec0ff */
[----:B------:R-:W-:Y:S02]  /*1480*/  LEA.HI R3, R3, R2, RZ, 0x2 ;  /* 0x0000000203037211 */ /* 0x000fe400078f10ff */
[----:B------:R-:W-:Y:S01]  /*1490*/  LOP3.LUT R8, R13, R5, RZ, 0xfc, !PT ;  /* 0x000000050d087212 */ /* 0x000fe200078efcff */
[----:B------:R-:W-:Y:S01]  /*14a0*/  IMAD.SHL.U32 R5, R4, 0x2, RZ ;  /* 0x0000000204057824 */ /* 0x000fe200078e00ff */
[----:B------:R-:W-:-:S02]  /*14b0*/  LOP3.LUT R3, R3, 0x7ffffffc, RZ, 0xc0, !PT ;  /* 0x7ffffffc03037812 */ /* 0x000fc400078ec0ff */
[----:B------:R-:W-:Y:S01]  /*14c0*/  LOP3.LUT R6, R0, 0x8, R7, 0xf8, !PT ;  /* 0x0000000800067812 */ /* 0x000fe200078ef807 */
[----:B------:R-:W-:Y:S01]  /*14d0*/  IMAD.SHL.U32 R216, R8, 0x2, RZ ;  /* 0x0000000208d87824 */ /* 0x000fe200078e00ff */
[----:B------:R-:W-:Y:S01]  /*14e0*/  IADD3 R4, R5, 0x80, RZ ;  /* 0x0000008005047810 */ /* 0x000fe20007ffe0ff */
[----:B------:R-:W-:Y:S01]  /*14f0*/  IMAD.IADD R7, R2, 0x1, -R3 ;  /* 0x0000000102077824 */ /* 0x000fe200078e0a03 */
[----:B------:R-:W-:Y:S01]  /*1500*/  LOP3.LUT P3, RZ, R9, 0x4, RZ, 0xc0, !PT ;  /* 0x0000000409ff7812 */ /* 0x000fe2000786c0ff */
[----:B------:R-:W-:Y:S01]  /*1510*/  IMAD.MOV.U32 R9, RZ, RZ, 0x40 ;  /* 0x00000040ff097424 */ /* 0x000fe200078e00ff */
[----:B------:R-:W-:Y:S01]  /*1520*/  SHF.R.U32.HI R0, RZ, 0x3, R0 ;  /* 0x00000003ff007819 */ /* 0x000fe20000011600 */
[----:B------:R-:W-:Y:S01]  /*1530*/  IMAD.SHL.U32 R2, R12, 0x40, RZ ;  /* 0x000000400c027824 */ /* 0x000fe200078e00ff */
[----:B------:R-:W-:Y:S01]  /*1540*/  IADD3 R16, R5, 0x70, RZ ;  /* 0x0000007005107810 */ /* 0x000fe20007ffe0ff */
[----:B------:R-:W-:Y:S01]  /*1550*/  IMAD.MOV.U32 R12, RZ, RZ, 0x20 ;  /* 0x00000020ff0c7424 */ /* 0x000fe200078e00ff */
[----:B------:R-:W-:Y:S01]  /*1560*/  @P0 IADD3 R16, R4, 0x10, RZ ;  /* 0x0000001004100810 */ /* 0x000fe20007ffe0ff */
[----:B------:R-:W-:Y:S01]  /*1570*/  IMAD.SHL.U32 R7, R7, 0x2, RZ ;  /* 0x0000000207077824 */ /* 0x000fe200078e00ff */
[----:B------:R-:W-:Y:S01]  /*1580*/  IADD3 R4, R17, 0x60, RZ ;  /* 0x0000006011047810 */ /* 0x000fe20007ffe0ff */
[----:B------:R-:W-:Y:S01]  /*1590*/  IMAD R3, R14, 0x200, R15 ;  /* 0x000002000e037824 */ /* 0x000fe200078e020f */
[----:B------:R-:W-:Y:S01]  /*15a0*/  LOP3.LUT R0, R6, R0, RZ, 0x3c, !PT ;  /* 0x0000000006007212 */ /* 0x000fe200078e3cff */
[----:B------:R-:W-:Y:S01]  /*15b0*/  STL [R1+0x68], R16 ;  /* 0x0000681001007387 */ /* 0x000fe20000100800 */
[----:B------:R-:W-:-:S02]  /*15c0*/  SEL R4, R9, 0xffffffc0, !P2 ;  /* 0xffffffc009047807 */ /* 0x000fc40005000000 */
[----:B------:R-:W-:Y:S01]  /*15d0*/  IADD3 R6, R17, 0x40, RZ ;  /* 0x0000004011067810 */ /* 0x000fe20007ffe0ff */
[----:B------:R1:W-:Y:S01]  /*15e0*/  STL [R1+0x58], R7 ;  /* 0x0000580701007387 */ /* 0x0003e20000100800 */
[----:B------:R-:W-:Y:S02]  /*15f0*/  SEL R6, R12, 0xffffffe0, !P1 ;  /* 0xffffffe00c067807 */ /* 0x000fe40004800000 */
[----:B------:R-:W-:Y:S01]  /*1600*/  LOP3.LUT R2, R0, 0xfffffe00, R2, 0xf8, !PT ;  /* 0xfffffe0000027812 */ /* 0x000fe200078ef802 */
[----:B------:R-:W-:Y:S01]  /*1610*/  IMAD.SHL.U32 R0, R10, 0x4, RZ ;  /* 0x000000040a007824 */ /* 0x000fe200078e00ff */
[----:B------:R-:W-:Y:S01]  /*1620*/  LEA R194, R3, 0x8100, 0x1 ;  /* 0x0000810003c27811 */ /* 0x000fe200078e08ff */
[----:B------:R-:W-:Y:S01]  /*1630*/  IMAD.IADD R8, R5, 0x1, R6 ;  /* 0x0000000105087824 */ /* 0x000fe200078e0206 */
[----:B------:R-:W-:Y:S02]  /*1640*/  LEA R195, R2, 0x100, 0x1 ;  /* 0x0000010002c37811 */ /* 0x000fe400078e08ff */
[----:B------:R-:W-:-:S02]  /*1650*/  SEL R3, R12, 0xffffffe0, !P4 ;  /* 0xffffffe00c037807 */ /* 0x000fc40006000000 */
[----:B------:R-:W-:Y:S02]  /*1660*/  IADD3 R68, R0, 0x20, RZ ;  /* 0x0000002000447810 */ /* 0x000fe40007ffe0ff */
[----:B------:R-:W-:Y:S01]  /*1670*/  SEL R0, R9, 0xffffffc0, !P3 ;  /* 0xffffffc009007807 */ /* 0x000fe20005800000 */
[--C-:B------:R-:W-:Y:S01]  /*1680*/  IMAD.IADD R196, R3, 0x1, R195.reuse ;  /* 0x0000000103c47824 */ /* 0x100fe200078e02c3 */
[----:B------:R-:W-:Y:S02]  /*1690*/  IADD3 R10, R17, 0x20, RZ ;  /* 0x00000020110a7810 */ /* 0x000fe40007ffe0ff */
[----:B------:R-:W-:Y:S01]  /*16a0*/  IADD3 R218, R218, 0x40, RZ ;  /* 0x00000040dada7810 */ /* 0x000fe20007ffe0ff */
[C---:B------:R-:W-:Y:S02]  /*16b0*/  IMAD.IADD R198, R0.reuse, 0x1, R195 ;  /* 0x0000000100c67824 */ /* 0x040fe400078e02c3 */
[----:B------:R-:W-:Y:S02]  /*16c0*/  IMAD.IADD R197, R0, 0x1, R196 ;  /* 0x0000000100c57824 */ /* 0x000fe400078e02c4 */
[----:B-1----:R-:W-:-:S02]  /*16d0*/  IMAD.IADD R7, R5, 0x1, R4 ;  /* 0x0000000105077824 */ /* 0x002fc400078e0204 */
[----:B------:R-:W-:Y:S02]  /*16e0*/  IMAD.IADD R5, R2, 0x1, R11 ;  /* 0x0000000102057824 */ /* 0x000fe400078e020b */
[--C-:B------:R-:W-:Y:S01]  /*16f0*/  IMAD.IADD R2, R6, 0x1, R16.reuse ;  /* 0x0000000106027824 */ /* 0x100fe200078e0210 */
[----:B------:R1:W-:Y:S01]  /*1700*/  STL [R1+0x80], R7 ;  /* 0x0000800701007387 */ /* 0x0003e20000100800 */
[C---:B------:R-:W-:Y:S01]  /*1710*/  IMAD.IADD R6, R4.reuse, 0x1, R16 ;  /* 0x0000000104067824 */ /* 0x040fe200078e0210 */
[----:B------:R-:W-:Y:S02]  /*1720*/  LEA R213, R5, 0x100, 0x1 ;  /* 0x0000010005d57811 */ /* 0x000fe400078e08ff */
[----:B------:R-:W-:Y:S01]  /*1730*/  STL [R1+0x70], R8 ;  /* 0x0000700801007387 */ /* 0x000fe20000100800 */
[----:B-1----:R-:W-:-:S05]  /*1740*/  IMAD.IADD R7, R4, 0x1, R8 ;  /* 0x0000000104077824 */ /* 0x002fca00078e0208 */
[----:B------:R-:W-:Y:S04]  /*1750*/  STL [R1+0x7c], R7 ;  /* 0x00007c0701007387 */ /* 0x000fe80000100800 */
[----:B------:R-:W-:Y:S04]  /*1760*/  STL [R1+0x78], R6 ;  /* 0x0000780601007387 */ /* 0x000fe80000100800 */
[----:B------:R1:W-:Y:S02]  /*1770*/  STL [R1+0x6c], R2 ;  /* 0x00006c0201007387 */ /* 0x0003e40000100800 */
[----:B-1----:R-:W-:-:S05]  /*1780*/  IMAD.IADD R2, R2, 0x1, R4 ;  /* 0x0000000102027824 */ /* 0x002fca00078e0204 */
[----:B------:R1:W-:Y:S02]  /*1790*/  STL [R1+0x74], R2 ;  /* 0x0000740201007387 */ /* 0x0003e40000100800 */
.L_x_1305:
[----:B------:R-:W2:Y:S01]  /*17a0*/  LDL R0, [R1+0x54] ;  /* 0x0000540001007983 */ /* 0x000ea20000100800 */
[----:B------:R-:W-:Y:S01]  /*17b0*/  IMAD.MOV.U32 R13, RZ, RZ, 0x4 ;  /* 0x00000004ff0d7424 */ /* 0x000fe200078e00ff */
[----:B------:R-:W-:Y:S02]  /*17c0*/  ISETP.NE.U32.AND P4, PT, RZ, c[0x0][0x360], PT ;  /* 0x0000d800ff007a0c */ /* 0x000fe40003f85070 */
[----:B------:R-:W3:Y:S02]  /*17d0*/  LDL R9, [R1+0x50] ;  /* 0x0000500001097983 */ /* 0x000ee40000100800 */
[----:B------:R-:W-:Y:S01]  /*17e0*/  ISETP.NE.AND.EX P4, PT, RZ, c[0x0][0x364], PT, P4 ;  /* 0x0000d900ff007a0c */ /* 0x000fe20003f85340 */
[----:B-12---:R-:W-:-:S05]  /*17f0*/  IMAD.WIDE R2, R0, R13, c[0x0][0x588] ;  /* 0x0001620000027625 */ /* 0x006fca00078e020d */
[----:B------:R-:W2:Y:S01]  /*1800*/  LDG.E R42, [R2.64] ;  /* 0x00000006022a7981 */ /* 0x000ea2000c1e1900 */
[----:B------:R-:W-:Y:S01]  /*1810*/  ISETP.NE.U32.AND P0, PT, RZ, c[0x0][0x370], PT ;  /* 0x0000dc00ff007a0c */ /* 0x000fe20003f05070 */
[----:B------:R-:W-:Y:S01]  /*1820*/  CS2R R170, SRZ ;  /* 0x0000000000aa7805 */ /* 0x000fe2000001ff00 */
[----:B------:R-:W-:Y:S02]  /*1830*/  ISETP.NE.U32.AND P3, PT, RZ, c[0x0][0x348], PT ;  /* 0x0000d200ff007a0c */ /* 0x000fe40003f65070 */
[----:B------:R-:W-:Y:S02]  /*1840*/  ISETP.NE.AND.EX P2, PT, RZ, c[0x0][0x374], PT, P0 ;  /* 0x0000dd00ff007a0c */ /* 0x000fe40003f45300 */
[----:B------:R-:W-:Y:S02]  /*1850*/  ISETP.NE.U32.AND P5, PT, RZ, c[0x0][0x358], PT ;  /* 0x0000d600ff007a0c */ /* 0x000fe40003fa5070 */
[----:B------:R-:W-:Y:S02]  /*1860*/  ISETP.NE.AND.EX P3, PT, RZ, c[0x0][0x34c], PT, P3 ;  /* 0x0000d300ff007a0c */ /* 0x000fe40003f65330 */
[----:B------:R-:W-:Y:S01]  /*1870*/  ISETP.NE.AND.EX P5, PT, RZ, c[0x0][0x35c], PT, P5 ;  /* 0x0000d700ff007a0c */ /* 0x000fe20003fa5350 */
[----:B------:R-:W-:-:S02]  /*1880*/  IMAD.MOV.U32 R166, RZ, RZ, RZ ;  /* 0x000000ffffa67224 */ /* 0x000fc400078e00ff */
[----:B------:R-:W-:Y:S01]  /*1890*/  IMAD.MOV.U32 R12, RZ, RZ, RZ ;  /* 0x000000ffff0c7224 */ /* 0x000fe200078e00ff */
[----:B--2---:R-:W-:Y:S01]  /*18a0*/  SHF.R.S32.HI R146, RZ, 0x1f, R42 ;  /* 0x0000001fff927819 */ /* 0x004fe2000001142a */
[----:B------:R1:W-:Y:S01]  /*18b0*/  STL [R1+0x5c], R42 ;  /* 0x00005c2a01007387 */ /* 0x0003e20000100800 */
[C---:B------:R-:W-:Y:S02]  /*18c0*/  @P4 LEA R2, P0, R42.reuse, c[0x0][0x360], 0x2 ;  /* 0x0000d8002a024a11 */ /* 0x040fe400078010ff */
[C---:B------:R-:W-:Y:S02]  /*18d0*/  @P2 LEA R4, P1, R42.reuse, c[0x0][0x370], 0x2 ;  /* 0x0000dc002a042a11 */ /* 0x040fe400078210ff */
[C-C-:B------:R-:W-:Y:S02]  /*18e0*/  @P4 LEA.HI.X R3, R42.reuse, c[0x0][0x364], R146.reuse, 0x2, P0 ;  /* 0x0000d9002a034a11 */ /* 0x140fe400000f1492 */
[----:B------:R-:W-:-:S03]  /*18f0*/  @P2 LEA.HI.X R5, R42, c[0x0][0x374], R146, 0x2, P1 ;  /* 0x0000dd002a052a11 */ /* 0x000fc600008f1492 */
[----:B------:R2:W4:Y:S01]  /*1900*/  @P4 LDG.E R0, [R2.64] ;  /* 0x0000000602004981 */ /* 0x000522000c1e1900 */
[----:B------:R-:W-:-:S03]  /*1910*/  ISETP.NE.U32.AND P0, PT, RZ, c[0x0][0x350], PT ;  /* 0x0000d400ff007a0c */ /* 0x000fc60003f05070 */
[----:B------:R1:W5:Y:S01]  /*1920*/  @P2 LDG.E R171, [R4.64] ;  /* 0x0000000604ab2981 */ /* 0x000362000c1e1900 */
[----:B------:R-:W-:Y:S02]  /*1930*/  ISETP.NE.AND.EX P6, PT, RZ, c[0x0][0x354], PT, P0 ;  /* 0x0000d500ff007a0c */ /* 0x000fe40003fc5300 */
[----:B------:R-:W-:-:S04]  /*1940*/  LEA R6, P2, R42, c[0x0][0x348], 0x2 ;  /* 0x0000d2002a067a11 */ /* 0x000fc800078410ff */
[----:B------:R-:W-:-:S05]  /*1950*/  LEA.HI.X R7, R42, c[0x0][0x34c], R146, 0x2, P2 ;  /* 0x0000d3002a077a11 */ /* 0x000fca00010f1492 */
[----:B------:R3:W5:Y:S01]  /*1960*/  @P3 LDG.E R166, [R6.64] ;  /* 0x0000000606a63981 */ /* 0x000762000c1e1900 */
[C---:B--2---:R-:W-:Y:S02]  /*1970*/  LEA R2, P0, R42.reuse, c[0x0][0x358], 0x2 ;  /* 0x0000d6002a027a11 */ /* 0x044fe400078010ff */
[C---:B-1----:R-:W-:Y:S02]  /*1980*/  LEA R4, P1, R42.reuse, c[0x0][0x350], 0x2 ;  /* 0x0000d4002a047a11 */ /* 0x042fe400078210ff */
[C-C-:B------:R-:W-:Y:S02]  /*1990*/  LEA.HI.X R3, R42.reuse, c[0x0][0x35c], R146.reuse, 0x2, P0 ;  /* 0x0000d7002a037a11 */ /* 0x140fe400000f1492 */
[----:B------:R-:W-:-:S03]  /*19a0*/  LEA.HI.X R5, R42, c[0x0][0x354], R146, 0x2, P1 ;  /* 0x0000d5002a057a11 */ /* 0x000fc600008f1492 */
[----:B------:R1:W5:Y:S04]  /*19b0*/  @P5 LDG.E R12, [R2.64] ;  /* 0x00000006020c5981 */ /* 0x000368000c1e1900 */
[----:B------:R1:W5:Y:S01]  /*19c0*/  @P6 LDG.E R170, [R4.64] ;  /* 0x0000000604aa6981 */ /* 0x000362000c1e1900 */
[----:B---3--:R-:W-:-:S05]  /*19d0*/  LOP3.LUT R39, R9, 0xffff, RZ, 0xc0, !PT ;  /* 0x0000ffff09277812 */ /* 0x008fca00078ec0ff */
[----:B------:R1:W-:Y:S01]  /*19e0*/  STL [R1+0x60], R39 ;  /* 0x0000602701007387 */ /* 0x0003e20000100800 */
[----:B------:R-:W-:Y:S03]  /*19f0*/  YIELD ;  /* 0x0000000000007946 */ /* 0x000fe60003800000 */
[----:B----4-:R1:W-:Y:S01]  /*1a00*/  @P4 STL [R1+0x2c], R0 ;  /* 0x00002c0001004387 */ /* 0x0103e20000100800 */
        /* <DEDUP_REMOVED lines=8> */
.L_x_1137:
[----:B------:R-:W-:-:S04]  /*1a90*/  ISETP.NE.U32.AND P0, PT, RZ, c[0x0][0x368], PT ;  /* 0x0000da00ff007a0c */ /* 0x000fc80003f05070 */
[----:B------:R-:W-:-:S13]  /*1aa0*/  ISETP.NE.AND.EX P0, PT, RZ, c[0x0][0x36c], PT, P0 ;  /* 0x0000db00ff007a0c */ /* 0x000fda0003f05300 */
[----:B------:R-:W-:Y:S05]  /*1ab0*/  @!P0 BRA `(.L_x_1138) ;  /* 0x0000004000008947 */ /* 0x000fea0003800000 */
[----:B-1----:R-:W-:-:S04]  /*1ac0*/  LEA R4, P0, R42, c[0x0][0x368], 0x2 ;  /* 0x0000da002a047a11 */ /* 0x002fc800078010ff */
[----:B------:R-:W-:-:S05]  /*1ad0*/  LEA.HI.X R5, R42, c[0x0][0x36c], R146, 0x2, P0 ;  /* 0x0000db002a057a11 */ /* 0x000fca00000f1492 */
[----:B------:R1:W5:Y:S01]  /*1ae0*/  LDG.E R11, [R4.64] ;  /* 0x00000006040b7981 */ /* 0x000362000c1e1900 */
[----:B------:R-:W-:Y:S05]  /*1af0*/  BRA `(.L_x_1139) ;  /* 0x0000005000007947 */ /* 0x000fea0003800000 */
.L_x_1138:
[----:B------:R-:W-:Y:S01]  /*1b00*/  MOV R11, c[0x0][0x1d0] ;  /* 0x00007400000b7a02 */ /* 0x000fe20000000f00 */
[----:B------:R-:W-:Y:S05]  /*1b10*/  @!P6 BRA `(.L_x_1139) ;  /* 0x000000300000e947 */ /* 0x000fea0003800000 */
[----:B------:R-:W2:Y:S04]  /*1b20*/  LDG.E R6, [R4.64] ;  /* 0x0000000604067981 */ /* 0x000ea8000c1e1900 */
[----:B-1----:R-:W2:Y:S02]  /*1b30*/  LDG.E R0, [R4.64+0x4] ;  /* 0x0000040604007981 */ /* 0x002ea4000c1e1900 */
[----:B--2---:R-:W-:Y:S02]  /*1b40*/  IADD3 R11, -R6, R0, RZ ;  /* 0x00000000060b7210 */ /* 0x004fe40007ffe1ff */
.L_x_1139:
[----:B-1----:R-:W2:Y:S04]  /*1b50*/  LDL R4, [R1+0x2c] ;  /* 0x00002c0001047983 */ /* 0x002ea80000100800 */
[----:B------:R-:W3:Y:S04]  /*1b60*/  LDL.LU R0, [R1+0x4c] ;  /* 0x00004c0001007983 */ /* 0x000ee80000300800 */
[----:B------:R1:W4:Y:S04]  /*1b70*/  @P5 LDG.E R5, [R2.64] ;  /* 0x0000000602055981 */ /* 0x000328000c1e1900 */
[----:B------:R-:W3:Y:S01]  /*1b80*/  LDL.LU R15, [R1+0x3c] ;  /* 0x00003c00010f7983 */ /* 0x000ee20000300800 */
[----:B------:R-:W-:-:S04]  /*1b90*/  ISETP.NE.U32.AND P0, PT, RZ, c[0x0][0x378], PT ;  /* 0x0000de00ff007a0c */ /* 0x000fc80003f05070 */
[----:B------:R-:W-:Y:S01]  /*1ba0*/  ISETP.NE.AND.EX P1, PT, RZ, c[0x0][0x37c], PT, P0 ;  /* 0x0000df00ff007a0c */ /* 0x000fe20003f25300 */
[----:B--2---:R-:W-:Y:S02]  /*1bb0*/  IMAD.MOV.U32 R7, RZ, RZ, R4 ;  /* 0x000000ffff077224 */ /* 0x004fe400078e0004 */
[----:B------:R1:W4:Y:S01]  /*1bc0*/  @P5 LDG.E R4, [R2.64+0x4] ;  /* 0x0000040602045981 */ /* 0x000322000c1e1900 */
[----:B-----5:R-:W-:Y:S02]  /*1bd0*/  IMAD.MOV.U32 R145, RZ, RZ, R11 ;  /* 0x000000ffff917224 */ /* 0x020fe400078e000b */
[----:B------:R-:W-:-:S05]  /*1be0*/  IMAD.MOV.U32 R6, RZ, RZ, c[0x0][0x2c4] ;  /* 0x0000b100ff067624 */ /* 0x000fca00078e00ff */
[----:B------:R-:W-:Y:S02]  /*1bf0*/  ISETP.NE.AND P2, PT, R6, 0x1, PT ;  /* 0x000000010600780c */ /* 0x000fe40003f45270 */
[----:B-1----:R-:W-:-:S04]  /*1c00*/  @P1 LEA R2, P0, R42, c[0x0][0x378], 0x2 ;  /* 0x0000de002a021a11 */ /* 0x002fc800078010ff */
[----:B------:R-:W-:-:S05]  /*1c10*/  @P1 LEA.HI.X R3, R42, c[0x0][0x37c], R146, 0x2, P0 ;  /* 0x0000df002a031a11 */ /* 0x000fca00000f1492 */
[----:B------:R1:W5:Y:S01]  /*1c20*/  @P1 LDG.E R145, [R2.64] ;  /* 0x0000000602911981 */ /* 0x000362000c1e1900 */
[----:B------:R-:W-:Y:S01]  /*1c30*/  IMAD.IADD R10, R11, 0x1, -R171 ;  /* 0x000000010b0a7824 */ /* 0x000fe200078e0aab */
[----:B---3--:R-:W-:-:S04]  /*1c40*/  LOP3.LUT R15, R15, 0xffffffdf, RZ, 0xc0, !PT ;  /* 0xffffffdf0f0f7812 */ /* 0x008fc800078ec0ff */
[----:B------:R-:W-:Y:S01]  /*1c50*/  @P2 LOP3.LUT R15, R15, 0x20, RZ, 0xfc, !PT ;  /* 0x000000200f0f2812 */ /* 0x000fe200078efcff */
[----:B-1----:R-:W-:Y:S02]  /*1c60*/  IMAD.SHL.U32 R2, R0, 0x80, RZ ;  /* 0x0000008000027824 */ /* 0x002fe400078e00ff */
[----:B------:R-:W-:-:S03]  /*1c70*/  IMAD.MOV.U32 R0, RZ, RZ, c[0x0][0x228] ;  /* 0x00008a00ff007624 */ /* 0x000fc600078e00ff */
[----:B------:R1:W-:Y:S04]  /*1c80*/  STL [R1+0x4c], R2 ;  /* 0x00004c0201007387 */ /* 0x0003e80000100800 */
[----:B------:R-:W-:Y:S01]  /*1c90*/  STL [R1+0x3c], R15 ;  /* 0x00003c0f01007387 */ /* 0x000fe20000100800 */
[----:B-1----:R-:W-:-:S05]  /*1ca0*/  IADD3 R2, R2, 0x7f, RZ ;  /* 0x0000007f02027810 */ /* 0x002fca0007ffe0ff */
[----:B------:R-:W-:-:S05]  /*1cb0*/  @P2 IMAD.HI.U32 R3, R2, c[0x0][0x2c8], RZ ;  /* 0x0000b20002032a27 */ /* 0x000fca00078e00ff */
[----:B------:R-:W-:Y:S01]  /*1cc0*/  @P2 SHF.R.U32.HI R2, RZ, c[0x0][0x2cc], R3 ;  /* 0x0000b300ff022a19 */ /* 0x000fe20000011603 */
[----:B------:R-:W-:Y:S01]  /*1cd0*/  BSSY B0, `(.L_x_1140) ;  /* 0x000003a000007945 */ /* 0x000fe20003800000 */
[----:B----4-:R-:W-:-:S04]  /*1ce0*/  @P5 IMAD.IADD R0, R4, 0x1, -R5 ;  /* 0x0000000104005824 */ /* 0x010fc800078e0a05 */
[----:B------:R-:W-:Y:S02]  /*1cf0*/  IMAD.IADD R6, R10, 0x1, R0 ;  /* 0x000000010a067824 */ /* 0x000fe400078e0200 */
[----:B------:R-:W-:-:S03]  /*1d00*/  IMAD.MOV.U32 R4, RZ, RZ, RZ ;  /* 0x000000ffff047224 */ /* 0x000fc600078e00ff */
[C---:B------:R-:W-:Y:S01]  /*1d10*/  IADD3 R180, R6.reuse, 0x70, -R7 ;  /* 0x0000007006b47810 */ /* 0x040fe20007ffe807 */
[----:B------:R1:W-:Y:S01]  /*1d20*/  STL [R1+0x30], R6 ;  /* 0x0000300601007387 */ /* 0x0003e20000100800 */
[----:B------:R-:W-:-:S03]  /*1d30*/  IADD3 R5, R6, 0x6f, RZ ;  /* 0x0000006f06057810 */ /* 0x000fc60007ffe0ff */
[----:B------:R-:W-:Y:S02]  /*1d40*/  IMAD.IADD R3, R180, 0x1, R2 ;  /* 0x00000001b4037824 */ /* 0x000fe400078e0202 */
[----:B------:R-:W-:Y:S02]  /*1d50*/  IMAD.MOV.U32 R2, RZ, RZ, RZ ;  /* 0x000000ffff027224 */ /* 0x000fe400078e00ff */
[----:B------:R-:W-:Y:S01]  /*1d60*/  IMAD.HI R4, R5, -0x6db6db6d, R4 ;  /* 0x9249249305047827 */ /* 0x000fe200078e0204 */
[----:B------:R-:W-:-:S03]  /*1d70*/  LOP3.LUT R5, R9, 0xff0000, RZ, 0xc0, !PT ;  /* 0x00ff000009057812 */ /* 0x000fc600078ec0ff */
[----:B------:R-:W-:Y:S01]  /*1d80*/  IMAD.HI R2, R3, -0x6db6db6d, R2 ;  /* 0x9249249303027827 */ /* 0x000fe200078e0202 */
[----:B-1----:R-:W-:-:S04]  /*1d90*/  LOP3.LUT R6, R9, 0xff000000, RZ, 0xc0, !PT ;  /* 0xff00000009067812 */ /* 0x002fc800078ec0ff */
[----:B------:R-:W-:-:S04]  /*1da0*/  SHF.R.U32.HI R7, RZ, 0x8, R6 ;  /* 0x00000008ff077819 */ /* 0x000fc80000011606 */
[----:B------:R-:W-:Y:S02]  /*1db0*/  LEA.HI R5, R5, R7, RZ, 0x10 ;  /* 0x0000000705057211 */ /* 0x000fe400078f80ff */
[----:B------:R-:W-:Y:S02]  /*1dc0*/  SHF.R.U32.HI R6, RZ, 0x1f, R4 ;  /* 0x0000001fff067819 */ /* 0x000fe40000011604 */
[----:B------:R-:W-:Y:S02]  /*1dd0*/  SHF.R.U32.HI R3, RZ, 0x1f, R2 ;  /* 0x0000001fff037819 */ /* 0x000fe40000011602 */
[----:B------:R-:W-:Y:S02]  /*1de0*/  SHF.R.U32.HI R8, RZ, 0x10, R5 ;  /* 0x00000010ff087819 */ /* 0x000fe40000011605 */
[----:B------:R-:W-:Y:S02]  /*1df0*/  LOP3.LUT R16, R5, 0xff, RZ, 0xc0, !PT ;  /* 0x000000ff05107812 */ /* 0x000fe400078ec0ff */
[----:B------:R-:W-:-:S02]  /*1e00*/  LEA.HI.SX32 R176, R4, R6, 0x1a ;  /* 0x0000000604b07211 */ /* 0x000fc400078fd2ff */
[----:B------:R-:W-:Y:S01]  /*1e10*/  LEA.HI.SX32 R2, R2, R3, 0x1a ;  /* 0x0000000302027211 */ /* 0x000fe200078fd2ff */
[----:B------:R1:W-:Y:S03]  /*1e20*/  STL [R1+0x50], R8 ;  /* 0x0000500801007387 */ /* 0x0003e60000100800 */
[----:B------:R-:W-:Y:S01]  /*1e30*/  IMNMX R6, R176, R2, PT ;  /* 0x00000002b0067217 */ /* 0x000fe20003800200 */
[----:B------:R1:W-:Y:S03]  /*1e40*/  STL [R1+0x64], R16 ;  /* 0x0000641001007387 */ /* 0x0003e60000100800 */
[----:B------:R-:W-:Y:S02]  /*1e50*/  ISETP.GE.AND P0, PT, R6, 0x1, PT ;  /* 0x000000010600780c */ /* 0x000fe40003f06270 */
[----:B------:R-:W-:Y:S01]  /*1e60*/  ISETP.NE.AND P1, PT, R8, RZ, PT ;  /* 0x000000ff0800720c */ /* 0x000fe20003f25270 */
[----:B------:R-:W-:-:S03]  /*1e70*/  IMAD.MOV.U32 R2, RZ, RZ, RZ ;  /* 0x000000ffff027224 */ /* 0x000fc600078e00ff */
[----:B------:R-:W-:-:S07]  /*1e80*/  SEL R144, R8, c[0x0][0x338], P1 ;  /* 0x0000ce0008907a07 */ /* 0x000fce0000800000 */
[----:B------:R-:W-:Y:S05]  /*1e90*/  @!P0 BRA `(.L_x_1141) ;  /* 0x000001d000008947 */ /* 0x000fea0003800000 */
[----:B------:R-:W-:Y:S02]  /*1ea0*/  IABS R2, R144 ;  /* 0x0000009000027213 */ /* 0x000fe40000000000 */
[----:B------:R-:W-:-:S03]  /*1eb0*/  IADD3 R5, R144, -0x1, R6 ;  /* 0xffffffff90057810 */ /* 0x000fc60007ffe006 */
[----:B------:R-:W-:Y:S01]  /*1ec0*/  IMAD.MOV.U32 R4, RZ, RZ, R2 ;  /* 0x000000ffff047224 */ /* 0x000fe200078e0002 */
[----:B------:R-:W-:-:S03]  /*1ed0*/  IABS R9, R5 ;  /* 0x0000000500097213 */ /* 0x000fc60000000000 */
[----:B------:R-:W2:Y:S08]  /*1ee0*/  I2F.RP R2, R4 ;  /* 0x0000000400027306 */ /* 0x000eb00000209400 */
[----:B--2---:R-:W2:Y:S02]  /*1ef0*/  MUFU.RCP R2, R2 ;  /* 0x0000000200027308 */ /* 0x004ea40000001000 */
[----:B--2---:R-:W-:-:S06]  /*1f00*/  IADD3 R2, R2, 0xffffffe, RZ ;  /* 0x0ffffffe02027810 */ /* 0x004fcc0007ffe0ff */
[----:B------:R-:W2:Y:S02]  /*1f10*/  F2I.FTZ.U32.TRUNC.NTZ R3, R2 ;  /* 0x0000000200037305 */ /* 0x000ea4000021f000 */
[----:B--2---:R-:W-:-:S04]  /*1f20*/  IMAD.MOV R2, RZ, RZ, -R3 ;  /* 0x000000ffff027224 */ /* 0x004fc800078e0a03 */
[----:B------:R-:W-:Y:S01]  /*1f30*/  IMAD.MOV.U32 R7, RZ, RZ, R2 ;  /* 0x000000ffff077224 */ /* 0x000fe200078e0002 */
[----:B------:R-:W-:-:S03]  /*1f40*/  IABS R2, R144 ;  /* 0x0000009000027213 */ /* 0x000fc60000000000 */
[----:B------:R-:W-:Y:S02]  /*1f50*/  IMAD R7, R7, R4, RZ ;  /* 0x0000000407077224 */ /* 0x000fe400078e02ff */
[----:B-1----:R-:W-:Y:S02]  /*1f60*/  IMAD.MOV R8, RZ, RZ, -R2 ;  /* 0x000000ffff087224 */ /* 0x002fe400078e0a02 */
        /* <DEDUP_REMOVED lines=16> */
.L_x_1141:
[----:B------:R-:W-:Y:S05]  /*2070*/  BSYNC B0 ;  /* 0x0000000000007941 */ /* 0x000fea0003800000 */
.L_x_1140:
[----:B------:R-:W-:Y:S01]  /*2080*/  IMAD R3, R16, R2, RZ ;  /* 0x0000000210037224 */ /* 0x000fe200078e02ff */
[----:B------:R-:W2:Y:S03]  /*2090*/  S2R R7, SR_TID.X ;  /* 0x0000000000077919 */ /* 0x000ea60000002100 */
[C---:B------:R-:W-:Y:S02]  /*20a0*/  IMAD.IADD R2, R3.reuse, 0x1, R2 ;  /* 0x0000000103027824 */ /* 0x040fe400078e0202 */
[----:B------:R-:W-:-:S03]  /*20b0*/  IMAD R3, R3, 0x70, -R10 ;  /* 0x0000007003037824 */ /* 0x000fc600078e0a0a */
[----:B------:R-:W-:Y:S02]  /*20c0*/  IMNMX R2, R6, R2, PT ;  /* 0x0000000206027217 */ /* 0x000fe40003800200 */
[----:B------:R-:W-:-:S03]  /*20d0*/  IMNMX R3, RZ, R3, !PT ;  /* 0x00000003ff037217 */ /* 0x000fc60007800200 */
[----:B------:R-:W-:-:S05]  /*20e0*/  IMAD R2, R2, 0x70, -R10 ;  /* 0x0000007002027824 */ /* 0x000fca00078e0a0a */
[----:B------:R-:W-:-:S04]  /*20f0*/  IMNMX R2, R2, R0, PT ;  /* 0x0000000002027217 */ /* 0x000fc80003800200 */
[----:B------:R-:W-:Y:S02]  /*2100*/  ISETP.GT.AND P0, PT, R2, R3, PT ;  /* 0x000000030200720c */ /* 0x000fe40003f04270 */
[----:B------:R-:W-:Y:S02]  /*2110*/  SHF.R.U32.HI R3, RZ, 0x4, R3 ;  /* 0x00000004ff037819 */ /* 0x000fe40000011603 */
[--C-:B--2---:R-:W-:Y:S02]  /*2120*/  SHF.R.S32.HI R214, RZ, 0x1f, R7.reuse ;  /* 0x0000001fffd67819 */ /* 0x104fe40000011407 */
[----:B------:R-:W-:Y:S01]  /*2130*/  SHF.R.S32.HI R40, RZ, 0x1f, R7 ;  /* 0x0000001fff287819 */ /* 0x000fe20000011407 */
[----:B------:R-:W-:Y:S01]  /*2140*/  IMAD.WIDE.U32 R4, R3, 0x24924925, RZ ;  /* 0x2492492503047825 */ /* 0x000fe200078e00ff */
[-C--:B------:R-:W-:Y:S02]  /*2150*/  LEA.HI R6, R214, R7.reuse, RZ, 0x3 ;  /* 0x00000007d6067211 */ /* 0x080fe400078f18ff */
[----:B------:R-:W-:Y:S01]  /*2160*/  LEA.HI R40, R40, R7, RZ, 0x3 ;  /* 0x0000000728287211 */ /* 0x000fe200078f18ff */
[----:B------:R-:W-:Y:S01]  /*2170*/  IMAD.MOV.U32 R140, RZ, RZ, R5 ;  /* 0x000000ffff8c7224 */ /* 0x000fe200078e0005 */
[----:B------:R-:W-:-:S02]  /*2180*/  LOP3.LUT R4, R6, 0xfffffff8, RZ, 0xc0, !PT ;  /* 0xfffffff806047812 */ /* 0x000fc400078ec0ff */
[----:B------:R-:W-:Y:S01]  /*2190*/  @P0 IADD3 R3, R2, 0x6f, RZ ;  /* 0x0000006f02030810 */ /* 0x000fe20007ffe0ff */
[----:B------:R-:W-:Y:S01]  /*21a0*/  @P0 IMAD.MOV.U32 R2, RZ, RZ, RZ ;  /* 0x000000ffff020224 */ /* 0x000fe200078e00ff */
[----:B------:R-:W-:Y:S01]  /*21b0*/  SHF.R.S32.HI R40, RZ, 0x3, R40 ;  /* 0x00000003ff287819 */ /* 0x000fe20000011428 */
[----:B------:R-:W-:Y:S01]  /*21c0*/  IMAD.IADD R147, R7, 0x1, -R4 ;  /* 0x0000000107937824 */ /* 0x000fe200078e0a04 */
[----:B------:R-:W-:Y:S01]  /*21d0*/  SHF.R.S32.HI R35, RZ, 0x1f, R7 ;  /* 0x0000001fff237819 */ /* 0x000fe20000011407 */
[----:B------:R-:W-:Y:S01]  /*21e0*/  @P0 IMAD.HI R2, R3, -0x6db6db6d, R2 ;  /* 0x9249249303020827 */ /* 0x000fe200078e0202 */
[--C-:B------:R-:W-:Y:S02]  /*21f0*/  SHF.R.S32.HI R33, RZ, 0x1f, R7.reuse ;  /* 0x0000001fff217819 */ /* 0x100fe40000011407 */
[----:B------:R-:W-:Y:S01]  /*2200*/  SHF.R.S32.HI R34, RZ, 0x1f, R7 ;  /* 0x0000001fff227819 */ /* 0x000fe20000011407 */
[----:B------:R-:W-:Y:S01]  /*2210*/  IMAD.SHL.U32 R6, R40, 0x40, RZ ;  /* 0x0000004028067824 */ /* 0x000fe200078e00ff */
[----:B------:R-:W-:Y:S01]  /*2220*/  @P0 SHF.R.U32.HI R3, RZ, 0x1f, R2 ;  /* 0x0000001fff030819 */ /* 0x000fe20000011602 */
[----:B------:R-:W-:Y:S01]  /*2230*/  IMAD.MOV.U32 R4, RZ, RZ, R140 ;  /* 0x000000ffff047224 */ /* 0x000fe200078e008c */
[----:B------:R-:W-:Y:S01]  /*2240*/  LEA.HI R5, R214, R7, RZ, 0x6 ;  /* 0x00000007d6057211 */ /* 0x000fe200078f30ff */
[C---:B------:R-:W-:Y:S01]  /*2250*/  IMAD.SHL.U32 R36, R147.reuse, 0x8, RZ ;  /* 0x0000000893247824 */ /* 0x040fe200078e00ff */
[----:B------:R-:W-:Y:S01]  /*2260*/  @P0 LEA.HI.SX32 R4, R2, R3, 0x1a ;  /* 0x0000000302040211 */ /* 0x000fe200078fd2ff */
[----:B------:R-:W-:Y:S01]  /*2270*/  IMAD.SHL.U32 R28, R147, 0x4, RZ ;  /* 0x00000004931c7824 */ /* 0x000fe200078e00ff */
[-C--:B------:R-:W-:Y:S01]  /*2280*/  LEA.HI R35, R35, R7.reuse, RZ, 0x3 ;  /* 0x0000000723237211 */ /* 0x080fe200078f18ff */
[----:B------:R-:W-:Y:S01]  /*2290*/  IMAD.SHL.U32 R2, R5, 0x8, RZ ;  /* 0x0000000805027824 */ /* 0x000fe200078e00ff */
[----:B------:R-:W-:-:S02]  /*22a0*/  LEA.HI R34, R34, R7, RZ, 0x3 ;  /* 0x0000000722227211 */ /* 0x000fc400078f18ff */
[----:B------:R-:W-:Y:S02]  /*22b0*/  LEA.HI R33, R33, R7, RZ, 0x3 ;  /* 0x0000000721217211 */ /* 0x000fe400078f18ff */
[----:B------:R-:W-:Y:S02]  /*22c0*/  LOP3.LUT R159, R6, 0x1c0, RZ, 0xc0, !PT ;  /* 0x000001c0069f7812 */ /* 0x000fe400078ec0ff */
[----:B------:R-:W-:Y:S02]  /*22d0*/  ISETP.GT.AND P0, PT, R4, R140, PT ;  /* 0x0000008c0400720c */ /* 0x000fe40003f04270 */
[----:B------:R-:W-:Y:S02]  /*22e0*/  SHF.R.S32.HI R35, RZ, 0x3, R35 ;  /* 0x00000003ff237819 */ /* 0x000fe40000011423 */
[----:B------:R-:W-:Y:S02]  /*22f0*/  SHF.R.S32.HI R34, RZ, 0x3, R34 ;  /* 0x00000003ff227819 */ /* 0x000fe40000011422 */
[----:B------:R-:W-:-:S02]  /*2300*/  SHF.R.S32.HI R33, RZ, 0x3, R33 ;  /* 0x00000003ff217819 */ /* 0x000fc40000011421 */
[----:B------:R-:W-:Y:S02]  /*2310*/  SHF.R.U32.HI R199, RZ, 0x3, R159 ;  /* 0x00000003ffc77819 */ /* 0x000fe4000001169f */
[----:B------:R-:W-:Y:S02]  /*2320*/  LOP3.LUT R3, R159, 0x38, R36, 0xf8, !PT ;  /* 0x000000389f037812 */ /* 0x000fe400078ef824 */
[----:B------:R-:W-:Y:S02]  /*2330*/  IADD3 R35, R35, 0x20, RZ ;  /* 0x0000002023237810 */ /* 0x000fe40007ffe0ff */
[----:B------:R-:W-:Y:S02]  /*2340*/  IADD3 R34, R34, 0x40, RZ ;  /* 0x0000004022227810 */ /* 0x000fe40007ffe0ff */
[----:B------:R-:W-:Y:S01]  /*2350*/  IADD3 R33, R33, 0x60, RZ ;  /* 0x0000006021217810 */ /* 0x000fe20007ffe0ff */
[----:B------:R-:W-:Y:S01]  /*2360*/  IMAD.SHL.U32 R5, R35, 0x40, RZ ;  /* 0x0000004023057824 */ /* 0x000fe200078e00ff */
[----:B------:R-:W-:Y:S01]  /*2370*/  LOP3.LUT R169, R2, 0xfffffe00, RZ, 0xc0, !PT ;  /* 0xfffffe0002a97812 */ /* 0x000fe200078ec0ff */
[----:B------:R-:W-:Y:S01]  /*2380*/  IMAD.SHL.U32 R6, R34, 0x40, RZ ;  /* 0x0000004022067824 */ /* 0x000fe200078e00ff */
[----:B------:R-:W-:Y:S01]  /*2390*/  LOP3.LUT R2, R3, R199, RZ, 0x3c, !PT ;  /* 0x000000c703027212 */ /* 0x000fe200078e3cff */
[----:B------:R-:W-:Y:S01]  /*23a0*/  IMAD.SHL.U32 R3, R33, 0x40, RZ ;  /* 0x0000004021037824 */ /* 0x000fe200078e00ff */
[----:B------:R-:W-:-:S02]  /*23b0*/  LOP3.LUT R154, R5, 0x1c0, RZ, 0xc0, !PT ;  /* 0x000001c0059a7812 */ /* 0x000fc400078ec0ff */
[----:B------:R-:W-:Y:S01]  /*23c0*/  LOP3.LUT R155, R6, 0x1c0, RZ, 0xc0, !PT ;  /* 0x000001c0069b7812 */ /* 0x000fe200078ec0ff */
[----:B------:R-:W-:Y:S01]  /*23d0*/  IMAD.IADD R2, R169, 0x1, R2 ;  /* 0x00000001a9027824 */ /* 0x000fe200078e0202 */
[----:B------:R-:W-:-:S03]  /*23e0*/  LOP3.LUT R158, R3, 0x1c0, RZ, 0xc0, !PT ;  /* 0x000001c0039e7812 */ /* 0x000fc600078ec0ff */
[----:B------:R-:W-:Y:S01]  /*23f0*/  IMAD.SHL.U32 R215, R2, 0x2, RZ ;  /* 0x0000000202d77824 */ /* 0x000fe200078e00ff */
[----:B------:R-:W-:Y:S05]  /*2400*/  @!P0 BRA `(.L_x_1142) ;  /* 0x00006f5000008947 */ /* 0x000fea0003800000 */
[----:B------:R-:W-:Y:S01]  /*2410*/  ISETP.NE.U32.AND P0, PT, RZ, c[0x0][0x340], PT ;  /* 0x0000d000ff007a0c */ /* 0x000fe20003f05070 */
[----:B------:R-:W-:-:S03]  /*2420*/  IMAD.MOV.U32 R38, RZ, RZ, R15 ;  /* 0x000000ffff267224 */ /* 0x000fc600078e000f */
[----:B------:R-:W-:-:S13]  /*2430*/  ISETP.NE.AND.EX P3, PT, RZ, c[0x0][0x344], PT, P0 ;  /* 0x0000d100ff007a0c */ /* 0x000fda0003f65300 */
[----:B------:R-:W-:-:S05]  /*2440*/  @P3 IMAD.WIDE R2, R42, R13, c[0x0][0x340] ;  /* 0x0000d0002a023625 */ /* 0x000fca00078e020d */
[----:B------:R2:W3:Y:S01]  /*2450*/  @P3 LDG.E R23, [R2.64] ;  /* 0x0000000602173981 */ /* 0x0004e2000c1e1900 */
[----:B------:R-:W-:Y:S01]  /*2460*/  SHF.R.S32.HI R27, RZ, 0x1f, R40 ;  /* 0x0000001fff1b7819 */ /* 0x000fe20000011428 */
[----:B------:R-:W-:Y:S01]  /*2470*/  IMAD.MOV.U32 R179, RZ, RZ, 0x5 ;  /* 0x00000005ffb37424 */ /* 0x000fe200078e00ff */
[----:B------:R-:W-:Y:S01]  /*2480*/  IADD3 R129, P0, R40, R12, RZ ;  /* 0x0000000c28817210 */ /* 0x000fe20007f1e0ff */
[----:B------:R-:W-:Y:S01]  /*2490*/  ULDC UR4, c[0x0][0x23c] ;  /* 0x00008f0000047ab9 */ /* 0x000fe20000000800 */
[----:B------:R-:W-:Y:S01]  /*24a0*/  SHF.R.S32.HI R37, RZ, 0x1f, R36 ;  /* 0x0000001fff257819 */ /* 0x000fe20000011424 */
[----:B------:R-:W-:Y:S01]  /*24b0*/  USHF.L.U32 UR5, UR4, 0x6, URZ ;  /* 0x0000000604057899 */ /* 0x000fe2000800063f */
[----:B------:R-:W-:Y:S01]  /*24c0*/  LEA.HI.X.SX32 R143, R12, R27, 0x1, P0 ;  /* 0x0000001b0c8f7211 */ /* 0x000fe200000f0eff */
[----:B------:R-:W-:Y:S01]  /*24d0*/  IMAD.IADD R22, R11, 0x1, R170 ;  /* 0x000000010b167824 */ /* 0x000fe200078e02aa */
[----:B------:R-:W-:Y:S01]  /*24e0*/  IADD3 R41, R4, -0x1, RZ ;  /* 0xffffffff04297810 */ /* 0x000fe20007ffe0ff */
[----:B------:R-:W-:Y:S01]  /*24f0*/  UIMAD UR4, UR4, 0x60, URZ ;  /* 0x00000060040478a4 */ /* 0x000fe2000f8e023f */
[----:B------:R-:W-:Y:S01]  /*2500*/  SEL R25, R146, RZ, !P5 ;  /* 0x000000ff92197207 */ /* 0x000fe20006800000 */
[----:B------:R-:W-:Y:S01]  /*2510*/  IMAD R5, R143, c[0x0][0x238], RZ ;  /* 0x00008e008f057a24 */ /* 0x000fe200078e02ff */
[----:B------:R-:W-:Y:S01]  /*2520*/  MOV R148, 0x70 ;  /* 0x0000007000947802 */ /* 0x000fe20000000f00 */
[----:B------:R-:W-:Y:S01]  /*2530*/  IMAD.WIDE.U32 R12, R40, c[0x0][0x290], R36 ;  /* 0x0000a400280c7a25 */ /* 0x000fe200078e0024 */
[----:B------:R-:W-:-:S02]  /*2540*/  SEL R26, R42, RZ, !P5 ;  /* 0x000000ff2a1a7207 */ /* 0x000fc40006800000 */
[----:B------:R-:W-:Y:S01]  /*2550*/  ISETP.GE.AND P5, PT, R36, c[0x0][0x1d4], PT ;  /* 0x0000750024007a0c */ /* 0x000fe20003fa6270 */
[----:B------:R-:W-:Y:S01]  /*2560*/  IMAD R5, R129, c[0x0][0x23c], R5 ;  /* 0x00008f0081057a24 */ /* 0x000fe200078e0205 */
[----:B------:R-:W-:Y:S01]  /*2570*/  ISETP.GE.AND P4, PT, R218, c[0x0][0x1d4], PT ;  /* 0x00007500da007a0c */ /* 0x000fe20003f86270 */
[----:B------:R-:W-:Y:S01]  /*2580*/  IMAD R4, R25, c[0x0][0x248], RZ ;  /* 0x0000920019047a24 */ /* 0x000fe200078e02ff */
[----:B------:R-:W-:Y:S01]  /*2590*/  MOV R178, c[0x0][0x238] ;  /* 0x00008e0000b27a02 */ /* 0x000fe20000000f00 */
[C---:B------:R-:W-:Y:S01]  /*25a0*/  IMAD R186, R148.reuse, c[0x0][0x23c], RZ ;  /* 0x00008f0094ba7a24 */ /* 0x040fe200078e02ff */
[----:B------:R-:W-:Y:S01]  /*25b0*/  SHF.R.S32.HI R24, RZ, 0x1f, R22 ;  /* 0x0000001fff187819 */ /* 0x000fe20000011416 */
[----:B------:R-:W-:Y:S01]  /*25c0*/  IMAD.WIDE.U32 R156, R148, c[0x0][0x238], RZ ;  /* 0x00008e00949c7a25 */ /* 0x000fe200078e00ff */
[----:B------:R-:W-:Y:S02]  /*25d0*/  SHF.L.U64.HI R187, R178, R179, c[0x0][0x23c] ;  /* 0x00008f00b2bb7619 */ /* 0x000fe400000102b3 */
[----:B------:R-:W-:Y:S01]  /*25e0*/  SHF.R.S32.HI R29, RZ, 0x1f, R28 ;  /* 0x0000001fff1d7819 */ /* 0x000fe2000001141c */
[----:B--2---:R-:W-:Y:S01]  /*25f0*/  IMAD.WIDE.U32 R2, R129, c[0x0][0x238], R36 ;  /* 0x00008e0081027a25 */ /* 0x004fe200078e0024 */
[----:B------:R-:W-:-:S02]  /*2600*/  LOP3.LUT R38, R38, 0xfffffffd, RZ, 0xc0, !PT ;  /* 0xfffffffd26267812 */ /* 0x000fc400078ec0ff */
[----:B------:R-:W-:Y:S01]  /*2610*/  MOV R210, c[0x0][0x27c] ;  /* 0x00009f0000d27a02 */ /* 0x000fe20000000f00 */
[----:B------:R-:W-:Y:S01]  /*2620*/  IMAD.IADD R3, R3, 0x1, R5 ;  /* 0x0000000103037824 */ /* 0x000fe200078e0205 */
[----:B------:R-:W-:Y:S01]  /*2630*/  @P5 LOP3.LUT R38, R38, 0x2, RZ, 0xfc, !PT ;  /* 0x0000000226265812 */ /* 0x000fe200078efcff */
[----:B------:R-:W-:Y:S01]  /*2640*/  IMAD R5, R41, -0x70, R0 ;  /* 0xffffff9029057824 */ /* 0x000fe200078e0200 */
[----:B------:R-:W-:Y:S01]  /*2650*/  SHF.R.U32.HI R30, RZ, 0x3, R154 ;  /* 0x00000003ff1e7819 */ /* 0x000fe2000001169a */
[----:B------:R-:W-:Y:S01]  /*2660*/  IMAD.WIDE.U32 R2, R39, c[0x0][0x240], R2 ;  /* 0x0000900027027a25 */ /* 0x000fe200078e0002 */
[----:B------:R-:W-:Y:S02]  /*2670*/  LOP3.LUT R38, R38, 0xfffffffe, RZ, 0xc0, !PT ;  /* 0xfffffffe26267812 */ /* 0x000fe400078ec0ff */
[----:B------:R-:W-:Y:S01]  /*2680*/  IMNMX R5, R5, 0x70, PT ;  /* 0x0000007005057817 */ /* 0x000fe20003800200 */
[----:B------:R-:W-:Y:S01]  /*2690*/  IMAD R3, R39, c[0x0][0x244], R3 ;  /* 0x0000910027037a24 */ /* 0x000fe200078e0203 */
[----:B------:R-:W-:Y:S01]  /*26a0*/  @P4 LOP3.LUT R38, R38, 0x1, RZ, 0xfc, !PT ;  /* 0x0000000126264812 */ /* 0x000fe200078efcff */
[C---:B------:R-:W-:Y:S01]  /*26b0*/  IMAD R4, R26.reuse, c[0x0][0x24c], R4 ;  /* 0x000093001a047a24 */ /* 0x040fe200078e0204 */
[----:B------:R-:W-:Y:S01]  /*26c0*/  SHF.R.U32.HI R32, RZ, 0x3, R158 ;  /* 0x00000003ff207819 */ /* 0x000fe2000001169e */
[----:B------:R-:W-:Y:S01]  /*26d0*/  IMAD.IADD R6, R5, 0x1, -R40 ;  /* 0x0000000105067824 */ /* 0x000fe200078e0a28 */
[----:B------:R-:W-:Y:S01]  /*26e0*/  SHF.R.U32.HI R31, RZ, 0x3, R155 ;  /* 0x00000003ff1f7819 */ /* 0x000fe2000001169b */
[----:B------:R-:W-:Y:S01]  /*26f0*/  IMAD.WIDE.U32 R126, R26, c[0x0][0x248], R2 ;  /* 0x000092001a7e7a25 */ /* 0x000fe200078e0002 */
[----:B------:R-:W-:Y:S01]  /*2700*/  SHF.R.S32.HI R3, RZ, 0x1f, R41 ;  /* 0x0000001fff037819 */ /* 0x000fe20000011429 */
[----:B------:R2:W-:Y:S01]  /*2710*/  STL [R1+0x3c], R38 ;  /* 0x00003c2601007387 */ /* 0x0005e20000100800 */
[C---:B------:R-:W-:Y:S01]  /*2720*/  ISETP.GE.AND P0, PT, R6.reuse, 0x1, PT ;  /* 0x000000010600780c */ /* 0x040fe20003f06270 */
[----:B------:R-:W-:Y:S01]  /*2730*/  IMAD.IADD R186, R157, 0x1, R186 ;  /* 0x000000019dba7824 */ /* 0x000fe200078e02ba */
[----:B------:R-:W-:Y:S01]  /*2740*/  IADD3 R125, R127, R4, RZ ;  /* 0x000000047f7d7210 */ /* 0x000fe20007ffe0ff */
[----:B------:R-:W-:Y:S01]  /*2750*/  IMAD.MOV.U32 R124, RZ, RZ, R126 ;  /* 0x000000ffff7c7224 */ /* 0x000fe200078e007e */
[----:B------:R-:W-:Y:S01]  /*2760*/  ISETP.GE.AND P2, PT, R6, 0x21, PT ;  /* 0x000000210600780c */ /* 0x000fe20003f46270 */
[----:B------:R-:W-:-:S02]  /*2770*/  IMAD R2, R186, R41, RZ ;  /* 0x00000029ba027224 */ /* 0x000fc400078e02ff */
[----:B------:R-:W-:Y:S02]  /*2780*/  IMAD.SHL.U32 R209, R178, 0x20, RZ ;  /* 0x00000020b2d17824 */ /* 0x000fe400078e00ff */
[-C--:B------:R-:W-:Y:S02]  /*2790*/  IMAD R4, R3, R156.reuse, R2 ;  /* 0x0000009c03047224 */ /* 0x080fe400078e0202 */
[----:B------:R-:W-:-:S04]  /*27a0*/  IMAD.WIDE.U32 R2, R41, R156, R124 ;  /* 0x0000009c29027225 */ /* 0x000fc800078e007c */
[----:B------:R-:W-:Y:S01]  /*27b0*/  IMAD.IADD R3, R3, 0x1, R4 ;  /* 0x0000000103037824 */ /* 0x000fe200078e0204 */
[----:B------:R-:W-:Y:S01]  /*27c0*/  @P0 LEA R4, P1, R2, c[0x0][0x220], 0x1 ;  /* 0x0000880002040a11 */ /* 0x000fe200078208ff */
[----:B-1----:R-:W-:-:S03]  /*27d0*/  IMAD.WIDE.U32 R8, R178, 0x40, RZ ;  /* 0x00000040b2087825 */ /* 0x002fc600078e00ff */
[----:B------:R-:W-:Y:S01]  /*27e0*/  @P0 LEA.HI.X R5, R2, c[0x0][0x224], R3, 0x1, P1 ;  /* 0x0000890002050a11 */ /* 0x000fe200008f0c03 */
[----:B------:R-:W-:Y:S01]  /*27f0*/  IMAD R10, R24, c[0x0][0x1e0], RZ ;  /* 0x00007800180a7a24 */ /* 0x000fe200078e02ff */
[----:B------:R-:W-:Y:S01]  /*2800*/  ISETP.GE.AND P1, PT, R6, 0x41, PT ;  /* 0x000000410600780c */ /* 0x000fe20003f26270 */
[----:B------:R-:W-:Y:S02]  /*2810*/  IMAD.WIDE.U32 R204, R40, c[0x0][0x1e0], RZ ;  /* 0x0000780028cc7a25 */ /* 0x000fe400078e00ff */
[----:B------:R-:W-:Y:S01]  /*2820*/  @!PT LDS RZ, [RZ] ;  /* 0x00000000fffff984 */ /* 0x000fe20000000800 */
[----:B------:R-:W-:Y:S01]  /*2830*/  @!PT LDS RZ, [RZ] ;  /* 0x00000000fffff984 */ /* 0x000fe20000000800 */
[----:B------:R-:W-:Y:S01]  /*2840*/  @!PT LDS RZ, [RZ] ;  /* 0x00000000fffff984 */ /* 0x000fe20000000800 */
[----:B------:R1:W-:Y:S02]  /*2850*/  @P0 LDGSTS.E.BYPASS.LTC128B.128 [R215+0x8100], [R4.64], !P5 ;  /* 0x0810000004d70fae */ /* 0x0003e4000e901d46 */
[----:B------:R-:W-:Y:S02]  /*2860*/  IMAD R10, R22, c[0x0][0x1e4], R10 ;  /* 0x00007900160a7a24 */ /* 0x000fe400078e020a */
[----:B------:R1:W-:Y:S01]  /*2870*/  @P0 LDGSTS.E.BYPASS.LTC128B.128 [R215+0xb900], [R4.64+0x80], !P4 ;  /* 0x0b90008004d70fae */ /* 0x0003e2000e101d46 */
[----:B------:R-:W-:-:S04]  /*2880*/  IMAD.WIDE.U32 R164, R178, 0x60, RZ ;  /* 0x00000060b2a47825 */ /* 0x000fc800078e00ff */
[----:B------:R-:W-:Y:S01]  /*2890*/  IMAD.MOV.U32 R162, RZ, RZ, c[0x0][0x280] ;  /* 0x0000a000ffa27624 */ /* 0x000fe200078e00ff */
[----:B------:R-:W-:Y:S01]  /*28a0*/  IADD3 R181, R165, UR4, RZ ;  /* 0x00000004a5b57c10 */ /* 0x000fe2000fffe0ff */
[----:B------:R-:W-:Y:S02]  /*28b0*/  IMAD.MOV.U32 R163, RZ, RZ, c[0x0][0x290] ;  /* 0x0000a400ffa37624 */ /* 0x000fe400078e00ff */
[C---:B------:R-:W-:Y:S01]  /*28c0*/  IMAD.SHL.U32 R190, R162.reuse, 0x20, RZ ;  /* 0x00000020a2be7824 */ /* 0x040fe200078e00ff */
[-C--:B------:R-:W-:Y:S01]  /*28d0*/  SHF.L.U64.HI R167, R162, R179.reuse, c[0x0][0x284] ;  /* 0x0000a100a2a77619 */ /* 0x080fe200000102b3 */
[C---:B------:R-:W-:Y:S01]  /*28e0*/  IMAD.SHL.U32 R191, R163.reuse, 0x20, RZ ;  /* 0x00000020a3bf7824 */ /* 0x040fe200078e00ff */
[----:B------:R-:W-:Y:S02]  /*28f0*/  SHF.L.U64.HI R168, R163, R179, c[0x0][0x294] ;  /* 0x0000a500a3a87619 */ /* 0x000fe400000102b3 */
[----:B-1----:R-:W-:-:S04]  /*2900*/  @P2 IADD3 R5, P0, R209, R2, RZ ;  /* 0x00000002d1052210 */ /* 0x002fc80007f1e0ff */
[----:B------:R-:W-:Y:S02]  /*2910*/  @P2 IADD3.X R7, R3, R187, RZ, P0, !PT ;  /* 0x000000bb03072210 */ /* 0x000fe400007fe4ff */
[----:B------:R-:W-:-:S04]  /*2920*/  @P2 LEA R4, P0, R5, c[0x0][0x220], 0x1 ;  /* 0x0000880005042a11 */ /* 0x000fc800078008ff */
[----:B------:R-:W-:-:S05]  /*2930*/  @P2 LEA.HI.X R5, R5, c[0x0][0x224], R7, 0x1, P0 ;  /* 0x0000890005052a11 */ /* 0x000fca00000f0c07 */
[----:B------:R1:W-:Y:S04]  /*2940*/  @P2 LDGSTS.E.BYPASS.LTC128B.128 [R216+0x9100], [R4.64], !P5 ;  /* 0x0910000004d82fae */ /* 0x0003e8000e901d46 */
[----:B------:R1:W-:Y:S02]  /*2950*/  @P2 LDGSTS.E.BYPASS.LTC128B.128 [R216+0xc900], [R4.64+0x80], !P4 ;  /* 0x0c90008004d82fae */ /* 0x0003e4000e101d46 */
[----:B-1----:R-:W-:-:S04]  /*2960*/  @P1 IADD3 R5, P0, R2, R8, RZ ;  /* 0x0000000802051210 */ /* 0x002fc80007f1e0ff */
[----:B------:R-:W-:Y:S01]  /*2970*/  @P1 IADD3.X R7, R3, UR5, R9, P0, !PT ;  /* 0x0000000503071c10 */ /* 0x000fe200087fe409 */
[----:B------:R-:W-:Y:S01]  /*2980*/  IMAD.WIDE.U32 R8, R22, c[0x0][0x1e0], RZ ;  /* 0x0000780016087a25 */ /* 0x000fe200078e00ff */
[----:B------:R-:W-:-:S04]  /*2990*/  @P1 LEA R4, P0, R5, c[0x0][0x220], 0x1 ;  /* 0x0000880005041a11 */ /* 0x000fc800078008ff */
[----:B------:R-:W-:Y:S02]  /*29a0*/  @P1 LEA.HI.X R5, R5, c[0x0][0x224], R7, 0x1, P0 ;  /* 0x0000890005051a11 */ /* 0x000fe400000f0c07 */
[----:B------:R-:W-:Y:S01]  /*29b0*/  ISETP.GT.AND P0, PT, R6, 0x60, PT ;  /* 0x000000600600780c */ /* 0x000fe20003f04270 */
[----:B------:R-:W-:Y:S02]  /*29c0*/  IMAD R6, R27, c[0x0][0x280], RZ ;  /* 0x0000a0001b067a24 */ /* 0x000fe400078e02ff */
[----:B------:R1:W-:Y:S02]  /*29d0*/  @P1 LDGSTS.E.BYPASS.LTC128B.128 [R216+0xa100], [R4.64], !P5 ;  /* 0x0a10000004d81fae */ /* 0x0003e4000e901d46 */
[C---:B------:R-:W-:Y:S02]  /*29e0*/  IMAD R16, R40.reuse, c[0x0][0x284], R6 ;  /* 0x0000a10028107a24 */ /* 0x040fe400078e0206 */
[----:B------:R-:W-:Y:S01]  /*29f0*/  IMAD.WIDE.U32 R6, R40, c[0x0][0x280], R28 ;  /* 0x0000a00028067a25 */ /* 0x000fe200078e001c */
[----:B------:R1:W-:Y:S03]  /*2a00*/  @P1 LDGSTS.E.BYPASS.LTC128B.128 [R216+0xd900], [R4.64+0x80], !P4 ;  /* 0x0d90008004d81fae */ /* 0x0003e6000e101d46 */
[----:B------:R-:W-:Y:S01]  /*2a10*/  IMAD.IADD R15, R7, 0x1, R16 ;  /* 0x00000001070f7824 */ /* 0x000fe200078e0210 */
[----:B------:R-:W-:Y:S01]  /*2a20*/  IADD3 R7, R9, R10, RZ ;  /* 0x0000000a09077210 */ /* 0x000fe20007ffe0ff */
[----:B------:R-:W-:-:S02]  /*2a30*/  IMAD R9, R27, c[0x0][0x290], RZ ;  /* 0x0000a4001b097a24 */ /* 0x000fc400078e02ff */
[----:B------:R-:W-:-:S04]  /*2a40*/  @P0 IMAD.WIDE.U32 R2, R178, 0x60, R2 ;  /* 0x00000060b2020825 */ /* 0x000fc800078e0002 */
[----:B------:R-:W-:Y:S01]  /*2a50*/  IMAD.MOV.U32 R14, RZ, RZ, R6 ;  /* 0x000000ffff0e7224 */ /* 0x000fe200078e0006 */
[----:B------:R-:W-:Y:S01]  /*2a60*/  @P0 IADD3 R17, R3, UR4, RZ ;  /* 0x0000000403110c10 */ /* 0x000fe2000fffe0ff */
[----:B------:R-:W-:-:S04]  /*2a70*/  IMAD.WIDE.U32 R10, R40, c[0x0][0x290], R28 ;  /* 0x0000a400280a7a25 */ /* 0x000fc800078e001c */
[----:B------:R-:W-:Y:S02]  /*2a80*/  IMAD R9, R40, c[0x0][0x294], R9 ;  /* 0x0000a50028097a24 */ /* 0x000fe400078e0209 */
[----:B------:R-:W-:Y:S01]  /*2a90*/  IMAD.MOV.U32 R6, RZ, RZ, R8 ;  /* 0x000000ffff067224 */ /* 0x000fe200078e0008 */
[C---:B------:R-:W-:Y:S01]  /*2aa0*/  @P0 LEA R8, P1, R2.reuse, c[0x0][0x220], 0x1 ;  /* 0x0000880002080a11 */ /* 0x040fe200078208ff */
[----:B------:R-:W-:Y:S01]  /*2ab0*/  IMAD.IADD R3, R9, 0x1, R13 ;  /* 0x0000000109037824 */ /* 0x000fe200078e020d */
[----:B------:R-:W-:Y:S01]  /*2ac0*/  IADD3 R11, R11, R9, RZ ;  /* 0x000000090b0b7210 */ /* 0x000fe20007ffe0ff */
[C---:B------:R-:W-:Y:S01]  /*2ad0*/  IMAD.WIDE.U32 R6, R39.reuse, c[0x0][0x1e8], R6 ;  /* 0x00007a0027067a25 */ /* 0x040fe200078e0006 */
[----:B------:R-:W-:Y:S02]  /*2ae0*/  @P0 LEA.HI.X R9, R2, c[0x0][0x224], R17, 0x1, P1 ;  /* 0x0000890002090a11 */ /* 0x000fe400008f0c11 */
[----:B------:R-:W-:Y:S01]  /*2af0*/  MOV R2, R12 ;  /* 0x0000000c00027202 */ /* 0x000fe20000000f00 */
[----:B-1----:R-:W-:Y:S01]  /*2b00*/  IMAD.WIDE.U32 R4, R40, c[0x0][0x280], R36 ;  /* 0x0000a00028047a25 */ /* 0x002fe200078e0024 */
[----:B------:R-:W-:Y:S01]  /*2b10*/  SHF.R.S32.HI R12, RZ, 0x1f, R33 ;  /* 0x0000001fff0c7819 */ /* 0x000fe20000011421 */
[----:B------:R1:W-:Y:S01]  /*2b20*/  @P0 LDGSTS.E.BYPASS.LTC128B.128 [R216+0xb100], [R8.64], !P5 ;  /* 0x0b10000008d80fae */ /* 0x0003e2000e901d46 */
[----:B------:R-:W-:Y:S01]  /*2b30*/  SHF.R.S32.HI R13, RZ, 0x1f, R34 ;  /* 0x0000001fff0d7819 */ /* 0x000fe20000011422 */
[----:B------:R-:W-:Y:S01]  /*2b40*/  IMAD.IADD R5, R16, 0x1, R5 ;  /* 0x0000000110057824 */ /* 0x000fe200078e0205 */
[----:B------:R-:W-:Y:S01]  /*2b50*/  LEA.HI R12, R12, R33, RZ, 0x3 ;  /* 0x000000210c0c7211 */ /* 0x000fe200078f18ff */
[----:B------:R1:W-:Y:S01]  /*2b60*/  @P0 LDGSTS.E.BYPASS.LTC128B.128 [R216+0xe900], [R8.64+0x80], !P4 ;  /* 0x0e90008008d80fae */ /* 0x0003e2000e101d46 */
[----:B------:R-:W-:Y:S01]  /*2b70*/  IMAD R7, R39, c[0x0][0x1ec], R7 ;  /* 0x00007b0027077a24 */ /* 0x000fe200078e0207 */
[----:B------:R-:W-:Y:S01]  /*2b80*/  LEA.HI R13, R13, R34, RZ, 0x3 ;  /* 0x000000220d0d7211 */ /* 0x000fe200078f18ff */
[----:B-----5:R-:W-:Y:S01]  /*2b90*/  IMAD.WIDE.U32 R108, R145, c[0x0][0x280], R14 ;  /* 0x0000a000916c7a25 */ /* 0x020fe200078e000e */
[----:B------:R-:W-:Y:S01]  /*2ba0*/  SHF.L.U32 R17, R12, 0x6, RZ ;  /* 0x000000060c117819 */ /* 0x000fe200000006ff */
[----:B------:R-:W0:Y:S01]  /*2bb0*/  LDGDEPBAR ;  /* 0x00000000000079af */ /* 0x000e220000000000 */
[----:B------:R-:W-:Y:S01]  /*2bc0*/  WARPSYNC 0xffffffff ;  /* 0xffffffff00007948 */ /* 0x000fe20003800000 */
[----:B------:R-:W-:Y:S01]  /*2bd0*/  IMAD.SHL.U32 R19, R13, 0x40, RZ ;  /* 0x000000400d137824 */ /* 0x000fe200078e00ff */
[----:B------:R-:W-:Y:S01]  /*2be0*/  LOP3.LUT R17, R17, 0xfffffe00, RZ, 0xc0, !PT ;  /* 0xfffffe0011117812 */ /* 0x000fe200078ec0ff */
[----:B------:R-:W-:-:S03]  /*2bf0*/  IMAD.WIDE.U32 R104, R145, c[0x0][0x280], R4 ;  /* 0x0000a00091687a25 */ /* 0x000fc600078e0004 */
[----:B------:R-:W-:Y:S01]  /*2c00*/  LOP3.LUT R19, R19, 0xfffffe00, RZ, 0xc0, !PT ;  /* 0xfffffe0013137812 */ /* 0x000fe200078ec0ff */
[----:B------:R-:W-:-:S04]  /*2c10*/  IMAD.WIDE.U32 R102, R145, c[0x0][0x290], R2 ;  /* 0x0000a40091667a25 */ /* 0x000fc800078e0002 */
[----:B------:R-:W-:Y:S01]  /*2c20*/  IMAD.WIDE.U32 R106, R145, c[0x0][0x290], R10 ;  /* 0x0000a400916a7a25 */ /* 0x000fe200078e000a */
[----:B-1----:R-:W-:Y:S02]  /*2c30*/  SHF.R.S32.HI R9, RZ, 0x1f, R35 ;  /* 0x0000001fff097819 */ /* 0x002fe40000011423 */
[----:B------:R-:W-:Y:S02]  /*2c40*/  SHF.R.S32.HI R8, RZ, 0x1f, R145 ;  /* 0x0000001fff087819 */ /* 0x000fe40000011491 */
[----:B------:R-:W-:Y:S01]  /*2c50*/  LEA.HI R16, R9, R35, RZ, 0x3 ;  /* 0x0000002309107211 */ /* 0x000fe200078f18ff */
[----:B------:R-:W-:Y:S02]  /*2c60*/  IMAD R9, R27, c[0x0][0x1e0], RZ ;  /* 0x000078001b097a24 */ /* 0x000fe400078e02ff */
[----:B------:R-:W-:Y:S02]  /*2c70*/  IMAD R20, R8, c[0x0][0x290], RZ ;  /* 0x0000a40008147a24 */ /* 0x000fe400078e02ff */
[----:B------:R-:W-:-:S02]  /*2c80*/  IMAD R18, R40, c[0x0][0x1e4], R9 ;  /* 0x0000790028127a24 */ /* 0x000fc400078e0209 */
[----:B------:R-:W-:Y:S02]  /*2c90*/  IMAD.SHL.U32 R16, R16, 0x40, RZ ;  /* 0x0000004010107824 */ /* 0x000fe400078e00ff */
[----:B------:R-:W-:Y:S01]  /*2ca0*/  IMAD R12, R145, c[0x0][0x294], R20 ;  /* 0x0000a500910c7a24 */ /* 0x000fe200078e0214 */
[----:B------:R-:W-:Y:S01]  /*2cb0*/  IADD3 R139, R205, R18, RZ ;  /* 0x00000012cd8b7210 */ /* 0x000fe20007ffe0ff */
[----:B------:R-:W-:Y:S01]  /*2cc0*/  IMAD R21, R8, c[0x0][0x280], RZ ;  /* 0x0000a00008157a24 */ /* 0x000fe200078e02ff */
[----:B------:R-:W-:Y:S01]  /*2cd0*/  LOP3.LUT R20, R16, 0xfffffe00, RZ, 0xc0, !PT ;  /* 0xfffffe0010147812 */ /* 0x000fe200078ec0ff */
[----:B------:R-:W-:Y:S01]  /*2ce0*/  IMAD.IADD R118, R107, 0x1, R12 ;  /* 0x000000016b767824 */ /* 0x000fe200078e020c */
[----:B------:R-:W-:Y:S01]  /*2cf0*/  SHF.L.U32 R8, R210, 0x1, RZ ;  /* 0x00000001d2087819 */ /* 0x000fe200000006ff */
[----:B------:R-:W-:Y:S01]  /*2d00*/  IMAD R13, R145, c[0x0][0x284], R21 ;  /* 0x0000a100910d7a24 */ /* 0x000fe200078e0215 */
[----:B------:R-:W-:-:S04]  /*2d10*/  IADD3 R116, R12, R103, RZ ;  /* 0x000000670c747210 */ /* 0x000fc80007ffe0ff */
[----:B------:R-:W-:Y:S02]  /*2d20*/  IADD3 R120, R109, R13, RZ ;  /* 0x0000000d6d787210 */ /* 0x000fe40007ffe0ff */
[----:B------:R-:W-:Y:S02]  /*2d30*/  IADD3 R117, R13, R105, RZ ;  /* 0x000000690d757210 */ /* 0x000fe40007ffe0ff */
[----:B---3--:R-:W-:Y:S01]  /*2d40*/  @P3 SHF.R.S32.HI R9, RZ, 0x1f, R23 ;  /* 0x0000001fff093819 */ /* 0x008fe20000011417 */
[----:B------:R-:W-:Y:S02]  /*2d50*/  @!P3 IMAD.MOV.U32 R9, RZ, RZ, R146 ;  /* 0x000000ffff09b224 */ /* 0x000fe400078e0092 */
[----:B------:R-:W-:-:S03]  /*2d60*/  @!P3 IMAD.MOV.U32 R23, RZ, RZ, R42 ;  /* 0x000000ffff17b224 */ /* 0x000fc600078e002a */
        /* <DEDUP_REMOVED lines=8> */
[----:B--2---:R-:W-:Y:S01]  /*2df0*/  ISETP.GE.AND P0, PT, R36, c[0x0][0x27c], PT ;  /* 0x00009f0024007a0c */ /* 0x004fe20003f06270 */
[C---:B------:R-:W-:Y:S01]  /*2e00*/  IMAD.WIDE.U32 R2, R39.reuse, c[0x0][0x210], R36 ;  /* 0x0000840027027a25 */ /* 0x040fe200078e0024 */
[----:B------:R-:W-:Y:S01]  /*2e10*/  ISETP.GE.AND P2, PT, R210, 0x1, PT ;  /* 0x00000001d200780c */ /* 0x000fe20003f46270 */
[----:B------:R-:W-:Y:S01]  /*2e20*/  ULDC.U8 UR8, c[0x0][0x298] ;  /* 0x0000a60000087ab9 */ /* 0x000fe20000000000 */
[----:B------:R-:W-:Y:S01]  /*2e30*/  SEL R4, RZ, c[0x0][0x27c], !P0 ;  /* 0x00009f00ff047a07 */ /* 0x000fe20004000000 */
[C---:B------:R-:W-:Y:S01]  /*2e40*/  IMAD R5, R39.reuse, c[0x0][0x214], R3 ;  /* 0x0000850027057a24 */ /* 0x040fe200078e0203 */
[----:B------:R-:W-:Y:S01]  /*2e50*/  LOP3.LUT R38, R38, 0xfffffff7, RZ, 0xc0, !PT ;  /* 0xfffffff726267812 */ /* 0x000fe200078ec0ff */
[----:B------:R-:W-:Y:S01]  /*2e60*/  IMAD.WIDE.U32 R6, R39, c[0x0][0x260], R36 ;  /* 0x0000980027067a25 */ /* 0x000fe200078e0024 */
[----:B------:R-:W-:Y:S01]  /*2e70*/  BAR.SYNC.DEFER_BLOCKING 0x0 ;  /* 0x0000000000007b1d */ /* 0x000fe20000010000 */
[----:B------:R-:W-:Y:S02]  /*2e80*/  IADD3 R142, P1, R40, R22, RZ ;  /* 0x00000016288e7210 */ /* 0x000fe40007f3e0ff */
[----:B------:R-:W-:Y:S01]  /*2e90*/  IMAD.IADD R3, R36, 0x1, R4 ;  /* 0x0000000124037824 */ /* 0x000fe200078e0204 */
[----:B------:R-:W-:Y:S01]  /*2ea0*/  SHF.L.U32 R188, R162, 0x6, RZ ;  /* 0x00000006a2bc7819 */ /* 0x000fe200000006ff */
[----:B------:R-:W-:Y:S01]  /*2eb0*/  IMAD.MOV.U32 R4, RZ, RZ, R2 ;  /* 0x000000ffff047224 */ /* 0x000fe200078e0002 */
[----:B------:R-:W-:Y:S01]  /*2ec0*/  @P0 IADD3 R8, -R8, c[0x0][0x1d4], RZ ;  /* 0x0000750008080a10 */ /* 0x000fe20007ffe1ff */
[----:B------:R-:W-:Y:S01]  /*2ed0*/  IMAD R11, R18, c[0x0][0x218], RZ ;  /* 0x00008600120b7a24 */ /* 0x000fe200078e02ff */
[----:B------:R-:W-:Y:S01]  /*2ee0*/  SHF.R.S32.HI R9, RZ, 0x1f, R3 ;  /* 0x0000001fff097819 */ /* 0x000fe20000011403 */
[C---:B------:R-:W-:Y:S01]  /*2ef0*/  IMAD.WIDE.U32 R100, R16.reuse, c[0x0][0x218], R4 ;  /* 0x0000860010647a25 */ /* 0x040fe200078e0004 */
[----:B------:R-:W-:Y:S01]  /*2f00*/  SHF.R.S32.HI R10, RZ, 0x1f, R8 ;  /* 0x0000001fff0a7819 */ /* 0x000fe20000011408 */
[----:B------:R-:W-:Y:S01]  /*2f10*/  ULDC UR10, c[0x0][0x1e4] ;  /* 0x00007900000a7ab9 */ /* 0x000fe20000000800 */
[-C--:B------:R-:W-:Y:S01]  /*2f20*/  LEA.HI R2, R9, R3.reuse, RZ, 0x3 ;  /* 0x0000000309027211 */ /* 0x080fe200078f18ff */
[----:B------:R-:W-:Y:S01]  /*2f30*/  IMAD R7, R39, c[0x0][0x264], R7 ;  /* 0x0000990027077a24 */ /* 0x000fe200078e0207 */
[----:B------:R-:W-:Y:S01]  /*2f40*/  LEA.HI R3, R9, R3, RZ, 0x6 ;  /* 0x0000000309037211 */ /* 0x000fe200078f30ff */
[----:B------:R-:W-:Y:S01]  /*2f50*/  IMAD R18, R16, c[0x0][0x21c], R11 ;  /* 0x0000870010127a24 */ /* 0x000fe200078e020b */
[----:B------:R-:W-:Y:S01]  /*2f60*/  LEA.HI R10, R10, R8, RZ, 0x4 ;  /* 0x000000080a0a7211 */ /* 0x000fe200078f20ff */
[----:B------:R-:W-:Y:S01]  /*2f70*/  IMAD R8, R25, c[0x0][0x268], RZ ;  /* 0x00009a0019087a24 */ /* 0x000fe200078e02ff */
[----:B------:R-:W-:Y:S01]  /*2f80*/  LOP3.LUT R5, R159, 0x38, R2, 0xf8, !PT ;  /* 0x000000389f057812 */ /* 0x000fe200078ef802 */
[----:B------:R-:W-:Y:S01]  /*2f90*/  IMAD.WIDE.U32 R98, R26, c[0x0][0x268], R6 ;  /* 0x00009a001a627a25 */ /* 0x000fe200078e0006 */
[----:B------:R-:W-:Y:S01]  /*2fa0*/  SHF.R.S32.HI R3, RZ, 0x6, R3 ;  /* 0x00000006ff037819 */ /* 0x000fe20000011403 */
[----:B------:R-:W-:Y:S01]  /*2fb0*/  UMOV UR9, 0x60 ;  /* 0x0000006000097882 */ /* 0x000fe20000000000 */
[----:B------:R-:W-:Y:S01]  /*2fc0*/  LOP3.LUT R4, R154, 0x38, R2, 0xf8, !PT ;  /* 0x000000389a047812 */ /* 0x000fe200078ef802 */
[----:B------:R-:W-:Y:S01]  /*2fd0*/  IMAD R15, R26, c[0x0][0x26c], R8 ;  /* 0x00009b001a0f7a24 */ /* 0x000fe200078e0208 */
[----:B------:R-:W-:Y:S01]  /*2fe0*/  SHF.R.S32.HI R9, RZ, 0x4, R10 ;  /* 0x00000004ff097819 */ /* 0x000fe2000001140a */
[----:B------:R-:W-:Y:S01]  /*2ff0*/  IMAD R10, R3, 0x1c00, R20 ;  /* 0x00001c00030a7824 */ /* 0x000fe200078e0214 */
[----:B------:R-:W-:Y:S01]  /*3000*/  LOP3.LUT R8, R5, R199, RZ, 0x3c, !PT ;  /* 0x000000c705087212 */ /* 0x000fe200078e3cff */
[C---:B------:R-:W-:Y:S01]  /*3010*/  IMAD R11, R3.reuse, 0x1c00, R169 ;  /* 0x00001c00030b7824 */ /* 0x040fe200078e02a9 */
[----:B------:R-:W-:Y:S01]  /*3020*/  LOP3.LUT R5, R4, R30, RZ, 0x3c, !PT ;  /* 0x0000001e04057212 */ /* 0x000fe200078e3cff */
[----:B------:R-:W-:Y:S01]  /*3030*/  ULDC UR5, c[0x0][0x284] ;  /* 0x0000a10000057ab9 */ /* 0x000fe20000000800 */
[----:B------:R-:W-:Y:S01]  /*3040*/  LEA.HI.SX32 R4, R2, R9, 0x1d ;  /* 0x0000000902047211 */ /* 0x000fe200078feaff */
[----:B------:R-:W-:Y:S01]  /*3050*/  IMAD R9, R3, 0x1c00, R19 ;  /* 0x00001c0003097824 */ /* 0x000fe200078e0213 */
[----:B------:R-:W-:Y:S01]  /*3060*/  LOP3.LUT R7, R158, 0x38, R2, 0xf8, !PT ;  /* 0x000000389e077812 */ /* 0x000fe200078ef802 */
[----:B------:R-:W-:Y:S01]  /*3070*/  IMAD.IADD R13, R10, 0x1, R5 ;  /* 0x000000010a0d7824 */ /* 0x000fe200078e0205 */
[----:B------:R-:W-:Y:S01]  /*3080*/  SHF.R.S32.HI R5, RZ, 0x1f, R4 ;  /* 0x0000001fff057819 */ /* 0x000fe20000011404 */
[----:B------:R-:W-:Y:S01]  /*3090*/  IMAD.SHL.U32 R93, R4, 0x8, RZ ;  /* 0x00000008045d7824 */ /* 0x000fe200078e00ff */
[----:B------:R-:W-:Y:S01]  /*30a0*/  IADD3 R14, R11, R8, RZ ;  /* 0x000000080b0e7210 */ /* 0x000fe20007ffe0ff */
[----:B------:R-:W-:Y:S01]  /*30b0*/  IMAD R8, R3, 0x1c00, R17 ;  /* 0x00001c0003087824 */ /* 0x000fe200078e0211 */
[----:B------:R-:W-:Y:S01]  /*30c0*/  LEA.HI R3, R5, R4, RZ, 0x3 ;  /* 0x0000000405037211 */ /* 0x000fe200078f18ff */
[----:B------:R-:W-:Y:S01]  /*30d0*/  ULDC UR4, c[0x0][0x294] ;  /* 0x0000a50000047ab9 */ /* 0x000fe20000000800 */
[----:B------:R-:W-:Y:S01]  /*30e0*/  ISETP.NE.AND P0, PT, RZ, UR8, PT ;  /* 0x00000008ff007c0c */ /* 0x000fe2000bf05270 */
[----:B------:R-:W-:Y:S01]  /*30f0*/  IMAD.MOV.U32 R177, RZ, RZ, 0x6 ;  /* 0x00000006ffb17424 */ /* 0x000fe200078e00ff */
[----:B------:R-:W-:Y:S01]  /*3100*/  LOP3.LUT R6, R155, 0x38, R2, 0xf8, !PT ;  /* 0x000000389b067812 */ /* 0x000fe200078ef802 */
[----:B------:R-:W-:Y:S01]  /*3110*/  UIMAD UR10, UR10, 0x60, URZ ;  /* 0x000000600a0a78a4 */ /* 0x000fe2000f8e023f */
[----:B------:R-:W-:Y:S01]  /*3120*/  LOP3.LUT R5, R7, R32, RZ, 0x3c, !PT ;  /* 0x0000002007057212 */ /* 0x000fe200078e3cff */
[----:B------:R-:W-:Y:S01]  /*3130*/  UIMAD UR5, UR9, UR5, URZ ;  /* 0x00000005090572a4 */ /* 0x000fe2000f8e023f */
[----:B------:R-:W-:Y:S01]  /*3140*/  @P2 LOP3.LUT R38, R38, 0x8, RZ, 0xfc, !PT ;  /* 0x0000000826262812 */ /* 0x000fe200078efcff */
[----:B------:R-:W-:Y:S01]  /*3150*/  UIMAD UR4, UR9, UR4, URZ ;  /* 0x00000004090472a4 */ /* 0x000fe2000f8e023f */
[----:B------:R-:W-:Y:S01]  /*3160*/  LOP3.LUT R6, R6, R31, RZ, 0x3c, !PT ;  /* 0x0000001f06067212 */ /* 0x000fe200078e3cff */
[----:B------:R-:W-:Y:S01]  /*3170*/  IMAD.IADD R11, R8, 0x1, R5 ;  /* 0x00000001080b7824 */ /* 0x000fe200078e0205 */
[----:B------:R-:W-:Y:S01]  /*3180*/  SHF.R.S32.HI R3, RZ, 0x3, R3 ;  /* 0x00000003ff037819 */ /* 0x000fe20000011403 */
[----:B------:R-:W-:Y:S01]  /*3190*/  IMAD R173, R148, c[0x0][0x1e4], RZ ;  /* 0x0000790094ad7a24 */ /* 0x000fe200078e02ff */
[--C-:B------:R-:W-:Y:S01]  /*31a0*/  LOP3.LUT R4, R154, 0x38, R93.reuse, 0xf8, !PT ;  /* 0x000000389a047812 */ /* 0x100fe200078ef85d */
[----:B------:R-:W-:Y:S01]  /*31b0*/  IMAD R174, R148, c[0x0][0x284], RZ ;  /* 0x0000a10094ae7a24 */ /* 0x000fe200078e02ff */
[----:B------:R-:W-:Y:S01]  /*31c0*/  LOP3.LUT R5, R158, 0x38, R93, 0xf8, !PT ;  /* 0x000000389e057812 */ /* 0x000fe200078ef85d */
[----:B------:R-:W-:Y:S01]  /*31d0*/  IMAD R8, R3, 0x1c00, R19 ;  /* 0x00001c0003087824 */ /* 0x000fe200078e0213 */
[----:B------:R-:W-:Y:S01]  /*31e0*/  IADD3 R12, R9, R6, RZ ;  /* 0x00000006090c7210 */ /* 0x000fe20007ffe0ff */
[----:B------:R-:W-:Y:S01]  /*31f0*/  IMAD R9, R3, 0x1c00, R20 ;  /* 0x00001c0003097824 */ /* 0x000fe200078e0214 */
[----:B------:R-:W-:Y:S01]  /*3200*/  LOP3.LUT R4, R4, R30, RZ, 0x3c, !PT ;  /* 0x0000001e04047212 */ /* 0x000fe200078e3cff */
[----:B------:R-:W-:Y:S01]  /*3210*/  IMAD R175, R148, c[0x0][0x294], RZ ;  /* 0x0000a50094af7a24 */ /* 0x000fe200078e02ff */
[----:B------:R-:W-:Y:S01]  /*3220*/  LOP3.LUT R38, R38, 0xfffffffb, RZ, 0xc0, !PT ;  /* 0xfffffffb26267812 */ /* 0x000fe200078ec0ff */
[----:B------:R-:W-:Y:S01]  /*3230*/  IMAD.WIDE.U32 R152, R148, c[0x0][0x1e0], RZ ;  /* 0x0000780094987a25 */ /* 0x000fe200078e00ff */
[----:B------:R-:W-:-:S02]  /*3240*/  LOP3.LUT R6, R155, 0x38, R93, 0xf8, !PT ;  /* 0x000000389b067812 */ /* 0x000fc400078ef85d */
[----:B------:R-:W-:Y:S01]  /*3250*/  LOP3.LUT R10, R5, R32, RZ, 0x3c, !PT ;  /* 0x00000020050a7212 */ /* 0x000fe200078e3cff */
[----:B------:R-:W-:Y:S01]  /*3260*/  IMAD.IADD R9, R9, 0x1, R4 ;  /* 0x0000000109097824 */ /* 0x000fe200078e0204 */
[----:B------:R-:W-:Y:S01]  /*3270*/  LOP3.LUT R5, R159, 0x38, R93, 0xf8, !PT ;  /* 0x000000389f057812 */ /* 0x000fe200078ef85d */
[C---:B------:R-:W-:Y:S01]  /*3280*/  IMAD R4, R3.reuse, 0x1c00, R169 ;  /* 0x00001c0003047824 */ /* 0x040fe200078e02a9 */
[----:B------:R-:W-:Y:S01]  /*3290*/  @P0 LOP3.LUT R38, R38, 0x4, RZ, 0xfc, !PT ;  /* 0x0000000426260812 */ /* 0x000fe200078efcff */
[----:B------:R-:W-:Y:S01]  /*32a0*/  IMAD.WIDE.U32 R150, R148, c[0x0][0x280], RZ ;  /* 0x0000a00094967a25 */ /* 0x000fe200078e00ff */
[----:B------:R-:W-:Y:S02]  /*32b0*/  LOP3.LUT R7, R6, R31, RZ, 0x3c, !PT ;  /* 0x0000001f06077212 */ /* 0x000fe400078e3cff */
[----:B------:R-:W-:Y:S01]  /*32c0*/  MOV R16, c[0x0][0x1e0] ;  /* 0x0000780000107a02 */ /* 0x000fe20000000f00 */
[----:B------:R-:W-:Y:S01]  /*32d0*/  IMAD R6, R3, 0x1c00, R17 ;  /* 0x00001c0003067824 */ /* 0x000fe200078e0211 */
[----:B------:R-:W-:Y:S01]  /*32e0*/  LOP3.LUT R3, R5, R199, RZ, 0x3c, !PT ;  /* 0x000000c705037212 */ /* 0x000fe200078e3cff */
[----:B------:R1:W-:Y:S01]  /*32f0*/  STL [R1+0x3c], R38 ;  /* 0x00003c2601007387 */ /* 0x0003e20000100800 */
[----:B------:R-:W-:Y:S01]  /*3300*/  IADD3 R8, R8, R7, RZ ;  /* 0x0000000708087210 */ /* 0x000fe20007ffe0ff */
[----:B------:R-:W-:Y:S01]  /*3310*/  IMAD.IADD R10, R6, 0x1, R10 ;  /* 0x00000001060a7824 */ /* 0x000fe200078e020a */
[----:B------:R-:W-:Y:S01]  /*3320*/  SHF.R.S32.HI R5, RZ, 0x1f, R34 ;  /* 0x0000001fff057819 */ /* 0x000fe20000011422 */
[----:B------:R-:W-:Y:S01]  /*3330*/  IMAD.IADD R7, R4, 0x1, R3 ;  /* 0x0000000104077824 */ /* 0x000fe200078e0203 */
[----:B------:R-:W-:Y:S01]  /*3340*/  SHF.R.S32.HI R3, RZ, 0x1f, R35 ;  /* 0x0000001fff037819 */ /* 0x000fe20000011423 */
[----:B------:R-:W-:Y:S01]  /*3350*/  IMAD.WIDE.U32 R192, R33, c[0x0][0x1e0], RZ ;  /* 0x0000780021c07a25 */ /* 0x000fe200078e00ff */
[----:B------:R-:W-:-:S02]  /*3360*/  SHF.R.S32.HI R6, RZ, 0x1f, R33 ;  /* 0x0000001fff067819 */ /* 0x000fc40000011421 */
[----:B------:R-:W-:Y:S01]  /*3370*/  LOP3.LUT R112, R2, 0xfffffff8, RZ, 0xc0, !PT ;  /* 0xfffffff802707812 */ /* 0x000fe200078ec0ff */
[----:B------:R-:W-:Y:S01]  /*3380*/  IMAD R4, R3, c[0x0][0x1e0], RZ ;  /* 0x0000780003047a24 */ /* 0x000fe200078e02ff */
[----:B------:R-:W-:Y:S01]  /*3390*/  ISETP.GE.AND P6, PT, R36, c[0x0][0x1d4], PT ;  /* 0x0000750024007a0c */ /* 0x000fe20003fc6270 */
[----:B------:R-:W-:Y:S01]  /*33a0*/  IMAD R3, R5, c[0x0][0x1e0], RZ ;  /* 0x0000780005037a24 */ /* 0x000fe200078e02ff */
[----:B------:R-:W-:Y:S01]  /*33b0*/  SHF.L.U64.HI R179, R16, R179, c[0x0][0x1e4] ;  /* 0x0000790010b37619 */ /* 0x000fe200000102b3 */
[----:B------:R-:W-:Y:S01]  /*33c0*/  IMAD R5, R6, c[0x0][0x1e0], RZ ;  /* 0x0000780006057a24 */ /* 0x000fe200078e02ff */
[----:B------:R-:W-:Y:S01]  /*33d0*/  IADD3 R174, R151, R174, RZ ;  /* 0x000000ae97ae7210 */ /* 0x000fe20007ffe0ff */
[----:B------:R-:W-:Y:S01]  /*33e0*/  IMAD R6, R35, c[0x0][0x1e4], R4 ;  /* 0x0000790023067a24 */ /* 0x000fe200078e0204 */
[----:B------:R-:W-:Y:S01]  /*33f0*/  SHF.L.U32 R206, R16, 0x5, RZ ;  /* 0x0000000510ce7819 */ /* 0x000fe200000006ff */
[C---:B------:R-:W-:Y:S01]  /*3400*/  IMAD.WIDE.U32 R184, R162.reuse, 0x60, RZ ;  /* 0x00000060a2b87825 */ /* 0x040fe200078e00ff */
[----:B------:R-:W-:-:S02]  /*3410*/  SHF.L.U64.HI R162, R162, R177, c[0x0][0x284] ;  /* 0x0000a100a2a27619 */ /* 0x000fc400000102b1 */
[----:B------:R-:W-:Y:S01]  /*3420*/  SHF.R.S32.HI R114, RZ, 0x1f, R112 ;  /* 0x0000001fff727819 */ /* 0x000fe20000011470 */
[----:B------:R-:W-:Y:S01]  /*3430*/  IMAD.WIDE.U32 R182, R163, 0x60, RZ ;  /* 0x00000060a3b67825 */ /* 0x000fe200078e00ff */
[----:B------:R-:W-:Y:S02]  /*3440*/  IADD3 R121, R185, UR5, RZ ;  /* 0x00000005b9797c10 */ /* 0x000fe4000fffe0ff */
[----:B------:R-:W-:Y:S01]  /*3450*/  SHF.R.S32.HI R113, RZ, 0x1f, R93 ;  /* 0x0000001fff717819 */ /* 0x000fe2000001145d */
[----:B------:R-:W-:Y:S01]  /*3460*/  IMAD.WIDE.U32 R160, R16, 0x60, RZ ;  /* 0x0000006010a07825 */ /* 0x000fe200078e00ff */
[----:B------:R-:W-:Y:S02]  /*3470*/  IADD3 R122, R183, UR4, RZ ;  /* 0x00000004b77a7c10 */ /* 0x000fe4000fffe0ff */
[----:B------:R-:W-:Y:S01]  /*3480*/  SHF.L.U32 R135, R14, 0x1, RZ ;  /* 0x000000010e877819 */ /* 0x000fe200000006ff */
[----:B------:R-:W-:Y:S01]  /*3490*/  IMAD R4, R33, c[0x0][0x1e4], R5 ;  /* 0x0000790021047a24 */ /* 0x000fe200078e0205 */
[----:B------:R-:W-:Y:S01]  /*34a0*/  IADD3 R172, R161, UR10, RZ ;  /* 0x0000000aa1ac7c10 */ /* 0x000fe2000fffe0ff */
[----:B------:R-:W-:Y:S01]  /*34b0*/  IMAD.WIDE.U32 R148, R148, c[0x0][0x290], RZ ;  /* 0x0000a40094947a25 */ /* 0x000fe200078e00ff */
[----:B------:R-:W-:-:S02]  /*34c0*/  SHF.L.U32 R132, R11, 0x1, RZ ;  /* 0x000000010b847819 */ /* 0x000fc400000006ff */
[----:B------:R-:W-:Y:S01]  /*34d0*/  IADD3 R136, R193, R4, RZ ;  /* 0x00000004c1887210 */ /* 0x000fe20007ffe0ff */
[----:B------:R-:W-:Y:S01]  /*34e0*/  IMAD.WIDE.U32 R202, R35, c[0x0][0x1e0], RZ ;  /* 0x0000780023ca7a25 */ /* 0x000fe200078e00ff */
[----:B------:R-:W-:-:S03]  /*34f0*/  SHF.L.U32 R128, R10, 0x1, RZ ;  /* 0x000000010a807819 */ /* 0x000fc600000006ff */
        /* <DEDUP_REMOVED lines=19> */
[----:B-1----:R-:W-:Y:S02]  /*3630*/  IMAD.SHL.U32 R123, R7, 0x2, RZ ;  /* 0x00000002077b7824 */ /* 0x002fe400078e00ff */
.L_x_1191:
[----:B------:R-:W-:Y:S01]  /*3640*/  SHF.R.S32.HI R97, RZ, 0x1f, R41 ;  /* 0x0000001fff617819 */ /* 0x000fe20000011429 */
[----:B-1----:R1:W5:Y:S01]  /*3650*/  LDL R211, [R1+0x3c] ;  /* 0x00003c0001d37983 */ /* 0x0023620000100800 */
[----:B------:R-:W-:Y:S01]  /*3660*/  ISETP.GE.AND P2, PT, R210, 0x1, PT ;  /* 0x00000001d200780c */ /* 0x000fe20003f46270 */
[----:B------:R-:W-:Y:S04]  /*3670*/  DEPBAR.LE SB0, 0x0 ;  /* 0x000080000000791a */ /* 0x000fe80000000000 */
[----:B------:R-:W-:Y:S01]  /*3680*/  WARPSYNC 0xffffffff ;  /* 0xffffffff00007948 */ /* 0x000fe20003800000 */
[----:B------:R-:W-:Y:S01]  /*3690*/  BAR.SYNC.DEFER_BLOCKING 0x0 ;  /* 0x0000000000007b1d */ /* 0x000fe20000010000 */
[-C--:B------:R-:W-:Y:S02]  /*36a0*/  IMAD R2, R173, R41.reuse, RZ ;  /* 0x00000029ad027224 */ /* 0x080fe400078e02ff */
[----:B------:R-:W-:Y:S04]  /*36b0*/  IMAD.WIDE.U32 R80, R152, R41, RZ ;  /* 0x0000002998507225 */ /* 0x000fe800078e00ff */
[----:B------:R-:W-:Y:S01]  /*36c0*/  IMAD R2, R97, R152, R2 ;  /* 0x0000009861027224 */ /* 0x000fe200078e0202 */
[----:B------:R-:W-:Y:S03]  /*36d0*/  IADD3 R3, P1, P0, R119, R80, R206 ;  /* 0x0000005077037210 */ /* 0x000fe6000783e0ce */
[----:B------:R-:W-:Y:S05]  /*36e0*/  IMAD.IADD R86, R81, 0x1, R2 ;  /* 0x0000000151567824 */ /* 0x000fea00078e0202 */
[----:B------:R-:W-:Y:S02]  /*36f0*/  IADD3.X R7, R115, R86, R179, P1, P0 ;  /* 0x0000005673077210 */ /* 0x000fe40000fe04b3 */
[----:B------:R-:W-:Y:S04]  /*3700*/  IADD3 R4, P1, P0, R119, R80, R207 ;  /* 0x0000005077047210 */ /* 0x000fe8000783e0cf */
[----:B------:R-:W-:Y:S02]  /*3710*/  IADD3.X R8, R115, R86, R177, P1, P0 ;  /* 0x0000005673087210 */ /* 0x000fe40000fe04b1 */
[----:B------:R-:W-:Y:S01]  /*3720*/  IADD3 R5, P1, P0, R119, R80, R160 ;  /* 0x0000005077057210 */ /* 0x000fe2000783e0a0 */
[----:B------:R-:W2:Y:S01]  /*3730*/  S2R R10, SR_TID.X ;  /* 0x00000000000a7919 */ /* 0x000ea20000002100 */
[----:B------:R-:W-:Y:S02]  /*3740*/  BSSY B2, `(.L_x_1143) ;  /* 0x00004f5000027945 */ /* 0x000fe40003800000 */
[----:B------:R-:W-:Y:S02]  /*3750*/  IADD3.X R9, R115, R86, R172, P1, P0 ;  /* 0x0000005673097210 */ /* 0x000fe40000fe04ac */
[----:B------:R-:W-:Y:S05]  /*3760*/  IADD3 R2, P0, R119, R80, RZ ;  /* 0x0000005077027210 */ /* 0x000fea0007f1e0ff */
[----:B------:R-:W-:Y:S01]  /*3770*/  IMAD.X R6, R86, 0x1, R115, P0 ;  /* 0x0000000156067824 */ /* 0x000fe200000e0673 */
[C---:B------:R-:W-:Y:S04]  /*3780*/  LEA R66, P0, R2.reuse, c[0x0][0x1c8], 0x1 ;  /* 0x0000720002427a11 */ /* 0x040fe800078008ff */
[----:B------:R-:W-:Y:S02]  /*3790*/  LEA.HI.X R67, R2, c[0x0][0x1cc], R6, 0x1, P0 ;  /* 0x0000730002437a11 */ /* 0x000fe400000f0c06 */
[C---:B------:R-:W-:Y:S04]  /*37a0*/  LEA R72, P0, R3.reuse, c[0x0][0x1c8], 0x1 ;  /* 0x0000720003487a11 */ /* 0x040fe800078008ff */
[----:B------:R-:W-:Y:S02]  /*37b0*/  LEA.HI.X R73, R3, c[0x0][0x1cc], R7, 0x1, P0 ;  /* 0x0000730003497a11 */ /* 0x000fe400000f0c07 */
[----:B------:R-:W-:Y:S02]  /*37c0*/  LEA R82, P0, R4, c[0x0][0x1c8], 0x1 ;  /* 0x0000720004527a11 */ /* 0x000fe400078008ff */
[--C-:B--2---:R-:W-:Y:S02]  /*37d0*/  SHF.R.S32.HI R212, RZ, 0x1f, R10.reuse ;  /* 0x0000001fffd47819 */ /* 0x104fe4000001140a */
[--C-:B------:R-:W-:Y:S02]  /*37e0*/  SHF.R.S32.HI R217, RZ, 0x1f, R10.reuse ;  /* 0x0000001fffd97819 */ /* 0x100fe4000001140a */
[--C-:B------:R-:W-:Y:S02]  /*37f0*/  SHF.R.S32.HI R219, RZ, 0x1f, R10.reuse ;  /* 0x0000001fffdb7819 */ /* 0x100fe4000001140a */
[-C--:B------:R-:W-:Y:S02]  /*3800*/  LEA.HI R212, R212, R10.reuse, RZ, 0x3 ;  /* 0x0000000ad4d47211 */ /* 0x080fe400078f18ff */
[-C--:B------:R-:W-:Y:S02]  /*3810*/  LEA.HI R217, R217, R10.reuse, RZ, 0x3 ;  /* 0x0000000ad9d97211 */ /* 0x080fe400078f18ff */
[-C--:B------:R-:W-:Y:S02]  /*3820*/  LEA.HI R219, R219, R10.reuse, RZ, 0x3 ;  /* 0x0000000adbdb7211 */ /* 0x080fe400078f18ff */
[----:B------:R-:W-:Y:S02]  /*3830*/  SHF.R.S32.HI R220, RZ, 0x1f, R10 ;  /* 0x0000001fffdc7819 */ /* 0x000fe4000001140a */
[----:B------:R-:W-:Y:S02]  /*3840*/  LEA.HI.X R83, R4, c[0x0][0x1cc], R8, 0x1, P0 ;  /* 0x0000730004537a11 */ /* 0x000fe400000f0c08 */
[----:B------:R-:W-:Y:S02]  /*3850*/  LEA R84, P0, R5, c[0x0][0x1c8], 0x1 ;  /* 0x0000720005547a11 */ /* 0x000fe400078008ff */
[----:B------:R-:W-:Y:S02]  /*3860*/  SHF.R.S32.HI R212, RZ, 0x3, R212 ;  /* 0x00000003ffd47819 */ /* 0x000fe400000114d4 */
[----:B------:R-:W-:Y:S02]  /*3870*/  SHF.R.S32.HI R217, RZ, 0x3, R217 ;  /* 0x00000003ffd97819 */ /* 0x000fe400000114d9 */
[----:B------:R-:W-:Y:S02]  /*3880*/  SHF.R.S32.HI R219, RZ, 0x3, R219 ;  /* 0x00000003ffdb7819 */ /* 0x000fe400000114db */
[----:B------:R-:W-:Y:S02]  /*3890*/  LEA.HI R220, R220, R10, RZ, 0x3 ;  /* 0x0000000adcdc7211 */ /* 0x000fe400078f18ff */
[----:B------:R-:W-:Y:S02]  /*38a0*/  IADD3 R212, R212, 0x60, RZ ;  /* 0x00000060d4d47810 */ /* 0x000fe40007ffe0ff */
[----:B------:R-:W-:Y:S02]  /*38b0*/  IADD3 R217, R217, 0x40, RZ ;  /* 0x00000040d9d97810 */ /* 0x000fe40007ffe0ff */
[----:B------:R-:W-:Y:S02]  /*38c0*/  IADD3 R219, R219, 0x20, RZ ;  /* 0x00000020dbdb7810 */ /* 0x000fe40007ffe0ff */
[----:B------:R-:W-:Y:S02]  /*38d0*/  SHF.R.S32.HI R220, RZ, 0x3, R220 ;  /* 0x00000003ffdc7819 */ /* 0x000fe400000114dc */
[----:B------:R-:W-:Y:S01]  /*38e0*/  LEA.HI.X R85, R5, c[0x0][0x1cc], R9, 0x1, P0 ;  /* 0x0000730005557a11 */ /* 0x000fe200000f0c09 */
[----:B------:R-:W-:-:S05]  /*38f0*/  @!P2 BRA `(.L_x_1144) ;  /* 0x00004ad00000a947 */ /* 0x000fca0003800000 */
[-C--:B-1----:R-:W-:Y:S01]  /*3900*/  IMAD R4, R174, R41.reuse, RZ ;  /* 0x00000029ae047224 */ /* 0x082fe200078e02ff */
[----:B-----5:R-:W-:Y:S01]  /*3910*/  LOP3.LUT P2, RZ, R211, 0x4, RZ, 0xc0, !PT ;  /* 0x00000004d3ff7812 */ /* 0x020fe2000784c0ff */
        /* <DEDUP_REMOVED lines=38> */
.L_x_1147:
[----:B------:R-:W-:Y:S05]  /*3b80*/  BSYNC B0 ;  /* 0x0000000000007941 */ /* 0x000fea0003800000 */
.L_x_1146:
        /* <DEDUP_REMOVED lines=9> */
[----:B------:R-:W-:Y:S01]  /*3c20*/  IMAD.MOV.U32 R6, RZ, RZ, R13 ;  /* 0x000000ffff067224 */ /* 0x000fe200078e000d */
[----:B------:R-:W-:Y:S01]  /*3c30*/  PRMT R40, R5, 0x7610, R40 ;  /* 0x0000761005287816 */ /* 0x000fe20000000028 */
[----:B------:R-:W-:Y:S01]  /*3c40*/  IMAD.MOV.U32 R5, RZ, RZ, R2 ;  /* 0x000000ffff057224 */ /* 0x000fe200078e0002 */
[----:B------:R-:W-:Y:S01]  /*3c50*/  PRMT R43, R4, 0x7610, R43 ;  /* 0x00007610042b7816 */ /* 0x000fe2000000002b */
[----:B------:R-:W-:Y:S01]  /*3c60*/  CS2R R14, SRZ ;  /* 0x00000000000e7805 */ /* 0x000fe2000001ff00 */
[----:B------:R-:W-:Y:S02]  /*3c70*/  MOV R7, R12 ;  /* 0x0000000c00077202 */ /* 0x000fe40000000f00 */
        /* <DEDUP_REMOVED lines=24> */
.L_x_1149:
[----:B------:R-:W-:Y:S05]  /*3e00*/  BSYNC B0 ;  /* 0x0000000000007941 */ /* 0x000fea0003800000 */
.L_x_1148:
        /* <DEDUP_REMOVED lines=40> */
.L_x_1151:
[----:B------:R-:W-:Y:S05]  /*4090*/  BSYNC B0 ;  /* 0x0000000000007941 */ /* 0x000fea0003800000 */
.L_x_1150:
        /* <DEDUP_REMOVED lines=38> */
.L_x_1153:
[----:B------:R-:W-:Y:S05]  /*4300*/  BSYNC B0 ;  /* 0x0000000000007941 */ /* 0x000fea0003800000 */
.L_x_1152:
        /* <DEDUP_REMOVED lines=68> */
.L_x_1157:
[----:B------:R-:W-:Y:S05]  /*4750*/  BSYNC B0 ;  /* 0x0000000000007941 */ /* 0x000fea0003800000 */
.L_x_1156:
        /* <DEDUP_REMOVED lines=55> */
.L_x_1155:
[----:B------:R-:W-:Y:S05]  /*4ad0*/  BSYNC B1 ;  /* 0x0000000000017941 */ /* 0x000fea0003800000 */
.L_x_1154:
        /* <DEDUP_REMOVED lines=56> */
.L_x_1161:
[----:B------:R-:W-:Y:S05]  /*4e60*/  BSYNC B0 ;  /* 0x0000000000007941 */ /* 0x000fea0003800000 */
.L_x_1160:
        /* <DEDUP_REMOVED lines=55> */
.L_x_1159:
[----:B------:R-:W-:Y:S05]  /*51e0*/  BSYNC B1 ;  /* 0x0000000000017941 */ /* 0x000fea0003800000 */
.L_x_1158:
        /* <DEDUP_REMOVED lines=56> */
.L_x_1165:
[----:B------:R-:W-:Y:S05]  /*5570*/  BSYNC B0 ;  /* 0x0000000000007941 */ /* 0x000fea0003800000 */
.L_x_1164:
        /* <DEDUP_REMOVED lines=55> */
.L_x_1163:
[----:B------:R-:W-:Y:S05]  /*58f0*/  BSYNC B1 ;  /* 0x0000000000017941 */ /* 0x000fea0003800000 */
.L_x_1162:
        /* <DEDUP_REMOVED lines=55> */
.L_x_1168:
[----:B------:R-:W-:Y:S05]  /*5c70*/  BSYNC B0 ;  /* 0x0000000000007941 */ /* 0x000fea0003800000 */
.L_x_1167:
        /* <DEDUP_REMOVED lines=56> */
.L_x_1145:
        /* <DEDUP_REMOVED lines=24> */
[C---:B------:R-:W-:Y:S02]  /*6180*/  @!P2 IADD3.X R9, R117.reuse, R162, R42, P1, P0 ;  /* 0x000000a27509a210 */ /* 0x040fe40000fe042a */
        /* <DEDUP_REMOVED lines=24> */
[----:B------:R-:W-:Y:S02]  /*6310*/  @!P1 LEA.HI.X R11, R11, c[0x0][0x28c], R14, 0x1, P0 ;  /* 0x0000a3000b0b9a11 */ /* 0x000fe400000f0c0e */
[-C--:B------:R-:W-:Y:S04]  /*6320*/  ISETP.GE.AND P0, PT, R220, R79.reuse, PT ;  /* 0x0000004fdc00720c */ /* 0x080fe80003f06270 */
[----:B------:R-:W-:Y:S01]  /*6330*/  ISETP.GE.OR P0, PT, R36, c[0x0][0x27c], P0 ;  /* 0x00009f0024007a0c */ /* 0x000fe20000706670 */
[----:B------:R-:W4:Y:S08]  /*6340*/  @!P1 LDG.E.128 R72, [R12.64] ;  /* 0x000000060c489981 */ /* 0x000f30000c1e1d00 */
[----:B------:R-:W4:Y:S04]  /*6350*/  @!P1 LDG.E.128 R32, [R10.64] ;  /* 0x000000060a209981 */ /* 0x000f28000c1e1d00 */
[----:B---3--:R-:W-:Y:S05]  /*6360*/  @!P0 IADD3 R2, P1, R104, R70, RZ ;  /* 0x0000004668028210 */ /* 0x008fea0007f3e0ff */
[----:B------:R-:W-:Y:S01]  /*6370*/  @!P0 IMAD.X R3, R42, 0x1, R117, P1 ;  /* 0x000000012a038824 */ /* 0x000fe200008e0675 */
[C---:B-1----:R-:W-:Y:S01]  /*6380*/  @!P0 LEA R8, P1, R2.reuse, c[0x0][0x270], 0x1 ;  /* 0x00009c0002088a11 */ /* 0x042fe200078208ff */
[----:B------:R-:W-:Y:S03]  /*6390*/  CS2R R6, SRZ ;  /* 0x0000000000067805 */ /* 0x000fe6000001ff00 */
        /* <DEDUP_REMOVED lines=8> */
[----:B------:R-:W-:Y:S07]  /*6420*/  ISETP.GE.AND P1, PT, R36, c[0x0][0x27c], PT ;  /* 0x00009f0024007a0c */ /* 0x000fee0003f26270 */
        /* <DEDUP_REMOVED lines=157> */
.L_x_1170:
[----:B------:R-:W-:Y:S05]  /*6e00*/  BSYNC B0 ;  /* 0x0000000000007941 */ /* 0x000fea0003800000 */
.L_x_1169:
        /* <DEDUP_REMOVED lines=115> */
.L_x_1172:
[----:B------:R-:W-:Y:S05]  /*7540*/  BSYNC B0 ;  /* 0x0000000000007941 */ /* 0x000fea0003800000 */
.L_x_1171:
        /* <DEDUP_REMOVED lines=115> */
.L_x_1174:
[----:B------:R-:W-:Y:S05]  /*7c80*/  BSYNC B0 ;  /* 0x0000000000007941 */ /* 0x000fea0003800000 */
.L_x_1173:
        /* <DEDUP_REMOVED lines=11> */
[C---:B------:R-:W-:Y:S01]  /*7d40*/  LEA R48, P0, R2.reuse, c[0x0][0x1c8], 0x1 ;  /* 0x0000720002307a11 */ /* 0x040fe200078008ff */
[----:B------:R-:W-:Y:S01]  /*7d50*/  @!P1 HADD2.F32 R27, -RZ, R78.H0_H0 ;  /* 0x2000004eff1b9230 */ /* 0x000fe20000004100 */
[----:B------:R-:W-:Y:S01]  /*7d60*/  @!P1 SHF.R.U32.HI R10, RZ, 0x10, R73 ;  /* 0x00000010ff0a9819 */ /* 0x000fe20000011649 */
[----:B------:R-:W1:Y:S01]  /*7d70*/  LDS.128 R16, [R132+0x8100] ;  /* 0x0081000084107984 */ /* 0x000e620000000c00 */
[----:B------:R-:W-:Y:S01]  /*7d80*/  LEA.HI.X R49, R2, c[0x0][0x1cc], R3, 0x1, P0 ;  /* 0x0000730002317a11 */ /* 0x000fe200000f0c03 */
[----:B------:R-:W-:Y:S01]  /*7d90*/  @!P1 HADD2.F32 R2, -RZ, R39.H0_H0 ;  /* 0x20000027ff029230 */ /* 0x000fe20000004100 */
[----:B------:R-:W-:Y:S01]  /*7da0*/  @!P1 SHF.R.U64 R12, R34, 0x10, R35 ;  /* 0x00000010220c9819 */ /* 0x000fe20000001223 */
[----:B------:R-:W-:Y:S01]  /*7db0*/  @!P1 HADD2.F32 R25, -RZ, R10.H0_H0 ;  /* 0x2000000aff199230 */ /* 0x000fe20000004100 */
[----:B------:R-:W-:Y:S01]  /*7dc0*/  @!P1 SHF.R.U64 R9, R32, 0x10, R33 ;  /* 0x0000001020099819 */ /* 0x000fe20000001221 */
[----:B------:R-:W-:Y:S01]  /*7dd0*/  @!P1 HADD2.F32 R33, -RZ, R78.H1_H1 ;  /* 0x3000004eff219230 */ /* 0x000fe20000004100 */
[----:B------:R-:W-:Y:S02]  /*7de0*/  @!P1 SHF.R.U64 R21, R72, 0x10, R73 ;  /* 0x0000001048159819 */ /* 0x000fe40000001249 */
[----:B------:R-:W-:Y:S02]  /*7df0*/  @!P1 SHF.R.U32.HI R11, RZ, 0x10, R35 ;  /* 0x00000010ff0b9819 */ /* 0x000fe40000011623 */
[--C-:B------:R-:W-:Y:S01]  /*7e00*/  @!P1 SHF.R.U32.HI R31, RZ, 0x10, R75.reuse ;  /* 0x00000010ff1f9819 */ /* 0x100fe2000001164b */
[----:B------:R-:W-:Y:S01]  /*7e10*/  @!P1 HADD2.F32 R21, -RZ, R21.H0_H0 ;  /* 0x20000015ff159230 */ /* 0x000fe20000004100 */
        /* <DEDUP_REMOVED lines=9> */
[--C-:B------:R-:W-:Y:S02]  /*7eb0*/  @!P1 HADD2.F32 R22, -RZ, R7.reuse.H0_H0 ;  /* 0x20000007ff169230 */ /* 0x100fe40000004100 */
[----:B------:R-:W-:Y:S01]  /*7ec0*/  @!P1 HADD2.F32 R24, -RZ, R7.H1_H1 ;  /* 0x30000007ff189230 */ /* 0x000fe20000004100 */
[CC--:B------:R-:W-:Y:S01]  /*7ed0*/  @!P1 FMUL.FTZ R4, R3.reuse, R2.reuse ;  /* 0x0000000203049220 */ /* 0x0c0fe20000410000 */
[----:B------:R-:W-:Y:S01]  /*7ee0*/  @!P1 HADD2.F32 R14, -RZ, R13.H0_H0 ;  /* 0x2000000dff0e9230 */ /* 0x000fe20000004100 */
[----:B------:R-:W-:Y:S01]  /*7ef0*/  @!P1 FMUL.FTZ R8, R22, R2 ;  /* 0x0000000216089220 */ /* 0x000fe20000410000 */
[----:B------:R-:W-:Y:S02]  /*7f00*/  @!P1 HADD2.F32 R2, -RZ, R6.H0_H0 ;  /* 0x20000006ff029230 */ /* 0x000fe40000004100 */
[----:B------:R-:W-:Y:S01]  /*7f10*/  @!P1 HADD2.F32 R6, -RZ, R5.H1_H1 ;  /* 0x30000005ff069230 */ /* 0x000fe20000004100 */
[----:B------:R-:W-:Y:S01]  /*7f20*/  @!P1 FFMA.FTZ R55, R3, R23, -R8 ;  /* 0x0000001703379223 */ /* 0x000fe20000010808 */
[----:B------:R-:W-:Y:S01]  /*7f30*/  @!P1 MOV R8, R16 ;  /* 0x0000001000089202 */ /* 0x000fe20000000f00 */
[-C--:B------:R-:W-:Y:S01]  /*7f40*/  @!P1 FMUL.FTZ R10, R24, R2.reuse ;  /* 0x00000002180a9220 */ /* 0x080fe20000410000 */
[----:B------:R-:W-:Y:S01]  /*7f50*/  @!P1 HADD2.F32 R3, -RZ, R39.H1_H1 ;  /* 0x30000027ff039230 */ /* 0x000fe20000004100 */
[C---:B------:R-:W-:Y:S01]  /*7f60*/  @!P1 FMUL.FTZ R5, R6.reuse, R2 ;  /* 0x0000000206059220 */ /* 0x040fe20000410000 */
[----:B------:R-:W-:Y:S01]  /*7f70*/  @!P1 HADD2.F32 R26, -RZ, R30.H0_H0 ;  /* 0x2000001eff1a9230 */ /* 0x000fe20000004100 */
[----:B------:R-:W-:Y:S01]  /*7f80*/  @!P1 FFMA.FTZ R39, R6, R25, -R10 ;  /* 0x0000001906279223 */ /* 0x000fe2000001080a */
[----:B------:R-:W-:Y:S01]  /*7f90*/  @!P1 HADD2.F32 R7, -RZ, R8.H0_H0 ;  /* 0x20000008ff079230 */ /* 0x000fe20000004100 */
[----:B------:R-:W-:Y:S01]  /*7fa0*/  @!P1 FMUL.FTZ R20, R14, R3 ;  /* 0x000000030e149220 */ /* 0x000fe20000410000 */
[----:B------:R-:W-:Y:S01]  /*7fb0*/  @!P1 MOV R10, R18 ;  /* 0x00000012000a9202 */ /* 0x000fe20000000f00 */
[----:B------:R-:W-:Y:S01]  /*7fc0*/  @!P1 HADD2.F32 R6, -RZ, R40.H0_H0 ;  /* 0x20000028ff069230 */ /* 0x000fe20000004100 */
[----:B------:R-:W-:Y:S01]  /*7fd0*/  @!P1 F2FP.PACK_AB R39, R39, R55 ;  /* 0x000000372727923e */ /* 0x000fe200000000ff */
[C---:B------:R-:W-:Y:S01]  /*7fe0*/  @!P1 FMUL.FTZ R2, R7.reuse, R3 ;  /* 0x0000000307029220 */ /* 0x040fe20000410000 */
[----:B------:R-:W-:Y:S01]  /*7ff0*/  @!P1 HADD2.F32 R3, -RZ, R9.H0_H0 ;  /* 0x20000009ff039230 */ /* 0x000fe20000004100 */
[-C--:B------:R-:W-:Y:S01]  /*8000*/  @!P1 FFMA.FTZ R52, R7, R15.reuse, -R20 ;  /* 0x0000000f07349223 */ /* 0x080fe20000010814 */
[----:B------:R-:W-:Y:S01]  /*8010*/  @!P1 HADD2.F32 R20, -RZ, R13.H1_H1 ;  /* 0x3000000dff149230 */ /* 0x000fe20000004100 */
[-C--:B------:R-:W-:Y:S01]  /*8020*/  @!P1 FMUL.FTZ R9, R26, R6.reuse ;  /* 0x000000061a099220 */ /* 0x080fe20000410000 */
[----:B------:R-:W-:Y:S01]  /*8030*/  @!P1 HADD2.F32 R7, -RZ, R8.H1_H1 ;  /* 0x30000008ff079230 */ /* 0x000fe20000004100 */
[----:B------:R-:W-:Y:S01]  /*8040*/  @!P1 FFMA.FTZ R2, R14, R15, R2 ;  /* 0x0000000f0e029223 */ /* 0x000fe20000010002 */
[----:B------:R-:W-:Y:S01]  /*8050*/  @!P1 MOV R17, R39 ;  /* 0x0000002700119202 */ /* 0x000fe20000000f00 */
[-C--:B------:R-:W-:Y:S01]  /*8060*/  @!P1 FMUL.FTZ R13, R20, R3.reuse ;  /* 0x00000003140d9220 */ /* 0x080fe20000410000 */
[----:B------:R-:W-:Y:S01]  /*8070*/  @!P1 HADD2.F32 R8, -RZ, R10.H0_H0 ;  /* 0x2000000aff089230 */ /* 0x000fe20000004100 */
[C---:B------:R-:W-:Y:S01]  /*8080*/  @!P1 FMUL.FTZ R3, R7.reuse, R3 ;  /* 0x0000000307039220 */ /* 0x040fe20000410000 */
[----:B------:R-:W-:Y:S01]  /*8090*/  @!P1 HADD2.F32 R30, -RZ, R30.H1_H1 ;  /* 0x3000001eff1e9230 */ /* 0x000fe20000004100 */
[----:B------:R-:W-:Y:S01]  /*80a0*/  @!P1 FFMA.FTZ R51, R7, R21, -R13 ;  /* 0x0000001507339223 */ /* 0x000fe2000001080d */
[----:B------:R-:W-:Y:S01]  /*80b0*/  @!P1 HADD2.F32 R13, -RZ, R11.H0_H0 ;  /* 0x2000000bff0d9230 */ /* 0x000fe20000004100 */
[C---:B------:R-:W-:Y:S01]  /*80c0*/  @!P1 FMUL.FTZ R6, R8.reuse, R6 ;  /* 0x0000000608069220 */ /* 0x040fe20000410000 */
[----:B------:R-:W-:Y:S01]  /*80d0*/  @!P1 MOV R11, R47 ;  /* 0x0000002f000b9202 */ /* 0x000fe20000000f00 */
[----:B------:R-:W-:Y:S01]  /*80e0*/  @!P1 FFMA.FTZ R50, R8, R27, -R9 ;  /* 0x0000001b08329223 */ /* 0x000fe20000010809 */
[----:B------:R-:W-:Y:S01]  /*80f0*/  @!P1 HADD2.F32 R9, -RZ, R40.H1_H1 ;  /* 0x30000028ff099230 */ /* 0x000fe20000004100 */
[----:B------:R-:W-:Y:S01]  /*8100*/  @!P1 IMAD.MOV.U32 R8, RZ, RZ, R19 ;  /* 0x000000ffff089224 */ /* 0x000fe200078e0013 */
[----:B------:R-:W-:Y:S01]  /*8110*/  @!P1 HADD2.F32 R7, -RZ, R12.H0_H0 ;  /* 0x2000000cff079230 */ /* 0x000fe20000004100 */
[----:B------:R-:W-:Y:S01]  /*8120*/  @!P1 FFMA.FTZ R3, R20, R21, R3 ;  /* 0x0000001514039223 */ /* 0x000fe20000010003 */
[--C-:B------:R-:W-:Y:S01]  /*8130*/  @!P1 HADD2.F32 R32, -RZ, R11.reuse.H0_H0 ;  /* 0x2000000bff209230 */ /* 0x100fe20000004100 */
[----:B------:R-:W-:Y:S01]  /*8140*/  @!P1 FFMA.FTZ R4, R22, R23, R4 ;  /* 0x0000001716049223 */ /* 0x000fe20000010004 */
[----:B------:R-:W-:Y:S01]  /*8150*/  @!P1 HADD2.F32 R34, -RZ, R11.H1_H1 ;  /* 0x3000000bff229230 */ /* 0x000fe20000004100 */
[----:B------:R-:W-:Y:S01]  /*8160*/  @!P1 FMUL.FTZ R40, R30, R7 ;  /* 0x000000071e289220 */ /* 0x000fe20000410000 */
[----:B------:R-:W-:Y:S01]  /*8170*/  @!P1 HADD2.F32 R12, -RZ, R10.H1_H1 ;  /* 0x3000000aff0c9230 */ /* 0x000fe20000004100 */
[----:B------:R-:W-:Y:S01]  /*8180*/  @!P1 FMUL.FTZ R38, R32, R9 ;  /* 0x0000000920269220 */ /* 0x000fe20000410000 */
[--C-:B------:R-:W-:Y:S01]  /*8190*/  @!P1 HADD2.F32 R11, -RZ, R8.reuse.H0_H0 ;  /* 0x20000008ff0b9230 */ /* 0x100fe20000004100 */
[----:B------:R-:W-:Y:S01]  /*81a0*/  @!P1 FFMA.FTZ R5, R24, R25, R5 ;  /* 0x0000001918059223 */ /* 0x000fe20000010005 */
[----:B------:R-:W-:Y:S01]  /*81b0*/  @!P1 HADD2.F32 R10, -RZ, R8.H1_H1 ;  /* 0x30000008ff0a9230 */ /* 0x000fe20000004100 */
[----:B------:R-:W-:Y:S02]  /*81c0*/  @!P1 FMUL.FTZ R8, R34, R13 ;  /* 0x0000000d22089220 */ /* 0x000fe40000410000 */
[----:B------:R-:W-:Y:S01]  /*81d0*/  @!P1 FFMA.FTZ R43, R11, R33, -R38 ;  /* 0x000000210b2b9223 */ /* 0x000fe20000010826 */
[----:B------:R-:W-:Y:S01]  /*81e0*/  @!P1 F2FP.PACK_AB R38, R51, R52 ;  /* 0x000000343326923e */ /* 0x000fe200000000ff */
[----:B------:R-:W-:Y:S01]  /*81f0*/  @!P1 FFMA.FTZ R42, R10, R35, -R8 ;  /* 0x000000230a2a9223 */ /* 0x000fe20000010808 */
[----:B------:R-:W-:Y:S01]  /*8200*/  @!P1 F2FP.PACK_AB R4, R5, R4 ;  /* 0x000000040504923e */ /* 0x000fe200000000ff */
[C---:B------:R-:W-:Y:S01]  /*8210*/  @!P1 FFMA.FTZ R40, R12.reuse, R31, -R40 ;  /* 0x0000001f0c289223 */ /* 0x040fe20000010828 */
[----:B------:R-:W-:Y:S01]  /*8220*/  @!P1 MOV R16, R38 ;  /* 0x0000002600109202 */ /* 0x000fe20000000f00 */
[----:B------:R-:W-:Y:S01]  /*8230*/  @!P1 FMUL.FTZ R7, R12, R7 ;  /* 0x000000070c079220 */ /* 0x000fe20000410000 */
[----:B------:R-:W-:Y:S01]  /*8240*/  @!P1 F2FP.PACK_AB R12, R42, R43 ;  /* 0x0000002b2a0c923e */ /* 0x000fe200000000ff */
[----:B------:R-:W-:Y:S01]  /*8250*/  @!P1 FMUL.FTZ R8, R11, R9 ;  /* 0x000000090b089220 */ /* 0x000fe20000410000 */
[----:B------:R-:W-:Y:S01]  /*8260*/  @!P1 F2FP.PACK_AB R11, R40, R50 ;  /* 0x00000032280b923e */ /* 0x000fe200000000ff */
[----:B------:R-:W-:Y:S01]  /*8270*/  @!P1 FFMA.FTZ R6, R26, R27, R6 ;  /* 0x0000001b1a069223 */ /* 0x000fe20000010006 */
[----:B------:R-:W-:Y:S01]  /*8280*/  @!P1 MOV R45, R4 ;  /* 0x00000004002d9202 */ /* 0x000fe20000000f00 */
[----:B------:R-:W-:Y:S01]  /*8290*/  @!P1 IMAD.MOV.U32 R19, RZ, RZ, R12 ;  /* 0x000000ffff139224 */ /* 0x000fe200078e000c */
[----:B------:R-:W-:Y:S01]  /*82a0*/  @!P1 MOV R18, R11 ;  /* 0x0000000b00129202 */ /* 0x000fe20000000f00 */
[----:B------:R-:W-:Y:S01]  /*82b0*/  @!P1 FMUL.FTZ R9, R10, R13 ;  /* 0x0000000d0a099220 */ /* 0x000fe20000410000 */
[----:B------:R-:W-:Y:S01]  /*82c0*/  @!P1 F2FP.PACK_AB R10, R3, R2 ;  /* 0x00000002030a923e */ /* 0x000fe200000000ff */
[----:B------:R-:W-:Y:S02]  /*82d0*/  @!P1 FFMA.FTZ R7, R30, R31, R7 ;  /* 0x0000001f1e079223 */ /* 0x000fe40000010007 */
[----:B------:R1:W-:Y:S01]  /*82e0*/  STG.E.128 [R48.64], R16 ;  /* 0x0000001030007986 */ /* 0x0003e2000c101d06 */
[----:B------:R-:W-:Y:S01]  /*82f0*/  @!P1 MOV R44, R10 ;  /* 0x0000000a002c9202 */ /* 0x000fe20000000f00 */
[----:B------:R-:W-:Y:S01]  /*8300*/  @!P1 FFMA.FTZ R8, R32, R33, R8 ;  /* 0x0000002120089223 */ /* 0x000fe20000010008 */
[----:B------:R-:W-:Y:S01]  /*8310*/  @!P1 F2FP.PACK_AB R3, R7, R6 ;  /* 0x000000060703923e */ /* 0x000fe200000000ff */
[----:B------:R-:W-:Y:S03]  /*8320*/  @!P1 FFMA.FTZ R9, R34, R35, R9 ;  /* 0x0000002322099223 */ /* 0x000fe60000010009 */
[----:B------:R-:W-:Y:S02]  /*8330*/  @!P1 MOV R46, R3 ;  /* 0x00000003002e9202 */ /* 0x000fe40000000f00 */
[----:B------:R-:W-:Y:S04]  /*8340*/  @!P1 F2FP.PACK_AB R2, R9, R8 ;  /* 0x000000080902923e */ /* 0x000fe800000000ff */
        /* <DEDUP_REMOVED lines=8> */
.L_x_1144:
[----:B-1----:R-:W-:Y:S01]  /*83d0*/  IMAD R2, R41, -0x70, R0 ;  /* 0xffffff9029027824 */ /* 0x002fe200078e0200 */
        /* <DEDUP_REMOVED lines=11> */
.L_x_1176:
[----:B------:R-:W-:Y:S05]  /*8490*/  BSYNC B0 ;  /* 0x0000000000007941 */ /* 0x000fea0003800000 */
.L_x_1175:
        /* <DEDUP_REMOVED lines=10> */
.L_x_1178:
[----:B------:R-:W-:Y:S05]  /*8540*/  BSYNC B0 ;  /* 0x0000000000007941 */ /* 0x000fea0003800000 */
.L_x_1177:
        /* <DEDUP_REMOVED lines=10> */
.L_x_1180:
[----:B------:R-:W-:Y:S05]  /*85f0*/  BSYNC B0 ;  /* 0x0000000000007941 */ /* 0x000fea0003800000 */
.L_x_1179:
        /* <DEDUP_REMOVED lines=9> */
.L_x_1166:
[----:B------:R-:W-:Y:S05]  /*8690*/  BSYNC B2 ;  /* 0x0000000000027941 */ /* 0x000fea0003800000 */
.L_x_1143:
        /* <DEDUP_REMOVED lines=61> */
[----:B------:R1:W-:Y:S05]  /*8a70*/  @P1 LDGSTS.E.BYPASS.LTC128B.128 [R216+0x5900], [R6.64+0x80], !P5 ;  /* 0x0590008006d81fae */ /* 0x0003ea000e901d46 */
[----:B------:R1:W-:Y:S05]  /*8a80*/  @P0 LDGSTS.E.BYPASS.LTC128B.128 [R216+0x3100], [R4.64], !P4 ;  /* 0x0310000004d80fae */ /* 0x0003ea000e101d46 */
[----:B------:R1:W-:Y:S01]  /*8a90*/  @P0 LDGSTS.E.BYPASS.LTC128B.128 [R216+0x6900], [R4.64+0x80], !P5 ;  /* 0x0690008004d80fae */ /* 0x0003e2000e901d46 */
[----:B------:R-:W-:Y:S04]  /*8aa0*/  IADD3 R12, P0, R142, R14, RZ ;  /* 0x0000000e8e0c7210 */ /* 0x000fe80007f1e0ff */
[----:B------:R-:W0:Y:S01]  /*8ab0*/  LDGDEPBAR ;  /* 0x00000000000079af */ /* 0x000e220000000000 */
[----:B------:R-:W-:Y:S02]  /*8ac0*/  IADD3.X R13, R16, R141, RZ, P0, !PT ;  /* 0x0000008d100d7210 */ /* 0x000fe400007fe4ff */
[----:B------:R-:W-:Y:S01]  /*8ad0*/  ISETP.GT.AND P0, PT, R79, R220, PT ;  /* 0x000000dc4f00720c */ /* 0x000fe20003f04270 */
[----:B------:R-:W-:Y:S04]  /*8ae0*/  DEPBAR.LE SB0, 0x0 ;  /* 0x000080000000791a */ /* 0x000fe80000000000 */
[----:B------:R-:W-:Y:S08]  /*8af0*/  BAR.SYNC.DEFER_BLOCKING 0x0 ;  /* 0x0000000000007b1d */ /* 0x000ff00000010000 */
[----:B------:R-:W-:-:S05]  /*8b00*/  @!P0 BRA `(.L_x_1182) ;  /* 0x000000e000008947 */ /* 0x000fca0003800000 */
[----:B-1----:R-:W1:Y:S01]  /*8b10*/  @!P6 LDS.128 R8, [R215+0x100] ;  /* 0x00010000d708e984 */ /* 0x002e620000000c00 */
[----:B------:R-:W-:Y:S01]  /*8b20*/  MOV R4, R100 ;  /* 0x0000006400047202 */ /* 0x000fe20000000f00 */
        /* <DEDUP_REMOVED lines=9> */
[----:B------:R-:W2:Y:S04]  /*8bc0*/  @!P0 LDS.128 R4, [R215+0x3900] ;  /* 0x00390000d7048984 */ /* 0x000ea80000000c00 */
[----:B-1----:R1:W-:Y:S04]  /*8bd0*/  @!P6 STG.E.128 [R2.64], R8 ;  /* 0x000000080200e986 */ /* 0x0023e8000c101d06 */
[----:B--2---:R1:W-:Y:S02]  /*8be0*/  @!P0 STG.E.128 [R2.64+0x80], R4 ;  /* 0x0000800402008986 */ /* 0x0043e4000c101d06 */
.L_x_1182:
[----:B-1----:R-:W-:Y:S05]  /*8bf0*/  BSYNC B0 ;  /* 0x0000000000007941 */ /* 0x002fea0003800000 */
.L_x_1181:
[----:B------:R-:W-:Y:S01]  /*8c00*/  ISETP.GE.AND P0, PT, R219, R79, PT ;  /* 0x0000004fdb00720c */ /* 0x000fe20003f06270 */
[----:B------:R-:W-:Y:S01]  /*8c10*/  @!UPT UIADD3 URZ, URZ, URZ, URZ ;  /* 0x0000003f3f3ff290 */ /* 0x000fe2000fffe03f */
[----:B------:R-:W-:Y:S11]  /*8c20*/  BSSY B0, `(.L_x_1183) ;  /* 0x0000012000007945 */ /* 0x000ff60003800000 */
[----:B------:R-:W-:-:S05]  /*8c30*/  @P0 BRA `(.L_x_1184) ;  /* 0x0000010000000947 */ /* 0x000fca0003800000 */
[----:B------:R-:W1:Y:S01]  /*8c40*/  @!P6 LDS.128 R8, [R215+0x1100] ;  /* 0x00110000d708e984 */ /* 0x000e620000000c00 */
        /* <DEDUP_REMOVED lines=12> */
[----:B------:R-:W2:Y:S04]  /*8d10*/  @!P0 LDS.128 R4, [R215+0x4900] ;  /* 0x00490000d7048984 */ /* 0x000ea80000000c00 */
[----:B-1----:R1:W-:Y:S04]  /*8d20*/  @!P6 STG.E.128 [R2.64], R8 ;  /* 0x000000080200e986 */ /* 0x0023e8000c101d06 */
[----:B--2---:R1:W-:Y:S02]  /*8d30*/  @!P0 STG.E.128 [R2.64+0x80], R4 ;  /* 0x0000800402008986 */ /* 0x0043e4000c101d06 */
.L_x_1184:
[----:B------:R-:W-:Y:S05]  /*8d40*/  BSYNC B0 ;  /* 0x0000000000007941 */ /* 0x000fea0003800000 */
.L_x_1183:
[----:B------:R-:W-:Y:S01]  /*8d50*/  ISETP.GE.AND P0, PT, R217, R79, PT ;  /* 0x0000004fd900720c */ /* 0x000fe20003f06270 */
[----:B------:R-:W-:Y:S01]  /*8d60*/  @!UPT UIADD3 URZ, URZ, URZ, URZ ;  /* 0x0000003f3f3ff290 */ /* 0x000fe2000fffe03f */
[----:B------:R-:W-:Y:S11]  /*8d70*/  BSSY B0, `(.L_x_1185) ;  /* 0x0000012000007945 */ /* 0x000ff60003800000 */
[----:B------:R-:W-:-:S05]  /*8d80*/  @P0 BRA `(.L_x_1186) ;  /* 0x0000010000000947 */ /* 0x000fca0003800000 */
[----:B-1----:R-:W1:Y:S01]  /*8d90*/  @!P6 LDS.128 R8, [R215+0x2100] ;  /* 0x00210000d708e984 */ /* 0x002e620000000c00 */
        /* <DEDUP_REMOVED lines=15> */
.L_x_1186:
[----:B------:R-:W-:Y:S05]  /*8e90*/  BSYNC B0 ;  /* 0x0000000000007941 */ /* 0x000fea0003800000 */
.L_x_1185:
        /* <DEDUP_REMOVED lines=20> */
.L_x_1188:
[----:B------:R-:W-:Y:S05]  /*8fe0*/  BSYNC B0 ;  /* 0x0000000000007941 */ /* 0x000fea0003800000 */
.L_x_1187:
[----:B------:R-:W-:Y:S01]  /*8ff0*/  ISETP.GT.AND P5, PT, R41, R140, PT ;  /* 0x0000008c2900720c */ /* 0x000fe20003fa4270 */
[----:B------:R-:W-:Y:S01]  /*9000*/  @!UPT UIADD3 URZ, URZ, URZ, URZ ;  /* 0x0000003f3f3ff290 */ /* 0x000fe2000fffe03f */
[----:B------:R-:W-:Y:S11]  /*9010*/  BSSY B0, `(.L_x_1189) ;  /* 0x000002f000007945 */ /* 0x000ff60003800000 */
[----:B------:R-:W-:-:S05]  /*9020*/  @!P5 BRA `(.L_x_1190) ;  /* 0x000002d00000d947 */ /* 0x000fca0003800000 */
[----:B-1----:R-:W-:Y:S01]  /*9030*/  IADD3 R4, R41, -0x1, RZ ;  /* 0xffffffff29047810 */ /* 0x002fe20007ffe0ff */
[----:B------:R-:W-:Y:S01]  /*9040*/  IMAD.MOV.U32 R2, RZ, RZ, R126 ;  /* 0x000000ffff027224 */ /* 0x000fe200078e007e */
[----:B------:R-:W-:Y:S01]  /*9050*/  ISETP.GE.AND P2, PT, R238, 0x21, PT ;  /* 0x00000021ee00780c */ /* 0x000fe20003f46270 */
        /* <DEDUP_REMOVED lines=11> */
[C---:B------:R-:W-:Y:S01]  /*9110*/  @P2 IMAD.X R7, R3.reuse, 0x1, R187, P0 ;  /* 0x0000000103072824 */ /* 0x040fe200000e06bb */
        /* <DEDUP_REMOVED lines=30> */
.L_x_1190:
[----:B------:R-:W-:Y:S05]  /*9300*/  BSYNC B0 ;  /* 0x0000000000007941 */ /* 0x000fea0003800000 */
.L_x_1189:
[----:B------:R-:W0:Y:S01]  /*9310*/  LDGDEPBAR ;  /* 0x00000000000079af */ /* 0x000e220000000000 */
[----:B------:R-:W-:Y:S01]  /*9320*/  IADD3 R41, R41, -0x1, RZ ;  /* 0xffffffff29297810 */ /* 0x000fe20007ffe0ff */
[----:B------:R-:W-:-:S05]  /*9330*/  @P5 BRA `(.L_x_1191) ;  /* 0xffffa30000005947 */ /* 0x000fca000383ffff */
[----:B------:R-:W-:Y:S01]  /*9340*/  WARPSYNC 0xffffffff ;  /* 0xffffffff00007948 */ /* 0x000fe20003800000 */
[----:B------:R-:W-:Y:S06]  /*9350*/  BAR.SYNC.DEFER_BLOCKING 0x0 ;  /* 0x0000000000007b1d */ /* 0x000fec0000010000 */
.L_x_1142:
[----:B------:R-:W2:Y:S01]  /*9360*/  LDL R252, [R1+0x4c] ;  /* 0x00004c0001fc7983 */ /* 0x000ea20000100800 */
[----:B------:R-:W-:-:S05]  /*9370*/  IMAD.MOV.U32 R153, RZ, RZ, c[0x0][0x2c4] ;  /* 0x0000b100ff997624 */ /* 0x000fca00078e00ff */
[----:B------:R-:W-:Y:S01]  /*9380*/  ISETP.NE.AND P4, PT, R153, 0x1, PT ;  /* 0x000000019900780c */ /* 0x000fe20003f85270 */
[----:B------:R-:W-:Y:S01]  /*9390*/  BSSY B0, `(.L_x_1192) ;  /* 0x000002b000007945 */ /* 0x000fe20003800000 */
[----:B-1----:R-:W-:Y:S01]  /*93a0*/  IMAD.IADD R10, R170, 0x1, R171 ;  /* 0x00000001aa0a7824 */ /* 0x002fe200078e02ab */
[----:B--2---:R-:W-:-:S10]  /*93b0*/  IADD3 R0, R252, 0x7f, RZ ;  /* 0x0000007ffc007810 */ /* 0x004fd40007ffe0ff */
[----:B------:R-:W-:-:S05]  /*93c0*/  @P4 IMAD.HI.U32 R2, R0, c[0x0][0x2c8], RZ ;  /* 0x0000b20000024a27 */ /* 0x000fca00078e00ff */
[----:B------:R-:W-:Y:S01]  /*93d0*/  @P4 SHF.R.U32.HI R0, RZ, c[0x0][0x2cc], R2 ;  /* 0x0000b300ff004a19 */ /* 0x000fe20000011602 */
[----:B------:R-:W-:-:S04]  /*93e0*/  IMAD.MOV.U32 R2, RZ, RZ, RZ ;  /* 0x000000ffff027224 */ /* 0x000fc800078e00ff */
[----:B------:R-:W-:-:S04]  /*93f0*/  IMAD.IADD R3, R180, 0x1, R0 ;  /* 0x00000001b4037824 */ /* 0x000fc800078e0200 */
[----:B------:R-:W-:-:S05]  /*9400*/  IMAD.HI R2, R3, -0x6db6db6d, R2 ;  /* 0x9249249303027827 */ /* 0x000fca00078e0202 */
[----:B------:R-:W-:-:S04]  /*9410*/  SHF.R.U32.HI R0, RZ, 0x1f, R2 ;  /* 0x0000001fff007819 */ /* 0x000fc80000011602 */
[----:B------:R-:W-:-:S04]  /*9420*/  LEA.HI.SX32 R2, R2, R0, 0x1a ;  /* 0x0000000002027211 */ /* 0x000fc800078fd2ff */
[----:B------:R-:W-:-:S04]  /*9430*/  IMNMX R5, R176, R2, PT ;  /* 0x00000002b0057217 */ /* 0x000fc80003800200 */
[----:B------:R-:W-:Y:S01]  /*9440*/  ISETP.GE.AND P0, PT, R5, 0x1, PT ;  /* 0x000000010500780c */ /* 0x000fe20003f06270 */
[----:B------:R-:W-:-:S12]  /*9450*/  IMAD.MOV.U32 R0, RZ, RZ, RZ ;  /* 0x000000ffff007224 */ /* 0x000fd800078e00ff */
        /* <DEDUP_REMOVED lines=30> */
.L_x_1193:
[----:B------:R-:W-:Y:S05]  /*9640*/  BSYNC B0 ;  /* 0x0000000000007941 */ /* 0x000fea0003800000 */
.L_x_1192:
        /* <DEDUP_REMOVED lines=37> */
[----:B------:R-:W-:Y:S01]  /*98a0*/  IMAD.IADD R0, R150, 0x1, R0 ;  /* 0x0000000196007824 */ /* 0x000fe200078e0200 */
[----:B------:R1:W-:Y:S04]  /*98b0*/  STL [R1+0x40], R150 ;  /* 0x0000409601007387 */ /* 0x0003e80000100800 */
[----:B------:R-:W-:-:S04]  /*98c0*/  IMNMX R251, R5, R0, PT ;  /* 0x0000000005fb7217 */ /* 0x000fc80003800200 */
[----:B------:R-:W-:-:S13]  /*98d0*/  ISETP.GT.AND P0, PT, R251, R150, PT ;  /* 0x00000096fb00720c */ /* 0x000fda0003f04270 */
[----:B------:R-:W-:Y:S05]  /*98e0*/  @!P0 BRA `(.L_x_1194) ;  /* 0x00011d0000008947 */ /* 0x000fea0003800000 */
[----:B------:R-:W2:Y:S04]  /*98f0*/  LDL R11, [R1+0x5c] ;  /* 0x00005c00010b7983 */ /* 0x000ea80000100800 */
[----:B------:R-:W3:Y:S01]  /*9900*/  S2R R2, SR_TID.X ;  /* 0x0000000000027919 */ /* 0x000ee20000002100 */
[----:B------:R-:W-:-:S03]  /*9910*/  ISETP.NE.U32.AND P0, PT, RZ, c[0x0][0x340], PT ;  /* 0x0000d000ff007a0c */ /* 0x000fc60003f05070 */
[----:B------:R-:W4:Y:S01]  /*9920*/  LDL R13, [R1+0x60] ;  /* 0x00006000010d7983 */ /* 0x000f220000100800 */
[----:B------:R-:W-:Y:S02]  /*9930*/  ISETP.NE.AND.EX P1, PT, RZ, c[0x0][0x344], PT, P0 ;  /* 0x0000d100ff007a0c */ /* 0x000fe40003f25300 */
[----:B---3--:R-:W-:-:S04]  /*9940*/  SHF.R.S32.HI R110, RZ, 0x1f, R2 ;  /* 0x0000001fff6e7819 */ /* 0x008fc80000011402 */
[----:B------:R-:W-:-:S07]  /*9950*/  LEA.HI R110, R110, R2, RZ, 0x3 ;  /* 0x000000026e6e7211 */ /* 0x000fce00078f18ff */
[----:B------:R-:W-:Y:S01]  /*9960*/  @P1 IMAD.MOV.U32 R2, RZ, RZ, 0x4 ;  /* 0x00000004ff021424 */ /* 0x000fe200078e00ff */
[----:B------:R-:W-:-:S03]  /*9970*/  SHF.R.S32.HI R110, RZ, 0x3, R110 ;  /* 0x00000003ff6e7819 */ /* 0x000fc6000001146e */
[----:B--2---:R-:W-:-:S05]  /*9980*/  @P1 IMAD.WIDE R2, R11, R2, c[0x0][0x340] ;  /* 0x0000d0000b021625 */ /* 0x004fca00078e0202 */
[----:B------:R2:W3:Y:S01]  /*9990*/  @P1 LDG.E R9, [R2.64] ;  /* 0x0000000602091981 */ /* 0x0004e2000c1e1900 */
[----:B------:R-:W-:Y:S01]  /*99a0*/  IADD3 R0, P0, R110, R10, RZ ;  /* 0x0000000a6e007210 */ /* 0x000fe20007f1e0ff */
[----:B------:R-:W-:Y:S01]  /*99b0*/  WARPSYNC 0xffffffff ;  /* 0xffffffff00007948 */ /* 0x000fe20003800000 */
[----:B------:R-:W-:Y:S02]  /*99c0*/  ISETP.GE.AND P6, PT, R36, c[0x0][0x1d4], PT ;  /* 0x0000750024007a0c */ /* 0x000fe40003fc6270 */
[----:B------:R-:W-:Y:S02]  /*99d0*/  ISETP.GE.AND P5, PT, R218, c[0x0][0x1d4], PT ;  /* 0x00007500da007a0c */ /* 0x000fe40003fa6270 */
[----:B------:R-:W-:Y:S02]  /*99e0*/  SHF.R.S32.HI R39, RZ, 0x1f, R218 ;  /* 0x0000001fff277819 */ /* 0x000fe400000114da */
[----:B------:R-:W-:Y:S02]  /*99f0*/  IADD3 R144, R251, -0x1, RZ ;  /* 0xfffffffffb907810 */ /* 0x000fe40007ffe0ff */
[----:B------:R-:W-:-:S02]  /*9a00*/  SEL R84, RZ, 0x1, P6 ;  /* 0x00000001ff547807 */ /* 0x000fc40003000000 */
[----:B--2---:R-:W-:Y:S02]  /*9a10*/  SHF.R.S32.HI R2, RZ, 0x1f, R110 ;  /* 0x0000001fff027819 */ /* 0x004fe4000001146e */
[--C-:B------:R-:W-:Y:S02]  /*9a20*/  SHF.R.S32.HI R3, RZ, 0x1f, R36.reuse ;  /* 0x0000001fff037819 */ /* 0x100fe40000011424 */
[----:B------:R-:W-:Y:S01]  /*9a30*/  LEA.HI.X.SX32 R4, R10, R2, 0x1, P0 ;  /* 0x000000020a047211 */ /* 0x000fe200000f0eff */
[----:B------:R-:W-:Y:S01]  /*9a40*/  IMAD.MOV.U32 R2, RZ, RZ, R36 ;  /* 0x000000ffff027224 */ /* 0x000fe200078e0024 */
[----:B------:R-:W-:-:S03]  /*9a50*/  ISETP.NE.U32.AND P0, PT, RZ, c[0x0][0x350], PT ;  /* 0x0000d400ff007a0c */ /* 0x000fc60003f05070 */
[C---:B------:R-:W-:Y:S01]  /*9a60*/  IMAD R5, R4.reuse, c[0x0][0x1e0], RZ ;  /* 0x0000780004057a24 */ /* 0x040fe200078e02ff */
[----:B------:R-:W-:Y:S01]  /*9a70*/  ISETP.NE.AND.EX P0, PT, RZ, c[0x0][0x354], PT, P0 ;  /* 0x0000d500ff007a0c */ /* 0x000fe20003f05300 */
[----:B------:R-:W-:Y:S02]  /*9a80*/  IMAD R8, R4, c[0x0][0x208], RZ ;  /* 0x0000820004087a24 */ /* 0x000fe400078e02ff */
[C---:B------:R-:W-:Y:S02]  /*9a90*/  IMAD R10, R0.reuse, c[0x0][0x1e4], R5 ;  /* 0x00007900000a7a24 */ /* 0x040fe400078e0205 */
[----:B------:R-:W-:-:S04]  /*9aa0*/  IMAD.WIDE.U32 R6, R0, c[0x0][0x1e0], R2 ;  /* 0x0000780000067a25 */ /* 0x000fc800078e0002 */
[----:B------:R-:W-:Y:S01]  /*9ab0*/  IMAD.WIDE.U32 R4, R0, c[0x0][0x208], R2 ;  /* 0x0000820000047a25 */ /* 0x000fe200078e0002 */
[----:B------:R-:W-:-:S03]  /*9ac0*/  IADD3 R7, R7, R10, RZ ;  /* 0x0000000a07077210 */ /* 0x000fc60007ffe0ff */
[----:B------:R-:W-:Y:S02]  /*9ad0*/  IMAD R0, R0, c[0x0][0x20c], R8 ;  /* 0x0000830000007a24 */ /* 0x000fe400078e0208 */
[----:B----4-:R-:W-:-:S04]  /*9ae0*/  IMAD.WIDE.U32 R6, R13, c[0x0][0x1e8], R6 ;  /* 0x00007a000d067a25 */ /* 0x010fc800078e0006 */
[----:B------:R-:W-:Y:S02]  /*9af0*/  IMAD.IADD R5, R5, 0x1, R0 ;  /* 0x0000000105057824 */ /* 0x000fe400078e0200 */
[C---:B------:R-:W-:Y:S02]  /*9b00*/  IMAD R7, R13.reuse, c[0x0][0x1ec], R7 ;  /* 0x00007b000d077a24 */ /* 0x040fe400078e0207 */
[----:B------:R-:W-:-:S04]  /*9b10*/  IMAD.WIDE.U32 R4, R13, c[0x0][0x210], R4 ;  /* 0x000084000d047a25 */ /* 0x000fc800078e0004 */
[----:B------:R-:W-:Y:S01]  /*9b20*/  IMAD R5, R13, c[0x0][0x214], R5 ;  /* 0x000085000d057a24 */ /* 0x000fe200078e0205 */
[----:B---3--:R-:W-:Y:S01]  /*9b30*/  @P1 SHF.R.S32.HI R0, RZ, 0x1f, R9 ;  /* 0x0000001fff001819 */ /* 0x008fe20000011409 */
[----:B------:R-:W-:Y:S01]  /*9b40*/  @!P1 IMAD.MOV.U32 R9, RZ, RZ, R11 ;  /* 0x000000ffff099224 */ /* 0x000fe200078e000b */
[----:B------:R-:W-:-:S04]  /*9b50*/  @!P1 MOV R0, R146 ;  /* 0x0000009200009202 */ /* 0x000fc80000000f00 */
[----:B------:R-:W-:Y:S02]  /*9b60*/  SEL R8, R0, RZ, !P0 ;  /* 0x000000ff00087207 */ /* 0x000fe40004000000 */
[----:B------:R-:W-:Y:S02]  /*9b70*/  SEL R0, R9, RZ, !P0 ;  /* 0x000000ff09007207 */ /* 0x000fe40004000000 */
[----:B------:R-:W-:Y:S01]  /*9b80*/  SHF.R.S32.HI R9, RZ, 0x1f, R166 ;  /* 0x0000001fff097819 */ /* 0x000fe200000114a6 */
[C---:B------:R-:W-:Y:S01]  /*9b90*/  IMAD R10, R8.reuse, c[0x0][0x1f0], RZ ;  /* 0x00007c00080a7a24 */ /* 0x040fe200078e02ff */
[----:B------:R-:W-:Y:S01]  /*9ba0*/  ISETP.NE.U32.AND P0, PT, RZ, c[0x0][0x348], PT ;  /* 0x0000d200ff007a0c */ /* 0x000fe20003f05070 */
[----:B------:R-:W-:Y:S02]  /*9bb0*/  IMAD R8, R8, c[0x0][0x218], RZ ;  /* 0x0000860008087a24 */ /* 0x000fe400078e02ff */
[----:B------:R-:W-:Y:S01]  /*9bc0*/  IMAD.WIDE.U32 R86, R0, c[0x0][0x218], R4 ;  /* 0x0000860000567a25 */ /* 0x000fe200078e0004 */
[----:B------:R-:W-:-:S03]  /*9bd0*/  ISETP.NE.AND.EX P0, PT, RZ, c[0x0][0x34c], PT, P0 ;  /* 0x0000d300ff007a0c */ /* 0x000fc60003f05300 */
[----:B------:R-:W-:Y:S01]  /*9be0*/  IMAD.WIDE.U32 R160, R0, c[0x0][0x1f0], R6 ;  /* 0x00007c0000a07a25 */ /* 0x000fe200078e0006 */
[----:B------:R-:W-:-:S03]  /*9bf0*/  SEL R12, R146, RZ, !P0 ;  /* 0x000000ff920c7207 */ /* 0x000fc60004000000 */
[C---:B------:R-:W-:Y:S01]  /*9c00*/  IMAD R5, R0.reuse, c[0x0][0x1f4], R10 ;  /* 0x00007d0000057a24 */ /* 0x040fe200078e020a */
[----:B------:R2:W-:Y:S01]  /*9c10*/  STL.64 [R1+0x18], R160 ;  /* 0x000018a001007387 */ /* 0x0005e20000100a00 */
[----:B------:R-:W-:Y:S01]  /*9c20*/  IMAD R4, R0, c[0x0][0x21c], R8 ;  /* 0x0000870000047a24 */ /* 0x000fe200078e0208 */
[----:B------:R-:W-:Y:S01]  /*9c30*/  SEL R10, R11, RZ, !P0 ;  /* 0x000000ff0b0a7207 */ /* 0x000fe20004000000 */
[----:B------:R-:W-:Y:S01]  /*9c40*/  IMAD.IADD R156, R161, 0x1, R5 ;  /* 0x00000001a19c7824 */ /* 0x000fe200078e0205 */
[----:B------:R2:W-:Y:S01]  /*9c50*/  STL.64 [R1+0x8], R86 ;  /* 0x0000085601007387 */ /* 0x0005e20000100a00 */
[----:B------:R-:W-:Y:S01]  /*9c60*/  IMAD R0, R9, c[0x0][0x178], RZ ;  /* 0x00005e0009007a24 */ /* 0x000fe200078e02ff */
[----:B------:R-:W-:Y:S01]  /*9c70*/  IADD3 R85, R87, R4, RZ ;  /* 0x0000000457557210 */ /* 0x000fe20007ffe0ff */
[C---:B------:R-:W-:Y:S01]  /*9c80*/  IMAD.WIDE.U32 R6, R166.reuse, c[0x0][0x178], RZ ;  /* 0x00005e00a6067a25 */ /* 0x040fe200078e00ff */
[----:B------:R2:W-:Y:S03]  /*9c90*/  STL [R1+0x10], R156 ;  /* 0x0000109c01007387 */ /* 0x0005e60000100800 */
[----:B------:R-:W-:Y:S01]  /*9ca0*/  IMAD R0, R166, c[0x0][0x17c], R0 ;  /* 0x00005f00a6007a24 */ /* 0x000fe200078e0200 */
[----:B------:R2:W-:Y:S04]  /*9cb0*/  STL [R1], R85 ;  /* 0x0000005501007387 */ /* 0x0005e80000100800 */
[----:B------:R-:W-:-:S02]  /*9cc0*/  IADD3 R11, R7, R0, RZ ;  /* 0x00000000070b7210 */ /* 0x000fc40007ffe0ff */
[----:B------:R-:W3:Y:S01]  /*9cd0*/  LDL R151, [R1+0x30] ;  /* 0x0000300001977983 */ /* 0x000ee20000100800 */
[----:B------:R-:W-:Y:S01]  /*9ce0*/  IMAD.MOV.U32 R83, RZ, RZ, 0x70 ;  /* 0x00000070ff537424 */ /* 0x000fe200078e00ff */
[----:B------:R-:W-:Y:S01]  /*9cf0*/  SHF.R.S32.HI R82, RZ, 0x1f, R144 ;  /* 0x0000001fff527819 */ /* 0x000fe20000011490 */
[----:B------:R-:W-:Y:S01]  /*9d00*/  IMAD.WIDE.U32 R4, R144, c[0x0][0x1e0], RZ ;  /* 0x0000780090047a25 */ /* 0x000fe200078e00ff */
[----:B------:R-:W4:Y:S01]  /*9d10*/  LDL R152, [R1+0x2c] ;  /* 0x00002c0001987983 */ /* 0x000f220000100800 */
[----:B------:R-:W-:-:S02]  /*9d20*/  P2R R34, PR, RZ, 0x20 ;  /* 0x00000020ff227803 */ /* 0x000fc40000000000 */
[----:B------:R-:W-:Y:S01]  /*9d30*/  IMAD R83, R251, -0x70, R83 ;  /* 0xffffff90fb537824 */ /* 0x000fe200078e0253 */
[----:B------:R-:W-:Y:S01]  /*9d40*/  P2R R35, PR, RZ, 0x40 ;  /* 0x00000040ff237803 */ /* 0x000fe20000000000 */
[----:B------:R-:W-:Y:S02]  /*9d50*/  IMAD R0, R82, c[0x0][0x1e0], RZ ;  /* 0x0000780052007a24 */ /* 0x000fe400078e02ff */
[----:B------:R-:W-:Y:S02]  /*9d60*/  IMAD.MOV.U32 R8, RZ, RZ, R160 ;  /* 0x000000ffff087224 */ /* 0x000fe400078e00a0 */
[----:B------:R-:W-:Y:S02]  /*9d70*/  IMAD R0, R144, c[0x0][0x1e4], R0 ;  /* 0x0000790090007a24 */ /* 0x000fe400078e0200 */
[----:B------:R-:W-:Y:S02]  /*9d80*/  IMAD.MOV.U32 R9, RZ, RZ, R156 ;  /* 0x000000ffff097224 */ /* 0x000fe400078e009c */
[----:B------:R-:W-:-:S02]  /*9d90*/  IMAD.IADD R0, R5, 0x1, R0 ;  /* 0x0000000105007824 */ /* 0x000fc400078e0200 */
[----:B------:R-:W-:-:S04]  /*9da0*/  IMAD.WIDE.U32 R4, R4, 0x70, R8 ;  /* 0x0000007004047825 */ /* 0x000fc800078e0008 */
[----:B------:R-:W-:Y:S02]  /*9db0*/  IMAD R0, R0, 0x70, RZ ;  /* 0x0000007000007824 */ /* 0x000fe400078e02ff */
[----:B------:R-:W-:Y:S02]  /*9dc0*/  IMAD.MOV.U32 R149, RZ, RZ, c[0x0][0x1e0] ;  /* 0x00007800ff957624 */ /* 0x000fe400078e00ff */
[----:B------:R-:W-:Y:S02]  /*9dd0*/  IMAD.IADD R5, R5, 0x1, R0 ;  /* 0x0000000105057824 */ /* 0x000fe400078e0200 */
[----:B------:R-:W-:Y:S02]  /*9de0*/  IMAD.MOV.U32 R148, RZ, RZ, c[0x0][0x1e4] ;  /* 0x00007900ff947624 */ /* 0x000fe400078e00ff */
[----:B------:R-:W-:Y:S01]  /*9df0*/  IMAD.WIDE.U32 R8, R149, 0x20, RZ ;  /* 0x0000002095087825 */ /* 0x000fe200078e00ff */
[----:B------:R-:W-:Y:S01]  /*9e00*/  BAR.SYNC.DEFER_BLOCKING 0x0 ;  /* 0x0000000000007b1d */ /* 0x000fe20000010000 */
[----:B------:R-:W-:-:S02]  /*9e10*/  ISETP.GE.AND P6, PT, R36, c[0x0][0x198], PT ;  /* 0x0000660024007a0c */ /* 0x000fc40003fc6270 */
[----:B---3--:R-:W-:-:S05]  /*9e20*/  IMAD.IADD R146, R151, 0x1, R83 ;  /* 0x0000000197927824 */ /* 0x008fca00078e0253 */
[----:B------:R-:W-:-:S05]  /*9e30*/  IMNMX R7, R146, 0x70, PT ;  /* 0x0000007092077817 */ /* 0x000fca0003800200 */
[----:B------:R-:W-:Y:S02]  /*9e40*/  IMAD.IADD R30, R7, 0x1, -R110 ;  /* 0x00000001071e7824 */ /* 0x000fe400078e0a6e */
[----:B------:R-:W-:-:S03]  /*9e50*/  IMAD.SHL.U32 R7, R148, 0x20, RZ ;  /* 0x0000002094077824 */ /* 0x000fc600078e00ff */
[C---:B------:R-:W-:Y:S02]  /*9e60*/  ISETP.GE.AND P3, PT, R30.reuse, 0x1, PT ;  /* 0x000000011e00780c */ /* 0x040fe40003f66270 */
[C---:B------:R-:W-:Y:S02]  /*9e70*/  ISETP.GE.AND P2, PT, R30.reuse, 0x21, PT ;  /* 0x000000211e00780c */ /* 0x040fe40003f46270 */
[----:B------:R-:W-:Y:S01]  /*9e80*/  ISETP.GE.AND P1, PT, R30, 0x41, PT ;  /* 0x000000411e00780c */ /* 0x000fe20003f26270 */
[----:B----4-:R-:W-:Y:S01]  /*9e90*/  IMAD R56, R152, c[0x0][0x2c4], RZ ;  /* 0x0000b10098387a24 */ /* 0x010fe200078e02ff */
[----:B------:R-:W-:Y:S02]  /*9ea0*/  P2R R33, PR, RZ, 0x4 ;  /* 0x00000004ff217803 */ /* 0x000fe40000000000 */
[----:B------:R-:W-:-:S05]  /*9eb0*/  P2R R32, PR, RZ, 0x2 ;  /* 0x00000002ff207803 */ /* 0x000fca0000000000 */
[----:B------:R-:W-:-:S04]  /*9ec0*/  @P3 LEA R26, P0, R4, c[0x0][0x1c8], 0x1 ;  /* 0x00007200041a3a11 */ /* 0x000fc800078008ff */
[C---:B------:R-:W-:Y:S02]  /*9ed0*/  @P3 LEA.HI.X R27, R4.reuse, c[0x0][0x1cc], R5, 0x1, P0 ;  /* 0x00007300041b3a11 */ /* 0x040fe400000f0c05 */
[----:B------:R-:W-:-:S04]  /*9ee0*/  @P2 IADD3 R0, P0, R4, R8, RZ ;  /* 0x0000000804002210 */ /* 0x000fc80007f1e0ff */
[----:B------:R-:W-:Y:S01]  /*9ef0*/  @P2 IADD3.X R7, R5, R9, R7, P0, !PT ;  /* 0x0000000905072210 */ /* 0x000fe200007fe407 */
[----:B------:R-:W-:Y:S01]  /*9f00*/  IMAD.WIDE.U32 R8, R149, 0x40, RZ ;  /* 0x0000004095087825 */ /* 0x000fe200078e00ff */
[----:B------:R-:W-:-:S04]  /*9f10*/  @P2 LEA R24, P0, R0, c[0x0][0x1c8], 0x1 ;  /* 0x0000720000182a11 */ /* 0x000fc800078008ff */
[----:B------:R-:W-:Y:S01]  /*9f20*/  @P2 LEA.HI.X R25, R0, c[0x0][0x1cc], R7, 0x1, P0 ;  /* 0x0000730000192a11 */ /* 0x000fe200000f0c07 */
[----:B------:R-:W-:Y:S01]  /*9f30*/  IMAD.SHL.U32 R7, R148, 0x40, RZ ;  /* 0x0000004094077824 */ /* 0x000fe200078e00ff */
[----:B------:R-:W-:-:S04]  /*9f40*/  @P1 IADD3 R0, P0, R4, R8, RZ ;  /* 0x0000000804001210 */ /* 0x000fc80007f1e0ff */
[----:B------:R-:W-:Y:S02]  /*9f50*/  @P1 IADD3.X R7, R5, R9, R7, P0, !PT ;  /* 0x0000000905071210 */ /* 0x000fe400007fe407 */
[----:B------:R-:W-:-:S04]  /*9f60*/  @P1 LEA R22, P0, R0, c[0x0][0x1c8], 0x1 ;  /* 0x0000720000161a11 */ /* 0x000fc800078008ff */
[----:B------:R-:W-:Y:S02]  /*9f70*/  @P1 LEA.HI.X R23, R0, c[0x0][0x1cc], R7, 0x1, P0 ;  /* 0x0000730000171a11 */ /* 0x000fe400000f0c07 */
[----:B------:R-:W-:-:S13]  /*9f80*/  ISETP.GE.AND P0, PT, R30, 0x61, PT ;  /* 0x000000611e00780c */ /* 0x000fda0003f06270 */
[----:B------:R-:W-:Y:S02]  /*9f90*/  @P0 IMAD R0, R148, 0x60, RZ ;  /* 0x0000006094000824 */ /* 0x000fe400078e02ff */
[----:B------:R-:W-:-:S04]  /*9fa0*/  @P0 IMAD.WIDE.U32 R4, R149, 0x60, R4 ;  /* 0x0000006095040825 */ /* 0x000fc800078e0004 */
[----:B------:R-:W-:Y:S01]  /*9fb0*/  @P0 IMAD.IADD R0, R0, 0x1, R5 ;  /* 0x0000000100000824 */ /* 0x000fe200078e0205 */
[----:B------:R-:W-:Y:S01]  /*9fc0*/  @P0 LEA R20, P3, R4, c[0x0][0x1c8], 0x1 ;  /* 0x0000720004140a11 */ /* 0x000fe200078608ff */
[----:B------:R-:W-:-:S03]  /*9fd0*/  IMAD.MOV.U32 R5, RZ, RZ, R11 ;  /* 0x000000ffff057224 */ /* 0x000fc600078e000b */
[----:B------:R-:W-:Y:S01]  /*9fe0*/  @P0 LEA.HI.X R21, R4, c[0x0][0x1cc], R0, 0x1, P3 ;  /* 0x0000730004150a11 */ /* 0x000fe200018f0c00 */
[----:B------:R-:W-:Y:S02]  /*9ff0*/  IMAD R0, R147, 0x20, R110 ;  /* 0x0000002093007824 */ /* 0x000fe400078e026e */
[----:B------:R-:W-:Y:S02]  /*a000*/  IMAD.MOV.U32 R4, RZ, RZ, R6 ;  /* 0x000000ffff047224 */ /* 0x000fe400078e0006 */
[----:B------:R-:W-:Y:S02]  /*a010*/  IMAD.IADD R6, R252, 0x1, R0 ;  /* 0x00000001fc067824 */ /* 0x000fe400078e0200 */
[----:B------:R-:W-:-:S04]  /*a020*/  IMAD.WIDE.U32 R4, R13, c[0x0][0x1b8], R4 ;  /* 0x00006e000d047a25 */ /* 0x000fc800078e0004 */
[----:B------:R-:W-:-:S04]  /*a030*/  @P4 IMAD.HI.U32 R7, R6, c[0x0][0x2c8], RZ ;  /* 0x0000b20006074a27 */ /* 0x000fc800078e00ff */
[----:B------:R-:W-:Y:S01]  /*a040*/  IMAD.MOV.U32 R0, RZ, RZ, R6 ;  /* 0x000000ffff007224 */ /* 0x000fe200078e0006 */
[----:B------:R-:W-:Y:S01]  /*a050*/  @P4 SHF.R.U32.HI R0, RZ, c[0x0][0x2cc], R7 ;  /* 0x0000b300ff004a19 */ /* 0x000fe20000011607 */
[----:B------:R-:W-:Y:S02]  /*a060*/  IMAD R8, R12, c[0x0][0x1c0], RZ ;  /* 0x000070000c087a24 */ /* 0x000fe400078e02ff */
[----:B------:R-:W-:Y:S02]  /*a070*/  IMAD R5, R13, c[0x0][0x1bc], R5 ;  /* 0x00006f000d057a24 */ /* 0x000fe400078e0205 */
[C---:B------:R-:W-:Y:S01]  /*a080*/  IMAD R7, R10.reuse, c[0x0][0x1c4], R8 ;  /* 0x000071000a077a24 */ /* 0x040fe200078e0208 */
[----:B------:R-:W-:Y:S01]  /*a090*/  SHF.R.S32.HI R8, RZ, 0x1f, R0 ;  /* 0x0000001fff087819 */ /* 0x000fe20000011400 */
[----:B------:R-:W-:-:S04]  /*a0a0*/  IMAD.WIDE.U32 R4, R10, c[0x0][0x1c0], R4 ;  /* 0x000070000a047a25 */ /* 0x000fc800078e0004 */
[----:B------:R-:W-:Y:S02]  /*a0b0*/  IMAD.MOV R9, RZ, RZ, -R0 ;  /* 0x000000ffff097224 */ /* 0x000fe400078e0a00 */
[----:B------:R-:W-:Y:S02]  /*a0c0*/  IMAD.IADD R5, R5, 0x1, R7 ;  /* 0x0000000105057824 */ /* 0x000fe400078e0207 */
[----:B------:R-:W-:Y:S02]  /*a0d0*/  IMAD R7, R8, c[0x0][0x1b0], RZ ;  /* 0x00006c0008077a24 */ /* 0x000fe400078e02ff */
[----:B------:R-:W-:Y:S02]  /*a0e0*/  IMAD R6, R9, c[0x0][0x2c4], R6 ;  /* 0x0000b10009067a24 */ /* 0x000fe400078e0206 */
[C---:B------:R-:W-:Y:S02]  /*a0f0*/  IMAD R7, R0.reuse, c[0x0][0x1b4], R7 ;  /* 0x00006d0000077a24 */ /* 0x040fe400078e0207 */
[----:B------:R-:W-:Y:S01]  /*a100*/  IMAD.WIDE.U32 R4, R0, c[0x0][0x1b0], R4 ;  /* 0x00006c0000047a25 */ /* 0x000fe200078e0004 */
[----:B------:R-:W-:-:S03]  /*a110*/  SHF.R.S32.HI R0, RZ, 0x1f, R6 ;  /* 0x0000001fff007819 */ /* 0x000fc60000011406 */
[----:B------:R-:W-:Y:S02]  /*a120*/  IMAD.IADD R5, R5, 0x1, R7 ;  /* 0x0000000105057824 */ /* 0x000fe400078e0207 */
[----:B------:R-:W-:Y:S02]  /*a130*/  IMAD R0, R0, c[0x0][0x1a8], RZ ;  /* 0x00006a0000007a24 */ /* 0x000fe400078e02ff */
[----:B------:R-:W-:-:S04]  /*a140*/  IMAD.WIDE.U32 R4, R6, c[0x0][0x1a8], R4 ;  /* 0x00006a0006047a25 */ /* 0x000fc800078e0004 */
[----:B------:R-:W-:-:S04]  /*a150*/  IMAD R0, R6, c[0x0][0x1ac], R0 ;  /* 0x00006b0006007a24 */ /* 0x000fc800078e0200 */
[----:B------:R-:W-:Y:S01]  /*a160*/  IMAD.IADD R0, R5, 0x1, R0 ;  /* 0x0000000105007824 */ /* 0x000fe200078e0200 */
[----:B------:R-:W-:-:S04]  /*a170*/  LEA R5, P3, R4, c[0x0][0x160], 0x1 ;  /* 0x0000580004057a11 */ /* 0x000fc800078608ff */
[----:B------:R-:W-:Y:S01]  /*a180*/  LEA.HI.X R4, R4, c[0x0][0x164], R0, 0x1, P3 ;  /* 0x0000590004047a11 */ /* 0x000fe200018f0c00 */
[----:B------:R-:W3:Y:S01]  /*a190*/  SHFL.IDX PT, R6, R5, RZ, 0x181f ;  /* 0x00181fff05067589 */ /* 0x000ee200000e0000 */
[----:B------:R-:W-:-:S03]  /*a1a0*/  IMAD.IADD R0, R110, 0x1, R252 ;  /* 0x000000016e007824 */ /* 0x000fc600078e02fc */
[----:B------:R-:W4:Y:S02]  /*a1b0*/  SHFL.IDX PT, R7, R4, RZ, 0x181f ;  /* 0x00181fff04077589 */ /* 0x000f2400000e0000 */
[C---:B------:R-:W-:Y:S02]  /*a1c0*/  ISETP.GE.AND P3, PT, R0.reuse, R56, PT ;  /* 0x000000380000720c */ /* 0x040fe40003f66270 */
[----:B------:R-:W-:-:S11]  /*a1d0*/  IADD3 R8, R0, 0x20, RZ ;  /* 0x0000002000087810 */ /* 0x000fd60007ffe0ff */
[----:B---3--:R-:W-:-:S04]  /*a1e0*/  @!P3 LEA R18, P4, R36, R6, 0x1 ;  /* 0x000000062412b211 */ /* 0x008fc800078808ff */
[-C--:B----4-:R-:W-:Y:S02]  /*a1f0*/  @!P3 LEA.HI.X R19, R36, R7.reuse, R3, 0x1, P4 ;  /* 0x000000072413b211 */ /* 0x090fe400020f0c03 */
[C---:B------:R-:W-:Y:S02]  /*a200*/  @!P3 LEA R16, P4, R218.reuse, R6, 0x1 ;  /* 0x00000006da10b211 */ /* 0x040fe400078808ff */
[----:B------:R-:W3:Y:S02]  /*a210*/  SHFL.IDX PT, R6, R5, 0x1, 0x181f ;  /* 0x00381f0005067f89 */ /* 0x000ee400000e0000 */
[----:B------:R-:W-:Y:S02]  /*a220*/  @!P3 LEA.HI.X R17, R218, R7, R39, 0x1, P4 ;  /* 0x00000007da11b211 */ /* 0x000fe400020f0c27 */
[----:B------:R-:W4:Y:S01]  /*a230*/  SHFL.IDX PT, R7, R4, 0x1, 0x181f ;  /* 0x00381f0004077f89 */ /* 0x000f2200000e0000 */
[----:B------:R-:W-:Y:S02]  /*a240*/  ISETP.GE.AND P1, PT, R8, R56, PT ;  /* 0x000000380800720c */ /* 0x000fe40003f26270 */
[----:B------:R-:W-:Y:S01]  /*a250*/  IADD3 R8, R0, 0x40, RZ ;  /* 0x0000004000087810 */ /* 0x000fe20007ffe0ff */
[----:B------:R1:W-:Y:S10]  /*a260*/  @!P3 LDGSTS.E.BYPASS.LTC128B.128 [R215+0x100], [R18.64], !P6 ;  /* 0x0010000012d7bfae */ /* 0x0003f4000f101d46 */
[----:B---3--:R-:W-:-:S04]  /*a270*/  @!P1 LEA R14, P4, R36, R6, 0x1 ;  /* 0x00000006240e9211 */ /* 0x008fc800078808ff */
[-C--:B----4-:R-:W-:Y:S02]  /*a280*/  @!P1 LEA.HI.X R15, R36, R7.reuse, R3, 0x1, P4 ;  /* 0x00000007240f9211 */ /* 0x090fe400020f0c03 */
[C---:B------:R-:W-:Y:S02]  /*a290*/  @!P1 LEA R12, P4, R218.reuse, R6, 0x1 ;  /* 0x00000006da0c9211 */ /* 0x040fe400078808ff */
[----:B------:R-:W3:Y:S02]  /*a2a0*/  SHFL.IDX PT, R6, R5, 0x2, 0x181f ;  /* 0x00581f0005067f89 */ /* 0x000ee400000e0000 */
[----:B------:R-:W-:Y:S02]  /*a2b0*/  @!P1 LEA.HI.X R13, R218, R7, R39, 0x1, P4 ;  /* 0x00000007da0d9211 */ /* 0x000fe400020f0c27 */
[----:B------:R-:W4:Y:S01]  /*a2c0*/  SHFL.IDX PT, R7, R4, 0x2, 0x181f ;  /* 0x00581f0004077f89 */ /* 0x000f2200000e0000 */
[----:B------:R-:W-:-:S13]  /*a2d0*/  ISETP.GE.AND P2, PT, R8, R56, PT ;  /* 0x000000380800720c */ /* 0x000fda0003f46270 */
[----:B---3--:R-:W-:-:S04]  /*a2e0*/  @!P2 LEA R10, P4, R36, R6, 0x1 ;  /* 0x00000006240aa211 */ /* 0x008fc800078808ff */
[-C--:B----4-:R-:W-:Y:S02]  /*a2f0*/  @!P2 LEA.HI.X R11, R36, R7.reuse, R3, 0x1, P4 ;  /* 0x00000007240ba211 */ /* 0x090fe400020f0c03 */
[C---:B------:R-:W-:Y:S02]  /*a300*/  @!P2 LEA R8, P4, R218.reuse, R6, 0x1 ;  /* 0x00000006da08a211 */ /* 0x040fe400078808ff */
[----:B------:R-:W3:Y:S02]  /*a310*/  SHFL.IDX PT, R6, R5, 0x3, 0x181f ;  /* 0x00781f0005067f89 */ /* 0x000ee400000e0000 */
[----:B------:R-:W-:Y:S02]  /*a320*/  @!P2 LEA.HI.X R9, R218, R7, R39, 0x1, P4 ;  /* 0x00000007da09a211 */ /* 0x000fe400020f0c27 */
[----:B------:R4:W2:Y:S02]  /*a330*/  SHFL.IDX PT, R7, R4, 0x3, 0x181f ;  /* 0x00781f0004077f89 */ /* 0x0008a400000e0000 */
[----:B----4-:R-:W-:-:S04]  /*a340*/  IADD3 R4, R0, 0x60, RZ ;  /* 0x0000006000047810 */ /* 0x010fc80007ffe0ff */
[----:B------:R-:W-:-:S13]  /*a350*/  ISETP.GE.AND P5, PT, R4, R56, PT ;  /* 0x000000380400720c */ /* 0x000fda0003fa6270 */
[----:B---3--:R-:W-:-:S04]  /*a360*/  @!P5 LEA R4, P4, R218, R6, 0x1 ;  /* 0x00000006da04d211 */ /* 0x008fc800078808ff */
[----:B--2---:R-:W-:Y:S02]  /*a370*/  @!P5 LEA.HI.X R5, R218, R7, R39, 0x1, P4 ;  /* 0x00000007da05d211 */ /* 0x004fe400020f0c27 */
[----:B------:R-:W-:-:S04]  /*a380*/  @!P5 LEA R6, P4, R36, R6, 0x1 ;  /* 0x000000062406d211 */ /* 0x000fc800078808ff */
[----:B------:R-:W-:Y:S02]  /*a390*/  @!P5 LEA.HI.X R7, R36, R7, R3, 0x1, P4 ;  /* 0x000000072407d211 */ /* 0x000fe400020f0c03 */
[----:B------:R-:W-:Y:S02]  /*a3a0*/  ISETP.GE.AND P4, PT, R218, c[0x0][0x198], PT ;  /* 0x00006600da007a0c */ /* 0x000fe40003f86270 */
[----:B------:R-:W-:Y:S02]  /*a3b0*/  P2R R44, PR, RZ, 0x20 ;  /* 0x00000020ff2c7803 */ /* 0x000fe40000000000 */
[----:B------:R-:W-:-:S09]  /*a3c0*/  P2R R38, PR, RZ, 0x4 ;  /* 0x00000004ff267803 */ /* 0x000fd20000000000 */
[----:B------:R1:W-:Y:S04]  /*a3d0*/  @!P3 LDGSTS.E.BYPASS.LTC128B.128 [R215+0x4100], [R16.64], !P4 ;  /* 0x0410000010d7bfae */ /* 0x0003e8000e101d46 */
[----:B------:R1:W-:Y:S04]  /*a3e0*/  @!P1 LDGSTS.E.BYPASS.LTC128B.128 [R216+0x1100], [R14.64], !P6 ;  /* 0x011000000ed89fae */ /* 0x0003e8000f101d46 */
[----:B------:R1:W-:Y:S04]  /*a3f0*/  @!P1 LDGSTS.E.BYPASS.LTC128B.128 [R216+0x5100], [R12.64], !P4 ;  /* 0x051000000cd89fae */ /* 0x0003e8000e101d46 */
[----:B------:R1:W-:Y:S04]  /*a400*/  @!P2 LDGSTS.E.BYPASS.LTC128B.128 [R216+0x2100], [R10.64], !P6 ;  /* 0x021000000ad8afae */ /* 0x0003e8000f101d46 */
[----:B------:R1:W-:Y:S04]  /*a410*/  @!P2 LDGSTS.E.BYPASS.LTC128B.128 [R216+0x6100], [R8.64], !P4 ;  /* 0x0610000008d8afae */ /* 0x0003e8000e101d46 */
[----:B------:R1:W-:Y:S01]  /*a420*/  @!P5 LDGSTS.E.BYPASS.LTC128B.128 [R216+0x3100], [R6.64], !P6 ;  /* 0x0310000006d8dfae */ /* 0x0003e2000f101d46 */
[----:B------:R-:W-:-:S03]  /*a430*/  ISETP.NE.AND P6, PT, R35, RZ, PT ;  /* 0x000000ff2300720c */ /* 0x000fc60003fc5270 */
[----:B------:R1:W-:Y:S01]  /*a440*/  @!P5 LDGSTS.E.BYPASS.LTC128B.128 [R216+0x7100], [R4.64], !P4 ;  /* 0x0710000004d8dfae */ /* 0x0003e2000e101d46 */
[----:B------:R-:W-:Y:S02]  /*a450*/  ISETP.GE.AND P4, PT, R30, 0x1, PT ;  /* 0x000000011e00780c */ /* 0x000fe40003f86270 */
[----:B------:R-:W-:Y:S01]  /*a460*/  ISETP.NE.AND P5, PT, R34, RZ, PT ;  /* 0x000000ff2200720c */ /* 0x000fe20003fa5270 */
[----:B------:R-:W0:Y:S01]  /*a470*/  LDGDEPBAR ;  /* 0x00000000000079af */ /* 0x000e220000000000 */
[----:B------:R-:W-:Y:S02]  /*a480*/  ISETP.NE.AND P2, PT, R33, RZ, PT ;  /* 0x000000ff2100720c */ /* 0x000fe40003f45270 */
[----:B------:R-:W-:Y:S02]  /*a490*/  P2R R31, PR, RZ, 0x2 ;  /* 0x00000002ff1f7803 */ /* 0x000fe40000000000 */
[----:B------:R-:W-:-:S05]  /*a4a0*/  ISETP.NE.AND P1, PT, R32, RZ, PT ;  /* 0x000000ff2000720c */ /* 0x000fca0003f25270 */
[----:B------:R1:W-:Y:S04]  /*a4b0*/  @P4 LDGSTS.E.BYPASS.LTC128B.128 [R215+0x8100], [R26.64], !P6 ;  /* 0x081000001ad74fae */ /* 0x0003e8000f101d46 */
[----:B------:R1:W-:Y:S04]  /*a4c0*/  @P4 LDGSTS.E.BYPASS.LTC128B.128 [R215+0xb900], [R26.64+0x80], !P5 ;  /* 0x0b9000801ad74fae */ /* 0x0003e8000e901d46 */
[----:B------:R1:W-:Y:S04]  /*a4d0*/  @P2 LDGSTS.E.BYPASS.LTC128B.128 [R216+0x9100], [R24.64], !P6 ;  /* 0x0910000018d82fae */ /* 0x0003e8000f101d46 */
[----:B------:R1:W-:Y:S04]  /*a4e0*/  @P2 LDGSTS.E.BYPASS.LTC128B.128 [R216+0xc900], [R24.64+0x80], !P5 ;  /* 0x0c90008018d82fae */ /* 0x0003e8000e901d46 */
[----:B------:R1:W-:Y:S04]  /*a4f0*/  @P1 LDGSTS.E.BYPASS.LTC128B.128 [R216+0xa100], [R22.64], !P6 ;  /* 0x0a10000016d81fae */ /* 0x0003e8000f101d46 */
        /* <DEDUP_REMOVED lines=8> */
.L_x_1195:
[----:B------:R-:W-:Y:S01]  /*a580*/  ULDC.U8 UR4, c[0x0][0x298] ;  /* 0x0000a60000047ab9 */ /* 0x000fe20000000000 */
[----:B-1---5:R-:W-:Y:S01]  /*a590*/  SHF.R.S32.HI R4, RZ, 0x1f, R145 ;  /* 0x0000001fff047819 */ /* 0x022fe20000011491 */
[----:B------:R-:W-:Y:S01]  /*a5a0*/  IMAD.WIDE.U32 R6, R145, c[0x0][0x280], RZ ;  /* 0x0000a00091067a25 */ /* 0x000fe200078e00ff */
[----:B------:R-:W-:Y:S01]  /*a5b0*/  ISETP.NE.AND P0, PT, RZ, UR4, PT ;  /* 0x00000004ff007c0c */ /* 0x000fe2000bf05270 */
[----:B------:R-:W-:Y:S01]  /*a5c0*/  BSSY B2, `(.L_x_1196) ;  /* 0x00004c2000027945 */ /* 0x000fe20003800000 */
[----:B------:R-:W-:Y:S01]  /*a5d0*/  LEA R0, R147, R0, 0x5 ;  /* 0x0000000093007211 */ /* 0x000fe200078e28ff */
[C---:B------:R-:W-:Y:S02]  /*a5e0*/  IMAD R5, R4.reuse, c[0x0][0x280], RZ ;  /* 0x0000a00004057a24 */ /* 0x040fe400078e02ff */
[----:B------:R-:W-:Y:S02]  /*a5f0*/  IMAD R4, R4, c[0x0][0x290], RZ ;  /* 0x0000a40004047a24 */ /* 0x000fe400078e02ff */
[----:B------:R-:W-:-:S02]  /*a600*/  IMAD R8, R145, c[0x0][0x284], R5 ;  /* 0x0000a10091087a24 */ /* 0x000fc400078e0205 */
[C---:B------:R-:W-:Y:S02]  /*a610*/  IMAD R9, R145.reuse, c[0x0][0x294], R4 ;  /* 0x0000a50091097a24 */ /* 0x040fe400078e0204 */
        /* <DEDUP_REMOVED lines=9> */
[----:B------:R-:W-:Y:S01]  /*a6b0*/  SHF.R.S32.HI R60, RZ, 0x1f, R68 ;  /* 0x0000001fff3c7819 */ /* 0x000fe20000011444 */
[----:B------:R-:W-:Y:S01]  /*a6c0*/  CS2R R20, SRZ ;  /* 0x0000000000147805 */ /* 0x000fe2000001ff00 */
[----:B------:R-:W-:Y:S01]  /*a6d0*/  CS2R R16, SRZ ;  /* 0x0000000000107805 */ /* 0x000fe2000001ff00 */
[----:B------:R-:W-:Y:S01]  /*a6e0*/  CS2R R22, SRZ ;  /* 0x0000000000167805 */ /* 0x000fe2000001ff00 */
[----:B------:R-:W-:-:S04]  /*a6f0*/  CS2R R14, SRZ ;  /* 0x00000000000e7805 */ /* 0x000fc8000001ff00 */
[----:B------:R-:W-:-:S05]  /*a700*/  @P1 IMAD.HI.U32 R2, R0, c[0x0][0x2c8], RZ ;  /* 0x0000b20000021a27 */ /* 0x000fca00078e00ff */
[----:B------:R-:W-:Y:S01]  /*a710*/  @P1 SHF.R.U32.HI R0, RZ, c[0x0][0x2cc], R2 ;  /* 0x0000b300ff001a19 */ /* 0x000fe20000011602 */
[----:B------:R-:W-:-:S03]  /*a720*/  IMAD.MOV.U32 R2, RZ, RZ, R6 ;  /* 0x000000ffff027224 */ /* 0x000fc600078e0006 */
[----:B------:R-:W-:Y:S01]  /*a730*/  SHF.R.S32.HI R5, RZ, 0x1f, R0 ;  /* 0x0000001fff057819 */ /* 0x000fe20000011400 */
[----:B------:R-:W-:-:S04]  /*a740*/  IMAD.WIDE.U32 R2, R0, c[0x0][0x280], R2 ;  /* 0x0000a00000027a25 */ /* 0x000fc800078e0002 */
[C---:B------:R-:W-:Y:S01]  /*a750*/  IMAD R7, R5.reuse, c[0x0][0x280], RZ ;  /* 0x0000a00005077a24 */ /* 0x040fe200078e02ff */
[----:B------:R-:W-:Y:S01]  /*a760*/  LEA R25, P0, R2, c[0x0][0x270], 0x1 ;  /* 0x00009c0002197a11 */ /* 0x000fe200078008ff */
[----:B------:R-:W-:Y:S02]  /*a770*/  IMAD R5, R5, c[0x0][0x290], RZ ;  /* 0x0000a40005057a24 */ /* 0x000fe400078e02ff */
[----:B------:R-:W-:-:S05]  /*a780*/  IMAD R6, R0, c[0x0][0x284], R7 ;  /* 0x0000a10000067a24 */ /* 0x000fca00078e0207 */
[----:B------:R-:W-:-:S04]  /*a790*/  IADD3 R3, R3, R6, RZ ;  /* 0x0000000603037210 */ /* 0x000fc80007ffe0ff */
[----:B------:R-:W-:Y:S01]  /*a7a0*/  LEA.HI.X R13, R2, c[0x0][0x274], R3, 0x1, P0 ;  /* 0x00009d00020d7a11 */ /* 0x000fe200000f0c03 */
[----:B------:R-:W-:Y:S01]  /*a7b0*/  IMAD.MOV.U32 R2, RZ, RZ, R4 ;  /* 0x000000ffff027224 */ /* 0x000fe200078e0004 */
[----:B------:R-:W-:-:S05]  /*a7c0*/  MOV R3, R10 ;  /* 0x0000000a00037202 */ /* 0x000fca0000000f00 */
[----:B------:R-:W-:-:S04]  /*a7d0*/  IMAD.WIDE.U32 R2, R0, c[0x0][0x290], R2 ;  /* 0x0000a40000027a25 */ /* 0x000fc800078e0002 */
[----:B------:R-:W-:Y:S01]  /*a7e0*/  IMAD R0, R0, c[0x0][0x294], R5 ;  /* 0x0000a50000007a24 */ /* 0x000fe200078e0205 */
[C---:B------:R-:W-:Y:S01]  /*a7f0*/  LEA R19, P0, R2.reuse, c[0x0][0x288], 0x1 ;  /* 0x0000a20002137a11 */ /* 0x040fe200078008ff */
[----:B------:R1:W2:Y:S02]  /*a800*/  SHFL.IDX PT, R5, R13, RZ, 0x181f ;  /* 0x00181fff0d057589 */ /* 0x0002a400000e0000 */
[----:B------:R-:W-:Y:S02]  /*a810*/  IMAD.IADD R0, R3, 0x1, R0 ;  /* 0x0000000103007824 */ /* 0x000fe400078e0200 */
[----:B------:R1:W3:Y:S03]  /*a820*/  SHFL.IDX PT, R10, R19, RZ, 0x181f ;  /* 0x00181fff130a7589 */ /* 0x0002e600000e0000 */
[----:B------:R-:W-:Y:S02]  /*a830*/  LEA.HI.X R18, R2, c[0x0][0x28c], R0, 0x1, P0 ;  /* 0x0000a30002127a11 */ /* 0x000fe400000f0c00 */
        /* <DEDUP_REMOVED lines=25> */
.L_x_1199:
[----:B------:R-:W-:Y:S05]  /*a9d0*/  BSYNC B0 ;  /* 0x0000000000007941 */ /* 0x000fea0003800000 */
.L_x_1198:
[----:B------:R-:W-:Y:S01]  /*a9e0*/  ISETP.NE.AND P0, PT, R31, RZ, PT ;  /* 0x000000ff1f00720c */ /* 0x000fe20003f05270 */
        /* <DEDUP_REMOVED lines=36> */
[----:B------:R-:W-:Y:S01]  /*ac30*/  @!P1 IMAD.X R7, R12, 0x1, R2, P0 ;  /* 0x000000010c079824 */ /* 0x000fe200000e0602 */
        /* <DEDUP_REMOVED lines=10> */
.L_x_1201:
[----:B------:R-:W-:Y:S05]  /*ace0*/  BSYNC B0 ;  /* 0x0000000000007941 */ /* 0x000fea0003800000 */
.L_x_1200:
[----:B------:R-:W-:Y:S01]  /*acf0*/  ISETP.NE.AND P0, PT, R38, RZ, PT ;  /* 0x000000ff2600720c */ /* 0x000fe20003f05270 */
        /* <DEDUP_REMOVED lines=24> */
[----:B------:R-:W-:Y:S01]  /*ae80*/  CS2R R40, SRZ ;  /* 0x0000000000287805 */ /* 0x000fe2000001ff00 */
[----:B------:R-:W-:Y:S01]  /*ae90*/  CS2R R38, SRZ ;  /* 0x0000000000267805 */ /* 0x000fe2000001ff00 */
[----:B------:R-:W-:Y:S05]  /*aea0*/  @P0 BRA `(.L_x_1203) ;  /* 0x0000016000000947 */ /* 0x000fea0003800000 */
[----:B-1----:R-:W-:Y:S01]  /*aeb0*/  ISETP.GE.AND P1, PT, R28, c[0x0][0x27c], PT ;  /* 0x00009f001c007a0c */ /* 0x002fe20003f26270 */
[----:B------:R-:W-:Y:S01]  /*aec0*/  CS2R R42, SRZ ;  /* 0x00000000002a7805 */ /* 0x000fe2000001ff00 */
[----:B------:R-:W-:Y:S01]  /*aed0*/  ISETP.GE.AND P0, PT, R68, c[0x0][0x27c], PT ;  /* 0x00009f0044007a0c */ /* 0x000fe20003f06270 */
[----:B------:R-:W-:-:S10]  /*aee0*/  CS2R R36, SRZ ;  /* 0x0000000000247805 */ /* 0x000fd4000001ff00 */
[C---:B------:R-:W-:Y:S01]  /*aef0*/  @!P1 IMAD.SHL.U32 R0, R28.reuse, 0x2, RZ ;  /* 0x000000021c009824 */ /* 0x040fe200078e00ff */
[----:B------:R-:W-:Y:S01]  /*af00*/  @!P1 SHF.L.U64.HI R2, R28, 0x1, R24 ;  /* 0x000000011c029819 */ /* 0x000fe20000010218 */
[----:B------:R-:W-:-:S03]  /*af10*/  @!P0 IMAD.SHL.U32 R3, R68, 0x2, RZ ;  /* 0x0000000244038824 */ /* 0x000fc600078e00ff */
[----:B----4-:R-:W-:-:S05]  /*af20*/  @!P1 IADD3 R8, P2, R5, R0, RZ ;  /* 0x0000000005089210 */ /* 0x010fca0007f5e0ff */
[----:B------:R-:W-:Y:S01]  /*af30*/  @!P1 IMAD.X R9, R11, 0x1, R2, P2 ;  /* 0x000000010b099824 */ /* 0x000fe200010e0602 */
        /* <DEDUP_REMOVED lines=13> */
.L_x_1203:
[----:B-1----:R-:W-:Y:S05]  /*b010*/  BSYNC B0 ;  /* 0x0000000000007941 */ /* 0x002fea0003800000 */
.L_x_1202:
[----:B------:R-:W-:Y:S01]  /*b020*/  ISETP.NE.AND P0, PT, R44, RZ, PT ;  /* 0x000000ff2c00720c */ /* 0x000fe20003f05270 */
[----:B-----5:R-:W-:Y:S01]  /*b030*/  IMAD.MOV.U32 R4, RZ, RZ, R42 ;  /* 0x000000ffff047224 */ /* 0x020fe200078e002a */
[----:B----4-:R1:W4:Y:S01]  /*b040*/  SHFL.IDX PT, R5, R25, 0x3, 0x181f ;  /* 0x00781f0019057f89 */ /* 0x01032200000e0000 */
[----:B------:R-:W-:Y:S01]  /*b050*/  IMAD.MOV.U32 R3, RZ, RZ, R43 ;  /* 0x000000ffff037224 */ /* 0x000fe200078e002b */
[----:B------:R-:W-:Y:S01]  /*b060*/  BSSY B0, `(.L_x_1204) ;  /* 0x000002c000007945 */ /* 0x000fe20003800000 */
[----:B------:R-:W-:Y:S01]  /*b070*/  IMAD.MOV.U32 R2, RZ, RZ, R36 ;  /* 0x000000ffff027224 */ /* 0x000fe200078e0024 */
[----:B------:R-:W-:Y:S01]  /*b080*/  PRMT R63, R63, 0x5410, R4 ;  /* 0x000054103f3f7816 */ /* 0x000fe20000000004 */
[----:B------:R-:W-:Y:S01]  /*b090*/  IMAD.MOV.U32 R0, RZ, RZ, R37 ;  /* 0x000000ffff007224 */ /* 0x000fe200078e0025 */
[----:B------:R-:W-:Y:S01]  /*b0a0*/  PRMT R64, R64, 0x5410, R3 ;  /* 0x0000541040407816 */ /* 0x000fe20000000003 */
[----:B------:R-:W-:Y:S01]  /*b0b0*/  IMAD.MOV.U32 R4, RZ, RZ, R40 ;  /* 0x000000ffff047224 */ /* 0x000fe200078e0028 */
[----:B--2---:R-:W2:Y:S01]  /*b0c0*/  SHFL.IDX PT, R13, R13, 0x3, 0x181f ;  /* 0x00781f000d0d7f89 */ /* 0x004ea200000e0000 */
[----:B------:R-:W-:Y:S01]  /*b0d0*/  IMAD.MOV.U32 R3, RZ, RZ, R41 ;  /* 0x000000ffff037224 */ /* 0x000fe200078e0029 */
[----:B------:R-:W-:Y:S01]  /*b0e0*/  PRMT R62, R62, 0x5410, R0 ;  /* 0x000054103e3e7816 */ /* 0x000fe20000000000 */
[----:B------:R-:W-:Y:S01]  /*b0f0*/  IMAD.MOV.U32 R0, RZ, RZ, R39 ;  /* 0x000000ffff007224 */ /* 0x000fe200078e0027 */
[----:B------:R3:W2:Y:S01]  /*b100*/  SHFL.IDX PT, R12, R18, 0x3, 0x181f ;  /* 0x00781f00120c7f89 */ /* 0x0006a200000e0000 */
[----:B------:R-:W-:Y:S01]  /*b110*/  PRMT R63, R4, 0x7610, R63 ;  /* 0x00007610043f7816 */ /* 0x000fe2000000003f */
[----:B------:R-:W-:Y:S01]  /*b120*/  CS2R R44, SRZ ;  /* 0x00000000002c7805 */ /* 0x000fe2000001ff00 */
[----:B------:R-:W-:Y:S01]  /*b130*/  PRMT R64, R3, 0x7610, R64 ;  /* 0x0000761003407816 */ /* 0x000fe20000000040 */
[----:B------:R3:W2:Y:S01]  /*b140*/  SHFL.IDX PT, R11, R19, 0x3, 0x181f ;  /* 0x00781f00130b7f89 */ /* 0x0006a200000e0000 */
[----:B------:R-:W-:Y:S01]  /*b150*/  PRMT R62, R0, 0x7610, R62 ;  /* 0x00007610003e7816 */ /* 0x000fe2000000003e */
[----:B------:R-:W-:Y:S01]  /*b160*/  CS2R R48, SRZ ;  /* 0x0000000000307805 */ /* 0x000fe2000001ff00 */
[----:B------:R-:W-:Y:S01]  /*b170*/  CS2R R46, SRZ ;  /* 0x00000000002e7805 */ /* 0x000fe2000001ff00 */
[----:B-1----:R-:W-:Y:S01]  /*b180*/  PRMT R25, R25, 0x5410, R2 ;  /* 0x0000541019197816 */ /* 0x002fe20000000002 */
[----:B------:R-:W-:-:S05]  /*b190*/  IMAD.MOV.U32 R2, RZ, RZ, R38 ;  /* 0x000000ffff027224 */ /* 0x000fca00078e0026 */
[----:B------:R-:W-:Y:S01]  /*b1a0*/  PRMT R25, R2, 0x7610, R25 ;  /* 0x0000761002197816 */ /* 0x000fe20000000019 */
        /* <DEDUP_REMOVED lines=8> */
[----:B---3--:R-:W-:Y:S02]  /*b230*/  @!P0 SHF.L.U64.HI R10, R68, 0x1, R60 ;  /* 0x00000001440a8819 */ /* 0x008fe4000001023c */
[-C--:B------:R-:W-:Y:S02]  /*b240*/  @!P1 IADD3 R8, P2, R5, R0.reuse, RZ ;  /* 0x0000000005089210 */ /* 0x080fe40007f5e0ff */
[----:B--2---:R-:W-:Y:S02]  /*b250*/  @!P1 IADD3 R6, P4, R11, R0, RZ ;  /* 0x000000000b069210 */ /* 0x004fe40007f9e0ff */
        /* <DEDUP_REMOVED lines=12> */
.L_x_1205:
[----:B----4-:R-:W-:Y:S05]  /*b320*/  BSYNC B0 ;  /* 0x0000000000007941 */ /* 0x010fea0003800000 */
.L_x_1204:
[----:B-1----:R-:W-:Y:S01]  /*b330*/  IMAD.IADD R3, R56, 0x1, -R252 ;  /* 0x0000000138037824 */ /* 0x002fe200078e0afc */
[----:B------:R-:W-:-:S04]  /*b340*/  DEPBAR.LE SB0, 0x1 ;  /* 0x000080400000791a */ /* 0x000fc80000000000 */
[----:B---3--:R-:W-:Y:S01]  /*b350*/  IMNMX R19, R3, 0x80, PT ;  /* 0x0000008003137817 */ /* 0x008fe20003800200 */
[----:B-----5:R-:W-:Y:S01]  /*b360*/  IMAD.MOV.U32 R0, RZ, RZ, R50 ;  /* 0x000000ffff007224 */ /* 0x020fe200078e0032 */
[----:B------:R-:W-:Y:S01]  /*b370*/  BSSY B1, `(.L_x_1206) ;  /* 0x000006b000017945 */ /* 0x000fe20003800000 */
[----:B------:R-:W-:Y:S01]  /*b380*/  IMAD.MOV.U32 R4, RZ, RZ, R51 ;  /* 0x000000ffff047224 */ /* 0x000fe200078e0033 */
[----:B------:R-:W-:Y:S01]  /*b390*/  BAR.SYNC.DEFER_BLOCKING 0x0 ;  /* 0x0000000000007b1d */ /* 0x000fe20000010000 */
[----:B------:R-:W-:Y:S01]  /*b3a0*/  ISETP.GE.AND P0, PT, R110, R19, PT ;  /* 0x000000136e00720c */ /* 0x000fe20003f06270 */
[----:B------:R-:W-:Y:S02]  /*b3b0*/  IMAD.MOV.U32 R2, RZ, RZ, R44 ;  /* 0x000000ffff027224 */ /* 0x000fe400078e002c */
[----:B------:R-:W-:Y:S01]  /*b3c0*/  PRMT R65, R0, 0x5410, R4 ;  /* 0x0000541000417816 */ /* 0x000fe20000000004 */
[----:B------:R-:W-:Y:S01]  /*b3d0*/  IMAD.MOV.U32 R4, RZ, RZ, R48 ;  /* 0x000000ffff047224 */ /* 0x000fe200078e0030 */
[----:B------:R-:W-:Y:S01]  /*b3e0*/  MOV R0, R45 ;  /* 0x0000002d00007202 */ /* 0x000fe20000000f00 */
[----:B------:R-:W-:Y:S01]  /*b3f0*/  IMAD.MOV.U32 R3, RZ, RZ, R49 ;  /* 0x000000ffff037224 */ /* 0x000fe200078e0031 */
[----:B------:R-:W-:-:S02]  /*b400*/  PRMT R24, R24, 0x5410, R2 ;  /* 0x0000541018187816 */ /* 0x000fc40000000002 */
[----:B------:R-:W-:Y:S01]  /*b410*/  PRMT R56, R56, 0x5410, R0 ;  /* 0x0000541038387816 */ /* 0x000fe20000000000 */
[----:B------:R-:W-:Y:S01]  /*b420*/  IMAD.MOV.U32 R0, RZ, RZ, R47 ;  /* 0x000000ffff007224 */ /* 0x000fe200078e002f */
[----:B------:R-:W-:Y:S02]  /*b430*/  MOV R2, R46 ;  /* 0x0000002e00027202 */ /* 0x000fe40000000f00 */
        /* <DEDUP_REMOVED lines=9> */
[--C-:B------:R-:W-:Y:S02]  /*b4d0*/  SHF.R.U32.HI R2, RZ, 0x10, R17.reuse ;  /* 0x00000010ff027819 */ /* 0x100fe40000011611 */
[----:B------:R-:W-:Y:S01]  /*b4e0*/  SHF.R.U64 R18, R16, 0x10, R17 ;  /* 0x0000001010127819 */ /* 0x000fe20000001211 */
[----:B--2---:R-:W-:Y:S01]  /*b4f0*/  HADD2.F32 R12, -RZ, R0.H0_H0 ;  /* 0x20000000ff0c7230 */ /* 0x004fe20000004100 */
        /* <DEDUP_REMOVED lines=37> */
.L_x_1209:
[----:B------:R-:W-:Y:S05]  /*b750*/  BSYNC B0 ;  /* 0x0000000000007941 */ /* 0x000fea0003800000 */
.L_x_1208:
[----:B------:R-:W-:-:S13]  /*b760*/  ISETP.GE.AND P0, PT, R68, c[0x0][0x27c], PT ;  /* 0x00009f0044007a0c */ /* 0x000fda0003f06270 */
[----:B------:R-:W-:Y:S05]  /*b770*/  @P0 BRA `(.L_x_1207) ;  /* 0x000002a000000947 */ /* 0x000fea0003800000 */
[----:B-1----:R-:W1:Y:S01]  /*b780*/  LDS.128 R4, [R215+0x4100] ;  /* 0x00410000d7047984 */ /* 0x002e620000000c00 */
[----:B------:R-:W-:Y:S02]  /*b790*/  SHF.R.U32.HI R0, RZ, 0x10, R23 ;  /* 0x00000010ff007819 */ /* 0x000fe40000011617 */
[----:B------:R-:W-:Y:S02]  /*b7a0*/  SHF.R.U32.HI R2, RZ, 0x10, R21 ;  /* 0x00000010ff027819 */ /* 0x000fe40000011615 */
        /* <DEDUP_REMOVED lines=39> */
.L_x_1207:
[----:B------:R-:W-:Y:S05]  /*ba20*/  BSYNC B1 ;  /* 0x0000000000017941 */ /* 0x000fea0003800000 */
.L_x_1206:
[----:B------:R-:W3:Y:S01]  /*ba30*/  S2R R2, SR_TID.X ;  /* 0x0000000000027919 */ /* 0x000ee20000002100 */
[----:B------:R-:W-:Y:S01]  /*ba40*/  BSSY B1, `(.L_x_1210) ;  /* 0x0000061000017945 */ /* 0x000fe20003800000 */
[----:B---3--:R-:W-:-:S04]  /*ba50*/  SHF.R.S32.HI R0, RZ, 0x1f, R2 ;  /* 0x0000001fff007819 */ /* 0x008fc80000011402 */
[----:B------:R-:W-:-:S04]  /*ba60*/  LEA.HI R0, R0, R2, RZ, 0x3 ;  /* 0x0000000200007211 */ /* 0x000fc800078f18ff */
[----:B------:R-:W-:-:S04]  /*ba70*/  SHF.R.S32.HI R0, RZ, 0x3, R0 ;  /* 0x00000003ff007819 */ /* 0x000fc80000011400 */
[----:B------:R-:W-:-:S04]  /*ba80*/  IADD3 R0, R0, 0x20, RZ ;  /* 0x0000002000007810 */ /* 0x000fc80007ffe0ff */
        /* <DEDUP_REMOVED lines=47> */
.L_x_1213:
[----:B------:R-:W-:Y:S05]  /*bd80*/  BSYNC B0 ;  /* 0x0000000000007941 */ /* 0x000fea0003800000 */
.L_x_1212:
        /* <DEDUP_REMOVED lines=44> */
.L_x_1211:
[----:B------:R-:W-:Y:S05]  /*c050*/  BSYNC B1 ;  /* 0x0000000000017941 */ /* 0x000fea0003800000 */
.L_x_1210:
        /* <DEDUP_REMOVED lines=53> */
.L_x_1217:
[----:B------:R-:W-:Y:S05]  /*c3b0*/  BSYNC B0 ;  /* 0x0000000000007941 */ /* 0x000fea0003800000 */
.L_x_1216:
        /* <DEDUP_REMOVED lines=44> */
.L_x_1215:
[----:B------:R-:W-:Y:S05]  /*c680*/  BSYNC B1 ;  /* 0x0000000000017941 */ /* 0x000fea0003800000 */
.L_x_1214:
[----:B------:R-:W3:Y:S02]  /*c690*/  S2R R2, SR_TID.X ;  /* 0x0000000000027919 */ /* 0x000ee40000002100 */
        /* <DEDUP_REMOVED lines=51> */
.L_x_1220:
[----:B------:R-:W-:Y:S05]  /*c9d0*/  BSYNC B0 ;  /* 0x0000000000007941 */ /* 0x000fea0003800000 */
.L_x_1219:
        /* <DEDUP_REMOVED lines=45> */
.L_x_1197:
[----:B------:R-:W-:Y:S01]  /*ccb0*/  ISETP.NE.AND P0, PT, R153, 0x1, PT ;  /* 0x000000019900780c */ /* 0x000fe20003f05270 */
[----:B------:R-:W-:Y:S01]  /*ccc0*/  IMAD.MOV.U32 R7, RZ, RZ, R8 ;  /* 0x000000ffff077224 */ /* 0x000fe200078e0008 */
[----:B------:R-:W-:-:S11]  /*ccd0*/  ISETP.NE.AND P2, PT, R31, RZ, PT ;  /* 0x000000ff1f00720c */ /* 0x000fd60003f45270 */
[----:B------:R-:W-:-:S05]  /*cce0*/  @P0 IMAD.HI.U32 R5, R0, c[0x0][0x2c8], RZ ;  /* 0x0000b20000050a27 */ /* 0x000fca00078e00ff */
[----:B------:R-:W-:-:S04]  /*ccf0*/  @P0 SHF.R.U32.HI R0, RZ, c[0x0][0x2cc], R5 ;  /* 0x0000b300ff000a19 */ /* 0x000fc80000011605 */
[----:B------:R-:W-:Y:S01]  /*cd00*/  SHF.R.S32.HI R5, RZ, 0x1f, R0 ;  /* 0x0000001fff057819 */ /* 0x000fe20000011400 */
[----:B------:R-:W-:-:S04]  /*cd10*/  IMAD.WIDE.U32 R6, R0, c[0x0][0x280], R6 ;  /* 0x0000a00000067a25 */ /* 0x000fc800078e0006 */
[----:B------:R-:W-:Y:S01]  /*cd20*/  IMAD R9, R5, c[0x0][0x280], RZ ;  /* 0x0000a00005097a24 */ /* 0x000fe200078e02ff */
[----:B------:R-:W-:-:S03]  /*cd30*/  LEA R19, P0, R6, c[0x0][0x270], 0x1 ;  /* 0x00009c0006137a11 */ /* 0x000fc600078008ff */
[----:B------:R-:W-:-:S04]  /*cd40*/  IMAD R8, R0, c[0x0][0x284], R9 ;  /* 0x0000a10000087a24 */ /* 0x000fc800078e0209 */
[----:B------:R-:W-:-:S05]  /*cd50*/  IMAD.IADD R7, R7, 0x1, R8 ;  /* 0x0000000107077824 */ /* 0x000fca00078e0208 */
[----:B------:R-:W-:Y:S01]  /*cd60*/  LEA.HI.X R18, R6, c[0x0][0x274], R7, 0x1, P0 ;  /* 0x00009d0006127a11 */ /* 0x000fe200000f0c07 */
[----:B------:R-:W-:Y:S02]  /*cd70*/  IMAD R6, R5, c[0x0][0x290], RZ ;  /* 0x0000a40005067a24 */ /* 0x000fe400078e02ff */
[----:B------:R-:W-:Y:S02]  /*cd80*/  IMAD.MOV.U32 R5, RZ, RZ, R10 ;  /* 0x000000ffff057224 */ /* 0x000fe400078e000a */
[----:B------:R-:W-:Y:S02]  /*cd90*/  CS2R R10, SRZ ;  /* 0x00000000000a7805 */ /* 0x000fe4000001ff00 */
[----:B------:R-:W-:-:S04]  /*cda0*/  IMAD.WIDE.U32 R4, R0, c[0x0][0x290], R4 ;  /* 0x0000a40000047a25 */ /* 0x000fc800078e0004 */
[----:B------:R-:W-:Y:S01]  /*cdb0*/  IMAD R0, R0, c[0x0][0x294], R6 ;  /* 0x0000a50000007a24 */ /* 0x000fe200078e0206 */
[----:B------:R-:W-:-:S03]  /*cdc0*/  LEA R17, P0, R4, c[0x0][0x288], 0x1 ;  /* 0x0000a20004117a11 */ /* 0x000fc600078008ff */
[----:B------:R-:W-:Y:S02]  /*cdd0*/  IMAD.IADD R0, R5, 0x1, R0 ;  /* 0x0000000105007824 */ /* 0x000fe400078e0200 */
[----:B------:R-:W-:Y:S03]  /*cde0*/  SHFL.IDX PT, R5, R18, RZ, 0x181f ;  /* 0x00181fff12057589 */ /* 0x000fe600000e0000 */
[----:B------:R-:W-:Y:S01]  /*cdf0*/  LEA.HI.X R16, R4, c[0x0][0x28c], R0, 0x1, P0 ;  /* 0x0000a30004107a11 */ /* 0x000fe200000f0c00 */
[----:B------:R-:W-:Y:S01]  /*ce00*/  SHFL.IDX PT, R7, R17, RZ, 0x181f ;  /* 0x00181fff11077589 */ /* 0x000fe200000e0000 */
[----:B------:R-:W-:-:S03]  /*ce10*/  ISETP.GE.OR P0, PT, R36, c[0x0][0x27c], P3 ;  /* 0x00009f0024007a0c */ /* 0x000fc60001f06670 */
[----:B------:R-:W1:Y:S04]  /*ce20*/  SHFL.IDX PT, R4, R19, RZ, 0x181f ;  /* 0x00181fff13047589 */ /* 0x000e6800000e0000 */
[----:B------:R-:W2:Y:S06]  /*ce30*/  SHFL.IDX PT, R8, R16, RZ, 0x181f ;  /* 0x00181fff10087589 */ /* 0x000eac00000e0000 */
[C---:B------:R-:W-:Y:S01]  /*ce40*/  @!P0 IMAD.SHL.U32 R0, R36.reuse, 0x2, RZ ;  /* 0x0000000224008824 */ /* 0x040fe200078e00ff */
[----:B------:R-:W-:-:S04]  /*ce50*/  @!P0 SHF.L.U64.HI R6, R36, 0x1, R3 ;  /* 0x0000000124068819 */ /* 0x000fc80000010203 */
[----:B-1----:R-:W-:-:S04]  /*ce60*/  @!P0 IADD3 R4, P1, R4, R0, RZ ;  /* 0x0000000004048210 */ /* 0x002fc80007f3e0ff */
[----:B------:R-:W-:Y:S02]  /*ce70*/  @!P0 IADD3.X R5, R5, R6, RZ, P1, !PT ;  /* 0x0000000605058210 */ /* 0x000fe40000ffe4ff */
[----:B------:R-:W-:-:S05]  /*ce80*/  @!P0 IADD3 R12, P1, R7, R0, RZ ;  /* 0x00000000070c8210 */ /* 0x000fca0007f3e0ff */
[----:B--2---:R-:W-:Y:S02]  /*ce90*/  @!P0 IMAD.X R13, R8, 0x1, R6, P1 ;  /* 0x00000001080d8824 */ /* 0x004fe400008e0606 */
[----:B------:R-:W-:-:S06]  /*cea0*/  CS2R R8, SRZ ;  /* 0x0000000000087805 */ /* 0x000fcc000001ff00 */
[----:B------:R1:W2:Y:S01]  /*ceb0*/  @!P0 LD.E.128 R8, [R4.64] ;  /* 0x0000000604088980 */ /* 0x0002a2000c101d00 */
[----:B------:R-:W-:Y:S01]  /*cec0*/  CS2R R6, SRZ ;  /* 0x0000000000067805 */ /* 0x000fe2000001ff00 */
[----:B-1----:R-:W-:-:S06]  /*ced0*/  CS2R R4, SRZ ;  /* 0x0000000000047805 */ /* 0x002fcc000001ff00 */
        /* <DEDUP_REMOVED lines=20> */
[----:B------:R-:W-:-:S05]  /*d020*/  IMAD.MOV.U32 R13, RZ, RZ, R7 ;  /* 0x000000ffff0d7224 */ /* 0x000fca00078e0007 */
[----:B------:R-:W-:Y:S01]  /*d030*/  PRMT R58, R0, 0x5410, R13 ;  /* 0x00005410003a7816 */ /* 0x000fe2000000000d */
[----:B------:R-:W-:-:S05]  /*d040*/  IMAD.MOV.U32 R0, RZ, RZ, R5 ;  /* 0x000000ffff007224 */ /* 0x000fca00078e0005 */
        /* <DEDUP_REMOVED lines=8> */
[----:B------:R-:W-:-:S05]  /*d0d0*/  IADD3 R14, P0, R14, R0, RZ ;  /* 0x000000000e0e7210 */ /* 0x000fca0007f1e0ff */
[----:B------:R-:W-:Y:S01]  /*d0e0*/  IMAD.X R15, R15, 0x1, R13, P0 ;  /* 0x000000010f0f7824 */ /* 0x000fe200000e060d */
[----:B------:R-:W-:-:S04]  /*d0f0*/  IADD3 R12, P0, R20, R0, RZ ;  /* 0x00000000140c7210 */ /* 0x000fc80007f1e0ff */
[----:B------:R1:W5:Y:S01]  /*d100*/  LD.E.128 R32, [R14.64] ;  /* 0x000000060e207980 */ /* 0x000362000c101d00 */
[----:B------:R-:W-:-:S05]  /*d110*/  IMAD.X R13, R21, 0x1, R13, P0 ;  /* 0x00000001150d7824 */ /* 0x000fca00000e060d */
[----:B------:R1:W5:Y:S03]  /*d120*/  LD.E.128 R28, [R12.64] ;  /* 0x000000060c1c7980 */ /* 0x000366000c101d00 */
.L_x_1222:
[----:B----4-:R-:W-:Y:S05]  /*d130*/  BSYNC B0 ;  /* 0x0000000000007941 */ /* 0x010fea0003800000 */
.L_x_1221:
[----:B-1----:R-:W1:Y:S01]  /*d140*/  SHFL.IDX PT, R14, R19, 0x2, 0x181f ;  /* 0x00581f00130e7f89 */ /* 0x002e6200000e0000 */
[----:B------:R-:W-:Y:S01]  /*d150*/  ISETP.NE.AND P0, PT, R38, RZ, PT ;  /* 0x000000ff2600720c */ /* 0x000fe20003f05270 */
[----:B------:R-:W-:Y:S01]  /*d160*/  CS2R R54, SRZ ;  /* 0x0000000000367805 */ /* 0x000fe2000001ff00 */
[----:B------:R-:W-:Y:S01]  /*d170*/  CS2R R52, SRZ ;  /* 0x0000000000347805 */ /* 0x000fe2000001ff00 */
[----:B------:R-:W2:Y:S01]  /*d180*/  SHFL.IDX PT, R15, R18, 0x2, 0x181f ;  /* 0x00581f00120f7f89 */ /* 0x000ea200000e0000 */
[----:B------:R-:W-:Y:S02]  /*d190*/  ISETP.GE.OR P0, PT, R36, c[0x0][0x27c], P0 ;  /* 0x00009f0024007a0c */ /* 0x000fe40000706670 */
[----:B------:R-:W-:Y:S01]  /*d1a0*/  ISETP.NE.AND P3, PT, R44, RZ, PT ;  /* 0x000000ff2c00720c */ /* 0x000fe20003f65270 */
[----:B------:R-:W3:Y:S04]  /*d1b0*/  SHFL.IDX PT, R12, R17, 0x2, 0x181f ;  /* 0x00581f00110c7f89 */ /* 0x000ee800000e0000 */
[----:B------:R-:W4:Y:S06]  /*d1c0*/  SHFL.IDX PT, R20, R16, 0x2, 0x181f ;  /* 0x00581f0010147f89 */ /* 0x000f2c00000e0000 */
        /* <DEDUP_REMOVED lines=10> */
[----:B-----5:R-:W-:Y:S01]  /*d270*/  IMAD.MOV.U32 R0, RZ, RZ, R33 ;  /* 0x000000ffff007224 */ /* 0x020fe200078e0021 */
        /* <DEDUP_REMOVED lines=18> */
[----:B------:R-:W-:Y:S01]  /*d3a0*/  IMAD.MOV.U32 R0, RZ, RZ, R29 ;  /* 0x000000ffff007224 */ /* 0x000fe200078e001d */
[----:B------:R-:W-:-:S04]  /*d3b0*/  MOV R12, R28 ;  /* 0x0000001c000c7202 */ /* 0x000fc80000000f00 */
[----:B------:R-:W-:Y:S02]  /*d3c0*/  PRMT R70, R13, 0x5410, R0 ;  /* 0x000054100d467816 */ /* 0x000fe40000000000 */
[----:B------:R-:W-:Y:S01]  /*d3d0*/  PRMT R72, R12, 0x7610, R72 ;  /* 0x000076100c487816 */ /* 0x000fe20000000048 */
[----:B--2---:R-:W-:Y:S02]  /*d3e0*/  IMAD.MOV.U32 R13, RZ, RZ, R55 ;  /* 0x000000ffff0d7224 */ /* 0x004fe400078e0037 */
[----:B------:R-:W-:Y:S02]  /*d3f0*/  IMAD.MOV.U32 R12, RZ, RZ, R52 ;  /* 0x000000ffff0c7224 */ /* 0x000fe400078e0034 */
[----:B------:R-:W-:Y:S02]  /*d400*/  IMAD.MOV.U32 R0, RZ, RZ, R53 ;  /* 0x000000ffff007224 */ /* 0x000fe400078e0035 */
[----:B------:R-:W-:Y:S01]  /*d410*/  IMAD.MOV.U32 R14, RZ, RZ, R54 ;  /* 0x000000ffff0e7224 */ /* 0x000fe200078e0036 */
[----:B------:R-:W-:Y:S01]  /*d420*/  PRMT R76, R76, 0x5410, R12 ;  /* 0x000054104c4c7816 */ /* 0x000fe2000000000c */
[----:B----4-:R-:W-:Y:S01]  /*d430*/  IMAD.MOV.U32 R12, RZ, RZ, R48 ;  /* 0x000000ffff0c7224 */ /* 0x010fe200078e0030 */
[----:B------:R-:W-:Y:S01]  /*d440*/  PRMT R75, R13, 0x5410, R0 ;  /* 0x000054100d4b7816 */ /* 0x000fe20000000000 */
[----:B------:R-:W-:Y:S01]  /*d450*/  IMAD.MOV.U32 R13, RZ, RZ, R51 ;  /* 0x000000ffff0d7224 */ /* 0x000fe200078e0033 */
[----:B------:R-:W-:Y:S01]  /*d460*/  PRMT R77, R77, 0x5410, R14 ;  /* 0x000054104d4d7816 */ /* 0x000fe2000000000e */
[----:B------:R-:W-:Y:S01]  /*d470*/  IMAD.MOV.U32 R0, RZ, RZ, R49 ;  /* 0x000000ffff007224 */ /* 0x000fe200078e0031 */
[----:B------:R-:W-:-:S02]  /*d480*/  MOV R14, R50 ;  /* 0x00000032000e7202 */ /* 0x000fc40000000f00 */
[----:B------:R-:W-:Y:S02]  /*d490*/  PRMT R76, R12, 0x7610, R76 ;  /* 0x000076100c4c7816 */ /* 0x000fe4000000004c */
        /* <DEDUP_REMOVED lines=15> */
.L_x_1224:
[----:B-1----:R-:W-:Y:S05]  /*d590*/  BSYNC B0 ;  /* 0x0000000000007941 */ /* 0x002fea0003800000 */
.L_x_1223:
        /* <DEDUP_REMOVED lines=16> */
[----:B------:R-:W-:-:S02]  /*d6a0*/  IMAD.MOV.U32 R2, RZ, RZ, R60 ;  /* 0x000000ffff027224 */ /* 0x000fc400078e003c */
[----:B------:R-:W-:Y:S01]  /*d6b0*/  IMAD.MOV.U32 R0, RZ, RZ, R61 ;  /* 0x000000ffff007224 */ /* 0x000fe200078e003d */
[----:B------:R-:W-:Y:S02]  /*d6c0*/  PRMT R79, R3, 0x7610, R79 ;  /* 0x00007610034f7816 */ /* 0x000fe4000000004f */
[----:B------:R-:W-:Y:S02]  /*d6d0*/  PRMT R80, R2, 0x5410, R12 ;  /* 0x0000541002507816 */ /* 0x000fe4000000000c */
[----:B------:R-:W-:Y:S01]  /*d6e0*/  PRMT R78, R0, 0x7610, R78 ;  /* 0x00007610004e7816 */ /* 0x000fe2000000004e */
[----:B------:R-:W-:Y:S05]  /*d6f0*/  @P0 BRA `(.L_x_1226) ;  /* 0x000005f000000947 */ /* 0x000fea0003800000 */
[----:B------:R-:W-:Y:S01]  /*d700*/  MOV R0, c[0x0][0x27c] ;  /* 0x00009f0000007a02 */ /* 0x000fe20000000f00 */
[----:B------:R-:W1:Y:S01]  /*d710*/  LDS.128 R12, [R215+0x100] ;  /* 0x00010000d70c7984 */ /* 0x000e620000000c00 */
[----:B------:R-:W-:Y:S02]  /*d720*/  SHF.R.U64 R46, R4, 0x10, R5 ;  /* 0x00000010042e7819 */ /* 0x000fe40000001205 */
[----:B------:R-:W-:-:S02]  /*d730*/  LEA.HI R0, R0, R147, RZ, 0x1d ;  /* 0x0000009300007211 */ /* 0x000fc400078fe8ff */
[----:B------:R-:W-:Y:S02]  /*d740*/  SHF.R.U32.HI R4, RZ, 0x10, R5 ;  /* 0x00000010ff047819 */ /* 0x000fe40000011605 */
[----:B------:R-:W-:Y:S02]  /*d750*/  SHF.R.S32.HI R3, RZ, 0x1f, R0 ;  /* 0x0000001fff037819 */ /* 0x000fe40000011400 */
[----:B------:R-:W-:Y:S02]  /*d760*/  SHF.L.U32 R2, R0, 0x3, RZ ;  /* 0x0000000300027819 */ /* 0x000fe400000006ff */
[----:B------:R-:W-:Y:S02]  /*d770*/  LEA.HI R0, R3, R0, RZ, 0x3 ;  /* 0x0000000003007211 */ /* 0x000fe400078f18ff */
[----:B------:R-:W-:Y:S02]  /*d780*/  LOP3.LUT R2, R159, 0x38, R2, 0xf8, !PT ;  /* 0x000000389f027812 */ /* 0x000fe400078ef802 */
[----:B------:R-:W-:-:S02]  /*d790*/  SHF.L.U32 R0, R0, 0xa, RZ ;  /* 0x0000000a00007819 */ /* 0x000fc400000006ff */
[----:B------:R-:W-:Y:S02]  /*d7a0*/  LOP3.LUT R2, R2, R199, RZ, 0x3c, !PT ;  /* 0x000000c702027212 */ /* 0x000fe400078e3cff */
[----:B------:R-:W-:Y:S02]  /*d7b0*/  LOP3.LUT R0, R0, 0x7fffe000, RZ, 0xc0, !PT ;  /* 0x7fffe00000007812 */ /* 0x000fe400078ec0ff */
[----:B------:R-:W-:Y:S02]  /*d7c0*/  SHF.R.U32.HI R26, RZ, 0x10, R9 ;  /* 0x00000010ff1a7819 */ /* 0x000fe40000011609 */
[----:B------:R-:W-:Y:S02]  /*d7d0*/  IADD3 R0, R2, R0, R169 ;  /* 0x0000000002007210 */ /* 0x000fe40007ffe0a9 */
[--C-:B------:R-:W-:Y:S01]  /*d7e0*/  SHF.R.U64 R47, R10, 0x10, R11.reuse ;  /* 0x000000100a2f7819 */ /* 0x100fe2000000120b */
[----:B------:R-:W-:Y:S01]  /*d7f0*/  HADD2.F32 R59, -RZ, R26.H0_H0 ;  /* 0x2000001aff3b7230 */ /* 0x000fe20000004100 */
[----:B------:R-:W-:Y:S01]  /*d800*/  SHF.L.U32 R39, R0, 0x1, RZ ;  /* 0x0000000100277819 */ /* 0x000fe200000006ff */
[----:B------:R-:W-:Y:S01]  /*d810*/  HADD2.F32 R0, -RZ, R40.H0_H0 ;  /* 0x20000028ff007230 */ /* 0x000fe20000004100 */
[----:B------:R-:W-:Y:S01]  /*d820*/  SHF.R.U32.HI R42, RZ, 0x10, R11 ;  /* 0x00000010ff2a7819 */ /* 0x000fe2000001160b */
[--C-:B------:R-:W-:Y:S01]  /*d830*/  HADD2.F32 R11, -RZ, R41.reuse.H0_H0 ;  /* 0x20000029ff0b7230 */ /* 0x100fe20000004100 */
[----:B------:R-:W-:Y:S01]  /*d840*/  SHF.R.U64 R56, R8, 0x10, R9 ;  /* 0x0000001008387819 */ /* 0x000fe20000001209 */
[----:B------:R-:W2:Y:S01]  /*d850*/  LDS.128 R16, [R39+0x100] ;  /* 0x0001000027107984 */ /* 0x000ea20000000c00 */
[----:B------:R-:W-:Y:S01]  /*d860*/  HADD2.F32 R10, -RZ, R41.H1_H1 ;  /* 0x30000029ff0a7230 */ /* 0x000fe20000004100 */
[----:B------:R-:W-:-:S02]  /*d870*/  SHF.R.U64 R43, R6, 0x10, R7 ;  /* 0x00000010062b7819 */ /* 0x000fc40000001207 */
[----:B------:R-:W-:Y:S01]  /*d880*/  SHF.R.U32.HI R27, RZ, 0x10, R7 ;  /* 0x00000010ff1b7819 */ /* 0x000fe20000011607 */
[--C-:B-1----:R-:W-:Y:S02]  /*d890*/  HADD2.F32 R21, -RZ, R13.reuse.H0_H0 ;  /* 0x2000000dff157230 */ /* 0x102fe40000004100 */
[----:B------:R-:W-:Y:S02]  /*d8a0*/  HADD2.F32 R20, -RZ, R13.H1_H1 ;  /* 0x3000000dff147230 */ /* 0x000fe40000004100 */
[----:B------:R-:W-:Y:S01]  /*d8b0*/  HADD2.F32 R23, -RZ, R12.H0_H0 ;  /* 0x2000000cff177230 */ /* 0x000fe20000004100 */
[----:B------:R-:W-:Y:S01]  /*d8c0*/  FMUL.FTZ R9, R21, R0 ;  /* 0x0000000015097220 */ /* 0x000fe20000410000 */
[--C-:B------:R-:W-:Y:S02]  /*d8d0*/  HADD2.F32 R22, -RZ, R14.reuse.H0_H0 ;  /* 0x2000000eff167230 */ /* 0x100fe40000004100 */
[----:B------:R-:W-:Y:S02]  /*d8e0*/  HADD2.F32 R24, -RZ, R14.H1_H1 ;  /* 0x3000000eff187230 */ /* 0x000fe40000004100 */
[----:B------:R-:W-:-:S02]  /*d8f0*/  HADD2.F32 R14, -RZ, R15.H0_H0 ;  /* 0x2000000fff0e7230 */ /* 0x000fc40000004100 */
[----:B------:R-:W-:Y:S02]  /*d900*/  HADD2.F32 R15, -RZ, R15.H1_H1 ;  /* 0x3000000fff0f7230 */ /* 0x000fe40000004100 */
[----:B------:R-:W-:Y:S02]  /*d910*/  HADD2.F32 R25, -RZ, R12.H1_H1 ;  /* 0x3000000cff197230 */ /* 0x000fe40000004100 */
[----:B--2---:R-:W-:Y:S02]  /*d920*/  HADD2.F32 R3, -RZ, R17.H0_H0 ;  /* 0x20000011ff037230 */ /* 0x004fe40000004100 */
[--C-:B------:R-:W-:Y:S02]  /*d930*/  HADD2.F32 R5, -RZ, R16.reuse.H0_H0 ;  /* 0x20000010ff057230 */ /* 0x100fe40000004100 */
[----:B------:R-:W-:Y:S01]  /*d940*/  HADD2.F32 R13, -RZ, R16.H1_H1 ;  /* 0x30000010ff0d7230 */ /* 0x000fe20000004100 */
[----:B------:R-:W-:Y:S01]  /*d950*/  FFMA.FTZ R45, R3, R11, R9 ;  /* 0x0000000b032d7223 */ /* 0x000fe20000010009 */
[----:B------:R-:W-:-:S02]  /*d960*/  HADD2.F32 R16, -RZ, R4.H0_H0 ;  /* 0x20000004ff107230 */ /* 0x000fc40000004100 */
[----:B------:R-:W-:Y:S01]  /*d970*/  HADD2.F32 R4, -RZ, R40.H1_H1 ;  /* 0x30000028ff047230 */ /* 0x000fe20000004100 */
[----:B------:R-:W-:Y:S01]  /*d980*/  FMUL.FTZ R40, R3, R0 ;  /* 0x0000000003287220 */ /* 0x000fe20000410000 */
[----:B------:R-:W-:Y:S01]  /*d990*/  HADD2.F32 R2, -RZ, R17.H1_H1 ;  /* 0x30000011ff027230 */ /* 0x000fe20000004100 */
[----:B------:R-:W-:Y:S01]  /*d9a0*/  FMUL.FTZ R0, R20, R16 ;  /* 0x0000001014007220 */ /* 0x000fe20000410000 */
[----:B------:R-:W-:Y:S01]  /*d9b0*/  HADD2.F32 R6, -RZ, R19.H0_H0 ;  /* 0x20000013ff067230 */ /* 0x000fe20000004100 */
[----:B------:R-:W-:Y:S01]  /*d9c0*/  FMUL.FTZ R3, R23, R4 ;  /* 0x0000000417037220 */ /* 0x000fe20000410000 */
[----:B------:R-:W-:Y:S01]  /*d9d0*/  HADD2.F32 R7, -RZ, R18.H0_H0 ;  /* 0x20000012ff077230 */ /* 0x000fe20000004100 */
[C---:B------:R-:W-:Y:S01]  /*d9e0*/  FFMA.FTZ R44, R2.reuse, R59, R0 ;  /* 0x0000003b022c7223 */ /* 0x040fe20000010000 */
[--C-:B------:R-:W-:Y:S01]  /*d9f0*/  HADD2.F32 R0, -RZ, R58.reuse.H1_H1 ;  /* 0x3000003aff007230 */ /* 0x100fe20000004100 */
[----:B------:R-:W-:Y:S01]  /*da00*/  FMUL.FTZ R38, R2, R16 ;  /* 0x0000001002267220 */ /* 0x000fe20000410000 */
[----:B------:R-:W-:Y:S01]  /*da10*/  HADD2.F32 R2, -RZ, R58.H0_H0 ;  /* 0x2000003aff027230 */ /* 0x000fe20000004100 */
[C---:B------:R-:W-:Y:S01]  /*da20*/  FFMA.FTZ R41, R5.reuse, R10, R3 ;  /* 0x0000000a05297223 */ /* 0x040fe20000010003 */
[----:B------:R-:W-:Y:S01]  /*da30*/  HADD2.F32 R3, -RZ, R69.H0_H0 ;  /* 0x20000045ff037230 */ /* 0x000fe20000004100 */
[----:B------:R-:W-:Y:S01]  /*da40*/  FMUL.FTZ R26, R5, R4 ;  /* 0x00000004051a7220 */ /* 0x000fe20000410000 */
[----:B------:R-:W-:Y:S01]  /*da50*/  HADD2.F32 R8, -RZ, R19.H1_H1 ;  /* 0x30000013ff087230 */ /* 0x000fe20000004100 */
[----:B------:R-:W-:Y:S01]  /*da60*/  FMUL.FTZ R5, R14, R0 ;  /* 0x000000000e057220 */ /* 0x000fe20000410000 */
[----:B------:R-:W-:Y:S01]  /*da70*/  HADD2.F32 R4, -RZ, R69.H1_H1 ;  /* 0x30000045ff047230 */ /* 0x000fe20000004100 */
[----:B------:R-:W-:Y:S01]  /*da80*/  FMUL.FTZ R9, R22, R2 ;  /* 0x0000000216097220 */ /* 0x000fe20000410000 */
[----:B------:R-:W-:Y:S01]  /*da90*/  HADD2.F32 R19, -RZ, R27.H0_H0 ;  /* 0x2000001bff137230 */ /* 0x000fe20000004100 */
[C---:B------:R-:W-:Y:S01]  /*daa0*/  FFMA.FTZ R17, R6.reuse, R3, R5 ;  /* 0x0000000306117223 */ /* 0x040fe20000010005 */
[----:B------:R-:W-:Y:S01]  /*dab0*/  HADD2.F32 R5, -RZ, R46.H0_H0 ;  /* 0x2000002eff057230 */ /* 0x000fe20000004100 */
[----:B------:R-:W-:Y:S01]  /*dac0*/  FFMA.FTZ R27, R7, R4, R9 ;  /* 0x00000004071b7223 */ /* 0x000fe20000010009 */
[----:B------:R-:W-:Y:S01]  /*dad0*/  HADD2.F32 R58, -RZ, R42.H0_H0 ;  /* 0x2000002aff3a7230 */ /* 0x000fe20000004100 */
[----:B------:R-:W-:Y:S01]  /*dae0*/  FMUL.FTZ R16, R6, R0 ;  /* 0x0000000006107220 */ /* 0x000fe20000410000 */
[----:B------:R-:W-:Y:S01]  /*daf0*/  HADD2.F32 R12, -RZ, R18.H1_H1 ;  /* 0x30000012ff0c7230 */ /* 0x000fe20000004100 */
[----:B------:R-:W-:Y:S01]  /*db00*/  FMUL.FTZ R0, R15, R19 ;  /* 0x000000130f007220 */ /* 0x000fe20000410000 */
[----:B------:R-:W-:Y:S01]  /*db10*/  HADD2.F32 R9, -RZ, R43.H0_H0 ;  /* 0x2000002bff097230 */ /* 0x000fe20000004100 */
[----:B------:R-:W-:Y:S01]  /*db20*/  FMUL.FTZ R18, R7, R2 ;  /* 0x0000000207127220 */ /* 0x000fe20000410000 */
[----:B------:R-:W-:Y:S01]  /*db30*/  HADD2.F32 R43, -RZ, R56.H0_H0 ;  /* 0x20000038ff2b7230 */ /* 0x000fe20000004100 */
[----:B------:R-:W-:Y:S01]  /*db40*/  FMUL.FTZ R2, R25, R5 ;  /* 0x0000000519027220 */ /* 0x000fe20000410000 */
[----:B------:R-:W-:Y:S01]  /*db50*/  HADD2.F32 R42, -RZ, R47.H0_H0 ;  /* 0x2000002fff2a7230 */ /* 0x000fe20000004100 */
[----:B------:R-:W-:-:S02]  /*db60*/  FFMA.FTZ R7, R8, R58, R0 ;  /* 0x0000003a08077223 */ /* 0x000fc40000010000 */
[----:B------:R-:W-:Y:S02]  /*db70*/  FMUL.FTZ R0, R24, R9 ;  /* 0x0000000918007220 */ /* 0x000fe40000410000 */
[----:B------:R-:W-:Y:S01]  /*db80*/  FMUL.FTZ R5, R13, R5 ;  /* 0x000000050d057220 */ /* 0x000fe20000410000 */
[----:B------:R-:W-:Y:S01]  /*db90*/  F2FP.PACK_AB R7, R7, R17 ;  /* 0x000000110707723e */ /* 0x000fe200000000ff */
[----:B------:R-:W-:Y:S02]  /*dba0*/  FMUL.FTZ R6, R8, R19 ;  /* 0x0000001308067220 */ /* 0x000fe40000410000 */
[----:B------:R-:W-:Y:S02]  /*dbb0*/  FFMA.FTZ R13, R13, R43, R2 ;  /* 0x0000002b0d0d7223 */ /* 0x000fe40000010002 */
[C---:B------:R-:W-:Y:S02]  /*dbc0*/  FMUL.FTZ R2, R12.reuse, R9 ;  /* 0x000000090c027220 */ /* 0x040fe40000410000 */
[----:B------:R-:W-:-:S02]  /*dbd0*/  FFMA.FTZ R19, R12, R42, R0 ;  /* 0x0000002a0c137223 */ /* 0x000fc40000010000 */
        /* <DEDUP_REMOVED lines=17> */
.L_x_1226:
[----:B------:R-:W-:Y:S05]  /*dcf0*/  BSYNC B0 ;  /* 0x0000000000007941 */ /* 0x000fea0003800000 */
.L_x_1225:
[----:B------:R-:W2:Y:S01]  /*dd00*/  S2R R0, SR_TID.X ;  /* 0x0000000000007919 */ /* 0x000ea20000002100 */
[----:B------:R-:W-:Y:S01]  /*dd10*/  BSSY B0, `(.L_x_1227) ;  /* 0x000006e000007945 */ /* 0x000fe20003800000 */
[----:B--2---:R-:W-:-:S04]  /*dd20*/  SHF.R.S32.HI R2, RZ, 0x1f, R0 ;  /* 0x0000001fff027819 */ /* 0x004fc80000011400 */
[----:B------:R-:W-:-:S04]  /*dd30*/  LEA.HI R2, R2, R0, RZ, 0x3 ;  /* 0x0000000002027211 */ /* 0x000fc800078f18ff */
[----:B------:R-:W-:-:S04]  /*dd40*/  SHF.R.S32.HI R2, RZ, 0x3, R2 ;  /* 0x00000003ff027819 */ /* 0x000fc80000011402 */
[----:B------:R-:W-:-:S04]  /*dd50*/  IADD3 R2, R2, 0x20, RZ ;  /* 0x0000002002027810 */ /* 0x000fc80007ffe0ff */
[----:B------:R-:W-:-:S13]  /*dd60*/  ISETP.GE.OR P0, PT, R2, R57, P1 ;  /* 0x000000390200720c */ /* 0x000fda0000f06670 */
[----:B------:R-:W-:Y:S05]  /*dd70*/  @P0 BRA `(.L_x_1228) ;  /* 0x0000067000000947 */ /* 0x000fea0003800000 */
[----:B------:R-:W-:Y:S02]  /*dd80*/  SHF.R.S32.HI R0, RZ, 0x1f, R2 ;  /* 0x0000001fff007819 */ /* 0x000fe40000011402 */
[----:B------:R-:W-:Y:S02]  /*dd90*/  MOV R3, c[0x0][0x27c] ;  /* 0x00009f0000037a02 */ /* 0x000fe40000000f00 */
        /* <DEDUP_REMOVED lines=14> */
[----:B------:R-:W-:Y:S02]  /*de80*/  LOP3.LUT R2, R3, 0x7fffe000, RZ, 0xc0, !PT ;  /* 0x7fffe00003027812 */ /* 0x000fe400078ec0ff */
[----:B------:R-:W-:-:S02]  /*de90*/  SHF.R.U32.HI R22, RZ, 0x10, R35 ;  /* 0x00000010ff167819 */ /* 0x000fc40000011623 */
[----:B------:R-:W-:Y:S01]  /*dea0*/  IADD3 R2, R4, R2, R0 ;  /* 0x0000000204027210 */ /* 0x000fe20007ffe000 */
[----:B------:R-:W-:Y:S01]  /*deb0*/  HADD2.F32 R0, -RZ, R70.H0_H0 ;  /* 0x20000046ff007230 */ /* 0x000fe20000004100 */
[----:B------:R-:W1:Y:S01]  /*dec0*/  LDS.128 R4, [R39] ;  /* 0x0000000027047984 */ /* 0x000e620000000c00 */
[----:B------:R-:W-:Y:S01]  /*ded0*/  SHF.R.U64 R26, R28, 0x10, R29 ;  /* 0x000000101c1a7819 */ /* 0x000fe2000000121d */
[----:B------:R-:W-:Y:S01]  /*dee0*/  HADD2.F32 R42, -RZ, R22.H0_H0 ;  /* 0x20000016ff2a7230 */ /* 0x000fe20000004100 */
[----:B------:R-:W-:Y:S02]  /*def0*/  SHF.L.U32 R38, R2, 0x1, RZ ;  /* 0x0000000102267819 */ /* 0x000fe400000006ff */
[----:B------:R-:W-:Y:S02]  /*df00*/  SHF.R.U32.HI R2, RZ, 0x10, R31 ;  /* 0x00000010ff027819 */ /* 0x000fe4000001161f */
[----:B------:R-:W-:Y:S01]  /*df10*/  SHF.R.U32.HI R21, RZ, 0x10, R29 ;  /* 0x00000010ff157819 */ /* 0x000fe2000001161d */
[----:B------:R-:W2:Y:S01]  /*df20*/  LDS.128 R8, [R38+0x100] ;  /* 0x0001000026087984 */ /* 0x000ea20000000c00 */
[----:B------:R-:W-:Y:S01]  /*df30*/  SHF.R.U64 R40, R34, 0x10, R35 ;  /* 0x0000001022287819 */ /* 0x000fe20000001223 */
[----:B------:R-:W-:Y:S01]  /*df40*/  HADD2.F32 R24, -RZ, R2.H0_H0 ;  /* 0x20000002ff187230 */ /* 0x000fe20000004100 */
[----:B------:R-:W-:Y:S01]  /*df50*/  SHF.R.U64 R34, R32, 0x10, R33 ;  /* 0x0000001020227819 */ /* 0x000fe20000001221 */
[----:B------:R-:W-:Y:S01]  /*df60*/  HADD2.F32 R2, -RZ, R70.H1_H1 ;  /* 0x30000046ff027230 */ /* 0x000fe20000004100 */
[----:B------:R-:W-:Y:S01]  /*df70*/  SHF.R.U64 R35, R30, 0x10, R31 ;  /* 0x000000101e237819 */ /* 0x000fe2000000121f */
[----:B------:R-:W-:Y:S01]  /*df80*/  HADD2.F32 R21, -RZ, R21.H0_H0 ;  /* 0x20000015ff157230 */ /* 0x000fe20000004100 */
[----:B------:R-:W-:Y:S01]  /*df90*/  SHF.R.U32.HI R23, RZ, 0x10, R33 ;  /* 0x00000010ff177819 */ /* 0x000fe20000011621 */
[----:B------:R-:W-:-:S02]  /*dfa0*/  HADD2.F32 R34, -RZ, R34.H0_H0 ;  /* 0x20000022ff227230 */ /* 0x000fc40000004100 */
[----:B------:R-:W-:Y:S02]  /*dfb0*/  HADD2.F32 R33, -RZ, R40.H0_H0 ;  /* 0x20000028ff217230 */ /* 0x000fe40000004100 */
[----:B------:R-:W-:Y:S02]  /*dfc0*/  HADD2.F32 R41, -RZ, R23.H0_H0 ;  /* 0x20000017ff297230 */ /* 0x000fe40000004100 */
[--C-:B-1----:R-:W-:Y:S02]  /*dfd0*/  HADD2.F32 R18, -RZ, R4.reuse.H0_H0 ;  /* 0x20000004ff127230 */ /* 0x102fe40000004100 */
[----:B------:R-:W-:Y:S02]  /*dfe0*/  HADD2.F32 R20, -RZ, R4.H1_H1 ;  /* 0x30000004ff147230 */ /* 0x000fe40000004100 */
[--C-:B------:R-:W-:Y:S02]  /*dff0*/  HADD2.F32 R14, -RZ, R7.reuse.H0_H0 ;  /* 0x20000007ff0e7230 */ /* 0x100fe40000004100 */
[----:B------:R-:W-:-:S02]  /*e000*/  HADD2.F32 R13, -RZ, R7.H1_H1 ;  /* 0x30000007ff0d7230 */ /* 0x000fc40000004100 */
[--C-:B------:R-:W-:Y:S02]  /*e010*/  HADD2.F32 R16, -RZ, R5.reuse.H0_H0 ;  /* 0x20000005ff107230 */ /* 0x100fe40000004100 */
[----:B------:R-:W-:Y:S02]  /*e020*/  HADD2.F32 R15, -RZ, R5.H1_H1 ;  /* 0x30000005ff0f7230 */ /* 0x000fe40000004100 */
[----:B--2---:R-:W-:Y:S02]  /*e030*/  HADD2.F32 R4, -RZ, R11.H0_H0 ;  /* 0x2000000bff047230 */ /* 0x004fe40000004100 */
[--C-:B------:R-:W-:Y:S02]  /*e040*/  HADD2.F32 R5, -RZ, R9.reuse.H0_H0 ;  /* 0x20000009ff057230 */ /* 0x100fe40000004100 */
[----:B------:R-:W-:Y:S01]  /*e050*/  HADD2.F32 R7, -RZ, R9.H1_H1 ;  /* 0x30000009ff077230 */ /* 0x000fe20000004100 */
[----:B------:R-:W-:Y:S01]  /*e060*/  FMUL.FTZ R29, R4, R0 ;  /* 0x00000000041d7220 */ /* 0x000fe20000410000 */
[----:B------:R-:W-:-:S02]  /*e070*/  HADD2.F32 R3, -RZ, R11.H1_H1 ;  /* 0x3000000bff037230 */ /* 0x000fc40000004100 */
[--C-:B------:R-:W-:Y:S01]  /*e080*/  HADD2.F32 R9, -RZ, R8.reuse.H0_H0 ;  /* 0x20000008ff097230 */ /* 0x100fe20000004100 */
[----:B------:R-:W-:Y:S01]  /*e090*/  FMUL.FTZ R23, R7, R21 ;  /* 0x0000001507177220 */ /* 0x000fe20000410000 */
        /* <DEDUP_REMOVED lines=8> */
[----:B------:R-:W-:-:S02]  /*e120*/  FMUL.FTZ R0, R13, R24 ;  /* 0x000000180d007220 */ /* 0x000fc40000410000 */
[----:B------:R-:W-:Y:S02]  /*e130*/  FMUL.FTZ R24, R5, R2 ;  /* 0x0000000205187220 */ /* 0x000fe40000410000 */
[----:B------:R-:W-:Y:S01]  /*e140*/  FFMA.FTZ R32, R4, R10, R6 ;  /* 0x0000000a04207223 */ /* 0x000fe20000010006 */
[----:B------:R-:W-:Y:S01]  /*e150*/  HADD2.F32 R6, -RZ, R71.H1_H1 ;  /* 0x30000047ff067230 */ /* 0x000fe20000004100 */
[----:B------:R-:W-:Y:S01]  /*e160*/  FFMA.FTZ R31, R3, R42, R0 ;  /* 0x0000002a031f7223 */ /* 0x000fe20000010000 */
[--C-:B------:R-:W-:Y:S01]  /*e170*/  HADD2.F32 R0, -RZ, R72.reuse.H0_H0 ;  /* 0x20000048ff007230 */ /* 0x100fe20000004100 */
[----:B------:R-:W-:Y:S01]  /*e180*/  FMUL.FTZ R4, R16, R2 ;  /* 0x0000000210047220 */ /* 0x000fe20000410000 */
[----:B------:R-:W-:Y:S02]  /*e190*/  HADD2.F32 R3, -RZ, R72.H1_H1 ;  /* 0x30000048ff037230 */ /* 0x000fe40000004100 */
[----:B------:R-:W-:Y:S01]  /*e1a0*/  HADD2.F32 R2, -RZ, R73.H0_H0 ;  /* 0x20000049ff027230 */ /* 0x000fe20000004100 */
[----:B------:R-:W-:-:S02]  /*e1b0*/  FFMA.FTZ R30, R5, R6, R4 ;  /* 0x00000006051e7223 */ /* 0x000fc40000010004 */
[-C--:B------:R-:W-:Y:S02]  /*e1c0*/  FMUL.FTZ R5, R18, R0.reuse ;  /* 0x0000000012057220 */ /* 0x080fe40000410000 */
[----:B------:R-:W-:Y:S02]  /*e1d0*/  FMUL.FTZ R4, R15, R21 ;  /* 0x000000150f047220 */ /* 0x000fe40000410000 */
[C---:B------:R-:W-:Y:S01]  /*e1e0*/  FFMA.FTZ R25, R9.reuse, R3, R5 ;  /* 0x0000000309197223 */ /* 0x040fe20000010005 */
[----:B------:R-:W-:Y:S01]  /*e1f0*/  HADD2.F32 R5, -RZ, R26.H0_H0 ;  /* 0x2000001aff057230 */ /* 0x000fe20000004100 */
[----:B------:R-:W-:Y:S01]  /*e200*/  FMUL.FTZ R21, R9, R0 ;  /* 0x0000000009157220 */ /* 0x000fe20000410000 */
[----:B------:R-:W-:Y:S01]  /*e210*/  HADD2.F32 R0, -RZ, R73.H1_H1 ;  /* 0x30000049ff007230 */ /* 0x000fe20000004100 */
[----:B------:R-:W-:Y:S01]  /*e220*/  FFMA.FTZ R27, R7, R41, R4 ;  /* 0x00000029071b7223 */ /* 0x000fe20000010004 */
[----:B------:R-:W-:Y:S01]  /*e230*/  HADD2.F32 R9, -RZ, R35.H0_H0 ;  /* 0x20000023ff097230 */ /* 0x000fe20000004100 */
[----:B------:R-:W-:-:S02]  /*e240*/  FMUL.FTZ R4, R17, R2 ;  /* 0x0000000211047220 */ /* 0x000fc40000410000 */
[----:B------:R-:W-:Y:S02]  /*e250*/  FMUL.FTZ R7, R8, R2 ;  /* 0x0000000208077220 */ /* 0x000fe40000410000 */
[----:B------:R-:W-:Y:S02]  /*e260*/  FMUL.FTZ R2, R20, R5 ;  /* 0x0000000514027220 */ /* 0x000fe40000410000 */
[----:B------:R-:W-:Y:S02]  /*e270*/  FFMA.FTZ R26, R8, R0, R4 ;  /* 0x00000000081a7223 */ /* 0x000fe40000010004 */
[----:B------:R-:W-:Y:S02]  /*e280*/  FMUL.FTZ R4, R19, R9 ;  /* 0x0000000913047220 */ /* 0x000fe40000410000 */
[C---:B------:R-:W-:Y:S02]  /*e290*/  FMUL.FTZ R5, R12.reuse, R5 ;  /* 0x000000050c057220 */ /* 0x040fe40000410000 */
[----:B------:R-:W-:-:S02]  /*e2a0*/  FFMA.FTZ R12, R12, R34, R2 ;  /* 0x000000220c0c7223 */ /* 0x000fc40000010002 */
[C---:B------:R-:W-:Y:S02]  /*e2b0*/  FMUL.FTZ R2, R11.reuse, R9 ;  /* 0x000000090b027220 */ /* 0x040fe40000410000 */
[----:B------:R-:W-:Y:S02]  /*e2c0*/  FFMA.FTZ R8, R14, R10, -R29 ;  /* 0x0000000a0e087223 */ /* 0x000fe4000001081d */
[----:B------:R-:W-:Y:S01]  /*e2d0*/  FFMA.FTZ R22, R11, R33, R4 ;  /* 0x000000210b167223 */ /* 0x000fe20000010004 */
[----:B------:R-:W-:Y:S01]  /*e2e0*/  F2FP.PACK_AB R4, R12, R25 ;  /* 0x000000190c04723e */ /* 0x000fe200000000ff */
        /* <DEDUP_REMOVED lines=8> */
[----:B------:R-:W-:-:S02]  /*e370*/  FFMA.FTZ R6, R15, R41, -R23 ;  /* 0x000000290f067223 */ /* 0x000fc40000010817 */
[----:B------:R-:W-:Y:S01]  /*e380*/  FFMA.FTZ R2, R19, R33, -R2 ;  /* 0x0000002113027223 */ /* 0x000fe20000010802 */
[----:B------:R-:W-:Y:S02]  /*e390*/  F2FP.PACK_AB R8, R0, R10 ;  /* 0x0000000a0008723e */ /* 0x000fe400000000ff */
[----:B------:R-:W-:Y:S02]  /*e3a0*/  F2FP.PACK_AB R9, R6, R9 ;  /* 0x000000090609723e */ /* 0x000fe400000000ff */
[----:B------:R-:W-:Y:S02]  /*e3b0*/  F2FP.PACK_AB R10, R2, R3 ;  /* 0x00000003020a723e */ /* 0x000fe400000000ff */
[----:B------:R-:W-:-:S03]  /*e3c0*/  F2FP.PACK_AB R6, R22, R26 ;  /* 0x0000001a1606723e */ /* 0x000fc600000000ff */
[----:B------:R1:W-:Y:S04]  /*e3d0*/  STS.128 [R39], R8 ;  /* 0x0000000827007388 */ /* 0x0003e80000000c00 */
[----:B------:R1:W-:Y:S02]  /*e3e0*/  STS.128 [R38+0x100], R4 ;  /* 0x0001000426007388 */ /* 0x0003e40000000c00 */
.L_x_1228:
[----:B------:R-:W-:Y:S05]  /*e3f0*/  BSYNC B0 ;  /* 0x0000000000007941 */ /* 0x000fea0003800000 */
.L_x_1227:
        /* <DEDUP_REMOVED lines=29> */
[----:B------:R-:W-:Y:S01]  /*e5d0*/  HADD2.F32 R41, -RZ, R21.H0_H0 ;  /* 0x20000015ff297230 */ /* 0x000fe20000004100 */
[----:B------:R-:W-:Y:S02]  /*e5e0*/  SHF.L.U32 R28, R2, 0x1, RZ ;  /* 0x00000001021c7819 */ /* 0x000fe400000006ff */
[----:B------:R-:W-:Y:S02]  /*e5f0*/  SHF.R.U32.HI R2, RZ, 0x10, R51 ;  /* 0x00000010ff027819 */ /* 0x000fe40000011633 */
[----:B------:R-:W-:Y:S01]  /*e600*/  SHF.R.U32.HI R22, RZ, 0x10, R49 ;  /* 0x00000010ff167819 */ /* 0x000fe20000011631 */
[----:B------:R-:W2:Y:S01]  /*e610*/  LDS.128 R8, [R28+0x100] ;  /* 0x000100001c087984 */ /* 0x000ea20000000c00 */
[----:B------:R-:W-:Y:S01]  /*e620*/  SHF.R.U32.HI R23, RZ, 0x10, R53 ;  /* 0x00000010ff177819 */ /* 0x000fe20000011635 */
[----:B------:R-:W-:Y:S01]  /*e630*/  HADD2.F32 R24, -RZ, R2.H0_H0 ;  /* 0x20000002ff187230 */ /* 0x000fe20000004100 */
[----:B------:R-:W-:Y:S01]  /*e640*/  SHF.R.U64 R26, R48, 0x10, R49 ;  /* 0x00000010301a7819 */ /* 0x000fe20000001231 */
[----:B------:R-:W-:Y:S01]  /*e650*/  HADD2.F32 R2, -RZ, R74.H1_H1 ;  /* 0x3000004aff027230 */ /* 0x000fe20000004100 */
[----:B------:R-:W-:Y:S01]  /*e660*/  SHF.R.U64 R33, R50, 0x10, R51 ;  /* 0x0000001032217819 */ /* 0x000fe20000001233 */
[----:B------:R-:W-:Y:S01]  /*e670*/  HADD2.F32 R22, -RZ, R22.H0_H0 ;  /* 0x20000016ff167230 */ /* 0x000fe20000004100 */
[----:B------:R-:W-:Y:S01]  /*e680*/  SHF.R.U64 R35, R52, 0x10, R53 ;  /* 0x0000001034237819 */ /* 0x000fe20000001235 */
[----:B------:R-:W-:Y:S01]  /*e690*/  HADD2.F32 R40, -RZ, R23.H0_H0 ;  /* 0x20000017ff287230 */ /* 0x000fe20000004100 */
        /* <DEDUP_REMOVED lines=8> */
[----:B--2---:R-:W-:Y:S02]  /*e720*/  HADD2.F32 R4, -RZ, R11.H0_H0 ;  /* 0x2000000bff047230 */ /* 0x004fe40000004100 */
[--C-:B------:R-:W-:Y:S02]  /*e730*/  HADD2.F32 R5, -RZ, R9.reuse.H0_H0 ;  /* 0x20000009ff057230 */ /* 0x100fe40000004100 */
[----:B------:R-:W-:Y:S01]  /*e740*/  HADD2.F32 R7, -RZ, R9.H1_H1 ;  /* 0x30000009ff077230 */ /* 0x000fe20000004100 */
[----:B------:R-:W-:Y:S01]  /*e750*/  FMUL.FTZ R31, R4, R0 ;  /* 0x00000000041f7220 */ /* 0x000fe20000410000 */
[----:B------:R-:W-:Y:S02]  /*e760*/  HADD2.F32 R3, -RZ, R11.H1_H1 ;  /* 0x3000000bff037230 */ /* 0x000fe40000004100 */
[--C-:B------:R-:W-:Y:S01]  /*e770*/  HADD2.F32 R9, -RZ, R8.reuse.H0_H0 ;  /* 0x20000008ff097230 */ /* 0x100fe20000004100 */
[----:B------:R-:W-:Y:S01]  /*e780*/  FMUL.FTZ R23, R7, R22 ;  /* 0x0000001607177220 */ /* 0x000fe20000410000 */
[----:B------:R-:W-:Y:S01]  /*e790*/  HADD2.F32 R12, -RZ, R8.H1_H1 ;  /* 0x30000008ff0c7230 */ /* 0x000fe20000004100 */
[----:B------:R-:W-:Y:S01]  /*e7a0*/  FMUL.FTZ R29, R3, R24 ;  /* 0x00000018031d7220 */ /* 0x000fe20000410000 */
[----:B------:R-:W-:-:S02]  /*e7b0*/  HADD2.F32 R8, -RZ, R10.H0_H0 ;  /* 0x2000000aff087230 */ /* 0x000fc40000004100 */
[----:B------:R-:W-:Y:S02]  /*e7c0*/  HADD2.F32 R11, -RZ, R10.H1_H1 ;  /* 0x3000000aff0b7230 */ /* 0x000fe40000004100 */
[--C-:B------:R-:W-:Y:S02]  /*e7d0*/  HADD2.F32 R17, -RZ, R6.reuse.H0_H0 ;  /* 0x20000006ff117230 */ /* 0x100fe40000004100 */
[----:B------:R-:W-:Y:S01]  /*e7e0*/  HADD2.F32 R19, -RZ, R6.H1_H1 ;  /* 0x30000006ff137230 */ /* 0x000fe20000004100 */
[----:B------:R-:W-:Y:S01]  /*e7f0*/  FMUL.FTZ R6, R14, R0 ;  /* 0x000000000e067220 */ /* 0x000fe20000410000 */
[--C-:B------:R-:W-:Y:S01]  /*e800*/  HADD2.F32 R10, -RZ, R75.reuse.H0_H0 ;  /* 0x2000004bff0a7230 */ /* 0x100fe20000004100 */
[----:B------:R-:W-:Y:S02]  /*e810*/  FMUL.FTZ R0, R13, R24 ;  /* 0x000000180d007220 */ /* 0x000fe40000410000 */
[----:B------:R-:W-:Y:S02]  /*e820*/  FMUL.FTZ R24, R5, R2 ;  /* 0x0000000205187220 */ /* 0x000fe40000410000 */
[----:B------:R-:W-:Y:S01]  /*e830*/  FFMA.FTZ R39, R4, R10, R6 ;  /* 0x0000000a04277223 */ /* 0x000fe20000010006 */
[----:B------:R-:W-:Y:S01]  /*e840*/  HADD2.F32 R6, -RZ, R75.H1_H1 ;  /* 0x3000004bff067230 */ /* 0x000fe20000004100 */
[----:B------:R-:W-:Y:S01]  /*e850*/  FFMA.FTZ R34, R3, R41, R0 ;  /* 0x0000002903227223 */ /* 0x000fe20000010000 */
[--C-:B------:R-:W-:Y:S01]  /*e860*/  HADD2.F32 R0, -RZ, R76.reuse.H0_H0 ;  /* 0x2000004cff007230 */ /* 0x100fe20000004100 */
[----:B------:R-:W-:Y:S01]  /*e870*/  FMUL.FTZ R4, R16, R2 ;  /* 0x0000000210047220 */ /* 0x000fe20000410000 */
[----:B------:R-:W-:-:S02]  /*e880*/  HADD2.F32 R3, -RZ, R76.H1_H1 ;  /* 0x3000004cff037230 */ /* 0x000fc40000004100 */
[--C-:B------:R-:W-:Y:S01]  /*e890*/  HADD2.F32 R2, -RZ, R77.reuse.H0_H0 ;  /* 0x2000004dff027230 */ /* 0x100fe20000004100 */
[----:B------:R-:W-:Y:S02]  /*e8a0*/  FFMA.FTZ R32, R5, R6, R4 ;  /* 0x0000000605207223 */ /* 0x000fe40000010004 */
[----:B------:R-:W-:Y:S02]  /*e8b0*/  FMUL.FTZ R5, R18, R0 ;  /* 0x0000000012057220 */ /* 0x000fe40000410000 */
        /* <DEDUP_REMOVED lines=35> */
.L_x_1230:
[----:B------:R-:W-:Y:S05]  /*eaf0*/  BSYNC B0 ;  /* 0x0000000000007941 */ /* 0x000fea0003800000 */
.L_x_1229:
[----:B------:R-:W2:Y:S02]  /*eb00*/  S2R R0, SR_TID.X ;  /* 0x0000000000007919 */ /* 0x000ea40000002100 */
[----:B--2---:R-:W-:-:S04]  /*eb10*/  SHF.R.S32.HI R3, RZ, 0x1f, R0 ;  /* 0x0000001fff037819 */ /* 0x004fc80000011400 */
[----:B------:R-:W-:-:S04]  /*eb20*/  LEA.HI R3, R3, R0, RZ, 0x3 ;  /* 0x0000000003037211 */ /* 0x000fc800078f18ff */
[----:B------:R-:W-:-:S04]  /*eb30*/  SHF.R.S32.HI R3, RZ, 0x3, R3 ;  /* 0x00000003ff037819 */ /* 0x000fc80000011403 */
[----:B------:R-:W-:-:S04]  /*eb40*/  IADD3 R3, R3, 0x60, RZ ;  /* 0x0000006003037810 */ /* 0x000fc80007ffe0ff */
[----:B------:R-:W-:-:S13]  /*eb50*/  ISETP.GE.OR P0, PT, R3, R57, P1 ;  /* 0x000000390300720c */ /* 0x000fda0000f06670 */
[----:B------:R-:W-:Y:S05]  /*eb60*/  @P0 BRA `(.L_x_1218) ;  /* 0x0000067000000947 */ /* 0x000fea0003800000 */
[----:B------:R-:W-:Y:S02]  /*eb70*/  MOV R2, c[0x0][0x27c] ;  /* 0x00009f0000027a02 */ /* 0x000fe40000000f00 */
[----:B------:R-:W-:Y:S02]  /*eb80*/  SHF.R.S32.HI R0, RZ, 0x1f, R3 ;  /* 0x0000001fff007819 */ /* 0x000fe40000011403 */
[----:B------:R-:W-:Y:S02]  /*eb90*/  LEA.HI R2, R2, R147, RZ, 0x1d ;  /* 0x0000009302027211 */ /* 0x000fe400078fe8ff */
[----:B------:R-:W-:Y:S02]  /*eba0*/  LEA.HI R0, R0, R3, RZ, 0x3 ;  /* 0x0000000300007211 */ /* 0x000fe400078f18ff */
[----:B-1----:R-:W-:Y:S02]  /*ebb0*/  SHF.R.S32.HI R5, RZ, 0x1f, R2 ;  /* 0x0000001fff057819 */ /* 0x002fe40000011402 */
[----:B------:R-:W-:-:S02]  /*ebc0*/  SHF.L.U32 R3, R2, 0x3, RZ ;  /* 0x0000000302037819 */ /* 0x000fc400000006ff */
[----:B------:R-:W-:Y:S02]  /*ebd0*/  LEA.HI R2, R5, R2, RZ, 0x3 ;  /* 0x0000000205027211 */ /* 0x000fe400078f18ff */
[----:B------:R-:W-:Y:S02]  /*ebe0*/  SHF.L.U32 R0, R0, 0x6, RZ ;  /* 0x0000000600007819 */ /* 0x000fe400000006ff */
[----:B------:R-:W-:Y:S02]  /*ebf0*/  SHF.R.U32.HI R6, RZ, 0x3, R158 ;  /* 0x00000003ff067819 */ /* 0x000fe4000001169e */
[----:B------:R-:W-:Y:S02]  /*ec00*/  LOP3.LUT R3, R158, 0x38, R3, 0xf8, !PT ;  /* 0x000000389e037812 */ /* 0x000fe400078ef803 */
[----:B------:R-:W-:Y:S02]  /*ec10*/  SHF.L.U32 R2, R2, 0xa, RZ ;  /* 0x0000000a02027819 */ /* 0x000fe400000006ff */
[----:B------:R-:W-:-:S02]  /*ec20*/  LOP3.LUT R4, R158, 0x38, R36, 0xf8, !PT ;  /* 0x000000389e047812 */ /* 0x000fc400078ef824 */
[----:B------:R-:W-:Y:S02]  /*ec30*/  LOP3.LUT R0, R0, 0xfffffe00, RZ, 0xc0, !PT ;  /* 0xfffffe0000007812 */ /* 0x000fe400078ec0ff */
[----:B------:R-:W-:Y:S02]  /*ec40*/  LOP3.LUT R3, R3, R6, RZ, 0x3c, !PT ;  /* 0x0000000603037212 */ /* 0x000fe400078e3cff */
[----:B------:R-:W-:Y:S02]  /*ec50*/  LOP3.LUT R2, R2, 0x7fffe000, RZ, 0xc0, !PT ;  /* 0x7fffe00002027812 */ /* 0x000fe400078ec0ff */
[----:B------:R-:W-:Y:S02]  /*ec60*/  LOP3.LUT R4, R0, R4, R6, 0xf6, !PT ;  /* 0x0000000400047212 */ /* 0x000fe400078ef606 */
[----:B------:R-:W-:Y:S02]  /*ec70*/  IADD3 R2, R3, R2, R0 ;  /* 0x0000000203027210 */ /* 0x000fe40007ffe000 */
[----:B------:R-:W-:-:S02]  /*ec80*/  LEA R31, R4, 0x100, 0x1 ;  /* 0x00000100041f7811 */ /* 0x000fc400078e08ff */
[----:B------:R-:W-:Y:S01]  /*ec90*/  SHF.L.U32 R29, R2, 0x1, RZ ;  /* 0x00000001021d7819 */ /* 0x000fe200000006ff */
[----:B------:R-:W-:Y:S01]  /*eca0*/  HADD2.F32 R2, -RZ, R78.H0_H0 ;  /* 0x2000004eff027230 */ /* 0x000fe20000004100 */
[----:B------:R-:W-:Y:S01]  /*ecb0*/  SHF.R.U32.HI R0, RZ, 0x10, R61 ;  /* 0x00000010ff007819 */ /* 0x000fe2000001163d */
[----:B------:R-:W1:Y:S01]  /*ecc0*/  LDS.128 R4, [R31] ;  /* 0x000000001f047984 */ /* 0x000e620000000c00 */
[----:B------:R-:W-:Y:S02]  /*ecd0*/  SHF.R.U32.HI R21, RZ, 0x10, R65 ;  /* 0x00000010ff157819 */ /* 0x000fe40000011641 */
[----:B------:R-:W-:Y:S01]  /*ece0*/  SHF.R.U32.HI R22, RZ, 0x10, R63 ;  /* 0x00000010ff167819 */ /* 0x000fe2000001163f */
[----:B------:R-:W2:Y:S01]  /*ecf0*/  LDS.128 R8, [R29+0x100] ;  /* 0x000100001d087984 */ /* 0x000ea20000000c00 */
[----:B------:R-:W-:Y:S01]  /*ed00*/  HADD2.F32 R24, -RZ, R0.H0_H0 ;  /* 0x20000000ff187230 */ /* 0x000fe20000004100 */
[----:B------:R-:W-:Y:S01]  /*ed10*/  SHF.R.U32.HI R23, RZ, 0x10, R67 ;  /* 0x00000010ff177819 */ /* 0x000fe20000011643 */
[----:B------:R-:W-:Y:S01]  /*ed20*/  HADD2.F32 R0, -RZ, R79.H0_H0 ;  /* 0x2000004fff007230 */ /* 0x000fe20000004100 */
[----:B------:R-:W-:Y:S01]  /*ed30*/  SHF.R.U64 R27, R60, 0x10, R61 ;  /* 0x000000103c1b7819 */ /* 0x000fe2000000123d */
[----:B------:R-:W-:Y:S01]  /*ed40*/  HADD2.F32 R39, -RZ, R21.H0_H0 ;  /* 0x20000015ff277230 */ /* 0x000fe20000004100 */
        /* <DEDUP_REMOVED lines=21> */
[----:B------:R-:W-:Y:S02]  /*eea0*/  HADD2.F32 R11, -RZ, R10.H1_H1 ;  /* 0x3000000aff0b7230 */ /* 0x000fe40000004100 */
[--C-:B------:R-:W-:Y:S02]  /*eeb0*/  HADD2.F32 R17, -RZ, R6.reuse.H0_H0 ;  /* 0x20000006ff117230 */ /* 0x100fe40000004100 */
[----:B------:R-:W-:Y:S01]  /*eec0*/  HADD2.F32 R19, -RZ, R6.H1_H1 ;  /* 0x30000006ff137230 */ /* 0x000fe20000004100 */
[----:B------:R-:W-:Y:S01]  /*eed0*/  FMUL.FTZ R6, R14, R2 ;  /* 0x000000020e067220 */ /* 0x000fe20000410000 */
[----:B------:R-:W-:Y:S01]  /*eee0*/  HADD2.F32 R10, -RZ, R78.H1_H1 ;  /* 0x3000004eff0a7230 */ /* 0x000fe20000004100 */
        /* <DEDUP_REMOVED lines=16> */
[C---:B------:R-:W-:Y:S01]  /*eff0*/  FFMA.FTZ R26, R7.reuse, R38, R4 ;  /* 0x00000026071a7223 */ /* 0x040fe20000010004 */
[----:B------:R-:W-:Y:S01]  /*f000*/  HADD2.F32 R9, -RZ, R33.H0_H0 ;  /* 0x20000021ff097230 */ /* 0x000fe20000004100 */
[----:B------:R-:W-:Y:S01]  /*f010*/  FMUL.FTZ R22, R7, R22 ;  /* 0x0000001607167220 */ /* 0x000fe20000410000 */
        /* <DEDUP_REMOVED lines=9> */
[----:B------:R-:W-:Y:S01]  /*f0b0*/  FFMA.FTZ R23, R11, R33, R4 ;  /* 0x000000210b177223 */ /* 0x000fe20000010004 */
[----:B------:R-:W-:Y:S01]  /*f0c0*/  F2FP.PACK_AB R4, R12, R25 ;  /* 0x000000190c04723e */ /* 0x000fe200000000ff */
[----:B------:R-:W-:Y:S02]  /*f0d0*/  FFMA.FTZ R8, R18, R3, -R21 ;  /* 0x0000000312087223 */ /* 0x000fe40000010815 */
[----:B------:R-:W-:Y:S02]  /*f0e0*/  FFMA.FTZ R10, R14, R10, -R32 ;  /* 0x0000000a0e0a7223 */ /* 0x000fe40000010820 */
[----:B------:R-:W-:Y:S02]  /*f0f0*/  FFMA.FTZ R9, R13, R39, -R28 ;  /* 0x000000270d097223 */ /* 0x000fe4000001081c */
[----:B------:R-:W-:-:S02]  /*f100*/  FFMA.FTZ R11, R16, R6, -R24 ;  /* 0x00000006100b7223 */ /* 0x000fc40000010818 */
        /* <DEDUP_REMOVED lines=8> */
[----:B------:R-:W-:Y:S02]  /*f190*/  F2FP.PACK_AB R8, R0, R8 ;  /* 0x000000080008723e */ /* 0x000fe400000000ff */
[----:B------:R-:W-:-:S02]  /*f1a0*/  F2FP.PACK_AB R10, R2, R3 ;  /* 0x00000003020a723e */ /* 0x000fc400000000ff */
[----:B------:R-:W-:-:S03]  /*f1b0*/  F2FP.PACK_AB R6, R23, R27 ;  /* 0x0000001b1706723e */ /* 0x000fc600000000ff */
[----:B------:R1:W-:Y:S04]  /*f1c0*/  STS.128 [R31], R8 ;  /* 0x000000081f007388 */ /* 0x0003e80000000c00 */
[----:B------:R1:W-:Y:S02]  /*f1d0*/  STS.128 [R29+0x100], R4 ;  /* 0x000100041d007388 */ /* 0x0003e40000000c00 */
.L_x_1218:
[----:B------:R-:W-:Y:S05]  /*f1e0*/  BSYNC B2 ;  /* 0x0000000000027941 */ /* 0x000fea0003800000 */
.L_x_1196:
[----:B-----5:R-:W3:Y:S01]  /*f1f0*/  S2R R145, SR_TID.X ;  /* 0x0000000000917919 */ /* 0x020ee20000002100 */
[----:B-1----:R-:W-:Y:S01]  /*f200*/  IMAD R4, R82, c[0x0][0x208], RZ ;  /* 0x0000820052047a24 */ /* 0x002fe200078e02ff */
[----:B------:R-:W-:Y:S01]  /*f210*/  MOV R5, R85 ;  /* 0x0000005500057202 */ /* 0x000fe20000000f00 */
[C---:B------:R-:W-:Y:S01]  /*f220*/  IMAD.WIDE.U32 R2, R144.reuse, c[0x0][0x208], RZ ;  /* 0x0000820090027a25 */ /* 0x040fe200078e00ff */
[----:B------:R-:W-:Y:S01]  /*f230*/  SEL R8, RZ, 0x2, P5 ;  /* 0x00000002ff087807 */ /* 0x000fe20002800000 */
[----:B------:R-:W-:Y:S01]  /*f240*/  BAR.SYNC.DEFER_BLOCKING 0x0 ;  /* 0x0000000000007b1d */ /* 0x000fe20000010000 */
[----:B------:R-:W-:Y:S01]  /*f250*/  LOP3.LUT P2, RZ, R147, 0x2, RZ, 0xc0, !PT ;  /* 0x0000000293ff7812 */ /* 0x000fe2000784c0ff */
[----:B------:R-:W-:Y:S01]  /*f260*/  IMAD R4, R144, c[0x0][0x20c], R4 ;  /* 0x0000830090047a24 */ /* 0x000fe200078e0204 */
[----:B------:R-:W-:-:S03]  /*f270*/  IADD3 R199, R194, 0x20, RZ ;  /* 0x00000020c2c77810 */ /* 0x000fc60007ffe0ff */
[----:B------:R-:W-:Y:S01]  /*f280*/  UMOV UR8, 0x6 ;  /* 0x0000000600087882 */ /* 0x000fe20000000000 */
[----:B------:R-:W-:Y:S01]  /*f290*/  IADD3 R6, R3, R4, RZ ;  /* 0x0000000403067210 */ /* 0x000fe20007ffe0ff */
[----:B------:R-:W-:Y:S01]  /*f2a0*/  ULDC.64 UR4, c[0x0][0x208] ;  /* 0x0000820000047ab9 */ /* 0x000fe20000000a00 */
[----:B------:R-:W-:Y:S01]  /*f2b0*/  MOV R4, R86 ;  /* 0x0000005600047202 */ /* 0x000fe20000000f00 */
[----:B------:R-:W-:Y:S01]  /*f2c0*/  USHF.L.U64.HI UR5, UR4, UR8, UR5 ;  /* 0x0000000804057299 */ /* 0x000fe20008010205 */
[----:B------:R-:W-:Y:S01]  /*f2d0*/  BSSY B0, `(.L_x_1231) ;  /* 0x00001a1000007945 */ /* 0x000fe20003800000 */
[----:B------:R-:W-:Y:S01]  /*f2e0*/  IMAD R6, R6, 0x70, RZ ;  /* 0x0000007006067824 */ /* 0x000fe200078e02ff */
[----:B------:R-:W-:Y:S01]  /*f2f0*/  USHF.L.U32 UR4, UR4, 0x6, URZ ;  /* 0x0000000604047899 */ /* 0x000fe2000800063f */
[----:B------:R-:W-:Y:S01]  /*f300*/  IMAD.WIDE.U32 R2, R2, 0x70, R4 ;  /* 0x0000007002027825 */ /* 0x000fe200078e0004 */
[----:B------:R-:W-:Y:S02]  /*f310*/  IADD3 R4, R84, R8, RZ ;  /* 0x0000000854047210 */ /* 0x000fe40007ffe0ff */
[----:B------:R-:W-:-:S02]  /*f320*/  @P2 IADD3 R199, R194, -0x20, RZ ;  /* 0xffffffe0c2c72810 */ /* 0x000fc40007ffe0ff */
[-C--:B---3--:R-:W-:Y:S02]  /*f330*/  LEA.HI R0, R214, R145.reuse, RZ, 0x4 ;  /* 0x00000091d6007211 */ /* 0x088fe400078f20ff */
[----:B------:R-:W-:Y:S02]  /*f340*/  LEA R8, P0, R2, c[0x0][0x1f8], 0x1 ;  /* 0x00007e0002087a11 */ /* 0x000fe400078008ff */
[----:B------:R-:W-:Y:S01]  /*f350*/  LOP3.LUT R0, R0, 0xfffffff0, RZ, 0xc0, !PT ;  /* 0xfffffff000007812 */ /* 0x000fe200078ec0ff */
[----:B------:R-:W-:Y:S01]  /*f360*/  LDSM.16.M88.4 R132, [R213] ;  /* 0x00000000d584783b */ /* 0x000fe20000000200 */
[----:B------:R-:W-:Y:S02]  /*f370*/  IADD3 R3, R3, R6, RZ ;  /* 0x0000000603037210 */ /* 0x000fe40007ffe0ff */
[----:B------:R-:W-:Y:S01]  /*f380*/  IADD3 R0, -R0, R145, RZ ;  /* 0x0000009100007210 */ /* 0x000fe20007ffe1ff */
[----:B------:R-:W-:Y:S01]  /*f390*/  LDSM.16.M88.4 R172, [R213+0x4000] ;  /* 0x00400000d5ac783b */ /* 0x000fe20000000200 */
[----:B------:R-:W-:-:S02]  /*f3a0*/  LEA.HI.X R9, R2, c[0x0][0x1fc], R3, 0x1, P0 ;  /* 0x00007f0002097a11 */ /* 0x000fc400000f0c03 */
[----:B------:R-:W-:Y:S02]  /*f3b0*/  SHF.R.S32.HI R7, RZ, 0x1f, R0 ;  /* 0x0000001fff077819 */ /* 0x000fe40000011400 */
[----:B------:R-:W-:Y:S02]  /*f3c0*/  MOV R3, 0x40 ;  /* 0x0000004000037802 */ /* 0x000fe40000000f00 */
[----:B------:R-:W-:Y:S02]  /*f3d0*/  LEA.HI R5, R7, R0, RZ, 0x3 ;  /* 0x0000000007057211 */ /* 0x000fe400078f18ff */
[----:B------:R-:W-:Y:S02]  /*f3e0*/  ISETP.GT.AND P3, PT, R145, 0x7f, PT ;  /* 0x0000007f9100780c */ /* 0x000fe40003f64270 */
[----:B------:R-:W-:Y:S02]  /*f3f0*/  LOP3.LUT R5, R5, 0xfffffff8, RZ, 0xc0, !PT ;  /* 0xfffffff805057812 */ /* 0x000fe400078ec0ff */
[----:B------:R-:W-:-:S02]  /*f400*/  LOP3.LUT P2, RZ, R4, 0x2, RZ, 0xc0, !PT ;  /* 0x0000000204ff7812 */ /* 0x000fc4000784c0ff */
[----:B------:R-:W-:Y:S02]  /*f410*/  IADD3 R0, R0, -R5, RZ ;  /* 0x8000000500007210 */ /* 0x000fe40007ffe0ff */
[----:B------:R-:W-:Y:S02]  /*f420*/  IADD3 R212, R199, 0x3000, RZ ;  /* 0x00003000c7d47810 */ /* 0x000fe40007ffe0ff */
[C---:B------:R-:W-:Y:S02]  /*f430*/  LOP3.LUT P0, RZ, R0.reuse, 0x2, RZ, 0xc0, !PT ;  /* 0x0000000200ff7812 */ /* 0x040fe4000780c0ff */
[----:B------:R-:W-:Y:S02]  /*f440*/  LOP3.LUT P1, RZ, R0, 0x4, RZ, 0xc0, !PT ;  /* 0x0000000400ff7812 */ /* 0x000fe4000782c0ff */
[----:B------:R-:W-:Y:S02]  /*f450*/  MOV R0, 0x20 ;  /* 0x0000002000007802 */ /* 0x000fe40000000f00 */
[----:B------:R-:W-:-:S02]  /*f460*/  SEL R3, R3, 0xffffffc0, !P1 ;  /* 0xffffffc003037807 */ /* 0x000fc40004800000 */
[----:B------:R-:W-:Y:S02]  /*f470*/  SEL R0, R0, 0xffffffe0, !P0 ;  /* 0xffffffe000007807 */ /* 0x000fe40004000000 */
[CC--:B------:R-:W-:Y:S02]  /*f480*/  IADD3 R2, R213.reuse, R3.reuse, RZ ;  /* 0x00000003d5027210 */ /* 0x0c0fe40007ffe0ff */
[----:B------:R-:W-:Y:S02]  /*f490*/  IADD3 R0, R213, R0, RZ ;  /* 0x00000000d5007210 */ /* 0x000fe40007ffe0ff */
[----:B------:R-:W-:Y:S01]  /*f4a0*/  IADD3 R6, P0, R8, UR4, RZ ;  /* 0x0000000408067c10 */ /* 0x000fe2000ff1e0ff */
[----:B------:R-:W-:Y:S01]  /*f4b0*/  LDSM.16.M88.4 R164, [R2] ;  /* 0x0000000002a4783b */ /* 0x000fe20000000200 */
[----:B------:R-:W-:Y:S02]  /*f4c0*/  IADD3 R3, R0, R3, RZ ;  /* 0x0000000300037210 */ /* 0x000fe40007ffe0ff */
[----:B------:R-:W-:Y:S01]  /*f4d0*/  LOP3.LUT P1, RZ, R4, 0x1, RZ, 0xc0, !PT ;  /* 0x0000000104ff7812 */ /* 0x000fe2000782c0ff */
[----:B------:R-:W-:Y:S01]  /*f4e0*/  LDSM.16.M88.4 R136, [R0] ;  /* 0x000000000088783b */ /* 0x000fe20000000200 */
[----:B------:R-:W-:-:S02]  /*f4f0*/  IADD3.X R7, R9, UR5, RZ, P0, !PT ;  /* 0x0000000509077c10 */ /* 0x000fc400087fe4ff */
[----:B------:R-:W-:Y:S01]  /*f500*/  IADD3 R4, P0, R6, UR4, RZ ;  /* 0x0000000406047c10 */ /* 0x000fe2000ff1e0ff */
[----:B------:R1:W-:Y:S01]  /*f510*/  LDSM.16.M88.4 R176, [R0+0x4000] ;  /* 0x0040000000b0783b */ /* 0x0003e20000000200 */
[----:B------:R-:W-:Y:S02]  /*f520*/  IADD3 R211, R199, 0x2800, RZ ;  /* 0x00002800c7d37810 */ /* 0x000fe40007ffe0ff */
[----:B------:R-:W-:Y:S01]  /*f530*/  IADD3.X R5, R7, UR5, RZ, P0, !PT ;  /* 0x0000000507057c10 */ /* 0x000fe200087fe4ff */
[----:B------:R3:W-:Y:S01]  /*f540*/  LDSM.16.M88.4 R180, [R2+0x4000] ;  /* 0x0040000002b4783b */ /* 0x0007e20000000200 */
[----:B------:R-:W-:Y:S02]  /*f550*/  @!P3 IADD3 R10, P0, R4, UR4, RZ ;  /* 0x00000004040abc10 */ /* 0x000fe4000ff1e0ff */
[----:B------:R-:W-:Y:S01]  /*f560*/  IADD3 R210, R199, 0x2000, RZ ;  /* 0x00002000c7d27810 */ /* 0x000fe20007ffe0ff */
[----:B------:R-:W-:Y:S01]  /*f570*/  LDSM.16.M88.4 R168, [R3] ;  /* 0x0000000003a8783b */ /* 0x000fe20000000200 */
[----:B--2---:R-:W-:-:S02]  /*f580*/  @!P3 IADD3.X R11, R5, UR5, RZ, P0, !PT ;  /* 0x00000005050bbc10 */ /* 0x004fc400087fe4ff */
[C---:B------:R-:W-:Y:S01]  /*f590*/  IADD3 R209, R199.reuse, 0x1800, RZ ;  /* 0x00001800c7d17810 */ /* 0x040fe20007ffe0ff */
[----:B------:R-:W-:Y:S01]  /*f5a0*/  LDSM.16.M88.4 R184, [R3+0x4000] ;  /* 0x0040000003b8783b */ /* 0x000fe20000000200 */
[C---:B------:R-:W-:Y:S02]  /*f5b0*/  IADD3 R208, R199.reuse, 0x1000, RZ ;  /* 0x00001000c7d07810 */ /* 0x040fe40007ffe0ff */
[C---:B------:R-:W-:Y:S01]  /*f5c0*/  IADD3 R207, R199.reuse, 0x800, RZ ;  /* 0x00000800c7cf7810 */ /* 0x040fe20007ffe0ff */
[----:B------:R-:W-:Y:S01]  /*f5d0*/  BAR.SYNC.DEFER_BLOCKING 0x0 ;  /* 0x0000000000007b1d */ /* 0x000fe20000010000 */
[C---:B------:R-:W-:Y:S02]  /*f5e0*/  IADD3 R206, R199.reuse, 0x3800, RZ ;  /* 0x00003800c7ce7810 */ /* 0x040fe40007ffe0ff */
[C---:B------:R-:W-:Y:S02]  /*f5f0*/  IADD3 R205, R199.reuse, 0x6800, RZ ;  /* 0x00006800c7cd7810 */ /* 0x040fe40007ffe0ff */
[----:B------:R-:W-:-:S02]  /*f600*/  IADD3 R204, R199, 0x6000, RZ ;  /* 0x00006000c7cc7810 */ /* 0x000fc40007ffe0ff */
[----:B-1----:R-:W-:Y:S02]  /*f610*/  MOV R0, 0x40 ;  /* 0x0000004000007802 */ /* 0x002fe40000000f00 */
[----:B------:R-:W-:Y:S02]  /*f620*/  IADD3 R203, R199, 0x5800, RZ ;  /* 0x00005800c7cb7810 */ /* 0x000fe40007ffe0ff */
[----:B---3--:R-:W-:Y:S02]  /*f630*/  IADD3 R2, R83, R151, -R110 ;  /* 0x0000009753027210 */ /* 0x008fe40007ffe86e */
[C---:B------:R-:W-:Y:S02]  /*f640*/  IADD3 R202, R199.reuse, 0x5000, RZ ;  /* 0x00005000c7ca7810 */ /* 0x040fe40007ffe0ff */
[----:B------:R-:W-:Y:S02]  /*f650*/  ISETP.LT.OR P0, PT, R2, 0x1, !P1 ;  /* 0x000000010200780c */ /* 0x000fe40004f01670 */
[----:B------:R-:W-:-:S02]  /*f660*/  IADD3 R201, R199, 0x4800, RZ ;  /* 0x00004800c7c97810 */ /* 0x000fc40007ffe0ff */
[----:B------:R-:W-:Y:S01]  /*f670*/  IADD3 R200, R199, 0x4000, RZ ;  /* 0x00004000c7c87810 */ /* 0x000fe20007ffe0ff */
[----:B------:R-:W-:-:S04]  /*f680*/  DEPBAR.LE SB0, 0x0 ;  /* 0x000080000000791a */ /* 0x000fc80000000000 */
[----:B------:R-:W-:Y:S06]  /*f690*/  BAR.SYNC.DEFER_BLOCKING 0x0 ;  /* 0x0000000000007b1d */ /* 0x000fec0000010000 */
[----:B------:R-:W1:Y:S04]  /*f6a0*/  LDSM.16.M88.4 R20, [R194] ;  /* 0x00000000c214783b */ /* 0x000e680000000200 */
[----:B------:R-:W-:Y:S04]  /*f6b0*/  LDSM.16.M88.4 R16, [R194+0x800] ;  /* 0x00080000c210783b */ /* 0x000fe80000000200 */
[----:B------:R-:W2:Y:S04]  /*f6c0*/  LDSM.16.M88.4 R12, [R194+0x1000] ;  /* 0x00100000c20c783b */ /* 0x000ea80000000200 */
[----:B------:R-:W3:Y:S04]  /*f6d0*/  LDSM.16.M88.4 R32, [R194+0x1800] ;  /* 0x00180000c220783b */ /* 0x000ee80000000200 */
[----:B------:R-:W4:Y:S04]  /*f6e0*/  LDSM.16.M88.4 R52, [R194+0x2000] ;  /* 0x00200000c234783b */ /* 0x000f280000000200 */
[----:B------:R-:W-:Y:S04]  /*f6f0*/  LDSM.16.M88.4 R76, [R194+0x2800] ;  /* 0x00280000c24c783b */ /* 0x000fe80000000200 */
[----:B------:R-:W-:Y:S04]  /*f700*/  LDSM.16.M88.4 R92, [R194+0x3000] ;  /* 0x00300000c25c783b */ /* 0x000fe80000000200 */
[----:B------:R-:W3:Y:S04]  /*f710*/  LDSM.16.M88.4 R56, [R199] ;  /* 0x00000000c738783b */ /* 0x000ee80000000200 */
[----:B------:R-:W-:Y:S04]  /*f720*/  LDSM.16.M88.4 R72, [R199+0x800] ;  /* 0x00080000c748783b */ /* 0x000fe80000000200 */
[----:B------:R-:W3:Y:S04]  /*f730*/  LDSM.16.M88.4 R64, [R199+0x1000] ;  /* 0x00100000c740783b */ /* 0x000ee80000000200 */
[----:B------:R-:W3:Y:S01]  /*f740*/  LDSM.16.M88.4 R60, [R199+0x1800] ;  /* 0x00180000c73c783b */ /* 0x000ee20000000200 */
[C---:B-1----:R-:W-:Y:S03]  /*f750*/  HMMA.16816.F32 R48, R132.reuse, R20, RZ ;  /* 0x000000148430723c */ /* 0x042fe600000018ff */
[----:B------:R-:W1:Y:S04]  /*f760*/  LDSM.16.M88.4 R96, [R199+0x2000] ;  /* 0x00200000c760783b */ /* 0x000e680000000200 */
[----:B------:R-:W-:Y:S01]  /*f770*/  LDSM.16.M88.4 R116, [R199+0x2800] ;  /* 0x00280000c774783b */ /* 0x000fe20000000200 */
[C---:B--2---:R-:W-:Y:S03]  /*f780*/  HMMA.16816.F32 R28, R132.reuse, R12, RZ ;  /* 0x0000000c841c723c */ /* 0x044fe600000018ff */
[----:B------:R-:W-:Y:S04]  /*f790*/  LDSM.16.M88.4 R120, [R199+0x3000] ;  /* 0x00300000c778783b */ /* 0x000fe80000000200 */
[----:B------:R-:W-:Y:S01]  /*f7a0*/  @!PT LDS RZ, [RZ] ;  /* 0x00000000fffff984 */ /* 0x000fe20000000800 */
[----:B------:R-:W-:Y:S01]  /*f7b0*/  @!PT LDS RZ, [RZ] ;  /* 0x00000000fffff984 */ /* 0x000fe20000000800 */
[----:B------:R-:W-:Y:S01]  /*f7c0*/  @!PT LDS RZ, [RZ] ;  /* 0x00000000fffff984 */ /* 0x000fe20000000800 */
[----:B------:R2:W-:Y:S01]  /*f7d0*/  LDGSTS.E.BYPASS.LTC128B.128 [R215+0x100], [R8.64], !P0 ;  /* 0x0010000008d77fae */ /* 0x0005e2000c101d46 */
[C---:B------:R-:W-:Y:S01]  /*f7e0*/  ISETP.LT.OR P0, PT, R2.reuse, 0x1, !P2 ;  /* 0x000000010200780c */ /* 0x040fe20005701670 */
[C---:B------:R-:W-:Y:S08]  /*f7f0*/  HMMA.16816.F32 R44, R132.reuse, R22, RZ ;  /* 0x00000016842c723c */ /* 0x040ff000000018ff */
[----:B------:R-:W-:Y:S04]  /*f800*/  HMMA.16816.F32 R40, R132, R16, RZ ;  /* 0x000000108428723c */ /* 0x000fe800000018ff */
[----:B------:R2:W-:Y:S01]  /*f810*/  LDGSTS.E.BYPASS.LTC128B.128 [R215+0x3900], [R8.64+0x80], !P0 ;  /* 0x0390008008d77fae */ /* 0x0005e2000c101d46 */
[----:B------:R-:W-:-:S02]  /*f820*/  ISETP.LT.OR P0, PT, R2, 0x21, !P1 ;  /* 0x000000210200780c */ /* 0x000fc40004f01670 */
[C---:B------:R-:W-:Y:S01]  /*f830*/  ISETP.LT.OR P1, PT, R2.reuse, 0x41, !P1 ;  /* 0x000000410200780c */ /* 0x040fe20004f21670 */
[C---:B------:R-:W-:Y:S08]  /*f840*/  HMMA.16816.F32 R36, R132.reuse, R18, RZ ;  /* 0x000000128424723c */ /* 0x040ff000000018ff */
[----:B------:R-:W-:Y:S02]  /*f850*/  HMMA.16816.F32 R24, R132, R14, RZ ;  /* 0x0000000e8418723c */ /* 0x000fe400000018ff */
[----:B------:R1:W-:Y:S01]  /*f860*/  LDGSTS.E.BYPASS.LTC128B.128 [R215+0x1100], [R6.64], !P0 ;  /* 0x0110000006d77fae */ /* 0x0003e2000c101d46 */
[----:B------:R-:W-:-:S02]  /*f870*/  ISETP.LT.OR P0, PT, R2, 0x21, !P2 ;  /* 0x000000210200780c */ /* 0x000fc40005701670 */
[----:B------:R-:W-:-:S03]  /*f880*/  ISETP.LT.OR P2, PT, R2, 0x41, !P2 ;  /* 0x000000410200780c */ /* 0x000fc60005741670 */
[C---:B---3--:R-:W-:Y:S08]  /*f890*/  HMMA.16816.F32 R20, R132.reuse, R32, RZ ;  /* 0x000000208414723c */ /* 0x048ff000000018ff */
[----:B------:R1:W-:Y:S01]  /*f8a0*/  LDGSTS.E.BYPASS.LTC128B.128 [R215+0x4900], [R6.64+0x80], !P0 ;  /* 0x0490008006d77fae */ /* 0x0003e2000c101d46 */
[----:B------:R-:W-:Y:S01]  /*f8b0*/  LOP3.LUT P0, RZ, R147, 0x4, RZ, 0xc0, !PT ;  /* 0x0000000493ff7812 */ /* 0x000fe2000780c0ff */
[----:B------:R-:W-:Y:S02]  /*f8c0*/  HMMA.16816.F32 R16, R132, R34, RZ ;  /* 0x000000228410723c */ /* 0x000fe400000018ff */
[----:B------:R1:W-:Y:S01]  /*f8d0*/  LDGSTS.E.BYPASS.LTC128B.128 [R215+0x2100], [R4.64], !P1 ;  /* 0x0210000004d77fae */ /* 0x0003e2000c901d46 */
[----:B------:R-:W-:-:S02]  /*f8e0*/  @!P3 ISETP.LT.OR P1, PT, R2, 0x61, P6 ;  /* 0x000000610200b80c */ /* 0x000fc40003721670 */
[----:B------:R-:W-:Y:S01]  /*f8f0*/  SEL R0, R0, 0xffffffc0, !P0 ;  /* 0xffffffc000007807 */ /* 0x000fe20004000000 */
[----:B------:R1:W-:Y:S01]  /*f900*/  LDGSTS.E.BYPASS.LTC128B.128 [R215+0x5900], [R4.64+0x80], !P2 ;  /* 0x0590008004d77fae */ /* 0x0003e2000d101d46 */
[----:B------:R-:W-:Y:S01]  /*f910*/  @!P3 ISETP.LT.OR P0, PT, R2, 0x61, P5 ;  /* 0x000000610200b80c */ /* 0x000fe20002f01670 */
[----:B----4-:R-:W-:Y:S01]  /*f920*/  HMMA.16816.F32 R12, R132, R52, RZ ;  /* 0x00000034840c723c */ /* 0x010fe200000018ff */
[-C--:B------:R-:W-:Y:S02]  /*f930*/  IADD3 R193, R194, R0.reuse, RZ ;  /* 0x00000000c2c17210 */ /* 0x080fe40007ffe0ff */
[----:B------:R-:W-:-:S05]  /*f940*/  IADD3 R192, R199, R0, RZ ;  /* 0x00000000c7c07210 */ /* 0x000fca0007ffe0ff */
[----:B------:R2:W-:Y:S01]  /*f950*/  @!P3 LDGSTS.E.BYPASS.LTC128B.128 [R216+0x3100], [R10.64], !P1 ;  /* 0x031000000ad8bfae */ /* 0x0005e2000c901d46 */
[----:B------:R-:W-:Y:S03]  /*f960*/  HMMA.16816.F32 R48, R136, R56, R48 ;  /* 0x000000388830723c */ /* 0x000fe60000001830 */
[----:B------:R2:W-:Y:S01]  /*f970*/  @!P3 LDGSTS.E.BYPASS.LTC128B.128 [R216+0x6900], [R10.64+0x80], !P0 ;  /* 0x069000800ad8bfae */ /* 0x0005e2000c101d46 */
[----:B------:R-:W-:-:S03]  /*f980*/  ISETP.GT.AND P0, PT, R144, R150, PT ;  /* 0x000000969000720c */ /* 0x000fc60003f04270 */
[----:B------:R-:W3:Y:S01]  /*f990*/  LDSM.16.M88.4 R80, [R193] ;  /* 0x00000000c150783b */ /* 0x000ee20000000200 */
[----:B------:R-:W-:Y:S03]  /*f9a0*/  HMMA.16816.F32 R104, R136, R64, R28 ;  /* 0x000000408868723c */ /* 0x000fe6000000181c */
[----:B------:R-:W4:Y:S04]  /*f9b0*/  LDSM.16.M88.4 R28, [R192] ;  /* 0x00000000c01c783b */ /* 0x000f280000000200 */
[----:B------:R-:W2:Y:S01]  /*f9c0*/  LDSM.16.M88.4 R32, [R193+0x800] ;  /* 0x00080000c120783b */ /* 0x000ea20000000200 */
[----:B-1----:R-:W-:Y:S03]  /*f9d0*/  HMMA.16816.F32 R4, R132, R94, RZ ;  /* 0x0000005e8404723c */ /* 0x002fe600000018ff */
[----:B------:R-:W0:Y:S05]  /*f9e0*/  LDGDEPBAR ;  /* 0x00000000000079af */ /* 0x000e2a0000000000 */
[C---:B------:R-:W-:Y:S08]  /*f9f0*/  HMMA.16816.F32 R84, R136.reuse, R58, R44 ;  /* 0x0000003a8854723c */ /* 0x040ff0000000182c */
[C---:B------:R-:W-:Y:S08]  /*fa00*/  HMMA.16816.F32 R88, R136.reuse, R60, R20 ;  /* 0x0000003c8858723c */ /* 0x040ff00000001814 */
[C---:B------:R-:W-:Y:S08]  /*fa10*/  HMMA.16816.F32 R112, R136.reuse, R62, R16 ;  /* 0x0000003e8870723c */ /* 0x040ff00000001810 */
[C---:B------:R-:W-:Y:S08]  /*fa20*/  HMMA.16816.F32 R60, R136.reuse, R96, R12 ;  /* 0x00000060883c723c */ /* 0x040ff0000000180c */
[----:B------:R-:W-:Y:S01]  /*fa30*/  HMMA.16816.F32 R100, R136, R66, R24 ;  /* 0x000000428864723c */ /* 0x000fe20000001818 */
[----:B------:R-:W-:Y:S07]  /*fa40*/  LDSM.16.M88.4 R64, [R199+0x3800] ;  /* 0x00380000c740783b */ /* 0x000fee0000000200 */
[----:B------:R-:W-:Y:S08]  /*fa50*/  HMMA.16816.F32 R12, R132, R78, RZ ;  /* 0x0000004e840c723c */ /* 0x000ff000000018ff */
[----:B---3--:R-:W-:Y:S01]  /*fa60*/  HMMA.16816.F32 R24, R164, R80, R48 ;  /* 0x00000050a418723c */ /* 0x008fe20000001830 */
[----:B------:R-:W-:Y:S07]  /*fa70*/  LDSM.16.M88.4 R48, [R194+0x3800] ;  /* 0x00380000c230783b */ /* 0x000fee0000000200 */
[----:B------:R-:W-:Y:S01]  /*fa80*/  HMMA.16816.F32 R108, R136, R72, R40 ;  /* 0x00000048886c723c */ /* 0x000fe20000001828 */
[----:B------:R-:W1:Y:S07]  /*fa90*/  LDSM.16.M88.4 R40, [R193+0x1000] ;  /* 0x00100000c128783b */ /* 0x000e6e0000000200 */
[C---:B--2---:R-:W-:Y:S08]  /*faa0*/  HMMA.16816.F32 R8, R132.reuse, R92, RZ ;  /* 0x0000005c8408723c */ /* 0x044ff000000018ff */
[----:B------:R-:W-:Y:S01]  /*fab0*/  HMMA.16816.F32 R16, R132, R76, RZ ;  /* 0x0000004c8410723c */ /* 0x000fe200000018ff */
[----:B------:R-:W-:Y:S07]  /*fac0*/  LDSM.16.M88.4 R76, [R192+0x1000] ;  /* 0x00100000c04c783b */ /* 0x000fee0000000200 */
[----:B------:R-:W-:Y:S08]  /*fad0*/  HMMA.16816.F32 R124, R136, R122, R4 ;  /* 0x0000007a887c723c */ /* 0x000ff00000001804 */
[----:B------:R-:W-:Y:S01]  /*fae0*/  HMMA.16816.F32 R20, R132, R54, RZ ;  /* 0x000000368414723c */ /* 0x000fe200000018ff */
[----:B------:R-:W-:Y:S07]  /*faf0*/  LDSM.16.M88.4 R52, [R193+0x1800] ;  /* 0x00180000c134783b */ /* 0x000fee0000000200 */
[----:B------:R-:W-:Y:S01]  /*fb00*/  HMMA.16816.F32 R4, R164, R82, R84 ;  /* 0x00000052a404723c */ /* 0x000fe20000001854 */
[----:B------:R-:W-:Y:S07]  /*fb10*/  LDSM.16.M88.4 R80, [R194+0x4000] ;  /* 0x00400000c250783b */ /* 0x000fee0000000200 */
[C---:B------:R-:W-:Y:S01]  /*fb20*/  HMMA.16816.F32 R72, R136.reuse, R74, R36 ;  /* 0x0000004a8848723c */ /* 0x040fe20000001824 */
[----:B------:R-:W2:Y:S07]  /*fb30*/  LDSM.16.M88.4 R36, [R192+0x800] ;  /* 0x00080000c024783b */ /* 0x000eae0000000200 */
[----:B------:R-:W-:Y:S08]  /*fb40*/  HMMA.16816.F32 R128, R136, R118, R12 ;  /* 0x000000768880723c */ /* 0x000ff0000000180c */
[----:B----4-:R-:W-:Y:S08]  /*fb50*/  HMMA.16816.F32 R12, R168, R28, R24 ;  /* 0x0000001ca80c723c */ /* 0x010ff00000001818 */
[C---:B------:R-:W-:Y:S01]  /*fb60*/  HMMA.16816.F32 R140, R136.reuse, R120, R8 ;  /* 0x00000078888c723c */ /* 0x040fe20000001808 */
[----:B------:R-:W3:Y:S07]  /*fb70*/  LDSM.16.M88.4 R8, [R193+0x2000] ;  /* 0x00200000c108783b */ /* 0x000eee0000000200 */
[----:B------:R-:W-:Y:S08]  /*fb80*/  HMMA.16816.F32 R44, R136, R116, R16 ;  /* 0x00000074882c723c */ /* 0x000ff00000001810 */
[----:B------:R-:W-:Y:S08]  /*fb90*/  HMMA.16816.F32 R16, R164, R32, R108 ;  /* 0x00000020a410723c */ /* 0x000ff0000000186c */
[----:B------:R-:W-:Y:S01]  /*fba0*/  HMMA.16816.F32 R56, R136, R98, R20 ;  /* 0x000000628838723c */ /* 0x000fe20000001814 */
[----:B------:R-:W4:Y:S04]  /*fbb0*/  LDSM.16.M88.4 R20, [R193+0x2800] ;  /* 0x00280000c114783b */ /* 0x000f280000000200 */
[----:B------:R-:W-:Y:S03]  /*fbc0*/  LDSM.16.M88.4 R96, [R193+0x3800] ;  /* 0x00380000c160783b */ /* 0x000fe60000000200 */
[C---:B-1----:R-:W-:Y:S01]  /*fbd0*/  HMMA.16816.F32 R92, R164.reuse, R40, R104 ;  /* 0x00000028a45c723c */ /* 0x042fe20000001868 */
[----:B------:R-:W-:Y:S07]  /*fbe0*/  LDSM.16.M88.4 R104, [R192+0x3800] ;  /* 0x00380000c068783b */ /* 0x000fee0000000200 */
[----:B------:R-:W-:Y:S01]  /*fbf0*/  HMMA.16816.F32 R116, R164, R42, R100 ;  /* 0x0000002aa474723c */ /* 0x000fe20000001864 */
[----:B------:R-:W1:Y:S07]  /*fc00*/  LDSM.16.M88.4 R40, [R193+0x3000] ;  /* 0x00300000c128783b */ /* 0x000e6e0000000200 */
[----:B------:R-:W-:Y:S08]  /*fc10*/  HMMA.16816.F32 R4, R168, R30, R4 ;  /* 0x0000001ea804723c */ /* 0x000ff00000001804 */
[----:B------:R-:W-:Y:S08]  /*fc20*/  HMMA.16816.F32 R12, R172, R48, R12 ;  /* 0x00000030ac0c723c */ /* 0x000ff0000000180c */
[----:B------:R-:W-:Y:S01]  /*fc30*/  HMMA.16816.F32 R72, R164, R34, R72 ;  /* 0x00000022a448723c */ /* 0x000fe20000001848 */
[----:B------:R-:W-:Y:S07]  /*fc40*/  LDSM.16.M88.4 R32, [R192+0x2800] ;  /* 0x00280000c020783b */ /* 0x000fee0000000200 */
[----:B--2---:R-:W-:Y:S08]  /*fc50*/  HMMA.16816.F32 R16, R168, R36, R16 ;  /* 0x00000024a810723c */ /* 0x004ff00000001810 */
[----:B---3--:R-:W-:Y:S01]  /*fc60*/  HMMA.16816.F32 R100, R164, R10, R56 ;  /* 0x0000000aa464723c */ /* 0x008fe20000001838 */
[----:B------:R-:W2:Y:S07]  /*fc70*/  LDSM.16.M88.4 R56, [R192+0x3000] ;  /* 0x00300000c038783b */ /* 0x000eae0000000200 */
[----:B------:R-:W-:Y:S01]  /*fc80*/  HMMA.16816.F32 R4, R172, R50, R4 ;  /* 0x00000032ac04723c */ /* 0x000fe20000001804 */
[----:B------:R-:W-:Y:S07]  /*fc90*/  LDSM.16.M88.4 R48, [R192+0x1800] ;  /* 0x00180000c030783b */ /* 0x000fee0000000200 */
[----:B------:R-:W-:Y:S01]  /*fca0*/  HMMA.16816.F32 R120, R164, R52, R88 ;  /* 0x00000034a478723c */ /* 0x000fe20000001858 */
[----:B------:R-:W3:Y:S07]  /*fcb0*/  LDSM.16.M88.4 R88, [R199+0x4000] ;  /* 0x00400000c758783b */ /* 0x000eee0000000200 */
        /* <DEDUP_REMOVED lines=13> */
[----:B------:R-:W-:Y:S01]  /*fd90*/  HMMA.16816.F32 R72, R168, R76, R92 ;  /* 0x0000004ca848723c */ /* 0x000fe2000000185c */
[----:B------:R-:W4:Y:S07]  /*fda0*/  LDSM.16.M88.4 R92, [R193+0x4000] ;  /* 0x00400000c15c783b */ /* 0x000f2e0000000200 */
[----:B------:R-:W-:Y:S08]  /*fdb0*/  HMMA.16816.F32 R4, R180, R96, R12 ;  /* 0x00000060b404723c */ /* 0x000ff0000000180c */
[C---:B------:R-:W-:Y:S08]  /*fdc0*/  HMMA.16816.F32 R40, R168.reuse, R78, R116 ;  /* 0x0000004ea828723c */ /* 0x040ff00000001874 */
[----:B--2---:R-:W-:Y:S08]  /*fdd0*/  HMMA.16816.F32 R116, R168, R56, R24 ;  /* 0x00000038a874723c */ /* 0x004ff00000001818 */
[----:B------:R-:W-:Y:S08]  /*fde0*/  HMMA.16816.F32 R24, R172, R82, R20 ;  /* 0x00000052ac18723c */ /* 0x000ff00000001814 */
[----:B---3--:R-:W-:Y:S08]  /*fdf0*/  HMMA.16816.F32 R20, R176, R88, R16 ;  /* 0x00000058b014723c */ /* 0x008ff00000001810 */
[C---:B------:R-:W-:Y:S08]  /*fe00*/  HMMA.16816.F32 R52, R168.reuse, R48, R120 ;  /* 0x00000030a834723c */ /* 0x040ff00000001878 */
[C---:B------:R-:W-:Y:S08]  /*fe10*/  HMMA.16816.F32 R48, R168.reuse, R50, R112 ;  /* 0x00000032a830723c */ /* 0x040ff00000001870 */
[C---:B------:R-:W-:Y:S08]  /*fe20*/  HMMA.16816.F32 R84, R168.reuse, R32, R84 ;  /* 0x00000020a854723c */ /* 0x040ff00000001854 */
[----:B------:R-:W-:Y:S01]  /*fe30*/  HMMA.16816.F32 R112, R168, R34, R28 ;  /* 0x00000022a870723c */ /* 0x000fe2000000181c */
[----:B------:R-:W2:Y:S04]  /*fe40*/  LDSM.16.M88.4 R32, [R199+0x4800] ;  /* 0x00480000c720783b */ /* 0x000ea80000000200 */
[----:B------:R-:W-:Y:S03]  /*fe50*/  LDSM.16.M88.4 R28, [R199+0x5000] ;  /* 0x00500000c71c783b */ /* 0x000fe60000000200 */
[----:B------:R-:W-:Y:S08]  /*fe60*/  HMMA.16816.F32 R16, R180, R98, R8 ;  /* 0x00000062b410723c */ /* 0x000ff00000001808 */
[----:B------:R-:W-:Y:S01]  /*fe70*/  HMMA.16816.F32 R80, R168, R58, R60 ;  /* 0x0000003aa850723c */ /* 0x000fe2000000183c */
[----:B------:R-:W3:Y:S07]  /*fe80*/  LDSM.16.M88.4 R56, [R192+0x4000] ;  /* 0x00400000c038783b */ /* 0x000eee0000000200 */
[----:B------:R-:W-:Y:S08]  /*fe90*/  HMMA.16816.F32 R4, R184, R104, R4 ;  /* 0x00000068b804723c */ /* 0x000ff00000001804 */
[----:B-1----:R-:W-:Y:S08]  /*fea0*/  HMMA.16816.F32 R12, R172, R36, R72 ;  /* 0x00000024ac0c723c */ /* 0x002ff00000001848 */
[----:B----4-:R-:W-:Y:S08]  /*feb0*/  HMMA.16816.F32 R8, R180, R92, R20 ;  /* 0x0000005cb408723c */ /* 0x010ff00000001814 */
[----:B------:R-:W-:Y:S01]  /*fec0*/  HMMA.16816.F32 R24, R176, R90, R24 ;  /* 0x0000005ab018723c */ /* 0x000fe20000001818 */
[----:B------:R-:W-:-:S04]  /*fed0*/  FMUL.FTZ R0, R4, c[0x0][0x320] ;  /* 0x0000c80004007a20 */ /* 0x000fc80000410000 */
[----:B------:R1:W4:Y:S03]  /*fee0*/  MUFU.TANH R104, R0 ;  /* 0x0000000000687308 */ /* 0x0003260000002400 */
[----:B------:R-:W-:Y:S01]  /*fef0*/  HMMA.16816.F32 R76, R172, R66, R48 ;  /* 0x00000042ac4c723c */ /* 0x000fe20000001830 */
[----:B------:R-:W-:Y:S07]  /*ff00*/  LDSM.16.M88.4 R48, [R193+0x4800] ;  /* 0x00480000c130783b */ /* 0x000fee0000000200 */
[----:B------:R-:W-:Y:S01]  /*ff10*/  HMMA.16816.F32 R16, R184, R106, R16 ;  /* 0x0000006ab810723c */ /* 0x000fe20000001810 */
[----:B-1----:R-:W-:-:S07]  /*ff20*/  FMUL.FTZ R0, R5, c[0x0][0x320] ;  /* 0x0000c80005007a20 */ /* 0x002fce0000410000 */
[C---:B------:R-:W-:Y:S01]  /*ff30*/  HMMA.16816.F32 R108, R168.reuse, R44, R108 ;  /* 0x0000002ca86c723c */ /* 0x040fe2000000186c */
[----:B------:R1:W1:Y:S07]  /*ff40*/  MUFU.TANH R99, R0 ;  /* 0x0000000000637308 */ /* 0x00026e0000002400 */
[----:B------:R-:W-:Y:S08]  /*ff50*/  HMMA.16816.F32 R100, R168, R46, R100 ;  /* 0x0000002ea864723c */ /* 0x000ff00000001864 */
[----:B------:R-:W-:Y:S01]  /*ff60*/  HMMA.16816.F32 R44, R172, R38, R40 ;  /* 0x00000026ac2c723c */ /* 0x000fe20000001828 */
[----:B-1----:R-:W-:Y:S01]  /*ff70*/  FMUL.FTZ R0, R6, c[0x0][0x320] ;  /* 0x0000c80006007a20 */ /* 0x002fe20000410000 */
[----:B------:R-:W1:Y:S03]  /*ff80*/  LDSM.16.M88.4 R40, [R194+0x5800] ;  /* 0x00580000c228783b */ /* 0x000e660000000200 */
[----:B------:R3:W1:Y:S01]  /*ff90*/  MUFU.TANH R106, R0 ;  /* 0x00000000006a7308 */ /* 0x0006620000002400 */
[----:B------:R-:W1:Y:S02]  /*ffa0*/  LDSM.16.M88.4 R36, [R192+0x4800] ;  /* 0x00480000c024783b */ /* 0x000e640000000200 */
[----:B--2---:R-:W-:Y:S08]  /*ffb0*/  HMMA.16816.F32 R12, R176, R32, R12 ;  /* 0x00000020b00c723c */ /* 0x004ff0000000180c */
[----:B------:R-:W-:Y:S01]  /*ffc0*/  HMMA.16816.F32 R72, R172, R64, R52 ;  /* 0x00000040ac48723c */ /* 0x000fe20000001834 */
[----:B------:R-:W2:Y:S01]  /*ffd0*/  LDSM.16.M88.4 R52, [R194+0x6000] ;  /* 0x00600000c234783b */ /* 0x000ea20000000200 */
[----:B---3--:R-:W-:-:S06]  /*ffe0*/  FMUL.FTZ R0, R7, c[0x0][0x320] ;  /* 0x0000c80007007a20 */ /* 0x008fcc0000410000 */
[----:B------:R-:W-:Y:S01]  /*fff0*/  HMMA.16816.F32 R4, R184, R56, R8 ;  /* 0x00000038b804723c */ /* 0x000fe20000001808 */
[----:B------:R3:W1:Y:S07]  /*10000*/  MUFU.TANH R105, R0 ;  /* 0x0000000000697308 */ /* 0x00066e0000002400 */
[----:B------:R-:W-:Y:S08]  /*10010*/  HMMA.16816.F32 R8, R180, R94, R24 ;  /* 0x0000005eb408723c */ /* 0x000ff00000001818 */
[----:B------:R-:W-:Y:S01]  /*10020*/  HMMA.16816.F32 R20, R176, R34, R44 ;  /* 0x00000022b014723c */ /* 0x000fe2000000182c */
[----:B---3--:R-:W-:Y:S01]  /*10030*/  FMUL.FTZ R0, R16, c[0x0][0x320] ;  /* 0x0000c80010007a20 */ /* 0x008fe20000410000 */
[----:B------:R-:W3:Y:S03]  /*10040*/  LDSM.16.M88.4 R32, [R193+0x5000] ;  /* 0x00500000c120783b */ /* 0x000ee60000000200 */
[----:B------:R2:W2:Y:S01]  /*10050*/  MUFU.TANH R96, R0 ;  /* 0x0000000000607308 */ /* 0x0004a20000002400 */
[----:B------:R-:W-:Y:S02]  /*10060*/  LDSM.16.M88.4 R44, [R193+0x5800] ;  /* 0x00580000c12c783b */ /* 0x000fe40000000200 */
[C---:B-1----:R-:W-:Y:S08]  /*10070*/  HMMA.16816.F32 R64, R172.reuse, R40, R108 ;  /* 0x00000028ac40723c */ /* 0x042ff0000000186c */
[----:B------:R-:W-:Y:S01]  /*10080*/  HMMA.16816.F32 R60, R172, R42, R100 ;  /* 0x0000002aac3c723c */ /* 0x000fe20000001864 */
[----:B------:R-:W1:Y:S01]  /*10090*/  LDSM.16.M88.4 R40, [R199+0x5800] ;  /* 0x00580000c728783b */ /* 0x000e620000000200 */
[----:B--2---:R-:W-:-:S04]  /*100a0*/  FMUL.FTZ R0, R17, c[0x0][0x320] ;  /* 0x0000c80011007a20 */ /* 0x004fc80000410000 */
[----:B------:R2:W1:Y:S02]  /*100b0*/  MUFU.TANH R93, R0 ;  /* 0x00000000005d7308 */ /* 0x0004640000002400 */
[----:B--2---:R-:W-:-:S06]  /*100c0*/  FMUL.FTZ R0, R18, c[0x0][0x320] ;  /* 0x0000c80012007a20 */ /* 0x004fcc0000410000 */
[----:B------:R2:W1:Y:S02]  /*100d0*/  MUFU.TANH R98, R0 ;  /* 0x0000000000627308 */ /* 0x0004640000002400 */
[----:B--2---:R-:W-:Y:S02]  /*100e0*/  FMUL.FTZ R0, R19, c[0x0][0x320] ;  /* 0x0000c80013007a20 */ /* 0x004fe40000410000 */
[----:B------:R-:W-:Y:S04]  /*100f0*/  HMMA.16816.F32 R16, R180, R48, R12 ;  /* 0x00000030b410723c */ /* 0x000fe8000000180c */
[----:B------:R2:W1:Y:S04]  /*10100*/  MUFU.TANH R97, R0 ;  /* 0x0000000000617308 */ /* 0x0004680000002400 */
[----:B------:R-:W-:Y:S01]  /*10110*/  HMMA.16816.F32 R12, R184, R58, R8 ;  /* 0x0000003ab80c723c */ /* 0x000fe20000001808 */
[----:B------:R-:W1:Y:S07]  /*10120*/  LDSM.16.M88.4 R56, [R194+0x6800] ;  /* 0x00680000c238783b */ /* 0x000e6e0000000200 */
[----:B------:R-:W-:Y:S01]  /*10130*/  HMMA.16816.F32 R8, R176, R28, R72 ;  /* 0x0000001cb008723c */ /* 0x000fe20000001848 */
[----:B--2---:R-:W-:-:S04]  /*10140*/  FMUL.FTZ R0, R4, c[0x0][0x320] ;  /* 0x0000c80004007a20 */ /* 0x004fc80000410000 */
[----:B------:R2:W1:Y:S03]  /*10150*/  MUFU.TANH R91, R0 ;  /* 0x00000000005b7308 */ /* 0x0004660000002400 */
[----:B------:R-:W-:Y:S08]  /*10160*/  HMMA.16816.F32 R24, R184, R36, R16 ;  /* 0x00000024b818723c */ /* 0x000ff00000001810 */
[----:B------:R-:W-:Y:S01]  /*10170*/  HMMA.16816.F32 R72, R172, R52, R84 ;  /* 0x00000034ac48723c */ /* 0x000fe20000001854 */
[----:B--2---:R-:W-:-:S07]  /*10180*/  FMUL.FTZ R0, R5, c[0x0][0x320] ;  /* 0x0000c80005007a20 */ /* 0x004fce0000410000 */
[----:B---3--:R-:W-:Y:S01]  /*10190*/  HMMA.16816.F32 R16, R180, R32, R8 ;  /* 0x00000020b410723c */ /* 0x008fe20000001808 */
[----:B------:R2:W3:Y:S02]  /*101a0*/  MUFU.TANH R90, R0 ;  /* 0x00000000005a7308 */ /* 0x0004e40000002400 */
[----:B--2---:R-:W-:-:S06]  /*101b0*/  FMUL.FTZ R0, R6, c[0x0][0x320] ;  /* 0x0000c80006007a20 */ /* 0x004fcc0000410000 */
[----:B------:R2:W1:Y:S02]  /*101c0*/  MUFU.TANH R95, R0 ;  /* 0x00000000005f7308 */ /* 0x0004640000002400 */
[----:B--2---:R-:W-:Y:S02]  /*101d0*/  FMUL.FTZ R0, R7, c[0x0][0x320] ;  /* 0x0000c80007007a20 */ /* 0x004fe40000410000 */
[----:B------:R-:W-:Y:S01]  /*101e0*/  HMMA.16816.F32 R4, R180, R50, R20 ;  /* 0x00000032b404723c */ /* 0x000fe20000001814 */
[----:B------:R-:W2:Y:S03]  /*101f0*/  LDSM.16.M88.4 R48, [R192+0x5000] ;  /* 0x00500000c030783b */ /* 0x000ea60000000200 */
[----:B------:R1:W1:Y:S04]  /*10200*/  MUFU.TANH R92, R0 ;  /* 0x00000000005c7308 */ /* 0x0002680000002400 */
[----:B------:R-:W-:Y:S01]  /*10210*/  HMMA.16816.F32 R20, R176, R30, R76 ;  /* 0x0000001eb014723c */ /* 0x000fe2000000184c */
[----:B------:R-:W2:Y:S01]  /*10220*/  LDSM.16.M88.4 R28, [R199+0x6000] ;  /* 0x00600000c71c783b */ /* 0x000ea20000000200 */
[----:B-1----:R-:W-:-:S04]  /*10230*/  FMUL.FTZ R0, R12, c[0x0][0x320] ;  /* 0x0000c8000c007a20 */ /* 0x002fc80000410000 */
[----:B------:R1:W1:Y:S10]  /*10240*/  MUFU.TANH R89, R0 ;  /* 0x0000000000597308 */ /* 0x0002740000002400 */
[----:B------:R-:W-:Y:S01]  /*10250*/  HMMA.16816.F32 R4, R184, R38, R4 ;  /* 0x00000026b804723c */ /* 0x000fe20000001804 */
[----:B------:R-:W2:Y:S07]  /*10260*/  LDSM.16.M88.4 R36, [R192+0x5800] ;  /* 0x00580000c024783b */ /* 0x000eae0000000200 */
[----:B------:R-:W-:Y:S01]  /*10270*/  HMMA.16816.F32 R8, R180, R34, R20 ;  /* 0x00000022b408723c */ /* 0x000fe20000001814 */
[----:B-1----:R-:W-:-:S07]  /*10280*/  FMUL.FTZ R0, R13, c[0x0][0x320] ;  /* 0x0000c8000d007a20 */ /* 0x002fce0000410000 */
[----:B------:R-:W-:Y:S01]  /*10290*/  HMMA.16816.F32 R20, R176, R42, R60 ;  /* 0x0000002ab014723c */ /* 0x000fe2000000183c */
[----:B------:R1:W1:Y:S07]  /*102a0*/  MUFU.TANH R88, R0 ;  /* 0x0000000000587308 */ /* 0x00026e0000002400 */
[C---:B------:R-:W-:Y:S08]  /*102b0*/  HMMA.16816.F32 R32, R172.reuse, R54, R112 ;  /* 0x00000036ac20723c */ /* 0x040ff00000001870 */
[----:B------:R-:W-:Y:S01]  /*102c0*/  HMMA.16816.F32 R52, R172, R56, R116 ;  /* 0x00000038ac34723c */ /* 0x000fe20000001874 */
[----:B-1----:R-:W-:-:S04]  /*102d0*/  FMUL.FTZ R0, R14, c[0x0][0x320] ;  /* 0x0000c8000e007a20 */ /* 0x002fc80000410000 */
[----:B------:R1:W1:Y:S02]  /*102e0*/  MUFU.TANH R84, R0 ;  /* 0x0000000000547308 */ /* 0x0002640000002400 */
[----:B-1----:R-:W-:Y:S02]  /*102f0*/  FMUL.FTZ R0, R15, c[0x0][0x320] ;  /* 0x0000c8000f007a20 */ /* 0x002fe40000410000 */
[----:B------:R-:W-:Y:S01]  /*10300*/  HMMA.16816.F32 R12, R176, R40, R64 ;  /* 0x00000028b00c723c */ /* 0x000fe20000001840 */
[----:B------:R-:W-:Y:S03]  /*10310*/  LDSM.16.M88.4 R40, [R192+0x6000] ;  /* 0x00600000c028783b */ /* 0x000fe60000000200 */
[----:B------:R1:W1:Y:S02]  /*10320*/  MUFU.TANH R78, R0 ;  /* 0x00000000004e7308 */ /* 0x0002640000002400 */
[----:B-1----:R-:W-:-:S06]  /*10330*/  FMUL.FTZ R0, R24, c[0x0][0x320] ;  /* 0x0000c80018007a20 */ /* 0x002fcc0000410000 */
[----:B------:R1:W1:Y:S02]  /*10340*/  MUFU.TANH R71, R0 ;  /* 0x0000000000477308 */ /* 0x0002640000002400 */
[----:B-1----:R-:W-:-:S06]  /*10350*/  FMUL.FTZ R0, R25, c[0x0][0x320] ;  /* 0x0000c80019007a20 */ /* 0x002fcc0000410000 */
[----:B------:R1:W1:Y:S02]  /*10360*/  MUFU.TANH R70, R0 ;  /* 0x0000000000467308 */ /* 0x0002640000002400 */
[----:B-1----:R-:W-:-:S06]  /*10370*/  FMUL.FTZ R0, R26, c[0x0][0x320] ;  /* 0x0000c8001a007a20 */ /* 0x002fcc0000410000 */
[----:B------:R1:W1:Y:S02]  /*10380*/  MUFU.TANH R77, R0 ;  /* 0x00000000004d7308 */ /* 0x0002640000002400 */
[----:B-1----:R-:W-:Y:S02]  /*10390*/  FMUL.FTZ R0, R27, c[0x0][0x320] ;  /* 0x0000c8001b007a20 */ /* 0x002fe40000410000 */
[----:B--2---:R-:W-:Y:S04]  /*103a0*/  HMMA.16816.F32 R24, R184, R48, R16 ;  /* 0x00000030b818723c */ /* 0x004fe80000001810 */
        /* <DEDUP_REMOVED lines=111> */
[----:B------:R-:W-:-:S03]  /*10aa0*/  @P0 IADD3 R0, P3, R160, R2, RZ ;  /* 0x00000002a0000210 */ /* 0x000fc60007f7e0ff */
[----:B------:R-:W-:Y:S01]  /*10ab0*/  IMAD.IADD R3, R3, 0x1, R4 ;  /* 0x0000000103037824 */ /* 0x000fe200078e0204 */
[----:B------:R-:W-:-:S03]  /*10ac0*/  @P0 LEA R4, P1, R0, c[0x0][0x1c8], 0x1 ;  /* 0x0000720000040a11 */ /* 0x000fc600078208ff */
[----:B------:R-:W-:-:S05]  /*10ad0*/  @P0 IMAD.X R5, R3, 0x1, R156, P3 ;  /* 0x0000000103050824 */ /* 0x000fca00018e069c */
[----:B------:R-:W-:Y:S02]  /*10ae0*/  @P0 LEA.HI.X R5, R0, c[0x0][0x1cc], R5, 0x1, P1 ;  /* 0x0000730000050a11 */ /* 0x000fe400008f0c05 */
[----:B------:R-:W-:Y:S02]  /*10af0*/  @P2 LEA R0, P4, R149, R2, 0x5 ;  /* 0x0000000295002211 */ /* 0x000fe400078828ff */
[----:B------:R-:W-:Y:S01]  /*10b00*/  ISETP.GE.AND P1, PT, R238, 0x41, PT ;  /* 0x00000041ee00780c */ /* 0x000fe20003f26270 */
[----:B------:R-:W-:Y:S01]  /*10b10*/  @!PT LDS RZ, [RZ] ;  /* 0x00000000fffff984 */ /* 0x000fe20000000800 */
[----:B------:R-:W-:Y:S01]  /*10b20*/  @!PT LDS RZ, [RZ] ;  /* 0x00000000fffff984 */ /* 0x000fe20000000800 */
[----:B------:R-:W-:Y:S01]  /*10b30*/  @!PT LDS RZ, [RZ] ;  /* 0x00000000fffff984 */ /* 0x000fe20000000800 */
[----:B------:R1:W-:Y:S01]  /*10b40*/  @P0 LDGSTS.E.BYPASS.LTC128B.128 [R215+0x8100], [R4.64], !P6 ;  /* 0x0810000004d70fae */ /* 0x0003e2000f101d46 */
[----:B------:R-:W-:-:S03]  /*10b50*/  @P2 IADD3 R0, P3, R0, R160, RZ ;  /* 0x000000a000002210 */ /* 0x000fc60007f7e0ff */
[----:B------:R1:W-:Y:S01]  /*10b60*/  @P0 LDGSTS.E.BYPASS.LTC128B.128 [R215+0xb900], [R4.64+0x80], !P5 ;  /* 0x0b90008004d70fae */ /* 0x0003e2000e901d46 */
[----:B------:R-:W-:-:S13]  /*10b70*/  ISETP.GE.AND P0, PT, R238, 0x61, PT ;  /* 0x00000061ee00780c */ /* 0x000fda0003f06270 */
[----:B------:R-:W-:Y:S01]  /*10b80*/  @P0 IMAD R8, R148, 0x60, RZ ;  /* 0x0000006094080824 */ /* 0x000fe200078e02ff */
[----:B-1----:R-:W-:-:S05]  /*10b90*/  @P2 LEA.HI.X R4, R149, R3, R148, 0x5, P4 ;  /* 0x0000000395042211 */ /* 0x002fca00020f2c94 */
[----:B------:R-:W-:Y:S01]  /*10ba0*/  @P2 IMAD.X R4, R4, 0x1, R156, P3 ;  /* 0x0000000104042824 */ /* 0x000fe200018e069c */
[----:B------:R-:W-:-:S04]  /*10bb0*/  @P2 LEA R6, P3, R0, c[0x0][0x1c8], 0x1 ;  /* 0x0000720000062a11 */ /* 0x000fc800078608ff */
[----:B------:R-:W-:Y:S02]  /*10bc0*/  @P2 LEA.HI.X R7, R0, c[0x0][0x1cc], R4, 0x1, P3 ;  /* 0x0000730000072a11 */ /* 0x000fe400018f0c04 */
[----:B------:R-:W-:-:S03]  /*10bd0*/  @P1 LEA R0, P3, R149, R2, 0x6 ;  /* 0x0000000295001211 */ /* 0x000fc600078630ff */
[----:B------:R1:W-:Y:S01]  /*10be0*/  @P2 LDGSTS.E.BYPASS.LTC128B.128 [R216+0x9100], [R6.64], !P6 ;  /* 0x0910000006d82fae */ /* 0x0003e2000f101d46 */
[C---:B------:R-:W-:Y:S01]  /*10bf0*/  @P1 LEA.HI.X R4, R149.reuse, R3, R148, 0x6, P3 ;  /* 0x0000000395041211 */ /* 0x040fe200018f3494 */
        /* <DEDUP_REMOVED lines=14> */
.L_x_1232:
[----:B--234-:R-:W-:Y:S05]  /*10ce0*/  BSYNC B0 ;  /* 0x0000000000007941 */ /* 0x01cfea0003800000 */
.L_x_1231:
[----:B-1----:R-:W2:Y:S01]  /*10cf0*/  LDL R7, [R1+0x58] ;  /* 0x0000580001077983 */ /* 0x002ea20000100800 */
[CC--:B------:R-:W-:Y:S02]  /*10d00*/  LEA.HI R2, R214.reuse, R145.reuse, RZ, 0x5 ;  /* 0x00000091d6027211 */ /* 0x0c0fe400078f28ff */
[----:B------:R-:W-:Y:S01]  /*10d10*/  LEA.HI R5, R214, R145, RZ, 0x2 ;  /* 0x00000091d6057211 */ /* 0x000fe200078f10ff */
[----:B------:R-:W0:Y:S01]  /*10d20*/  LDGDEPBAR ;  /* 0x00000000000079af */ /* 0x000e220000000000 */
[----:B------:R-:W-:Y:S02]  /*10d30*/  LOP3.LUT R0, R2, 0xffffffe0, RZ, 0xc0, !PT ;  /* 0xffffffe002007812 */ /* 0x000fe400078ec0ff */
[----:B------:R-:W-:-:S02]  /*10d40*/  SHF.R.S32.HI R3, RZ, 0x5, R2 ;  /* 0x00000005ff037819 */ /* 0x000fc40000011402 */
[----:B------:R-:W-:Y:S01]  /*10d50*/  SHF.R.S32.HI R2, RZ, 0x1f, R2 ;  /* 0x0000001fff027819 */ /* 0x000fe20000011402 */
[----:B------:R-:W-:Y:S01]  /*10d60*/  IMAD.IADD R0, R145, 0x1, -R0 ;  /* 0x0000000191007824 */ /* 0x000fe200078e0a00 */
[----:B------:R-:W-:Y:S02]  /*10d70*/  LOP3.LUT R5, R5, 0xfffffffc, RZ, 0xc0, !PT ;  /* 0xfffffffc05057812 */ /* 0x000fe400078ec0ff */
[----:B------:R-:W-:Y:S02]  /*10d80*/  LEA.HI R4, R2, R3, RZ, 0x3 ;  /* 0x0000000302047211 */ /* 0x000fe400078f18ff */
[----:B------:R-:W-:Y:S01]  /*10d90*/  ISETP.NE.AND P0, PT, R153, 0x1, PT ;  /* 0x000000019900780c */ /* 0x000fe20003f05270 */
[----:B------:R-:W-:Y:S01]  /*10da0*/  IMAD.IADD R2, R145, 0x1, -R5 ;  /* 0x0000000191027824 */ /* 0x000fe200078e0a05 */
[----:B------:R-:W-:Y:S02]  /*10db0*/  SHF.R.S32.HI R5, RZ, 0x1f, R0 ;  /* 0x0000001fff057819 */ /* 0x000fe40000011400 */
[----:B------:R-:W-:-:S02]  /*10dc0*/  LOP3.LUT R6, R4, 0xffffff8, RZ, 0xc0, !PT ;  /* 0x0ffffff804067812 */ /* 0x000fc400078ec0ff */
[----:B------:R-:W-:Y:S02]  /*10dd0*/  LEA.HI R4, R2, R2, RZ, 0x1 ;  /* 0x0000000202047211 */ /* 0x000fe400078f08ff */
[----:B------:R-:W-:Y:S01]  /*10de0*/  LEA.HI R5, R5, R0, RZ, 0x2 ;  /* 0x0000000005057211 */ /* 0x000fe200078f10ff */
[----:B------:R-:W-:Y:S01]  /*10df0*/  IMAD.IADD R6, R3, 0x1, -R6 ;  /* 0x0000000103067824 */ /* 0x000fe200078e0a06 */
[----:B------:R-:W-:Y:S02]  /*10e00*/  LOP3.LUT R0, R4, 0x1ffffffe, RZ, 0xc0, !PT ;  /* 0x1ffffffe04007812 */ /* 0x000fe400078ec0ff */
[----:B------:R-:W-:-:S03]  /*10e10*/  SHF.R.S32.HI R3, RZ, 0x2, R5 ;  /* 0x00000002ff037819 */ /* 0x000fc60000011405 */
[----:B------:R-:W-:Y:S02]  /*10e20*/  IMAD.IADD R2, R2, 0x1, -R0 ;  /* 0x0000000102027824 */ /* 0x000fe400078e0a00 */
[----:B------:R-:W-:-:S04]  /*10e30*/  IMAD R0, R6, 0x10, R3 ;  /* 0x0000001006007824 */ /* 0x000fc800078e0203 */
[----:B------:R-:W-:-:S04]  /*10e40*/  IMAD R250, R2, 0x8, R0 ;  /* 0x0000000802fa7824 */ /* 0x000fc800078e0200 */
[----:B------:R-:W-:-:S04]  /*10e50*/  IMAD.IADD R0, R250, 0x1, R252 ;  /* 0x00000001fa007824 */ /* 0x000fc800078e02fc */
[----:B------:R-:W-:-:S05]  /*10e60*/  @P0 IMAD.HI.U32 R2, R0, c[0x0][0x2c8], RZ ;  /* 0x0000b20000020a27 */ /* 0x000fca00078e00ff */
[----:B------:R-:W-:-:S05]  /*10e70*/  @P0 SHF.R.U32.HI R0, RZ, c[0x0][0x2cc], R2 ;  /* 0x0000b300ff000a19 */ /* 0x000fca0000011602 */
[----:B------:R-:W1:Y:S04]  /*10e80*/  SHFL.IDX PT, R4, R0, RZ, 0x1c1f ;  /* 0x001c1fff00047589 */ /* 0x000e6800000e0000 */
[----:B------:R2:W3:Y:S02]  /*10e90*/  SHFL.IDX PT, R2, R0, 0x1, 0x1c1f ;  /* 0x003c1f0000027f89 */ /* 0x0004e400000e0000 */
[----:B--2---:R-:W-:Y:S01]  /*10ea0*/  IADD3 R0, -R7, 0x1, R146 ;  /* 0x0000000107007810 */ /* 0x004fe20007ffe192 */
[----:B------:R-:W-:-:S04]  /*10eb0*/  IMAD.IADD R3, R146, 0x1, -R7 ;  /* 0x0000000192037824 */ /* 0x000fc800078e0a07 */
[----:B------:R-:W-:-:S04]  /*10ec0*/  IMAD.IADD R0, R0, 0x1, -R152 ;  /* 0x0000000100007824 */ /* 0x000fc800078e0a98 */
[C---:B-1----:R-:W-:Y:S02]  /*10ed0*/  IMAD.IADD R4, R0.reuse, 0x1, R4 ;  /* 0x0000000100047824 */ /* 0x042fe400078e0204 */
[----:B---3--:R-:W-:-:S03]  /*10ee0*/  IMAD.IADD R0, R0, 0x1, R2 ;  /* 0x0000000100007824 */ /* 0x008fc600078e0202 */
[C---:B------:R-:W-:Y:S02]  /*10ef0*/  IMNMX R2, R3.reuse, R4, PT ;  /* 0x0000000403027217 */ /* 0x040fe40003800200 */
[----:B------:R-:W-:Y:S02]  /*10f00*/  IMNMX R0, R3, R0, PT ;  /* 0x0000000003007217 */ /* 0x000fe40003800200 */
[C---:B------:R-:W-:Y:S02]  /*10f10*/  ISETP.GT.AND P0, PT, R2.reuse, RZ, PT ;  /* 0x000000ff0200720c */ /* 0x040fe40003f04270 */
[C---:B------:R-:W-:Y:S02]  /*10f20*/  ISETP.GT.AND P1, PT, R2.reuse, 0x1, PT ;  /* 0x000000010200780c */ /* 0x040fe40003f24270 */
[C---:B------:R-:W-:Y:S02]  /*10f30*/  ISETP.GT.AND P2, PT, R2.reuse, 0x8, PT ;  /* 0x000000080200780c */ /* 0x040fe40003f44270 */
[----:B------:R-:W-:-:S02]  /*10f40*/  ISETP.GT.AND P3, PT, R2, 0x9, PT ;  /* 0x000000090200780c */ /* 0x000fc40003f64270 */
[----:B------:R-:W-:Y:S02]  /*10f50*/  FSEL R6, R104, -INF , P0 ;  /* 0xff80000068067808 */ /* 0x000fe40000000000 */
[----:B------:R-:W-:Y:S02]  /*10f60*/  FSEL R7, R99, -INF , P1 ;  /* 0xff80000063077808 */ /* 0x000fe40000800000 */
[C---:B------:R-:W-:Y:S02]  /*10f70*/  ISETP.GT.AND P0, PT, R2.reuse, 0x10, PT ;  /* 0x000000100200780c */ /* 0x040fe40003f04270 */
[----:B------:R-:W-:Y:S02]  /*10f80*/  ISETP.GT.AND P1, PT, R2, 0x11, PT ;  /* 0x000000110200780c */ /* 0x000fe40003f24270 */
[----:B------:R-:W-:Y:S02]  /*10f90*/  FSEL R9, R96, -INF , P2 ;  /* 0xff80000060097808 */ /* 0x000fe40001000000 */
[----:B------:R-:W-:-:S02]  /*10fa0*/  FSEL R10, R93, -INF , P3 ;  /* 0xff8000005d0a7808 */ /* 0x000fc40001800000 */
[C---:B------:R-:W-:Y:S02]  /*10fb0*/  ISETP.GT.AND P2, PT, R2.reuse, 0x18, PT ;  /* 0x000000180200780c */ /* 0x040fe40003f44270 */
[----:B------:R-:W-:Y:S02]  /*10fc0*/  ISETP.GT.AND P3, PT, R2, 0x19, PT ;  /* 0x000000190200780c */ /* 0x000fe40003f64270 */
[----:B------:R-:W-:Y:S02]  /*10fd0*/  FSEL R28, R91, -INF , P0 ;  /* 0xff8000005b1c7808 */ /* 0x000fe40000000000 */
[----:B------:R-:W-:Y:S02]  /*10fe0*/  FSEL R32, R90, -INF , P1 ;  /* 0xff8000005a207808 */ /* 0x000fe40000800000 */
[C---:B------:R-:W-:Y:S02]  /*10ff0*/  ISETP.GT.AND P0, PT, R2.reuse, 0x20, PT ;  /* 0x000000200200780c */ /* 0x040fe40003f04270 */
[----:B------:R-:W-:-:S02]  /*11000*/  ISETP.GT.AND P1, PT, R2, 0x21, PT ;  /* 0x000000210200780c */ /* 0x000fc40003f24270 */
[----:B------:R-:W-:Y:S02]  /*11010*/  FSEL R33, R89, -INF , P2 ;  /* 0xff80000059217808 */ /* 0x000fe40001000000 */
[----:B------:R-:W-:Y:S02]  /*11020*/  FSEL R35, R88, -INF , P3 ;  /* 0xff80000058237808 */ /* 0x000fe40001800000 */
        /* <DEDUP_REMOVED lines=8> */
[----:B------:R-:W-:Y:S02]  /*110b0*/  FSEL R129, R60, -INF , P1 ;  /* 0xff8000003c817808 */ /* 0x000fe40000800000 */
[----:B------:R-:W-:-:S02]  /*110c0*/  ISETP.GT.AND P0, PT, R2, 0x40, PT ;  /* 0x000000400200780c */ /* 0x000fc40003f04270 */
[----:B------:R-:W-:Y:S02]  /*110d0*/  ISETP.GT.AND P1, PT, R2, 0x41, PT ;  /* 0x000000410200780c */ /* 0x000fe40003f24270 */
[----:B------:R-:W-:Y:S02]  /*110e0*/  FSEL R130, R57, -INF , P2 ;  /* 0xff80000039827808 */ /* 0x000fe40001000000 */
[----:B------:R-:W-:Y:S02]  /*110f0*/  FMNMX.FTZ R3, R6, R7, !PT ;  /* 0x0000000706037209 */ /* 0x000fe40007810000 */
[----:B------:R-:W-:Y:S02]  /*11100*/  ISETP.GT.AND P2, PT, R2, 0x48, PT ;  /* 0x000000480200780c */ /* 0x000fe40003f44270 */
[----:B------:R-:W-:Y:S02]  /*11110*/  FSEL R144, R48, -INF , P0 ;  /* 0xff80000030907808 */ /* 0x000fe40000000000 */
[----:B------:R-:W-:-:S02]  /*11120*/  FSEL R145, R38, -INF , P1 ;  /* 0xff80000026917808 */ /* 0x000fc40000800000 */
[C---:B------:R-:W-:Y:S02]  /*11130*/  ISETP.GT.AND P0, PT, R2.reuse, 0x50, PT ;  /* 0x000000500200780c */ /* 0x040fe40003f04270 */
[C---:B------:R-:W-:Y:S02]  /*11140*/  ISETP.GT.AND P1, PT, R2.reuse, 0x51, PT ;  /* 0x000000510200780c */ /* 0x040fe40003f24270 */
        /* <DEDUP_REMOVED lines=102> */
[C---:B------:R-:W-:Y:S02]  /*117b0*/  ISETP.GT.AND P2, PT, R0.reuse, 0x51, PT ;  /* 0x000000510000780c */ /* 0x040fe40003f44270 */
        /* <DEDUP_REMOVED lines=17> */
[C---:B------:R-:W-:Y:S02]  /*118d0*/  ISETP.GT.AND P2, PT, R0.reuse, 0x61, PT ;  /* 0x000000610000780c */ /* 0x040fe40003f44270 */
[----:B------:R-:W-:Y:S01]  /*118e0*/  FSEL R225, R23, -INF , P0 ;  /* 0xff80000017e17808 */ /* 0x000fe20000000000 */
[----:B------:R-:W1:Y:S01]  /*118f0*/  SHFL.BFLY PT, R5, R3, 0x2, 0x1f ;  /* 0x0c401f0003057f89 */ /* 0x000e6200000e0000 */
[----:B------:R-:W-:Y:S02]  /*11900*/  FMNMX.FTZ R2, R163, R2, !PT ;  /* 0x00000002a3027209 */ /* 0x000fe40007810000 */
[----:B------:R-:W-:Y:S02]  /*11910*/  ISETP.GT.AND P1, PT, R0, 0x68, PT ;  /* 0x000000680000780c */ /* 0x000fe40003f24270 */
[----:B------:R-:W-:Y:S02]  /*11920*/  FSEL R227, R22, -INF , P2 ;  /* 0xff80000016e37808 */ /* 0x000fe40001000000 */
[----:B------:R-:W-:-:S02]  /*11930*/  FMNMX.FTZ R2, R225, R2, !PT ;  /* 0x00000002e1027209 */ /* 0x000fc40007810000 */
[----:B------:R-:W-:Y:S02]  /*11940*/  ISETP.GT.AND P0, PT, R0, 0x69, PT ;  /* 0x000000690000780c */ /* 0x000fe40003f04270 */
[----:B------:R-:W-:Y:S02]  /*11950*/  FSEL R229, R21, -INF , P1 ;  /* 0xff80000015e57808 */ /* 0x000fe40000800000 */
[----:B------:R-:W-:Y:S01]  /*11960*/  FMNMX.FTZ R2, R227, R2, !PT ;  /* 0x00000002e3027209 */ /* 0x000fe20007810000 */
[----:B------:R-:W-:Y:S01]  /*11970*/  LDSM.16.MT88.4 R20, [R197] ;  /* 0x00000000c514783b */ /* 0x000fe20000004200 */
        /* <DEDUP_REMOVED lines=25> */
[----:B-1----:R-:W-:Y:S01]  /*11b10*/  FFMA.FTZ R3, R8, c[0x0][0x2d0], -R0 ;  /* 0x0000b40008037a23 */ /* 0x002fe20000010800 */
[----:B----4-:R-:W-:-:S03]  /*11b20*/  F2FP.PACK_AB R6, R249, R244 ;  /* 0x000000f4f906723e */ /* 0x010fc600000000ff */
        /* <DEDUP_REMOVED lines=11> */
[----:B------:R-:W-:-:S02]  /*11be0*/  FFMA.FTZ R3, R28, c[0x0][0x2d0], -R2 ;  /* 0x0000b4001c037a23 */ /* 0x000fc40000010802 */
[----:B------:R-:W-:Y:S03]  /*11bf0*/  LDSM.16.MT88.4 R28, [R196+0x3800] ;  /* 0x00380000c41c783b */ /* 0x000fe60000004200 */
        /* <DEDUP_REMOVED lines=9> */
[----:B--2---:R-:W-:Y:S01]  /*11c90*/  HMMA.16816.F32 R48, R4, R16, RZ ;  /* 0x000000100430723c */ /* 0x004fe200000018ff */
[----:B-1----:R-:W-:-:S04]  /*11ca0*/  FFMA.FTZ R3, R33, c[0x0][0x2d0], -R2 ;  /* 0x0000b40021037a23 */ /* 0x002fc80000010802 */
[----:B------:R1:W-:Y:S03]  /*11cb0*/  MUFU.EX2 R234, R3 ;  /* 0x0000000300ea7308 */ /* 0x0003e60000000800 */
[C---:B------:R-:W-:Y:S01]  /*11cc0*/  HMMA.16816.F32 R44, R4.reuse, R18, RZ ;  /* 0x00000012042c723c */ /* 0x040fe200000018ff */
[----:B------:R-:W2:Y:S07]  /*11cd0*/  LDSM.16.MT88.4 R16, [R195+0x800] ;  /* 0x00080000c310783b */ /* 0x000eae0000004200 */
[----:B------:R-:W-:Y:S01]  /*11ce0*/  HMMA.16816.F32 R40, R4, R20, RZ ;  /* 0x000000140428723c */ /* 0x000fe200000018ff */
[----:B-1----:R-:W-:-:S07]  /*11cf0*/  FFMA.FTZ R3, R35, c[0x0][0x2d0], -R2 ;  /* 0x0000b40023037a23 */ /* 0x002fce0000010802 */
[C---:B----4-:R-:W-:Y:S01]  /*11d00*/  HMMA.16816.F32 R84, R4.reuse, R12, RZ ;  /* 0x0000000c0454723c */ /* 0x050fe200000018ff */
[----:B------:R1:W-:Y:S07]  /*11d10*/  MUFU.EX2 R242, R3 ;  /* 0x0000000300f27308 */ /* 0x0003ee0000000800 */
[C---:B------:R-:W-:Y:S01]  /*11d20*/  HMMA.16816.F32 R96, R4.reuse, R14, RZ ;  /* 0x0000000e0460723c */ /* 0x040fe200000018ff */
[----:B------:R-:W-:Y:S07]  /*11d30*/  LDSM.16.MT88.4 R12, [R198+0x800] ;  /* 0x00080000c60c783b */ /* 0x000fee0000004200 */
[----:B------:R-:W-:Y:S01]  /*11d40*/  HMMA.16816.F32 R72, R4, R24, RZ ;  /* 0x000000180448723c */ /* 0x000fe200000018ff */
[----:B-1----:R-:W-:-:S04]  /*11d50*/  FFMA.FTZ R3, R34, c[0x0][0x2d0], -R0 ;  /* 0x0000b40022037a23 */ /* 0x002fc80000010800 */
[----:B------:R1:W-:Y:S03]  /*11d60*/  MUFU.EX2 R231, R3 ;  /* 0x0000000300e77308 */ /* 0x0003e60000000800 */
[C---:B------:R-:W-:Y:S01]  /*11d70*/  HMMA.16816.F32 R32, R4.reuse, R22, RZ ;  /* 0x000000160420723c */ /* 0x040fe200000018ff */
[----:B------:R-:W4:Y:S07]  /*11d80*/  LDSM.16.MT88.4 R20, [R196+0x800] ;  /* 0x00080000c414783b */ /* 0x000f2e0000004200 */
[----:B-----5:R-:W-:Y:S01]  /*11d90*/  HMMA.16816.F32 R104, R4, R8, RZ ;  /* 0x000000080468723c */ /* 0x020fe200000018ff */
[----:B-1----:R-:W-:-:S07]  /*11da0*/  FFMA.FTZ R3, R37, c[0x0][0x2d0], -R0 ;  /* 0x0000b40025037a23 */ /* 0x002fce0000010800 */
[C---:B------:R-:W-:Y:S01]  /*11db0*/  HMMA.16816.F32 R100, R4.reuse, R10, RZ ;  /* 0x0000000a0464723c */ /* 0x040fe200000018ff */
[----:B------:R-:W1:Y:S01]  /*11dc0*/  LDSM.16.MT88.4 R8, [R197+0x800] ;  /* 0x00080000c508783b */ /* 0x000e620000004200 */
[----:B------:R5:W2:Y:S06]  /*11dd0*/  MUFU.EX2 R232, R3 ;  /* 0x0000000300e87308 */ /* 0x000aac0000000800 */
[C---:B------:R-:W-:Y:S08]  /*11de0*/  HMMA.16816.F32 R24, R4.reuse, R26, RZ ;  /* 0x0000001a0418723c */ /* 0x040ff000000018ff */
[----:B------:R-:W-:Y:S01]  /*11df0*/  HMMA.16816.F32 R76, R4, R28, RZ ;  /* 0x0000001c044c723c */ /* 0x000fe200000018ff */
[----:B-----5:R-:W-:-:S04]  /*11e00*/  FFMA.FTZ R3, R36, c[0x0][0x2d0], -R0 ;  /* 0x0000b40024037a23 */ /* 0x020fc80000010800 */
[----:B------:R5:W-:Y:S03]  /*11e10*/  MUFU.EX2 R230, R3 ;  /* 0x0000000300e67308 */ /* 0x000be60000000800 */
[----:B------:R-:W-:Y:S07]  /*11e20*/  HMMA.16816.F32 R80, R4, R30, RZ ;  /* 0x0000001e0450723c */ /* 0x000fee00000018ff */
[----:B---3--:R-:W-:-:S02]  /*11e30*/  F2FP.PACK_AB R4, R239, R235 ;  /* 0x000000ebef04723e */ /* 0x008fc400000000ff */
[----:B--2---:R-:W-:Y:S02]  /*11e40*/  F2FP.PACK_AB R5, R232, R231 ;  /* 0x000000e7e805723e */ /* 0x004fe400000000ff */
[----:B------:R-:W-:Y:S01]  /*11e50*/  F2FP.PACK_AB R6, R242, R234 ;  /* 0x000000eaf206723e */ /* 0x000fe200000000ff */
[----:B-----5:R-:W-:-:S04]  /*11e60*/  FFMA.FTZ R3, R38, c[0x0][0x2d0], -R0 ;  /* 0x0000b40026037a23 */ /* 0x020fc80000010800 */
[----:B------:R-:W2:Y:S02]  /*11e70*/  MUFU.EX2 R233, R3 ;  /* 0x0000000300e97308 */ /* 0x000ea40000000800 */
[----:B--2---:R-:W-:Y:S01]  /*11e80*/  F2FP.PACK_AB R7, R233, R230 ;  /* 0x000000e6e907723e */ /* 0x004fe200000000ff */
[----:B------:R-:W-:-:S05]  /*11e90*/  FFMA.FTZ R3, R88, c[0x0][0x2d0], -R2 ;  /* 0x0000b40058037a23 */ /* 0x000fca0000010802 */
[----:B------:R2:W-:Y:S01]  /*11ea0*/  MUFU.EX2 R223, R3 ;  /* 0x0000000300df7308 */ /* 0x0005e20000000800 */
[C---:B------:R-:W-:Y:S08]  /*11eb0*/  HMMA.16816.F32 R120, R4.reuse, R16, R64 ;  /* 0x000000100478723c */ /* 0x040ff00000001840 */
[----:B------:R-:W-:Y:S01]  /*11ec0*/  HMMA.16816.F32 R108, R4, R18, R56 ;  /* 0x00000012046c723c */ /* 0x000fe20000001838 */
[----:B------:R-:W3:Y:S01]  /*11ed0*/  LDSM.16.MT88.4 R16, [R195+0x4000] ;  /* 0x00400000c310783b */ /* 0x000ee20000004200 */
[----:B--2---:R-:W-:-:S06]  /*11ee0*/  FFMA.FTZ R3, R89, c[0x0][0x2d0], -R2 ;  /* 0x0000b40059037a23 */ /* 0x004fcc0000010802 */
[C---:B----4-:R-:W-:Y:S01]  /*11ef0*/  HMMA.16816.F32 R116, R4.reuse, R20, R60 ;  /* 0x000000140474723c */ /* 0x050fe2000000183c */
[----:B------:R2:W4:Y:S07]  /*11f00*/  MUFU.EX2 R224, R3 ;  /* 0x0000000300e07308 */ /* 0x00052e0000000800 */
[C---:B------:R-:W-:Y:S01]  /*11f10*/  HMMA.16816.F32 R60, R4.reuse, R22, R52 ;  /* 0x00000016043c723c */ /* 0x040fe20000001834 */
[----:B------:R-:W5:Y:S07]  /*11f20*/  LDSM.16.MT88.4 R20, [R198+0x4000] ;  /* 0x00400000c614783b */ /* 0x000f6e0000004200 */
[----:B------:R-:W-:Y:S01]  /*11f30*/  HMMA.16816.F32 R112, R4, R12, R48 ;  /* 0x0000000c0470723c */ /* 0x000fe20000001830 */
[----:B--2---:R-:W-:-:S04]  /*11f40*/  FFMA.FTZ R3, R93, c[0x0][0x2d0], -R2 ;  /* 0x0000b4005d037a23 */ /* 0x004fc80000010802 */
[----:B------:R2:W-:Y:S03]  /*11f50*/  MUFU.EX2 R222, R3 ;  /* 0x0000000300de7308 */ /* 0x0005e60000000800 */
[C---:B------:R-:W-:Y:S01]  /*11f60*/  HMMA.16816.F32 R52, R4.reuse, R14, R44 ;  /* 0x0000000e0434723c */ /* 0x040fe2000000182c */
[----:B------:R-:W4:Y:S07]  /*11f70*/  LDSM.16.MT88.4 R12, [R196+0x4000] ;  /* 0x00400000c40c783b */ /* 0x000f2e0000004200 */
[----:B-1----:R-:W-:Y:S01]  /*11f80*/  HMMA.16816.F32 R44, R4, R8, R40 ;  /* 0x00000008042c723c */ /* 0x002fe20000001828 */
[----:B--2---:R-:W-:-:S07]  /*11f90*/  FFMA.FTZ R3, R94, c[0x0][0x2d0], -R2 ;  /* 0x0000b4005e037a23 */ /* 0x004fce0000010802 */
[C---:B------:R-:W-:Y:S01]  /*11fa0*/  HMMA.16816.F32 R36, R4.reuse, R10, R32 ;  /* 0x0000000a0424723c */ /* 0x040fe20000001820 */
[----:B------:R-:W1:Y:S01]  /*11fb0*/  LDSM.16.MT88.4 R8, [R197+0x4000] ;  /* 0x00400000c508783b */ /* 0x000e620000004200 */
[----:B------:R2:W-:Y:S06]  /*11fc0*/  MUFU.EX2 R221, R3 ;  /* 0x0000000300dd7308 */ /* 0x0005ec0000000800 */
[C---:B---3--:R-:W-:Y:S08]  /*11fd0*/  HMMA.16816.F32 R40, R4.reuse, R16, R72 ;  /* 0x000000100428723c */ /* 0x048ff00000001848 */
[----:B------:R-:W-:Y:S01]  /*11fe0*/  HMMA.16816.F32 R32, R4, R18, R24 ;  /* 0x000000120420723c */ /* 0x000fe20000001818 */
[----:B------:R-:W3:Y:S01]  /*11ff0*/  LDSM.16.MT88.4 R16, [R196+0x1000] ;  /* 0x00100000c410783b */ /* 0x000ee20000004200 */
[----:B--2---:R-:W-:-:S02]  /*12000*/  FFMA.FTZ R3, R71, c[0x0][0x2d0], -R0 ;  /* 0x0000b40047037a23 */ /* 0x004fc40000010800 */
[----:B------:R-:W-:Y:S01]  /*12010*/  IMAD.MOV.U32 R71, RZ, RZ, R152 ;  /* 0x000000ffff477224 */ /* 0x000fe200078e0098 */
[----:B------:R-:W2:Y:S01]  /*12020*/  LDSM.16.MT88.4 R24, [R195+0x1000] ;  /* 0x00100000c318783b */ /* 0x000ea20000004200 */
[----:B------:R1:W-:Y:S02]  /*12030*/  MUFU.EX2 R217, R3 ;  /* 0x0000000300d97308 */ /* 0x0003e40000000800 */
[C---:B-----5:R-:W-:Y:S08]  /*12040*/  HMMA.16816.F32 R56, R4.reuse, R20, R84 ;  /* 0x000000140438723c */ /* 0x060ff00000001854 */
[----:B----4-:R-:W-:Y:S01]  /*12050*/  HMMA.16816.F32 R28, R4, R12, R76 ;  /* 0x0000000c041c723c */ /* 0x010fe2000000184c */
[----:B-1----:R-:W-:-:S07]  /*12060*/  FFMA.FTZ R3, R91, c[0x0][0x2d0], -R0 ;  /* 0x0000b4005b037a23 */ /* 0x002fce0000010800 */
[C---:B------:R-:W-:Y:S01]  /*12070*/  HMMA.16816.F32 R48, R4.reuse, R14, R80 ;  /* 0x0000000e0430723c */ /* 0x040fe20000001850 */
[----:B------:R-:W1:Y:S01]  /*12080*/  LDSM.16.MT88.4 R12, [R198+0x1000] ;  /* 0x00100000c60c783b */ /* 0x000e620000004200 */
[----:B------:R4:W5:Y:S06]  /*12090*/  MUFU.EX2 R188, R3 ;  /* 0x0000000300bc7308 */ /* 0x00096c0000000800 */
[C---:B------:R-:W-:Y:S08]  /*120a0*/  HMMA.16816.F32 R76, R4.reuse, R8, R104 ;  /* 0x00000008044c723c */ /* 0x040ff00000001868 */
[----:B------:R-:W-:Y:S01]  /*120b0*/  HMMA.16816.F32 R72, R4, R10, R100 ;  /* 0x0000000a0448723c */ /* 0x000fe20000001864 */
[----:B------:R-:W1:Y:S01]  /*120c0*/  LDSM.16.MT88.4 R8, [R197+0x1000] ;  /* 0x00100000c508783b */ /* 0x000e620000004200 */
[----:B----4-:R-:W-:-:S04]  /*120d0*/  FFMA.FTZ R3, R90, c[0x0][0x2d0], -R0 ;  /* 0x0000b4005a037a23 */ /* 0x010fc80000010800 */
[----:B------:R4:W-:Y:S02]  /*120e0*/  MUFU.EX2 R190, R3 ;  /* 0x0000000300be7308 */ /* 0x0009e40000000800 */
[----:B------:R-:W-:Y:S01]  /*120f0*/  HMMA.16816.F32 R64, R4, R22, R96 ;  /* 0x000000160440723c */ /* 0x000fe20000001860 */
[----:B------:R-:W-:Y:S06]  /*12100*/  LDSM.16.MT88.4 R20, [R198+0x4800] ;  /* 0x00480000c614783b */ /* 0x000fec0000004200 */
[----:B------:R-:W-:Y:S02]  /*12110*/  F2FP.PACK_AB R4, R224, R223 ;  /* 0x000000dfe004723e */ /* 0x000fe400000000ff */
[----:B-----5:R-:W-:-:S02]  /*12120*/  F2FP.PACK_AB R5, R188, R217 ;  /* 0x000000d9bc05723e */ /* 0x020fc400000000ff */
[----:B------:R-:W-:Y:S01]  /*12130*/  F2FP.PACK_AB R6, R221, R222 ;  /* 0x000000dedd06723e */ /* 0x000fe200000000ff */
[----:B----4-:R-:W-:-:S04]  /*12140*/  FFMA.FTZ R3, R92, c[0x0][0x2d0], -R0 ;  /* 0x0000b4005c037a23 */ /* 0x010fc80000010800 */
[----:B------:R-:W4:Y:S02]  /*12150*/  MUFU.EX2 R189, R3 ;  /* 0x0000000300bd7308 */ /* 0x000f240000000800 */
[----:B----4-:R-:W-:Y:S01]  /*12160*/  F2FP.PACK_AB R7, R189, R190 ;  /* 0x000000bebd07723e */ /* 0x010fe200000000ff */
[----:B------:R-:W-:-:S05]  /*12170*/  FFMA.FTZ R3, R128, c[0x0][0x2d0], -R2 ;  /* 0x0000b40080037a23 */ /* 0x000fca0000010802 */
[----:B------:R4:W-:Y:S01]  /*12180*/  MUFU.EX2 R158, R3 ;  /* 0x00000003009e7308 */ /* 0x0009e20000000800 */
[C---:B---3--:R-:W-:Y:S08]  /*12190*/  HMMA.16816.F32 R104, R4.reuse, R16, R116 ;  /* 0x000000100468723c */ /* 0x048ff00000001874 */
[----:B------:R-:W-:Y:S01]  /*121a0*/  HMMA.16816.F32 R96, R4, R18, R60 ;  /* 0x000000120460723c */ /* 0x000fe2000000183c */
[----:B------:R-:W3:Y:S01]  /*121b0*/  LDSM.16.MT88.4 R16, [R195+0x4800] ;  /* 0x00480000c310783b */ /* 0x000ee20000004200 */
[----:B----4-:R-:W-:-:S06]  /*121c0*/  FFMA.FTZ R3, R129, c[0x0][0x2d0], -R2 ;  /* 0x0000b40081037a23 */ /* 0x010fcc0000010802 */
[C---:B--2---:R-:W-:Y:S01]  /*121d0*/  HMMA.16816.F32 R88, R4.reuse, R26, R108 ;  /* 0x0000001a0458723c */ /* 0x044fe2000000186c */
[----:B------:R2:W4:Y:S07]  /*121e0*/  MUFU.EX2 R159, R3 ;  /* 0x00000003009f7308 */ /* 0x00052e0000000800 */
[C---:B-1----:R-:W-:Y:S01]  /*121f0*/  HMMA.16816.F32 R108, R4.reuse, R12, R112 ;  /* 0x0000000c046c723c */ /* 0x042fe20000001870 */
[----:B------:R-:W-:Y:S07]  /*12200*/  LDSM.16.MT88.4 R112, [R195+0x6800] ;  /* 0x00680000c370783b */ /* 0x000fee0000004200 */
[----:B------:R-:W-:Y:S01]  /*12210*/  HMMA.16816.F32 R92, R4, R14, R52 ;  /* 0x0000000e045c723c */ /* 0x000fe20000001834 */
[----:B------:R-:W1:Y:S01]  /*12220*/  LDSM.16.MT88.4 R12, [R196+0x4800] ;  /* 0x00480000c40c783b */ /* 0x000e620000004200 */
[----:B--2---:R-:W-:-:S04]  /*12230*/  FFMA.FTZ R3, R130, c[0x0][0x2d0], -R2 ;  /* 0x0000b40082037a23 */ /* 0x004fc80000010802 */
[----:B------:R2:W-:Y:S02]  /*12240*/  MUFU.EX2 R157, R3 ;  /* 0x00000003009d7308 */ /* 0x0005e40000000800 */
[C---:B------:R-:W-:Y:S08]  /*12250*/  HMMA.16816.F32 R100, R4.reuse, R8, R44 ;  /* 0x000000080464723c */ /* 0x040ff0000000182c */
[----:B------:R-:W-:Y:S01]  /*12260*/  HMMA.16816.F32 R80, R4, R10, R36 ;  /* 0x0000000a0450723c */ /* 0x000fe20000001824 */
[----:B------:R-:W5:Y:S01]  /*12270*/  LDSM.16.MT88.4 R8, [R197+0x4800] ;  /* 0x00480000c508783b */ /* 0x000f620000004200 */
[----:B--2---:R-:W-:-:S06]  /*12280*/  FFMA.FTZ R3, R131, c[0x0][0x2d0], -R2 ;  /* 0x0000b40083037a23 */ /* 0x004fcc0000010802 */
[C---:B------:R-:W-:Y:S01]  /*12290*/  HMMA.16816.F32 R84, R4.reuse, R24, R120 ;  /* 0x000000180454723c */ /* 0x040fe20000001878 */
[----:B------:R-:W2:Y:S01]  /*122a0*/  LDSM.16.MT88.4 R24, [R195+0x1800] ;  /* 0x00180000c318783b */ /* 0x000ea20000004200 */
[----:B------:R1:W-:Y:S03]  /*122b0*/  MUFU.EX2 R156, R3 ;  /* 0x00000003009c7308 */ /* 0x0003e60000000800 */
[----:B------:R-:W-:Y:S02]  /*122c0*/  LDSM.16.MT88.4 R128, [R198+0x6800] ;  /* 0x00680000c680783b */ /* 0x000fe40000004200 */
[----:B------:R-:W-:Y:S01]  /*122d0*/  IMAD.MOV.U32 R123, RZ, RZ, R151 ;  /* 0x000000ffff7b7224 */ /* 0x000fe200078e0097 */
[----:B---3--:R-:W-:Y:S01]  /*122e0*/  HMMA.16816.F32 R60, R4, R16, R40 ;  /* 0x00000010043c723c */ /* 0x008fe20000001828 */
[----:B------:R-:W-:-:S07]  /*122f0*/  IMAD.MOV.U32 R122, RZ, RZ, R150 ;  /* 0x000000ffff7a7224 */ /* 0x000fce00078e0096 */
[----:B------:R-:W-:Y:S01]  /*12300*/  HMMA.16816.F32 R44, R4, R18, R32 ;  /* 0x00000012042c723c */ /* 0x000fe20000001820 */
[----:B------:R-:W3:Y:S01]  /*12310*/  LDSM.16.MT88.4 R16, [R196+0x1800] ;  /* 0x00180000c410783b */ /* 0x000ee20000004200 */
[----:B-1----:R-:W-:-:S04]  /*12320*/  FFMA.FTZ R3, R124, c[0x0][0x2d0], -R0 ;  /* 0x0000b4007c037a23 */ /* 0x002fc80000010800 */
[----:B------:R1:W-:Y:S02]  /*12330*/  MUFU.EX2 R155, R3 ;  /* 0x00000003009b7308 */ /* 0x0003e40000000800 */
[C---:B------:R-:W-:Y:S08]  /*12340*/  HMMA.16816.F32 R32, R4.reuse, R12, R28 ;  /* 0x0000000c0420723c */ /* 0x040ff0000000181c */
[----:B------:R-:W-:Y:S01]  /*12350*/  HMMA.16816.F32 R36, R4, R14, R48 ;  /* 0x0000000e0424723c */ /* 0x000fe20000001830 */
[----:B------:R-:W2:Y:S01]  /*12360*/  LDSM.16.MT88.4 R12, [R198+0x1800] ;  /* 0x00180000c60c783b */ /* 0x000ea20000004200 */
[----:B-1----:R-:W-:-:S06]  /*12370*/  FFMA.FTZ R3, R126, c[0x0][0x2d0], -R0 ;  /* 0x0000b4007e037a23 */ /* 0x002fcc0000010800 */
[C---:B------:R-:W-:Y:S01]  /*12380*/  HMMA.16816.F32 R28, R4.reuse, R20, R56 ;  /* 0x00000014041c723c */ /* 0x040fe20000001838 */
[----:B------:R1:W1:Y:S07]  /*12390*/  MUFU.EX2 R126, R3 ;  /* 0x00000003007e7308 */ /* 0x00026e0000000800 */
[C---:B------:R-:W-:Y:S01]  /*123a0*/  HMMA.16816.F32 R40, R4.reuse, R22, R64 ;  /* 0x000000160428723c */ /* 0x040fe20000001840 */
[----:B------:R-:W-:Y:S07]  /*123b0*/  LDSM.16.MT88.4 R20, [R198+0x5000] ;  /* 0x00500000c614783b */ /* 0x000fee0000004200 */
[----:B-----5:R-:W-:Y:S01]  /*123c0*/  HMMA.16816.F32 R52, R4, R8, R76 ;  /* 0x000000080434723c */ /* 0x020fe2000000184c */
[----:B-1----:R-:W-:-:S04]  /*123d0*/  FFMA.FTZ R3, R125, c[0x0][0x2d0], -R0 ;  /* 0x0000b4007d037a23 */ /* 0x002fc80000010800 */
[----:B------:R1:W-:Y:S03]  /*123e0*/  MUFU.EX2 R154, R3 ;  /* 0x00000003009a7308 */ /* 0x0003e60000000800 */
[----:B------:R-:W-:Y:S01]  /*123f0*/  HMMA.16816.F32 R48, R4, R10, R72 ;  /* 0x0000000a0430723c */ /* 0x000fe20000001848 */
[----:B------:R-:W5:Y:S06]  /*12400*/  LDSM.16.MT88.4 R8, [R197+0x1800] ;  /* 0x00180000c508783b */ /* 0x000f6c0000004200 */
[----:B----4-:R-:W-:-:S02]  /*12410*/  F2FP.PACK_AB R4, R159, R158 ;  /* 0x0000009e9f04723e */ /* 0x010fc400000000ff */
[----:B------:R-:W-:Y:S02]  /*12420*/  F2FP.PACK_AB R5, R126, R155 ;  /* 0x0000009b7e05723e */ /* 0x000fe400000000ff */
[----:B------:R-:W-:Y:S01]  /*12430*/  F2FP.PACK_AB R6, R156, R157 ;  /* 0x0000009d9c06723e */ /* 0x000fe200000000ff */
[----:B-1----:R-:W-:-:S04]  /*12440*/  FFMA.FTZ R3, R127, c[0x0][0x2d0], -R0 ;  /* 0x0000b4007f037a23 */ /* 0x002fc80000010800 */
[----:B------:R-:W1:Y:S02]  /*12450*/  MUFU.EX2 R125, R3 ;  /* 0x00000003007d7308 */ /* 0x000e640000000800 */
[----:B-1----:R-:W-:Y:S01]  /*12460*/  F2FP.PACK_AB R7, R125, R154 ;  /* 0x0000009a7d07723e */ /* 0x002fe200000000ff */
[----:B------:R-:W-:-:S05]  /*12470*/  FFMA.FTZ R3, R144, c[0x0][0x2d0], -R2 ;  /* 0x0000b40090037a23 */ /* 0x000fca0000010802 */
[----:B------:R1:W-:Y:S01]  /*12480*/  MUFU.EX2 R124, R3 ;  /* 0x00000003007c7308 */ /* 0x0003e20000000800 */
[C---:B--2---:R-:W-:Y:S08]  /*12490*/  HMMA.16816.F32 R76, R4.reuse, R24, R84 ;  /* 0x00000018044c723c */ /* 0x044ff00000001854 */
[----:B---3--:R-:W-:Y:S01]  /*124a0*/  HMMA.16816.F32 R84, R4, R16, R104 ;  /* 0x000000100454723c */ /* 0x008fe20000001868 */
[----:B-1----:R-:W-:-:S07]  /*124b0*/  FFMA.FTZ R3, R145, c[0x0][0x2d0], -R2 ;  /* 0x0000b40091037a23 */ /* 0x002fce0000010802 */
[C---:B------:R-:W-:Y:S01]  /*124c0*/  HMMA.16816.F32 R72, R4.reuse, R18, R96 ;  /* 0x000000120448723c */ /* 0x040fe20000001860 */
[----:B------:R-:W1:Y:S01]  /*124d0*/  LDSM.16.MT88.4 R16, [R195+0x5000] ;  /* 0x00500000c310783b */ /* 0x000e620000004200 */
[----:B------:R2:W3:Y:S06]  /*124e0*/  MUFU.EX2 R153, R3 ;  /* 0x0000000300997308 */ /* 0x0004ec0000000800 */
[C---:B------:R-:W-:Y:S01]  /*124f0*/  HMMA.16816.F32 R64, R4.reuse, R26, R88 ;  /* 0x0000001a0440723c */ /* 0x040fe20000001858 */
[----:B------:R-:W-:Y:S07]  /*12500*/  LDSM.16.MT88.4 R24, [R195+0x2000] ;  /* 0x00200000c318783b */ /* 0x000fee0000004200 */
[----:B------:R-:W-:Y:S01]  /*12510*/  HMMA.16816.F32 R104, R4, R12, R108 ;  /* 0x0000000c0468723c */ /* 0x000fe2000000186c */
[----:B--2---:R-:W-:-:S04]  /*12520*/  FFMA.FTZ R3, R146, c[0x0][0x2d0], -R2 ;  /* 0x0000b40092037a23 */ /* 0x004fc80000010802 */
[----:B------:R2:W-:Y:S03]  /*12530*/  MUFU.EX2 R151, R3 ;  /* 0x0000000300977308 */ /* 0x0005e60000000800 */
[C---:B------:R-:W-:Y:S01]  /*12540*/  HMMA.16816.F32 R88, R4.reuse, R14, R92 ;  /* 0x0000000e0458723c */ /* 0x040fe2000000185c */
[----:B------:R-:W4:Y:S07]  /*12550*/  LDSM.16.MT88.4 R12, [R196+0x5000] ;  /* 0x00500000c40c783b */ /* 0x000f2e0000004200 */
[----:B-----5:R-:W-:Y:S01]  /*12560*/  HMMA.16816.F32 R100, R4, R8, R100 ;  /* 0x000000080464723c */ /* 0x020fe20000001864 */
[----:B--2---:R-:W-:-:S07]  /*12570*/  FFMA.FTZ R3, R147, c[0x0][0x2d0], -R2 ;  /* 0x0000b40093037a23 */ /* 0x004fce0000010802 */
[C---:B------:R-:W-:Y:S01]  /*12580*/  HMMA.16816.F32 R80, R4.reuse, R10, R80 ;  /* 0x0000000a0450723c */ /* 0x040fe20000001850 */
[----:B------:R-:W2:Y:S01]  /*12590*/  LDSM.16.MT88.4 R8, [R197+0x5000] ;  /* 0x00500000c508783b */ /* 0x000ea20000004200 */
[----:B------:R5:W-:Y:S06]  /*125a0*/  MUFU.EX2 R152, R3 ;  /* 0x0000000300987308 */ /* 0x000bec0000000800 */
[C---:B-1----:R-:W-:Y:S08]  /*125b0*/  HMMA.16816.F32 R96, R4.reuse, R16, R60 ;  /* 0x000000100460723c */ /* 0x042ff0000000183c */
[----:B------:R-:W-:Y:S01]  /*125c0*/  HMMA.16816.F32 R60, R4, R18, R44 ;  /* 0x00000012043c723c */ /* 0x000fe2000000182c */
[----:B------:R-:W1:Y:S01]  /*125d0*/  LDSM.16.MT88.4 R16, [R196+0x2000] ;  /* 0x00200000c410783b */ /* 0x000e620000004200 */
[----:B-----5:R-:W-:-:S04]  /*125e0*/  FFMA.FTZ R3, R140, c[0x0][0x2d0], -R0 ;  /* 0x0000b4008c037a23 */ /* 0x020fc80000010800 */
[----:B------:R5:W-:Y:S02]  /*125f0*/  MUFU.EX2 R149, R3 ;  /* 0x0000000300957308 */ /* 0x000be40000000800 */
[C---:B----4-:R-:W-:Y:S08]  /*12600*/  HMMA.16816.F32 R56, R4.reuse, R12, R32 ;  /* 0x0000000c0438723c */ /* 0x050ff00000001820 */
[----:B------:R-:W-:Y:S01]  /*12610*/  HMMA.16816.F32 R44, R4, R14, R36 ;  /* 0x0000000e042c723c */ /* 0x000fe20000001824 */
[----:B------:R-:W4:Y:S01]  /*12620*/  LDSM.16.MT88.4 R12, [R198+0x2000] ;  /* 0x00200000c60c783b */ /* 0x000f220000004200 */
[----:B-----5:R-:W-:-:S06]  /*12630*/  FFMA.FTZ R3, R142, c[0x0][0x2d0], -R0 ;  /* 0x0000b4008e037a23 */ /* 0x020fcc0000010800 */
[C---:B------:R-:W-:Y:S01]  /*12640*/  HMMA.16816.F32 R32, R4.reuse, R20, R28 ;  /* 0x000000140420723c */ /* 0x040fe2000000181c */
[----:B------:R5:W1:Y:S07]  /*12650*/  MUFU.EX2 R147, R3 ;  /* 0x0000000300937308 */ /* 0x000a6e0000000800 */
[C---:B------:R-:W-:Y:S01]  /*12660*/  HMMA.16816.F32 R36, R4.reuse, R22, R40 ;  /* 0x000000160424723c */ /* 0x040fe20000001828 */
[----:B------:R-:W-:Y:S07]  /*12670*/  LDSM.16.MT88.4 R20, [R198+0x5800] ;  /* 0x00580000c614783b */ /* 0x000fee0000004200 */
[----:B--2---:R-:W-:Y:S01]  /*12680*/  HMMA.16816.F32 R40, R4, R8, R52 ;  /* 0x000000080428723c */ /* 0x004fe20000001834 */
[----:B-----5:R-:W-:-:S04]  /*12690*/  FFMA.FTZ R3, R141, c[0x0][0x2d0], -R0 ;  /* 0x0000b4008d037a23 */ /* 0x020fc80000010800 */
[----:B------:R2:W-:Y:S03]  /*126a0*/  MUFU.EX2 R150, R3 ;  /* 0x0000000300967308 */ /* 0x0005e60000000800 */
[----:B------:R-:W-:Y:S01]  /*126b0*/  HMMA.16816.F32 R28, R4, R10, R48 ;  /* 0x0000000a041c723c */ /* 0x000fe20000001830 */
[----:B------:R-:W5:Y:S06]  /*126c0*/  LDSM.16.MT88.4 R8, [R197+0x2000] ;  /* 0x00200000c508783b */ /* 0x000f6c0000004200 */
[----:B---3--:R-:W-:-:S02]  /*126d0*/  F2FP.PACK_AB R4, R153, R124 ;  /* 0x0000007c9904723e */ /* 0x008fc400000000ff */
[----:B-1----:R-:W-:Y:S02]  /*126e0*/  F2FP.PACK_AB R5, R147, R149 ;  /* 0x000000959305723e */ /* 0x002fe400000000ff */
[----:B------:R-:W-:Y:S01]  /*126f0*/  F2FP.PACK_AB R6, R152, R151 ;  /* 0x000000979806723e */ /* 0x000fe200000000ff */
[----:B--2---:R-:W-:-:S04]  /*12700*/  FFMA.FTZ R3, R143, c[0x0][0x2d0], -R0 ;  /* 0x0000b4008f037a23 */ /* 0x004fc80000010800 */
[----:B------:R-:W1:Y:S02]  /*12710*/  MUFU.EX2 R148, R3 ;  /* 0x0000000300947308 */ /* 0x000e640000000800 */
[----:B-1----:R-:W-:Y:S01]  /*12720*/  F2FP.PACK_AB R7, R148, R150 ;  /* 0x000000969407723e */ /* 0x002fe200000000ff */
[----:B------:R-:W-:Y:S02]  /*12730*/  FFMA.FTZ R3, R191, c[0x0][0x2d0], -R2 ;  /* 0x0000b400bf037a23 */ /* 0x000fe40000010802 */
[----:B------:R-:W-:-:S03]  /*12740*/  IMAD.MOV.U32 R191, RZ, RZ, R122 ;  /* 0x000000ffffbf7224 */ /* 0x000fc600078e007a */
[----:B------:R1:W-:Y:S01]  /*12750*/  MUFU.EX2 R143, R3 ;  /* 0x00000003008f7308 */ /* 0x0003e20000000800 */
[C---:B------:R-:W-:Y:S08]  /*12760*/  HMMA.16816.F32 R84, R4.reuse, R16, R84 ;  /* 0x000000100454723c */ /* 0x040ff00000001854 */
[----:B------:R-:W-:Y:S01]  /*12770*/  HMMA.16816.F32 R48, R4, R18, R72 ;  /* 0x000000120430723c */ /* 0x000fe20000001848 */
[----:B------:R-:W2:Y:S01]  /*12780*/  LDSM.16.MT88.4 R16, [R195+0x5800] ;  /* 0x00580000c310783b */ /* 0x000ea20000004200 */
[----:B-1----:R-:W-:-:S06]  /*12790*/  FFMA.FTZ R3, R214, c[0x0][0x2d0], -R2 ;  /* 0x0000b400d6037a23 */ /* 0x002fcc0000010802 */
[C---:B----4-:R-:W-:Y:S01]  /*127a0*/  HMMA.16816.F32 R92, R4.reuse, R12, R104 ;  /* 0x0000000c045c723c */ /* 0x050fe20000001868 */
[----:B------:R-:W-:Y:S01]  /*127b0*/  IMAD.MOV.U32 R214, RZ, RZ, R123 ;  /* 0x000000ffffd67224 */ /* 0x000fe200078e007b */
[----:B------:R1:W3:Y:S01]  /*127c0*/  MUFU.EX2 R146, R3 ;  /* 0x0000000300927308 */ /* 0x0002e20000000800 */
[----:B------:R-:W-:Y:S04]  /*127d0*/  LDSM.16.MT88.4 R120, [R196+0x6800] ;  /* 0x00680000c478783b */ /* 0x000fe80000004200 */
[----:B------:R-:W-:Y:S01]  /*127e0*/  LDSM.16.MT88.4 R104, [R197+0x3000] ;  /* 0x00300000c568783b */ /* 0x000fe20000004200 */
[C---:B------:R-:W-:Y:S03]  /*127f0*/  HMMA.16816.F32 R52, R4.reuse, R14, R88 ;  /* 0x0000000e0434723c */ /* 0x040fe60000001858 */
[----:B------:R-:W4:Y:S04]  /*12800*/  LDSM.16.MT88.4 R12, [R196+0x5800] ;  /* 0x00580000c40c783b */ /* 0x000f280000004200 */
[----:B------:R-:W-:Y:S01]  /*12810*/  LDSM.16.MT88.4 R88, [R196+0x3000] ;  /* 0x00300000c458783b */ /* 0x000fe20000004200 */
[----:B------:R-:W-:Y:S01]  /*12820*/  HMMA.16816.F32 R76, R4, R24, R76 ;  /* 0x00000018044c723c */ /* 0x000fe2000000184c */
[----:B-1----:R-:W-:-:S02]  /*12830*/  FFMA.FTZ R3, R219, c[0x0][0x2d0], -R2 ;  /* 0x0000b400db037a23 */ /* 0x002fc40000010802 */
[----:B------:R-:W-:Y:S02]  /*12840*/  IMAD.MOV.U32 R219, RZ, RZ, R71 ;  /* 0x000000ffffdb7224 */ /* 0x000fe400078e0047 */
[----:B------:R1:W-:Y:S03]  /*12850*/  MUFU.EX2 R145, R3 ;  /* 0x0000000300917308 */ /* 0x0003e60000000800 */
[C---:B------:R-:W-:Y:S08]  /*12860*/  HMMA.16816.F32 R24, R4.reuse, R26, R64 ;  /* 0x0000001a0418723c */ /* 0x040ff00000001840 */
[----:B-----5:R-:W-:Y:S01]  /*12870*/  HMMA.16816.F32 R100, R4, R8, R100 ;  /* 0x000000080464723c */ /* 0x020fe20000001864 */
[----:B-1----:R-:W-:-:S07]  /*12880*/  FFMA.FTZ R3, R220, c[0x0][0x2d0], -R2 ;  /* 0x0000b400dc037a23 */ /* 0x002fce0000010802 */
[----:B------:R-:W-:Y:S01]  /*12890*/  HMMA.16816.F32 R64, R4, R10, R80 ;  /* 0x0000000a0440723c */ /* 0x000fe20000001850 */
[----:B------:R-:W1:Y:S01]  /*128a0*/  LDSM.16.MT88.4 R8, [R197+0x5800] ;  /* 0x00580000c508783b */ /* 0x000e620000004200 */
[----:B------:R5:W-:Y:S01]  /*128b0*/  MUFU.EX2 R144, R3 ;  /* 0x0000000300907308 */ /* 0x000be20000000800 */
[----:B------:R-:W-:-:S05]  /*128c0*/  IMAD.MOV.U32 R220, RZ, RZ, c[0x0][0x2c4] ;  /* 0x0000b100ffdc7624 */ /* 0x000fca00078e00ff */
[----:B--2---:R-:W-:Y:S01]  /*128d0*/  HMMA.16816.F32 R96, R4, R16, R96 ;  /* 0x000000100460723c */ /* 0x004fe20000001860 */
[----:B------:R-:W-:-:S07]  /*128e0*/  ISETP.NE.AND P3, PT, R220, 0x1, PT ;  /* 0x00000001dc00780c */ /* 0x000fce0003f65270 */
[----:B------:R-:W-:Y:S01]  /*128f0*/  HMMA.16816.F32 R72, R4, R18, R60 ;  /* 0x000000120448723c */ /* 0x000fe2000000183c */
[----:B------:R-:W2:Y:S01]  /*12900*/  LDSM.16.MT88.4 R16, [R195+0x2800] ;  /* 0x00280000c310783b */ /* 0x000ea20000004200 */
[----:B-----5:R-:W-:-:S04]  /*12910*/  FFMA.FTZ R3, R160, c[0x0][0x2d0], -R0 ;  /* 0x0000b400a0037a23 */ /* 0x020fc80000010800 */
[----:B------:R5:W-:Y:S02]  /*12920*/  MUFU.EX2 R142, R3 ;  /* 0x00000003008e7308 */ /* 0x000be40000000800 */
[C---:B----4-:R-:W-:Y:S08]  /*12930*/  HMMA.16816.F32 R80, R4.reuse, R12, R56 ;  /* 0x0000000c0450723c */ /* 0x050ff00000001838 */
[----:B------:R-:W-:Y:S01]  /*12940*/  HMMA.16816.F32 R60, R4, R14, R44 ;  /* 0x0000000e043c723c */ /* 0x000fe2000000182c */
[----:B------:R-:W4:Y:S01]  /*12950*/  LDSM.16.MT88.4 R12, [R198+0x2800] ;  /* 0x00280000c60c783b */ /* 0x000f220000004200 */
[----:B-----5:R-:W-:-:S06]  /*12960*/  FFMA.FTZ R3, R162, c[0x0][0x2d0], -R0 ;  /* 0x0000b400a2037a23 */ /* 0x020fcc0000010800 */
[C---:B------:R-:W-:Y:S01]  /*12970*/  HMMA.16816.F32 R56, R4.reuse, R20, R32 ;  /* 0x000000140438723c */ /* 0x040fe20000001820 */
[----:B------:R5:W2:Y:S07]  /*12980*/  MUFU.EX2 R140, R3 ;  /* 0x00000003008c7308 */ /* 0x000aae0000000800 */
[C---:B------:R-:W-:Y:S01]  /*12990*/  HMMA.16816.F32 R36, R4.reuse, R22, R36 ;  /* 0x000000160424723c */ /* 0x040fe20000001824 */
[----:B------:R-:W4:Y:S07]  /*129a0*/  LDSM.16.MT88.4 R20, [R196+0x2800] ;  /* 0x00280000c414783b */ /* 0x000f2e0000004200 */
[----:B-1----:R-:W-:Y:S01]  /*129b0*/  HMMA.16816.F32 R40, R4, R8, R40 ;  /* 0x000000080428723c */ /* 0x002fe20000001828 */
[----:B-----5:R-:W-:-:S04]  /*129c0*/  FFMA.FTZ R3, R161, c[0x0][0x2d0], -R0 ;  /* 0x0000b400a1037a23 */ /* 0x020fc80000010800 */
[----:B------:R1:W-:Y:S03]  /*129d0*/  MUFU.EX2 R71, R3 ;  /* 0x0000000300477308 */ /* 0x0003e60000000800 */
[----:B------:R-:W-:Y:S01]  /*129e0*/  HMMA.16816.F32 R28, R4, R10, R28 ;  /* 0x0000000a041c723c */ /* 0x000fe2000000181c */
[----:B------:R-:W5:Y:S06]  /*129f0*/  LDSM.16.MT88.4 R8, [R197+0x2800] ;  /* 0x00280000c508783b */ /* 0x000f6c0000004200 */
[----:B---3--:R-:W-:-:S02]  /*12a00*/  F2FP.PACK_AB R4, R146, R143 ;  /* 0x0000008f9204723e */ /* 0x008fc400000000ff */
[----:B--2---:R-:W-:Y:S02]  /*12a10*/  F2FP.PACK_AB R5, R140, R142 ;  /* 0x0000008e8c05723e */ /* 0x004fe400000000ff */
[----:B------:R-:W-:Y:S01]  /*12a20*/  F2FP.PACK_AB R6, R144, R145 ;  /* 0x000000919006723e */ /* 0x000fe200000000ff */
[----:B-1----:R-:W-:-:S04]  /*12a30*/  FFMA.FTZ R3, R163, c[0x0][0x2d0], -R0 ;  /* 0x0000b400a3037a23 */ /* 0x002fc80000010800 */
[----:B------:R-:W1:Y:S02]  /*12a40*/  MUFU.EX2 R141, R3 ;  /* 0x00000003008d7308 */ /* 0x000e640000000800 */
[----:B-1----:R-:W-:Y:S01]  /*12a50*/  F2FP.PACK_AB R7, R141, R71 ;  /* 0x000000478d07723e */ /* 0x002fe200000000ff */
[----:B------:R-:W-:-:S06]  /*12a60*/  FFMA.FTZ R3, R241, c[0x0][0x2d0], -R2 ;  /* 0x0000b400f1037a23 */ /* 0x000fcc0000010802 */
[C---:B------:R-:W-:Y:S08]  /*12a70*/  HMMA.16816.F32 R76, R4.reuse, R16, R76 ;  /* 0x00000010044c723c */ /* 0x040ff0000000184c */
[C---:B------:R-:W-:Y:S01]  /*12a80*/  HMMA.16816.F32 R24, R4.reuse, R18, R24 ;  /* 0x000000120418723c */ /* 0x040fe20000001818 */
[----:B------:R-:W1:Y:S07]  /*12a90*/  LDSM.16.MT88.4 R16, [R195+0x6000] ;  /* 0x00600000c310783b */ /* 0x000e6e0000004200 */
[C---:B----4-:R-:W-:Y:S08]  /*12aa0*/  HMMA.16816.F32 R92, R4.reuse, R12, R92 ;  /* 0x0000000c045c723c */ /* 0x050ff0000000185c */
[C---:B------:R-:W-:Y:S01]  /*12ab0*/  HMMA.16816.F32 R44, R4.reuse, R14, R52 ;  /* 0x0000000e042c723c */ /* 0x040fe20000001834 */
[----:B------:R-:W2:Y:S07]  /*12ac0*/  LDSM.16.MT88.4 R12, [R196+0x6000] ;  /* 0x00600000c40c783b */ /* 0x000eae0000004200 */
[C---:B------:R-:W-:Y:S01]  /*12ad0*/  HMMA.16816.F32 R32, R4.reuse, R22, R48 ;  /* 0x000000160420723c */ /* 0x040fe20000001830 */
[----:B------:R3:W-:Y:S07]  /*12ae0*/  MUFU.EX2 R49, R3 ;  /* 0x0000000300317308 */ /* 0x0007ee0000000800 */
[C---:B------:R-:W-:Y:S01]  /*12af0*/  HMMA.16816.F32 R84, R4.reuse, R20, R84 ;  /* 0x000000140454723c */ /* 0x040fe20000001854 */
[----:B------:R-:W4:Y:S07]  /*12b00*/  LDSM.16.MT88.4 R20, [R198+0x6000] ;  /* 0x00600000c614783b */ /* 0x000f2e0000004200 */
[----:B-----5:R-:W-:Y:S01]  /*12b10*/  HMMA.16816.F32 R100, R4, R8, R100 ;  /* 0x000000080464723c */ /* 0x020fe20000001864 */
[----:B---3--:R-:W-:-:S04]  /*12b20*/  FFMA.FTZ R3, R248, c[0x0][0x2d0], -R2 ;  /* 0x0000b400f8037a23 */ /* 0x008fc80000010802 */
[----:B------:R3:W5:Y:S03]  /*12b30*/  MUFU.EX2 R48, R3 ;  /* 0x0000000300307308 */ /* 0x0007660000000800 */
[C---:B-1----:R-:W-:Y:S01]  /*12b40*/  HMMA.16816.F32 R108, R4.reuse, R16, R96 ;  /* 0x00000010046c723c */ /* 0x042fe20000001860 */
[----:B------:R-:W-:Y:S07]  /*12b50*/  LDSM.16.MT88.4 R96, [R198+0x3000] ;  /* 0x00300000c660783b */ /* 0x000fee0000004200 */
[----:B------:R-:W-:Y:S01]  /*12b60*/  HMMA.16816.F32 R72, R4, R18, R72 ;  /* 0x000000120448723c */ /* 0x000fe20000001848 */
[----:B---3--:R-:W-:-:S02]  /*12b70*/  FFMA.FTZ R3, R247, c[0x0][0x2d0], -R2 ;  /* 0x0000b400f7037a23 */ /* 0x008fc40000010802 */
[----:B------:R-:W-:-:S05]  /*12b80*/  FFMA.FTZ R2, R226, c[0x0][0x2d0], -R2 ;  /* 0x0000b400e2027a23 */ /* 0x000fca0000010802 */
[C---:B--2---:R-:W-:Y:S01]  /*12b90*/  HMMA.16816.F32 R60, R4.reuse, R14, R60 ;  /* 0x0000000e043c723c */ /* 0x044fe2000000183c */
[----:B------:R-:W-:Y:S07]  /*12ba0*/  MUFU.EX2 R18, R3 ;  /* 0x0000000300127308 */ /* 0x000fee0000000800 */
[C---:B------:R-:W-:Y:S01]  /*12bb0*/  HMMA.16816.F32 R116, R4.reuse, R12, R80 ;  /* 0x0000000c0474723c */ /* 0x040fe20000001850 */
[----:B------:R1:W2:Y:S01]  /*12bc0*/  MUFU.EX2 R17, R2 ;  /* 0x0000000200117308 */ /* 0x0002a20000000800 */
[----:B------:R-:W-:Y:S06]  /*12bd0*/  LDSM.16.MT88.4 R80, [R195+0x3000] ;  /* 0x00300000c350783b */ /* 0x000fec0000004200 */
[C---:B------:R-:W-:Y:S01]  /*12be0*/  HMMA.16816.F32 R52, R4.reuse, R10, R64 ;  /* 0x0000000a0434723c */ /* 0x040fe20000001840 */
[----:B------:R-:W3:Y:S06]  /*12bf0*/  LDSM.16.MT88.4 R8, [R197+0x6000] ;  /* 0x00600000c508783b */ /* 0x000eec0000004200 */
[----:B-----5:R-:W-:Y:S01]  /*12c00*/  F2FP.PACK_AB R64, R48, R49 ;  /* 0x000000313040723e */ /* 0x020fe200000000ff */
[----:B----4-:R-:W-:Y:S01]  /*12c10*/  HMMA.16816.F32 R56, R4, R20, R56 ;  /* 0x000000140438723c */ /* 0x010fe20000001838 */
[----:B-1----:R-:W-:Y:S01]  /*12c20*/  FFMA.FTZ R2, R225, c[0x0][0x2d0], -R0 ;  /* 0x0000b400e1027a23 */ /* 0x002fe20000010800 */
[----:B--2---:R-:W-:-:S03]  /*12c30*/  F2FP.PACK_AB R66, R17, R18 ;  /* 0x000000121142723e */ /* 0x004fc600000000ff */
[----:B------:R1:W-:Y:S03]  /*12c40*/  MUFU.EX2 R16, R2 ;  /* 0x0000000200107308 */ /* 0x0003e60000000800 */
[----:B------:R-:W-:Y:S01]  /*12c50*/  HMMA.16816.F32 R36, R4, R22, R36 ;  /* 0x000000160424723c */ /* 0x000fe20000001824 */
[----:B-1----:R-:W-:-:S04]  /*12c60*/  FFMA.FTZ R2, R227, c[0x0][0x2d0], -R0 ;  /* 0x0000b400e3027a23 */ /* 0x002fc80000010800 */
[----:B------:R1:W2:Y:S03]  /*12c70*/  MUFU.EX2 R14, R2 ;  /* 0x00000002000e7308 */ /* 0x0002a60000000800 */
[----:B---3--:R-:W-:Y:S01]  /*12c80*/  HMMA.16816.F32 R40, R4, R8, R40 ;  /* 0x000000080428723c */ /* 0x008fe20000001828 */
[----:B-1----:R-:W-:-:S07]  /*12c90*/  FFMA.FTZ R2, R229, c[0x0][0x2d0], -R0 ;  /* 0x0000b400e5027a23 */ /* 0x002fce0000010800 */
[----:B------:R-:W-:Y:S01]  /*12ca0*/  HMMA.16816.F32 R28, R4, R10, R28 ;  /* 0x0000000a041c723c */ /* 0x000fe2000000181c */
[----:B------:R-:W-:Y:S01]  /*12cb0*/  FFMA.FTZ R0, R228, c[0x0][0x2d0], -R0 ;  /* 0x0000b400e4007a23 */ /* 0x000fe20000010800 */
[----:B------:R-:W1:Y:S01]  /*12cc0*/  LDSM.16.MT88.4 R8, [R197+0x6800] ;  /* 0x00680000c508783b */ /* 0x000e620000004200 */
[----:B------:R3:W-:Y:S01]  /*12cd0*/  MUFU.EX2 R13, R2 ;  /* 0x00000002000d7308 */ /* 0x0007e20000000800 */
[----:B--2---:R-:W-:-:S03]  /*12ce0*/  F2FP.PACK_AB R65, R14, R16 ;  /* 0x000000100e41723e */ /* 0x004fc600000000ff */
[----:B------:R-:W-:-:S04]  /*12cf0*/  @P3 IMAD.HI.U32 R4, R252, c[0x0][0x2c8], RZ ;  /* 0x0000b200fc043a27 */ /* 0x000fc800078e00ff */
[----:B------:R2:W4:Y:S01]  /*12d00*/  MUFU.EX2 R12, R0 ;  /* 0x00000000000c7308 */ /* 0x0005220000000800 */
[----:B---3--:R-:W-:-:S04]  /*12d10*/  FADD.FTZ R2, R246, R245 ;  /* 0x000000f5f6027221 */ /* 0x008fc80000010000 */
[----:B------:R-:W-:Y:S02]  /*12d20*/  FADD.FTZ R2, R244, R2 ;  /* 0x00000002f4027221 */ /* 0x000fe40000010000 */
[----:B--2---:R-:W-:Y:S01]  /*12d30*/  FADD.FTZ R0, R240, R237 ;  /* 0x000000edf0007221 */ /* 0x004fe20000010000 */
[----:B----4-:R-:W-:Y:S01]  /*12d40*/  F2FP.PACK_AB R67, R12, R13 ;  /* 0x0000000d0c43723e */ /* 0x010fe200000000ff */
        /* <DEDUP_REMOVED lines=10> */
[----:B------:R-:W-:Y:S02]  /*12df0*/  FADD.FTZ R2, R230, R0 ;  /* 0x00000000e6027221 */ /* 0x000fe40000010000 */
[----:B------:R-:W-:-:S02]  /*12e00*/  FADD.FTZ R0, R242, R3 ;  /* 0x00000003f2007221 */ /* 0x000fc40000010000 */
[----:B------:R-:W-:Y:S01]  /*12e10*/  FADD.FTZ R2, R233, R2 ;  /* 0x00000002e9027221 */ /* 0x000fe20000010000 */
[C---:B------:R-:W-:Y:S01]  /*12e20*/  HMMA.16816.F32 R84, R64.reuse, R88, R84 ;  /* 0x000000584054723c */ /* 0x040fe20000001854 */
[----:B------:R-:W-:Y:S02]  /*12e30*/  FADD.FTZ R0, R223, R0 ;  /* 0x00000000df007221 */ /* 0x000fe40000010000 */
[----:B------:R-:W-:Y:S01]  /*12e40*/  FADD.FTZ R2, R217, R2 ;  /* 0x00000002d9027221 */ /* 0x000fe20000010000 */
[----:B------:R-:W-:Y:S01]  /*12e50*/  IADD3 R217, R251, -0x2, RZ ;  /* 0xfffffffefbd97810 */ /* 0x000fe20007ffe0ff */
        /* <DEDUP_REMOVED lines=24> */
[----:B------:R-:W-:Y:S01]  /*12fe0*/  IMAD.MOV.U32 R0, RZ, RZ, R252 ;  /* 0x000000ffff007224 */ /* 0x000fe200078e00fc */
[----:B------:R-:W-:Y:S01]  /*12ff0*/  @P3 SHF.R.U32.HI R0, RZ, c[0x0][0x2cc], R4 ;  /* 0x0000b300ff003a19 */ /* 0x000fe20000011604 */
[----:B------:R-:W-:-:S02]  /*13000*/  FADD.FTZ R2, R152, R2 ;  /* 0x0000000298027221 */ /* 0x000fc40000010000 */
[----:B------:R-:W-:Y:S01]  /*13010*/  FADD.FTZ R3, R150, R3 ;  /* 0x0000000396037221 */ /* 0x000fe20000010000 */
[C---:B------:R-:W-:Y:S01]  /*13020*/  HMMA.16816.F32 R80, R64.reuse, R82, R24 ;  /* 0x000000524050723c */ /* 0x040fe20000001818 */
[----:B------:R-:W-:Y:S02]  /*13030*/  FADD.FTZ R2, R143, R2 ;  /* 0x000000028f027221 */ /* 0x000fe40000010000 */
[----:B------:R-:W-:Y:S01]  /*13040*/  FADD.FTZ R4, R148, R3 ;  /* 0x0000000394047221 */ /* 0x000fe20000010000 */
[----:B------:R-:W-:Y:S01]  /*13050*/  IADD3 R3, R0, R214, -R219 ;  /* 0x000000d600037210 */ /* 0x000fe20007ffe8db */
[----:B------:R-:W-:Y:S02]  /*13060*/  FADD.FTZ R0, R146, R2 ;  /* 0x0000000292007221 */ /* 0x000fe40000010000 */
[----:B------:R-:W-:Y:S01]  /*13070*/  IMAD.MOV.U32 R2, RZ, RZ, RZ ;  /* 0x000000ffff027224 */ /* 0x000fe200078e00ff */
[----:B------:R-:W-:Y:S01]  /*13080*/  HMMA.16816.F32 R88, R64, R90, R32 ;  /* 0x0000005a4058723c */ /* 0x000fe20000001820 */
[----:B------:R-:W-:-:S02]  /*13090*/  FADD.FTZ R4, R142, R4 ;  /* 0x000000048e047221 */ /* 0x000fc40000010000 */
[----:B------:R-:W-:-:S04]  /*130a0*/  IMAD.HI R2, R3, -0x6db6db6d, R2 ;  /* 0x9249249303027827 */ /* 0x000fc800078e0202 */
[----:B------:R-:W-:Y:S01]  /*130b0*/  FADD.FTZ R3, R140, R4 ;  /* 0x000000048c037221 */ /* 0x000fe20000010000 */
[C---:B------:R-:W-:Y:S01]  /*130c0*/  HMMA.16816.F32 R96, R64.reuse, R98, R44 ;  /* 0x000000624060723c */ /* 0x040fe2000000182c */
[----:B------:R-:W-:Y:S02]  /*130d0*/  FADD.FTZ R0, R145, R0 ;  /* 0x0000000091007221 */ /* 0x000fe40000010000 */
[----:B------:R-:W-:Y:S02]  /*130e0*/  FADD.FTZ R3, R71, R3 ;  /* 0x0000000347037221 */ /* 0x000fe40000010000 */
[----:B------:R-:W-:Y:S01]  /*130f0*/  FADD.FTZ R4, R144, R0 ;  /* 0x0000000090047221 */ /* 0x000fe20000010000 */
[----:B------:R-:W-:Y:S01]  /*13100*/  SHF.R.U32.HI R0, RZ, 0x1f, R2 ;  /* 0x0000001fff007819 */ /* 0x000fe20000011602 */
[----:B------:R-:W-:Y:S01]  /*13110*/  FADD.FTZ R3, R141, R3 ;  /* 0x000000038d037221 */ /* 0x000fe20000010000 */
[----:B------:R-:W-:Y:S02]  /*13120*/  HMMA.16816.F32 R104, R64, R106, R52 ;  /* 0x0000006a4068723c */ /* 0x000fe40000001834 */
[----:B------:R-:W-:Y:S01]  /*13130*/  LEA.HI.SX32 R2, R2, R0, 0x1a ;  /* 0x0000000002027211 */ /* 0x000fe200078fd2ff */
        /* <DEDUP_REMOVED lines=12> */
[----:B------:R-:W-:-:S05]  /*13200*/  FADD.FTZ R0, R12, R2 ;  /* 0x000000020c007221 */ /* 0x000fca0000010000 */
[----:B------:R2:W-:Y:S02]  /*13210*/  STL [R1+0x38], R0 ;  /* 0x0000380001007387 */ /* 0x0005e40000100800 */
[C---:B-1----:R-:W-:Y:S02]  /*13220*/  HMMA.16816.F32 R60, R64.reuse, R8, R40 ;  /* 0x00000008403c723c */ /* 0x042fe40000001828 */
[----:B------:R2:W-:Y:S06]  /*13230*/  STL [R1+0x34], R3 ;  /* 0x0000340301007387 */ /* 0x0005ec0000100800 */
[----:B------:R-:W-:Y:S01]  /*13240*/  HMMA.16816.F32 R64, R64, R10, R28 ;  /* 0x0000000a4040723c */ /* 0x000fe2000000181c */
[----:B------:R-:W-:Y:S07]  /*13250*/  @!P0 BRA `(.L_x_1233) ;  /* 0x0000428000008947 */ /* 0x000fee0003800000 */
[----:B--2---:R-:W-:Y:S01]  /*13260*/  IMAD.IADD R0, R250, 0x1, R252 ;  /* 0x00000001fa007824 */ /* 0x004fe200078e02fc */
[----:B------:R-:W-:Y:S01]  /*13270*/  MOV R3, R70 ;  /* 0x0000004600037202 */ /* 0x000fe20000000f00 */
[----:B------:R-:W-:Y:S01]  /*13280*/  IMAD.MOV.U32 R71, RZ, RZ, R69 ;  /* 0x000000ffff477224 */ /* 0x000fe200078e0045 */
[----:B------:R-:W-:-:S02]  /*13290*/  MOV R188, R217 ;  /* 0x000000d900bc7202 */ /* 0x000fc40000000f00 */
[----:B------:R1:W-:Y:S02]  /*132a0*/  STL [R1+0x20], R0 ;  /* 0x0000200001007387 */ /* 0x0003e40000100800 */
[----:B-1----:R-:W-:-:S05]  /*132b0*/  @P3 IMAD.HI.U32 R0, R0, c[0x0][0x2c8], RZ ;  /* 0x0000b20000003a27 */ /* 0x002fca00078e00ff */
[----:B------:R-:W-:-:S05]  /*132c0*/  @P3 SHF.R.U32.HI R0, RZ, c[0x0][0x2cc], R0 ;  /* 0x0000b300ff003a19 */ /* 0x000fca0000011600 */
[----:B------:R1:W-:Y:S02]  /*132d0*/  @P3 STL [R1+0x28], R0 ;  /* 0x0000280001003387 */ /* 0x0003e40000100800 */
.L_x_1238:
[----:B--2---:R-:W2:Y:S01]  /*132e0*/  LDL R189, [R1+0x40] ;  /* 0x0000400001bd7983 */ /* 0x004ea20000100800 */
        /* <DEDUP_REMOVED lines=21> */
[----:B-1-34-:R-:W-:Y:S01]  /*13440*/  IMAD.WIDE.U32 R22, R188, c[0x0][0x208], RZ ;  /* 0x00008200bc167a25 */ /* 0x01afe200078e00ff */
[----:B------:R-:W2:Y:S01]  /*13450*/  LDL.64 R30, [R1+0x8] ;  /* 0x00000800011e7983 */ /* 0x000ea20000100a00 */
[----:B------:R-:W-:Y:S01]  /*13460*/  ULDC.64 UR4, c[0x0][0x208] ;  /* 0x0000820000047ab9 */ /* 0x000fe20000000a00 */
[----:B------:R-:W-:Y:S01]  /*13470*/  SHF.R.S32.HI R0, RZ, 0x1f, R188 ;  /* 0x0000001fff007819 */ /* 0x000fe200000114bc */
[----:B------:R-:W-:Y:S01]  /*13480*/  USHF.L.U32 UR9, UR4, 0x5, URZ ;  /* 0x0000000504097899 */ /* 0x000fe2000800063f */
[----:B------:R-:W3:Y:S01]  /*13490*/  LDL R28, [R1] ;  /* 0x00000000011c7983 */ /* 0x000ee20000100800 */
        /* <DEDUP_REMOVED lines=52> */
.L_x_1235:
[----:B-1-34-:R-:W-:Y:S05]  /*137e0*/  BSYNC B0 ;  /* 0x0000000000007941 */ /* 0x01afea0003800000 */
.L_x_1234:
        /* <DEDUP_REMOVED lines=36> */
[----:B------:R-:W-:Y:S01]  /*13a30*/  HMMA.16816.F32 R56, R136, R162, R56 ;  /* 0x000000a28838723c */ /* 0x000fe20000001838 */
[----:B------:R-:W4:Y:S07]  /*13a40*/  LDSM.16.M88.4 R160, [R193+0x3000] ;  /* 0x00300000c1a0783b */ /* 0x000f2e0000000200 */
[C---:B-1----:R-:W-:Y:S08]  /*13a50*/  HMMA.16816.F32 R4, R164.reuse, R72, R4 ;  /* 0x00000048a404723c */ /* 0x042ff00000001804 */
[C---:B------:R-:W-:Y:S01]  /*13a60*/  HMMA.16816.F32 R8, R164.reuse, R74, R8 ;  /* 0x0000004aa408723c */ /* 0x040fe20000001808 */
[----:B------:R-:W1:Y:S07]  /*13a70*/  LDSM.16.M88.4 R72, [R192] ;  /* 0x00000000c048783b */ /* 0x000e6e0000000200 */
        /* <DEDUP_REMOVED lines=44> */
[----:B------:R-:W2:Y:S07]  /*13d40*/  LDSM.16.M88.4 R140, [R200] ;  /* 0x00000000c88c783b */ /* 0x000eae0000000200 */
[C---:B---3--:R-:W-:Y:S08]  /*13d50*/  HMMA.16816.F32 R20, R172.reuse, R144, R20 ;  /* 0x00000090ac14723c */ /* 0x048ff00000001814 */
[C---:B------:R-:W-:Y:S01]  /*13d60*/  HMMA.16816.F32 R24, R172.reuse, R146, R24 ;  /* 0x00000092ac18723c */ /* 0x040fe20000001818 */
[----:B------:R-:W3:Y:S07]  /*13d70*/  LDSM.16.M88.4 R144, [R201] ;  /* 0x00000000c990783b */ /* 0x000eee0000000200 */
        /* <DEDUP_REMOVED lines=8> */
[----:B------:R-:W3:Y:S07]  /*13e00*/  LDSM.16.M88.4 R156, [R204] ;  /* 0x00000000cc9c783b */ /* 0x000eee0000000200 */
[C---:B------:R-:W-:Y:S08]  /*13e10*/  HMMA.16816.F32 R52, R172.reuse, R160, R52 ;  /* 0x000000a0ac34723c */ /* 0x040ff00000001834 */
[----:B------:R-:W-:Y:S01]  /*13e20*/  HMMA.16816.F32 R56, R172, R162, R56 ;  /* 0x000000a2ac38723c */ /* 0x000fe20000001838 */
[----:B------:R-:W4:Y:S07]  /*13e30*/  LDSM.16.M88.4 R160, [R205] ;  /* 0x00000000cda0783b */ /* 0x000f2e0000000200 */
        /* <DEDUP_REMOVED lines=28> */
[C---:B------:R-:W-:Y:S08]  /*14000*/  HMMA.16816.F32 R24, R180.reuse, R146, R24 ;  /* 0x00000092b418723c */ /* 0x040ff00000001818 */
[C---:B----4-:R-:W-:Y:S08]  /*14010*/  HMMA.16816.F32 R28, R180.reuse, R148, R28 ;  /* 0x00000094b41c723c */ /* 0x050ff0000000181c */
[C---:B------:R-:W-:Y:S08]  /*14020*/  HMMA.16816.F32 R32, R180.reuse, R150, R32 ;  /* 0x00000096b420723c */ /* 0x040ff00000001820 */
        /* <DEDUP_REMOVED lines=8> */
[C---:B--2---:R-:W-:Y:S08]  /*140b0*/  HMMA.16816.F32 R12, R184.reuse, R140, R12 ;  /* 0x0000008cb80c723c */ /* 0x044ff0000000180c */
        /* <DEDUP_REMOVED lines=137> */
[----:B------:R-:W3:Y:S01]  /*14950*/  LDL R189, [R1+0x10] ;  /* 0x0000100001bd7983 */ /* 0x000ee20000100800 */
        /* <DEDUP_REMOVED lines=47> */
.L_x_1237:
[----:B--234-:R-:W-:Y:S05]  /*14c50*/  BSYNC B0 ;  /* 0x0000000000007941 */ /* 0x01cfea0003800000 */
.L_x_1236:
        /* <DEDUP_REMOVED lines=19> */
[----:B------:R-:W-:Y:S02]  /*14d90*/  ISETP.GT.AND P0, PT, R0, 0x1, PT ;  /* 0x000000010000780c */ /* 0x000fe40003f04270 */
[----:B------:R-:W-:Y:S02]  /*14da0*/  FSEL R5, R160, -INF , P1 ;  /* 0xff800000a0057808 */ /* 0x000fe40000800000 */
[----:B------:R-:W-:Y:S02]  /*14db0*/  FSEL R6, R158, -INF , P0 ;  /* 0xff8000009e067808 */ /* 0x000fe40000000000 */
[----:B------:R-:W-:Y:S02]  /*14dc0*/  ISETP.GT.AND P4, PT, R0, 0x8, PT ;  /* 0x000000080000780c */ /* 0x000fe40003f84270 */
[----:B------:R-:W-:Y:S02]  /*14dd0*/  FMNMX.FTZ R2, R5, R71, !PT ;  /* 0x0000004705027209 */ /* 0x000fe40007810000 */
        /* <DEDUP_REMOVED lines=9> */
[----:B------:R-:W-:Y:S02]  /*14e70*/  ISETP.GT.AND P4, PT, R4, RZ, PT ;  /* 0x000000ff0400720c */ /* 0x000fe40003f84270 */
[----:B------:R-:W-:Y:S02]  /*14e80*/  FMNMX.FTZ R2, R41, R2, !PT ;  /* 0x0000000229027209 */ /* 0x000fe40007810000 */
[----:B------:R-:W-:Y:S02]  /*14e90*/  ISETP.GT.AND P1, PT, R0, 0x18, PT ;  /* 0x000000180000780c */ /* 0x000fe40003f24270 */
[----:B------:R-:W-:Y:S02]  /*14ea0*/  FSEL R48, R146, -INF , P0 ;  /* 0xff80000092307808 */ /* 0x000fe40000000000 */
[----:B------:R-:W-:Y:S02]  /*14eb0*/  FSEL R8, R163, -INF , P4 ;  /* 0xff800000a3087808 */ /* 0x000fe40002000000 */
[----:B------:R-:W-:Y:S02]  /*14ec0*/  ISETP.GT.AND P2, PT, R4, 0x1, PT ;  /* 0x000000010400780c */ /* 0x000fe40003f44270 */
[----:B------:R-:W-:Y:S02]  /*14ed0*/  FSEL R57, R75, -INF , P1 ;  /* 0xff8000004b397808 */ /* 0x000fe40000800000 */
[----:B------:R-:W-:Y:S02]  /*14ee0*/  ISETP.GT.AND P0, PT, R0, 0x19, PT ;  /* 0x000000190000780c */ /* 0x000fe40003f04270 */
        /* <DEDUP_REMOVED lines=44> */
[----:B------:R-:W-:Y:S02]  /*151b0*/  ISETP.GT.AND P2, PT, R4, 0x21, PT ;  /* 0x000000210400780c */ /* 0x000fe40003f44270 */
[----:B------:R-:W-:Y:S02]  /*151c0*/  FSEL R144, R153, -INF , P3 ;  /* 0xff80000099907808 */ /* 0x000fe40001800000 */
[----:B------:R-:W-:Y:S02]  /*151d0*/  FSEL R158, R34, -INF , P1 ;  /* 0xff800000229e7808 */ /* 0x000fe40000800000 */
[----:B------:R-:W-:Y:S02]  /*151e0*/  ISETP.GT.AND P0, PT, R0, 0x39, PT ;  /* 0x000000390000780c */ /* 0x000fe40003f04270 */
[----:B------:R-:W-:Y:S02]  /*151f0*/  FMNMX.FTZ R2, R157, R2, !PT ;  /* 0x000000029d027209 */ /* 0x000fe40007810000 */
        /* <DEDUP_REMOVED lines=43> */
[C---:B------:R-:W-:Y:S02]  /*154b0*/  ISETP.GT.AND P2, PT, R4.reuse, 0x41, PT ;  /* 0x000000410400780c */ /* 0x040fe40003f44270 */
[----:B------:R-:W-:Y:S02]  /*154c0*/  FMNMX.FTZ R7, R155, R7, !PT ;  /* 0x000000079b077209 */ /* 0x000fe40007810000 */
[----:B------:R-:W-:Y:S02]  /*154d0*/  ISETP.GT.AND P3, PT, R4, 0x48, PT ;  /* 0x000000480400780c */ /* 0x000fe40003f64270 */
[----:B------:R-:W-:Y:S02]  /*154e0*/  FSEL R232, R18, -INF , P1 ;  /* 0xff80000012e87808 */ /* 0x000fe40000800000 */
[----:B------:R-:W-:Y:S02]  /*154f0*/  ISETP.GT.AND P0, PT, R0, 0x59, PT ;  /* 0x000000590000780c */ /* 0x000fe40003f04270 */
        /* <DEDUP_REMOVED lines=38> */
[C---:B------:R-:W-:Y:S02]  /*15760*/  ISETP.GT.AND P0, PT, R4.reuse, 0x61, PT ;  /* 0x000000610400780c */ /* 0x040fe40003f04270 */
[----:B------:R-:W-:Y:S02]  /*15770*/  FSEL R239, R29, -INF , P1 ;  /* 0xff8000001def7808 */ /* 0x000fe40000800000 */
[----:B------:R-:W-:Y:S01]  /*15780*/  FSEL R240, R25, -INF , P0 ;  /* 0xff80000019f07808 */ /* 0x000fe20000000000 */
[----:B------:R-:W-:Y:S01]  /*15790*/  LDSM.16.MT88.4 R28, [R198] ;  /* 0x00000000c61c783b */ /* 0x000fe20000004200 */
[----:B------:R-:W-:Y:S02]  /*157a0*/  ISETP.GT.AND P0, PT, R4, 0x69, PT ;  /* 0x000000690400780c */ /* 0x000fe40003f04270 */
[----:B------:R-:W-:Y:S02]  /*157b0*/  FMNMX.FTZ R7, R228, R7, !PT ;  /* 0x00000007e4077209 */ /* 0x000fe40007810000 */
[----:B------:R-:W-:Y:S02]  /*157c0*/  FSEL R244, R21, -INF , P0 ;  /* 0xff80000015f47808 */ /* 0x000fe40000000000 */
[----:B------:R-:W-:Y:S02]  /*157d0*/  ISETP.GT.AND P1, PT, R4, 0x68, PT ;  /* 0x000000680400780c */ /* 0x000fe40003f24270 */
[----:B------:R-:W-:Y:S02]  /*157e0*/  FMNMX.FTZ R7, R239, R7, !PT ;  /* 0x00000007ef077209 */ /* 0x000fe40007810000 */
[----:B------:R-:W-:Y:S02]  /*157f0*/  FSEL R243, R23, -INF , P1 ;  /* 0xff80000017f37808 */ /* 0x000fe40000800000 */
[----:B------:R-:W-:Y:S01]  /*15800*/  FMNMX.FTZ R4, R240, R7, !PT ;  /* 0x00000007f0047209 */ /* 0x000fe20007810000 */
[----:B------:R-:W-:Y:S01]  /*15810*/  LDSM.16.MT88.4 R20, [R196] ;  /* 0x00000000c414783b */ /* 0x000fe20000004200 */
[----:B--2---:R-:W-:Y:S02]  /*15820*/  FMNMX.FTZ R0, R0, R2, !PT ;  /* 0x0000000200007209 */ /* 0x004fe40007810000 */
[----:B------:R-:W-:Y:S04]  /*15830*/  FMNMX.FTZ R4, R243, R4, !PT ;  /* 0x00000004f3047209 */ /* 0x000fe80007810000 */
[----:B------:R-:W-:Y:S01]  /*15840*/  FMNMX.FTZ R4, R244, R4, !PT ;  /* 0x00000004f4047209 */ /* 0x000fe20007810000 */
[----:B------:R-:W2:Y:S08]  /*15850*/  SHFL.BFLY PT, R2, R0, 0x1, 0x1f ;  /* 0x0c201f0000027f89 */ /* 0x000eb000000e0000 */
        /* <DEDUP_REMOVED lines=16> */
[--C-:B------:R-:W-:Y:S02]  /*15960*/  FFMA.FTZ R5, R8, c[0x0][0x2d0], -R73.reuse ;  /* 0x0000b40008057a23 */ /* 0x100fe40000010849 */
[--C-:B------:R-:W-:Y:S02]  /*15970*/  FFMA.FTZ R4, R11, c[0x0][0x2d0], -R73.reuse ;  /* 0x0000b4000b047a23 */ /* 0x100fe40000010849 */
[----:B------:R4:W-:Y:S10]  /*15980*/  MUFU.EX2 R252, R2 ;  /* 0x0000000200fc7308 */ /* 0x0009f40000000800 */
[----:B------:R-:W-:Y:S01]  /*15990*/  MUFU.EX2 R248, R5 ;  /* 0x0000000500f87308 */ /* 0x000fe20000000800 */
[--C-:B--2---:R-:W-:Y:S01]  /*159a0*/  FFMA.FTZ R0, R9, c[0x0][0x2d0], -R74.reuse ;  /* 0x0000b40009007a23 */ /* 0x104fe2000001084a */
[----:B---3--:R-:W-:Y:S08]  /*159b0*/  F2FP.PACK_AB R141, R250, R251 ;  /* 0x000000fbfa8d723e */ /* 0x008ff000000000ff */
[----:B------:R2:W-:Y:S01]  /*159c0*/  MUFU.EX2 R51, R0 ;  /* 0x0000000000337308 */ /* 0x0005e20000000800 */
[----:B----4-:R-:W-:Y:S09]  /*159d0*/  FSEL R2, R69, RZ, P0 ;  /* 0x000000ff45027208 */ /* 0x010ff20000000000 */
[----:B------:R-:W3:Y:S01]  /*159e0*/  MUFU.EX2 R247, R4 ;  /* 0x0000000400f77308 */ /* 0x000ee20000000800 */
[--C-:B--2---:R-:W-:Y:S09]  /*159f0*/  FFMA.FTZ R0, R10, c[0x0][0x2d0], -R74.reuse ;  /* 0x0000b4000a007a23 */ /* 0x104ff2000001084a */
[----:B------:R2:W4:Y:S01]  /*15a00*/  MUFU.EX2 R58, R0 ;  /* 0x00000000003a7308 */ /* 0x0005220000000800 */
[----:B---3--:R-:W-:Y:S01]  /*15a10*/  F2FP.PACK_AB R140, R247, R248 ;  /* 0x000000f8f78c723e */ /* 0x008fe200000000ff */
[----:B--2---:R-:W-:Y:S01]  /*15a20*/  FFMA.FTZ R0, R12, c[0x0][0x2d0], -R73 ;  /* 0x0000b4000c007a23 */ /* 0x004fe20000010849 */
[----:B----4-:R-:W-:Y:S01]  /*15a30*/  F2FP.PACK_AB R143, R58, R51 ;  /* 0x000000333a8f723e */ /* 0x010fe200000000ff */
        /* <DEDUP_REMOVED lines=9> */
[----:B------:R-:W-:Y:S04]  /*15ad0*/  FMUL.FTZ R0, R0, c[0x0][0x2d0] ;  /* 0x0000b40000007a20 */ /* 0x000fe80000410000 */
[----:B------:R3:W-:Y:S01]  /*15ae0*/  MUFU.EX2 R242, R2 ;  /* 0x0000000200f27308 */ /* 0x0007e20000000800 */
[C---:B----4-:R-:W-:Y:S02]  /*15af0*/  FMUL.FTZ R4, R3.reuse, R76 ;  /* 0x0000004c03047220 */ /* 0x050fe40000410000 */
        /* <DEDUP_REMOVED lines=10> */
[----:B------:R-:W5:Y:S01]  /*15ba0*/  LDL.LU R105, [R1+0x38] ;  /* 0x0000380001697983 */ /* 0x000f620000300800 */
[C---:B------:R-:W-:Y:S02]  /*15bb0*/  FMUL.FTZ R60, R3.reuse, R60 ;  /* 0x0000003c033c7220 */ /* 0x040fe40000410000 */
[--C-:B---3--:R-:W-:Y:S01]  /*15bc0*/  FFMA.FTZ R2, R40, c[0x0][0x2d0], -R73.reuse ;  /* 0x0000b40028027a23 */ /* 0x108fe20000010849 */
[----:B------:R-:W3:Y:S01]  /*15bd0*/  LDL.LU R104, [R1+0x34] ;  /* 0x0000340001687983 */ /* 0x000ee20000300800 */
[C---:B------:R-:W-:Y:S02]  /*15be0*/  FMUL.FTZ R40, R3.reuse, R112 ;  /* 0x0000007003287220 */ /* 0x040fe40000410000 */
[----:B------:R1:W1:Y:S01]  /*15bf0*/  MUFU.EX2 R241, R2 ;  /* 0x0000000200f17308 */ /* 0x0002620000000800 */
[C---:B------:R-:W-:Y:S02]  /*15c00*/  FMUL.FTZ R61, R3.reuse, R61 ;  /* 0x0000003d033d7220 */ /* 0x040fe40000410000 */
[C---:B------:R-:W-:Y:S02]  /*15c10*/  FMUL.FTZ R64, R3.reuse, R64 ;  /* 0x0000004003407220 */ /* 0x040fe40000410000 */
[C---:B------:R-:W-:Y:S02]  /*15c20*/  FMUL.FTZ R65, R3.reuse, R65 ;  /* 0x0000004103417220 */ /* 0x040fe40000410000 */
[C---:B----4-:R-:W-:Y:S02]  /*15c30*/  FMUL.FTZ R6, R0.reuse, R78 ;  /* 0x0000004e00067220 */ /* 0x050fe40000410000 */
[C---:B------:R-:W-:Y:S02]  /*15c40*/  FMUL.FTZ R7, R0.reuse, R79 ;  /* 0x0000004f00077220 */ /* 0x040fe40000410000 */
[----:B------:R-:W4:Y:S01]  /*15c50*/  LDSM.16.MT88.4 R76, [R198+0x3800] ;  /* 0x00380000c64c783b */ /* 0x000f220000004200 */
[C---:B------:R-:W-:Y:S02]  /*15c60*/  FMUL.FTZ R10, R0.reuse, R82 ;  /* 0x00000052000a7220 */ /* 0x040fe40000410000 */
[C---:B------:R-:W-:Y:S02]  /*15c70*/  FMUL.FTZ R11, R0.reuse, R83 ;  /* 0x00000053000b7220 */ /* 0x040fe40000410000 */
[C---:B--2---:R-:W-:Y:S03]  /*15c80*/  HMMA.16816.F32 R4, R140.reuse, R12, R4 ;  /* 0x0000000c8c04723c */ /* 0x044fe60000001804 */
[----:B------:R-:W2:Y:S02]  /*15c90*/  LDSM.16.MT88.4 R80, [R197+0x3800] ;  /* 0x00380000c550783b */ /* 0x000ea40000004200 */
[C---:B------:R-:W-:Y:S02]  /*15ca0*/  FMUL.FTZ R18, R0.reuse, R90 ;  /* 0x0000005a00127220 */ /* 0x040fe40000410000 */
[----:B------:R-:W-:Y:S01]  /*15cb0*/  FMUL.FTZ R12, R3, R84 ;  /* 0x00000054030c7220 */ /* 0x000fe20000410000 */
[C---:B------:R-:W-:Y:S04]  /*15cc0*/  HMMA.16816.F32 R8, R140.reuse, R14, R8 ;  /* 0x0000000e8c08723c */ /* 0x040fe80000001808 */
[--C-:B-1----:R-:W-:Y:S02]  /*15cd0*/  FFMA.FTZ R2, R41, c[0x0][0x2d0], -R74.reuse ;  /* 0x0000b40029027a23 */ /* 0x102fe4000001084a */
        /* <DEDUP_REMOVED lines=8> */
[----:B------:R-:W2:Y:S01]  /*15d60*/  LDSM.16.MT88.4 R88, [R196+0x800] ;  /* 0x00080000c458783b */ /* 0x000ea20000004200 */
[C---:B------:R-:W-:Y:S02]  /*15d70*/  FMUL.FTZ R27, R0.reuse, R99 ;  /* 0x00000063001b7220 */ /* 0x040fe40000410000 */
[----:B------:R-:W-:Y:S02]  /*15d80*/  FMUL.FTZ R34, R0, R106 ;  /* 0x0000006a00227220 */ /* 0x000fe40000410000 */
[C---:B------:R-:W-:Y:S03]  /*15d90*/  HMMA.16816.F32 R16, R140.reuse, R22, R16 ;  /* 0x000000168c10723c */ /* 0x040fe60000001810 */
[----:B------:R-:W-:Y:S01]  /*15da0*/  LDSM.16.MT88.4 R96, [R197+0x800] ;  /* 0x00080000c560783b */ /* 0x000fe20000004200 */
[C---:B------:R-:W-:Y:S02]  /*15db0*/  FMUL.FTZ R20, R3.reuse, R92 ;  /* 0x0000005c03147220 */ /* 0x040fe40000410000 */
[----:B-1----:R-:W-:Y:S02]  /*15dc0*/  FFMA.FTZ R2, R48, c[0x0][0x2d0], -R74 ;  /* 0x0000b40030027a23 */ /* 0x002fe4000001084a */
[C---:B------:R-:W-:Y:S02]  /*15dd0*/  FMUL.FTZ R21, R3.reuse, R93 ;  /* 0x0000005d03157220 */ /* 0x040fe40000410000 */
[----:B------:R1:W1:Y:S02]  /*15de0*/  MUFU.EX2 R236, R2 ;  /* 0x0000000200ec7308 */ /* 0x0002640000000800 */
[C---:B------:R-:W-:Y:S02]  /*15df0*/  FMUL.FTZ R22, R0.reuse, R94 ;  /* 0x0000005e00167220 */ /* 0x040fe40000410000 */
[C---:B------:R-:W-:Y:S02]  /*15e00*/  FMUL.FTZ R23, R0.reuse, R95 ;  /* 0x0000005f00177220 */ /* 0x040fe40000410000 */
[----:B------:R-:W2:Y:S01]  /*15e10*/  LDSM.16.MT88.4 R92, [R198+0x800] ;  /* 0x00080000c65c783b */ /* 0x000ea20000004200 */
[C---:B------:R-:W-:Y:S02]  /*15e20*/  FMUL.FTZ R35, R0.reuse, R107 ;  /* 0x0000006b00237220 */ /* 0x040fe40000410000 */
[C---:B------:R-:W-:Y:S02]  /*15e30*/  FMUL.FTZ R41, R3.reuse, R113 ;  /* 0x0000007103297220 */ /* 0x040fe40000410000 */
[C---:B------:R-:W-:Y:S03]  /*15e40*/  HMMA.16816.F32 R20, R140.reuse, R28, R20 ;  /* 0x0000001c8c14723c */ /* 0x040fe60000001814 */
[C---:B------:R-:W-:Y:S02]  /*15e50*/  FMUL.FTZ R42, R0.reuse, R114 ;  /* 0x00000072002a7220 */ /* 0x040fe40000410000 */
[C---:B------:R-:W-:Y:S02]  /*15e60*/  FMUL.FTZ R43, R0.reuse, R115 ;  /* 0x00000073002b7220 */ /* 0x040fe40000410000 */
[----:B------:R-:W-:Y:S01]  /*15e70*/  LDSM.16.MT88.4 R112, [R195+0x6800] ;  /* 0x00680000c370783b */ /* 0x000fe20000004200 */
[C---:B------:R-:W-:Y:S04]  /*15e80*/  HMMA.16816.F32 R24, R140.reuse, R30, R24 ;  /* 0x0000001e8c18723c */ /* 0x040fe80000001818 */
[----:B------:R-:W-:Y:S02]  /*15e90*/  FMUL.FTZ R28, R3, R100 ;  /* 0x00000064031c7220 */ /* 0x000fe40000410000 */
[--C-:B-1----:R-:W-:Y:S02]  /*15ea0*/  FFMA.FTZ R2, R49, c[0x0][0x2d0], -R73.reuse ;  /* 0x0000b40031027a23 */ /* 0x102fe40000010849 */
[C---:B------:R-:W-:Y:S02]  /*15eb0*/  FMUL.FTZ R29, R3.reuse, R101 ;  /* 0x00000065031d7220 */ /* 0x040fe40000410000 */
[----:B------:R1:W-:Y:S02]  /*15ec0*/  MUFU.EX2 R235, R2 ;  /* 0x0000000200eb7308 */ /* 0x0003e40000000800 */
[C---:B------:R-:W-:Y:S02]  /*15ed0*/  FMUL.FTZ R30, R0.reuse, R102 ;  /* 0x00000066001e7220 */ /* 0x040fe40000410000 */
[C---:B------:R-:W-:Y:S02]  /*15ee0*/  FMUL.FTZ R31, R0.reuse, R103 ;  /* 0x00000067001f7220 */ /* 0x040fe40000410000 */
[----:B------:R-:W-:Y:S01]  /*15ef0*/  LDSM.16.MT88.4 R100, [R198+0x3000] ;  /* 0x00300000c664783b */ /* 0x000fe20000004200 */
[C---:B------:R-:W-:Y:S02]  /*15f00*/  FMUL.FTZ R59, R0.reuse, R131 ;  /* 0x00000083003b7220 */ /* 0x040fe40000410000 */
[C---:B------:R-:W-:Y:S02]  /*15f10*/  FMUL.FTZ R48, R3.reuse, R120 ;  /* 0x0000007803307220 */ /* 0x040fe40000410000 */
[C---:B------:R-:W-:Y:S03]  /*15f20*/  HMMA.16816.F32 R28, R140.reuse, R36, R28 ;  /* 0x000000248c1c723c */ /* 0x040fe6000000181c */
[----:B------:R-:W-:Y:S02]  /*15f30*/  IMAD.MOV.U32 R120, RZ, RZ, R58 ;  /* 0x000000ffff787224 */ /* 0x000fe400078e003a */
[----:B------:R-:W-:Y:S02]  /*15f40*/  FMUL.FTZ R58, R0, R130 ;  /* 0x00000082003a7220 */ /* 0x000fe40000410000 */
[C---:B------:R-:W-:Y:S01]  /*15f50*/  FMUL.FTZ R37, R3.reuse, R109 ;  /* 0x0000006d03257220 */ /* 0x040fe20000410000 */
[C---:B------:R-:W-:Y:S04]  /*15f60*/  HMMA.16816.F32 R32, R140.reuse, R38, R32 ;  /* 0x000000268c20723c */ /* 0x040fe80000001820 */
[C---:B------:R-:W-:Y:S02]  /*15f70*/  FMUL.FTZ R36, R3.reuse, R108 ;  /* 0x0000006c03247220 */ /* 0x040fe40000410000 */
[----:B-1----:R-:W-:Y:S02]  /*15f80*/  FFMA.FTZ R2, R56, c[0x0][0x2d0], -R73 ;  /* 0x0000b40038027a23 */ /* 0x002fe40000010849 */
[C---:B------:R-:W-:Y:S02]  /*15f90*/  FMUL.FTZ R56, R3.reuse, R128 ;  /* 0x0000008003387220 */ /* 0x040fe40000410000 */
[----:B------:R1:W1:Y:S02]  /*15fa0*/  MUFU.EX2 R233, R2 ;  /* 0x0000000200e97308 */ /* 0x0002640000000800 */
[C---:B------:R-:W-:Y:S02]  /*15fb0*/  FMUL.FTZ R39, R0.reuse, R111 ;  /* 0x0000006f00277220 */ /* 0x040fe40000410000 */
[C---:B------:R-:W-:Y:S02]  /*15fc0*/  FMUL.FTZ R38, R0.reuse, R110 ;  /* 0x0000006e00267220 */ /* 0x040fe40000410000 */
[C---:B------:R-:W-:Y:S02]  /*15fd0*/  FMUL.FTZ R49, R3.reuse, R121 ;  /* 0x0000007903317220 */ /* 0x040fe40000410000 */
[----:B------:R-:W-:Y:S02]  /*15fe0*/  IMAD.MOV.U32 R121, RZ, RZ, R50 ;  /* 0x000000ffff797224 */ /* 0x000fe400078e0032 */
[C---:B------:R-:W-:Y:S01]  /*15ff0*/  FMUL.FTZ R50, R0.reuse, R122 ;  /* 0x0000007a00327220 */ /* 0x040fe20000410000 */
[C---:B------:R-:W-:Y:S03]  /*16000*/  HMMA.16816.F32 R36, R140.reuse, R44, R36 ;  /* 0x0000002c8c24723c */ /* 0x040fe60000001824 */
[----:B------:R-:W-:Y:S02]  /*16010*/  IMAD.MOV.U32 R122, RZ, RZ, R51 ;  /* 0x000000ffff7a7224 */ /* 0x000fe400078e0033 */
[C---:B------:R-:W-:Y:S02]  /*16020*/  FMUL.FTZ R51, R0.reuse, R123 ;  /* 0x0000007b00337220 */ /* 0x040fe40000410000 */
[C---:B------:R-:W-:Y:S01]  /*16030*/  FMUL.FTZ R45, R3.reuse, R117 ;  /* 0x00000075032d7220 */ /* 0x040fe20000410000 */
[C---:B------:R-:W-:Y:S04]  /*16040*/  HMMA.16816.F32 R40, R140.reuse, R46, R40 ;  /* 0x0000002e8c28723c */ /* 0x040fe80000001828 */
[----:B------:R-:W-:Y:S02]  /*16050*/  FMUL.FTZ R44, R3, R116 ;  /* 0x00000074032c7220 */ /* 0x000fe40000410000 */
[--C-:B-1----:R-:W-:Y:S02]  /*16060*/  FFMA.FTZ R2, R57, c[0x0][0x2d0], -R74.reuse ;  /* 0x0000b40039027a23 */ /* 0x102fe4000001084a */
[C---:B------:R-:W-:Y:S02]  /*16070*/  FMUL.FTZ R47, R0.reuse, R119 ;  /* 0x00000077002f7220 */ /* 0x040fe40000410000 */
[----:B------:R1:W-:Y:S02]  /*16080*/  MUFU.EX2 R231, R2 ;  /* 0x0000000200e77308 */ /* 0x0003e40000000800 */
[C---:B------:R-:W-:Y:S02]  /*16090*/  FMUL.FTZ R46, R0.reuse, R118 ;  /* 0x00000076002e7220 */ /* 0x040fe40000410000 */
[C---:B------:R-:W-:Y:S02]  /*160a0*/  FMUL.FTZ R57, R3.reuse, R129 ;  /* 0x0000008103397220 */ /* 0x040fe40000410000 */
[C---:B------:R-:W-:Y:S02]  /*160b0*/  FMUL.FTZ R62, R0.reuse, R62 ;  /* 0x0000003e003e7220 */ /* 0x040fe40000410000 */
[C---:B------:R-:W-:Y:S01]  /*160c0*/  FMUL.FTZ R63, R0.reuse, R63 ;  /* 0x0000003f003f7220 */ /* 0x040fe20000410000 */
[C---:B------:R-:W-:Y:S03]  /*160d0*/  HMMA.16816.F32 R44, R140.reuse, R52, R44 ;  /* 0x000000348c2c723c */ /* 0x040fe6000000182c */
[C---:B------:R-:W-:Y:S02]  /*160e0*/  FMUL.FTZ R66, R0.reuse, R66 ;  /* 0x0000004200427220 */ /* 0x040fe40000410000 */
[C---:B------:R-:W-:Y:S02]  /*160f0*/  FMUL.FTZ R67, R0.reuse, R67 ;  /* 0x0000004300437220 */ /* 0x040fe40000410000 */
[C---:B------:R-:W-:Y:S01]  /*16100*/  FMUL.FTZ R53, R3.reuse, R125 ;  /* 0x0000007d03357220 */ /* 0x040fe20000410000 */
[C---:B------:R-:W-:Y:S04]  /*16110*/  HMMA.16816.F32 R48, R140.reuse, R54, R48 ;  /* 0x000000368c30723c */ /* 0x040fe80000001830 */
[----:B------:R-:W-:Y:S02]  /*16120*/  FMUL.FTZ R52, R3, R124 ;  /* 0x0000007c03347220 */ /* 0x000fe40000410000 */
[--C-:B-1----:R-:W-:Y:S02]  /*16130*/  FFMA.FTZ R2, R75, c[0x0][0x2d0], -R74.reuse ;  /* 0x0000b4004b027a23 */ /* 0x102fe4000001084a */
[C---:B------:R-:W-:Y:S02]  /*16140*/  FMUL.FTZ R55, R0.reuse, R127 ;  /* 0x0000007f00377220 */ /* 0x040fe40000410000 */
[----:B------:R1:W1:Y:S02]  /*16150*/  MUFU.EX2 R128, R2 ;  /* 0x0000000200807308 */ /* 0x0002640000000800 */
[----:B------:R-:W-:Y:S07]  /*16160*/  FMUL.FTZ R54, R0, R126 ;  /* 0x0000007e00367220 */ /* 0x000fee0000410000 */
[C---:B----4-:R-:W-:Y:S07]  /*16170*/  HMMA.16816.F32 R52, R140.reuse, R76, R52 ;  /* 0x0000004c8c34723c */ /* 0x050fee0000001834 */
[----:B------:R-:W-:Y:S01]  /*16180*/  F2FP.PACK_AB R76, R241, R242 ;  /* 0x000000f2f14c723e */ /* 0x000fe200000000ff */
[C---:B------:R-:W-:Y:S04]  /*16190*/  HMMA.16816.F32 R56, R140.reuse, R78, R56 ;  /* 0x0000004e8c38723c */ /* 0x040fe80000001838 */
[----:B------:R-:W-:Y:S03]  /*161a0*/  F2FP.PACK_AB R77, R236, R237 ;  /* 0x000000edec4d723e */ /* 0x000fe600000000ff */
[----:B------:R-:W-:Y:S01]  /*161b0*/  F2FP.PACK_AB R78, R233, R235 ;  /* 0x000000ebe94e723e */ /* 0x000fe200000000ff */
[C---:B--2---:R-:W-:Y:S04]  /*161c0*/  HMMA.16816.F32 R60, R140.reuse, R80, R60 ;  /* 0x000000508c3c723c */ /* 0x044fe8000000183c */
[--C-:B-1----:R-:W-:Y:S01]  /*161d0*/  FFMA.FTZ R2, R144, c[0x0][0x2d0], -R73.reuse ;  /* 0x0000b40090027a23 */ /* 0x102fe20000010849 */
[----:B------:R-:W-:Y:S03]  /*161e0*/  F2FP.PACK_AB R79, R128, R231 ;  /* 0x000000e7804f723e */ /* 0x000fe600000000ff */
[----:B------:R-:W-:Y:S01]  /*161f0*/  HMMA.16816.F32 R64, R140, R82, R64 ;  /* 0x000000528c40723c */ /* 0x000fe20000001840 */
[----:B------:R1:W-:Y:S01]  /*16200*/  MUFU.EX2 R227, R2 ;  /* 0x0000000200e37308 */ /* 0x0003e20000000800 */
[----:B------:R-:W2:Y:S06]  /*16210*/  LDSM.16.MT88.4 R80, [R195+0x4000] ;  /* 0x00400000c350783b */ /* 0x000eac0000004200 */
[C---:B------:R-:W-:Y:S08]  /*16220*/  HMMA.16816.F32 R4, R76.reuse, R84, R4 ;  /* 0x000000544c04723c */ /* 0x040ff00000001804 */
[C---:B------:R-:W-:Y:S01]  /*16230*/  HMMA.16816.F32 R8, R76.reuse, R86, R8 ;  /* 0x000000564c08723c */ /* 0x040fe20000001808 */
[----:B------:R-:W4:Y:S07]  /*16240*/  LDSM.16.MT88.4 R84, [R196+0x4000] ;  /* 0x00400000c454783b */ /* 0x000f2e0000004200 */
[C---:B------:R-:W-:Y:S04]  /*16250*/  HMMA.16816.F32 R12, R76.reuse, R88, R12 ;  /* 0x000000584c0c723c */ /* 0x040fe8000000180c */
[----:B-1----:R-:W-:Y:S04]  /*16260*/  FFMA.FTZ R2, R145, c[0x0][0x2d0], -R73 ;  /* 0x0000b40091027a23 */ /* 0x002fe80000010849 */
[C---:B------:R-:W-:Y:S01]  /*16270*/  HMMA.16816.F32 R16, R76.reuse, R90, R16 ;  /* 0x0000005a4c10723c */ /* 0x040fe20000001810 */
[----:B------:R1:W1:Y:S01]  /*16280*/  MUFU.EX2 R111, R2 ;  /* 0x00000002006f7308 */ /* 0x0002620000000800 */
[----:B------:R-:W3:Y:S06]  /*16290*/  LDSM.16.MT88.4 R88, [R198+0x4000] ;  /* 0x00400000c658783b */ /* 0x000eec0000004200 */
[C---:B------:R-:W-:Y:S08]  /*162a0*/  HMMA.16816.F32 R20, R76.reuse, R92, R20 ;  /* 0x0000005c4c14723c */ /* 0x040ff00000001814 */
[C---:B------:R-:W-:Y:S01]  /*162b0*/  HMMA.16816.F32 R24, R76.reuse, R94, R24 ;  /* 0x0000005e4c18723c */ /* 0x040fe20000001818 */
[----:B------:R-:W3:Y:S07]  /*162c0*/  LDSM.16.MT88.4 R92, [R197+0x4000] ;  /* 0x00400000c55c783b */ /* 0x000eee0000004200 */
[C---:B------:R-:W-:Y:S04]  /*162d0*/  HMMA.16816.F32 R28, R76.reuse, R96, R28 ;  /* 0x000000604c1c723c */ /* 0x040fe8000000181c */
[--C-:B-1----:R-:W-:Y:S04]  /*162e0*/  FFMA.FTZ R2, R146, c[0x0][0x2d0], -R74.reuse ;  /* 0x0000b40092027a23 */ /* 0x102fe8000001084a */
[C---:B------:R-:W-:Y:S01]  /*162f0*/  HMMA.16816.F32 R32, R76.reuse, R98, R32 ;  /* 0x000000624c20723c */ /* 0x040fe20000001820 */
[----:B------:R1:W-:Y:S01]  /*16300*/  MUFU.EX2 R109, R2 ;  /* 0x00000002006d7308 */ /* 0x0003e20000000800 */
[----:B------:R-:W-:Y:S06]  /*16310*/  LDSM.16.MT88.4 R96, [R196+0x1000] ;  /* 0x00100000c460783b */ /* 0x000fec0000004200 */
[C---:B--2---:R-:W-:Y:S08]  /*16320*/  HMMA.16816.F32 R36, R76.reuse, R80, R36 ;  /* 0x000000504c24723c */ /* 0x044ff00000001824 */
[C---:B------:R-:W-:Y:S01]  /*16330*/  HMMA.16816.F32 R40, R76.reuse, R82, R40 ;  /* 0x000000524c28723c */ /* 0x040fe20000001828 */
[----:B------:R-:W2:Y:S03]  /*16340*/  LDSM.16.MT88.4 R80, [R195+0x1000] ;  /* 0x00100000c350783b */ /* 0x000ea60000004200 */
[----:B-----5:R-:W-:Y:S04]  /*16350*/  FFMA.FTZ R0, R0, R105, R251 ;  /* 0x0000006900007223 */ /* 0x020fe800000100fb */
[C---:B----4-:R-:W-:Y:S04]  /*16360*/  HMMA.16816.F32 R44, R76.reuse, R84, R44 ;  /* 0x000000544c2c723c */ /* 0x050fe8000000182c */
[----:B-1----:R-:W-:Y:S02]  /*16370*/  FFMA.FTZ R2, R148, c[0x0][0x2d0], -R74 ;  /* 0x0000b40094027a23 */ /* 0x002fe4000001084a */
[----:B---3--:R-:W-:Y:S02]  /*16380*/  FFMA.FTZ R3, R3, R104, R248 ;  /* 0x0000006803037223 */ /* 0x008fe400000100f8 */
[C---:B------:R-:W-:Y:S01]  /*16390*/  HMMA.16816.F32 R48, R76.reuse, R86, R48 ;  /* 0x000000564c30723c */ /* 0x040fe20000001830 */
[----:B------:R1:W3:Y:S01]  /*163a0*/  MUFU.EX2 R110, R2 ;  /* 0x00000002006e7308 */ /* 0x0002e20000000800 */
[----:B------:R-:W4:Y:S02]  /*163b0*/  LDSM.16.MT88.4 R84, [R198+0x1000] ;  /* 0x00100000c654783b */ /* 0x000f240000004200 */
[----:B------:R-:W-:Y:S04]  /*163c0*/  FADD.FTZ R0, R250, R0 ;  /* 0x00000000fa007221 */ /* 0x000fe80000010000 */
[C---:B------:R-:W-:Y:S02]  /*163d0*/  HMMA.16816.F32 R52, R76.reuse, R88, R52 ;  /* 0x000000584c34723c */ /* 0x040fe40000001834 */
[----:B------:R-:W-:Y:S02]  /*163e0*/  LDSM.16.MT88.4 R104, [R197+0x3000] ;  /* 0x00300000c568783b */ /* 0x000fe40000004200 */
[----:B------:R-:W-:Y:S04]  /*163f0*/  FADD.FTZ R0, R122, R0 ;  /* 0x000000007a007221 */ /* 0x000fe80000010000 */
[C---:B------:R-:W-:Y:S02]  /*16400*/  HMMA.16816.F32 R56, R76.reuse, R90, R56 ;  /* 0x0000005a4c38723c */ /* 0x040fe40000001838 */
[----:B------:R-:W5:Y:S02]  /*16410*/  LDSM.16.MT88.4 R88, [R197+0x1000] ;  /* 0x00100000c558783b */ /* 0x000f640000004200 */
[----:B------:R-:W-:Y:S04]  /*16420*/  FADD.FTZ R0, R120, R0 ;  /* 0x0000000078007221 */ /* 0x000fe80000010000 */
[C---:B------:R-:W-:Y:S04]  /*16430*/  HMMA.16816.F32 R60, R76.reuse, R92, R60 ;  /* 0x0000005c4c3c723c */ /* 0x040fe8000000183c */
[--C-:B-1----:R-:W-:Y:S02]  /*16440*/  FFMA.FTZ R2, R147, c[0x0][0x2d0], -R73.reuse ;  /* 0x0000b40093027a23 */ /* 0x102fe40000010849 */
[----:B------:R-:W-:Y:S02]  /*16450*/  FADD.FTZ R0, R237, R0 ;  /* 0x00000000ed007221 */ /* 0x000fe40000010000 */
[----:B------:R-:W-:Y:S01]  /*16460*/  HMMA.16816.F32 R64, R76, R94, R64 ;  /* 0x0000005e4c40723c */ /* 0x000fe20000001840 */
[----:B------:R1:W-:Y:S01]  /*16470*/  MUFU.EX2 R224, R2 ;  /* 0x0000000200e07308 */ /* 0x0003e20000000800 */
[----:B------:R-:W-:Y:S02]  /*16480*/  LDSM.16.MT88.4 R92, [R196+0x4800] ;  /* 0x00480000c45c783b */ /* 0x000fe40000004200 */
[----:B------:R-:W-:Y:S03]  /*16490*/  FADD.FTZ R0, R236, R0 ;  /* 0x00000000ec007221 */ /* 0x000fe60000010000 */
[----:B------:R-:W-:Y:S01]  /*164a0*/  F2FP.PACK_AB R76, R111, R227 ;  /* 0x000000e36f4c723e */ /* 0x000fe200000000ff */
[----:B------:R-:W-:Y:S01]  /*164b0*/  FADD.FTZ R0, R231, R0 ;  /* 0x00000000e7007221 */ /* 0x000fe20000010000 */
[----:B---3--:R-:W-:Y:S03]  /*164c0*/  F2FP.PACK_AB R77, R110, R109 ;  /* 0x0000006d6e4d723e */ /* 0x008fe600000000ff */
[----:B------:R-:W-:Y:S02]  /*164d0*/  FADD.FTZ R0, R128, R0 ;  /* 0x0000000080007221 */ /* 0x000fe40000010000 */
[----:B------:R-:W-:Y:S02]  /*164e0*/  LDSM.16.MT88.4 R128, [R198+0x6800] ;  /* 0x00680000c680783b */ /* 0x000fe40000004200 */
[----:B------:R-:W-:Y:S04]  /*164f0*/  FADD.FTZ R0, R109, R0 ;  /* 0x000000006d007221 */ /* 0x000fe80000010000 */
[----:B------:R-:W-:Y:S02]  /*16500*/  FADD.FTZ R0, R110, R0 ;  /* 0x000000006e007221 */ /* 0x000fe40000010000 */
[--C-:B-1----:R-:W-:Y:S04]  /*16510*/  FFMA.FTZ R2, R149, c[0x0][0x2d0], -R73.reuse ;  /* 0x0000b40095027a23 */ /* 0x102fe80000010849 */
[----:B------:R1:W3:Y:S02]  /*16520*/  MUFU.EX2 R221, R2 ;  /* 0x0000000200dd7308 */ /* 0x0002e40000000800 */
[--C-:B-1----:R-:W-:Y:S01]  /*16530*/  FFMA.FTZ R2, R151, c[0x0][0x2d0], -R74.reuse ;  /* 0x0000b40097027a23 */ /* 0x102fe2000001084a */
[----:B---3--:R-:W-:Y:S07]  /*16540*/  F2FP.PACK_AB R78, R221, R224 ;  /* 0x000000e0dd4e723e */ /* 0x008fee00000000ff */
[----:B------:R1:W3:Y:S02]  /*16550*/  MUFU.EX2 R108, R2 ;  /* 0x00000002006c7308 */ /* 0x0002e40000000800 */
[----:B-1----:R-:W-:Y:S02]  /*16560*/  FFMA.FTZ R2, R152, c[0x0][0x2d0], -R74 ;  /* 0x0000b40098027a23 */ /* 0x002fe4000001084a */
[----:B---3--:R-:W-:Y:S06]  /*16570*/  FADD.FTZ R0, R108, R0 ;  /* 0x000000006c007221 */ /* 0x008fec0000010000 */
[----:B------:R1:W3:Y:S02]  /*16580*/  MUFU.EX2 R219, R2 ;  /* 0x0000000200db7308 */ /* 0x0002e40000000800 */
[--C-:B-1----:R-:W-:Y:S01]  /*16590*/  FFMA.FTZ R2, R153, c[0x0][0x2d0], -R73.reuse ;  /* 0x0000b40099027a23 */ /* 0x102fe20000010849 */
[C---:B---3--:R-:W-:Y:S01]  /*165a0*/  F2FP.PACK_AB R79, R219.reuse, R108 ;  /* 0x0000006cdb4f723e */ /* 0x048fe200000000ff */
[----:B------:R-:W-:Y:S06]  /*165b0*/  FADD.FTZ R0, R219, R0 ;  /* 0x00000000db007221 */ /* 0x000fec0000010000 */
[----:B------:R1:W-:Y:S01]  /*165c0*/  MUFU.EX2 R189, R2 ;  /* 0x0000000200bd7308 */ /* 0x0003e20000000800 */
[C---:B--2---:R-:W-:Y:S08]  /*165d0*/  HMMA.16816.F32 R4, R76.reuse, R80, R4 ;  /* 0x000000504c04723c */ /* 0x044ff00000001804 */
[C---:B------:R-:W-:Y:S01]  /*165e0*/  HMMA.16816.F32 R8, R76.reuse, R82, R8 ;  /* 0x000000524c08723c */ /* 0x040fe20000001808 */
[----:B------:R-:W2:Y:S07]  /*165f0*/  LDSM.16.MT88.4 R80, [R195+0x4800] ;  /* 0x00480000c350783b */ /* 0x000eae0000004200 */
[C---:B------:R-:W-:Y:S04]  /*16600*/  HMMA.16816.F32 R12, R76.reuse, R96, R12 ;  /* 0x000000604c0c723c */ /* 0x040fe8000000180c */
[--C-:B-1----:R-:W-:Y:S04]  /*16610*/  FFMA.FTZ R2, R150, c[0x0][0x2d0], -R73.reuse ;  /* 0x0000b40096027a23 */ /* 0x102fe80000010849 */
[C---:B------:R-:W-:Y:S01]  /*16620*/  HMMA.16816.F32 R16, R76.reuse, R98, R16 ;  /* 0x000000624c10723c */ /* 0x040fe20000001810 */
[----:B------:R1:W-:Y:S01]  /*16630*/  MUFU.EX2 R119, R2 ;  /* 0x0000000200777308 */ /* 0x0003e20000000800 */
[----:B------:R-:W-:Y:S06]  /*16640*/  LDSM.16.MT88.4 R96, [R196+0x1800] ;  /* 0x00180000c460783b */ /* 0x000fec0000004200 */
[C---:B----4-:R-:W-:Y:S08]  /*16650*/  HMMA.16816.F32 R20, R76.reuse, R84, R20 ;  /* 0x000000544c14723c */ /* 0x050ff00000001814 */
[C---:B------:R-:W-:Y:S01]  /*16660*/  HMMA.16816.F32 R24, R76.reuse, R86, R24 ;  /* 0x000000564c18723c */ /* 0x040fe20000001818 */
[----:B------:R-:W3:Y:S07]  /*16670*/  LDSM.16.MT88.4 R84, [R198+0x4800] ;  /* 0x00480000c654783b */ /* 0x000eee0000004200 */
[C---:B-----5:R-:W-:Y:S04]  /*16680*/  HMMA.16816.F32 R28, R76.reuse, R88, R28 ;  /* 0x000000584c1c723c */ /* 0x060fe8000000181c */
        /* <DEDUP_REMOVED lines=8> */
[----:B-1----:R-:W-:Y:S02]  /*16710*/  FFMA.FTZ R2, R157, c[0x0][0x2d0], -R74 ;  /* 0x0000b4009d027a23 */ /* 0x002fe4000001084a */
[----:B----4-:R-:W-:Y:S02]  /*16720*/  FADD.FTZ R0, R117, R0 ;  /* 0x0000000075007221 */ /* 0x010fe40000010000 */
[C---:B------:R-:W-:Y:S01]  /*16730*/  HMMA.16816.F32 R48, R76.reuse, R94, R48 ;  /* 0x0000005e4c30723c */ /* 0x040fe20000001830 */
[----:B------:R1:W4:Y:S01]  /*16740*/  MUFU.EX2 R118, R2 ;  /* 0x0000000200767308 */ /* 0x0003220000000800 */
[----:B------:R-:W2:Y:S06]  /*16750*/  LDSM.16.MT88.4 R92, [R198+0x1800] ;  /* 0x00180000c65c783b */ /* 0x000eac0000004200 */
[C---:B---3--:R-:W-:Y:S08]  /*16760*/  HMMA.16816.F32 R52, R76.reuse, R84, R52 ;  /* 0x000000544c34723c */ /* 0x048ff00000001834 */
[C---:B------:R-:W-:Y:S01]  /*16770*/  HMMA.16816.F32 R56, R76.reuse, R86, R56 ;  /* 0x000000564c38723c */ /* 0x040fe20000001838 */
[----:B------:R-:W3:Y:S07]  /*16780*/  LDSM.16.MT88.4 R84, [R197+0x1800] ;  /* 0x00180000c554783b */ /* 0x000eee0000004200 */
[C---:B-----5:R-:W-:Y:S04]  /*16790*/  HMMA.16816.F32 R60, R76.reuse, R88, R60 ;  /* 0x000000584c3c723c */ /* 0x060fe8000000183c */
[--C-:B-1----:R-:W-:Y:S02]  /*167a0*/  FFMA.FTZ R2, R154, c[0x0][0x2d0], -R73.reuse ;  /* 0x0000b4009a027a23 */ /* 0x102fe40000010849 */
[C---:B----4-:R-:W-:Y:S02]  /*167b0*/  FADD.FTZ R0, R118.reuse, R0 ;  /* 0x0000000076007221 */ /* 0x050fe40000010000 */
[----:B------:R-:W-:Y:S01]  /*167c0*/  HMMA.16816.F32 R64, R76, R90, R64 ;  /* 0x0000005a4c40723c */ /* 0x000fe20000001840 */
[----:B------:R1:W-:Y:S01]  /*167d0*/  MUFU.EX2 R161, R2 ;  /* 0x0000000200a17308 */ /* 0x0003e20000000800 */
[----:B------:R-:W-:Y:S05]  /*167e0*/  LDSM.16.MT88.4 R88, [R196+0x5000] ;  /* 0x00500000c458783b */ /* 0x000fea0000004200 */
[----:B------:R-:W-:Y:S02]  /*167f0*/  F2FP.PACK_AB R76, R119, R189 ;  /* 0x000000bd774c723e */ /* 0x000fe400000000ff */
[----:B------:R-:W-:Y:S03]  /*16800*/  F2FP.PACK_AB R77, R118, R117 ;  /* 0x00000075764d723e */ /* 0x000fe600000000ff */
[--C-:B-1----:R-:W-:Y:S04]  /*16810*/  FFMA.FTZ R2, R155, c[0x0][0x2d0], -R73.reuse ;  /* 0x0000b4009b027a23 */ /* 0x102fe80000010849 */
[----:B------:R1:W4:Y:S02]  /*16820*/  MUFU.EX2 R160, R2 ;  /* 0x0000000200a07308 */ /* 0x0003240000000800 */
[--C-:B-1----:R-:W-:Y:S01]  /*16830*/  FFMA.FTZ R2, R158, c[0x0][0x2d0], -R74.reuse ;  /* 0x0000b4009e027a23 */ /* 0x102fe2000001084a */
[----:B----4-:R-:W-:Y:S07]  /*16840*/  F2FP.PACK_AB R78, R160, R161 ;  /* 0x000000a1a04e723e */ /* 0x010fee00000000ff */
[----:B------:R1:W4:Y:S02]  /*16850*/  MUFU.EX2 R116, R2 ;  /* 0x0000000200747308 */ /* 0x0003240000000800 */
[----:B-1----:R-:W-:Y:S02]  /*16860*/  FFMA.FTZ R2, R159, c[0x0][0x2d0], -R74 ;  /* 0x0000b4009f027a23 */ /* 0x002fe4000001084a */
[----:B----4-:R-:W-:Y:S06]  /*16870*/  FADD.FTZ R0, R116, R0 ;  /* 0x0000000074007221 */ /* 0x010fec0000010000 */
[----:B------:R1:W4:Y:S02]  /*16880*/  MUFU.EX2 R159, R2 ;  /* 0x00000002009f7308 */ /* 0x0003240000000800 */
[--C-:B-1----:R-:W-:Y:S01]  /*16890*/  FFMA.FTZ R2, R162, c[0x0][0x2d0], -R73.reuse ;  /* 0x0000b400a2027a23 */ /* 0x102fe20000010849 */
[C---:B----4-:R-:W-:Y:S01]  /*168a0*/  F2FP.PACK_AB R79, R159.reuse, R116 ;  /* 0x000000749f4f723e */ /* 0x050fe200000000ff */
        /* <DEDUP_REMOVED lines=10> */
[C---:B------:R-:W-:Y:S08]  /*16950*/  HMMA.16816.F32 R20, R76.reuse, R92, R20 ;  /* 0x0000005c4c14723c */ /* 0x040ff00000001814 */
[C---:B------:R-:W-:Y:S01]  /*16960*/  HMMA.16816.F32 R24, R76.reuse, R94, R24 ;  /* 0x0000005e4c18723c */ /* 0x040fe20000001818 */
[----:B------:R-:W4:Y:S07]  /*16970*/  LDSM.16.MT88.4 R92, [R198+0x5000] ;  /* 0x00500000c65c783b */ /* 0x000f2e0000004200 */
[C---:B---3--:R-:W-:Y:S04]  /*16980*/  HMMA.16816.F32 R28, R76.reuse, R84, R28 ;  /* 0x000000544c1c723c */ /* 0x048fe8000000181c */
[--C-:B-1----:R-:W-:Y:S04]  /*16990*/  FFMA.FTZ R2, R214, c[0x0][0x2d0], -R74.reuse ;  /* 0x0000b400d6027a23 */ /* 0x102fe8000001084a */
[C---:B------:R-:W-:Y:S01]  /*169a0*/  HMMA.16816.F32 R32, R76.reuse, R86, R32 ;  /* 0x000000564c20723c */ /* 0x040fe20000001820 */
[----:B------:R1:W3:Y:S01]  /*169b0*/  MUFU.EX2 R126, R2 ;  /* 0x00000002007e7308 */ /* 0x0002e20000000800 */
[----:B------:R-:W-:Y:S06]  /*169c0*/  LDSM.16.MT88.4 R84, [R196+0x2000] ;  /* 0x00200000c454783b */ /* 0x000fec0000004200 */
[C---:B--2---:R-:W-:Y:S08]  /*169d0*/  HMMA.16816.F32 R36, R76.reuse, R80, R36 ;  /* 0x000000504c24723c */ /* 0x044ff00000001824 */
[C---:B------:R-:W-:Y:S01]  /*169e0*/  HMMA.16816.F32 R40, R76.reuse, R82, R40 ;  /* 0x000000524c28723c */ /* 0x040fe20000001828 */
[----:B------:R-:W2:Y:S07]  /*169f0*/  LDSM.16.MT88.4 R80, [R195+0x2000] ;  /* 0x00200000c350783b */ /* 0x000eae0000004200 */
[C---:B------:R-:W-:Y:S04]  /*16a00*/  HMMA.16816.F32 R44, R76.reuse, R88, R44 ;  /* 0x000000584c2c723c */ /* 0x040fe8000000182c */
[----:B-1----:R-:W-:Y:S01]  /*16a10*/  FFMA.FTZ R2, R217, c[0x0][0x2d0], -R74 ;  /* 0x0000b400d9027a23 */ /* 0x002fe2000001084a */
[----:B------:R-:W-:Y:S01]  /*16a20*/  IADD3 R217, R188, -0x1, RZ ;  /* 0xffffffffbcd97810 */ /* 0x000fe20007ffe0ff */
[----:B---3--:R-:W-:Y:S02]  /*16a30*/  FADD.FTZ R0, R126, R0 ;  /* 0x000000007e007221 */ /* 0x008fe40000010000 */
[C---:B------:R-:W-:Y:S01]  /*16a40*/  HMMA.16816.F32 R48, R76.reuse, R90, R48 ;  /* 0x0000005a4c30723c */ /* 0x040fe20000001830 */
[----:B------:R1:W3:Y:S01]  /*16a50*/  MUFU.EX2 R125, R2 ;  /* 0x00000002007d7308 */ /* 0x0002e20000000800 */
[----:B------:R-:W5:Y:S06]  /*16a60*/  LDSM.16.MT88.4 R88, [R198+0x2000] ;  /* 0x00200000c658783b */ /* 0x000f6c0000004200 */
[C---:B----4-:R-:W-:Y:S08]  /*16a70*/  HMMA.16816.F32 R52, R76.reuse, R92, R52 ;  /* 0x0000005c4c34723c */ /* 0x050ff00000001834 */
[C---:B------:R-:W-:Y:S01]  /*16a80*/  HMMA.16816.F32 R56, R76.reuse, R94, R56 ;  /* 0x0000005e4c38723c */ /* 0x040fe20000001838 */
[----:B------:R-:W4:Y:S07]  /*16a90*/  LDSM.16.MT88.4 R92, [R197+0x2000] ;  /* 0x00200000c55c783b */ /* 0x000f2e0000004200 */
[C---:B------:R-:W-:Y:S04]  /*16aa0*/  HMMA.16816.F32 R60, R76.reuse, R96, R60 ;  /* 0x000000604c3c723c */ /* 0x040fe8000000183c */
[--C-:B-1----:R-:W-:Y:S02]  /*16ab0*/  FFMA.FTZ R2, R191, c[0x0][0x2d0], -R73.reuse ;  /* 0x0000b400bf027a23 */ /* 0x102fe40000010849 */
[----:B---3--:R-:W-:Y:S02]  /*16ac0*/  FADD.FTZ R0, R125, R0 ;  /* 0x000000007d007221 */ /* 0x008fe40000010000 */
[----:B------:R-:W-:Y:S01]  /*16ad0*/  HMMA.16816.F32 R64, R76, R98, R64 ;  /* 0x000000624c40723c */ /* 0x000fe20000001840 */
[----:B------:R1:W-:Y:S01]  /*16ae0*/  MUFU.EX2 R157, R2 ;  /* 0x00000002009d7308 */ /* 0x0003e20000000800 */
[----:B------:R-:W-:Y:S05]  /*16af0*/  LDSM.16.MT88.4 R96, [R196+0x2800] ;  /* 0x00280000c460783b */ /* 0x000fea0000004200 */
[----:B------:R-:W-:Y:S02]  /*16b00*/  F2FP.PACK_AB R76, R127, R158 ;  /* 0x0000009e7f4c723e */ /* 0x000fe400000000ff */
[----:B------:R-:W-:Y:S03]  /*16b10*/  F2FP.PACK_AB R77, R125, R126 ;  /* 0x0000007e7d4d723e */ /* 0x000fe600000000ff */
        /* <DEDUP_REMOVED lines=19> */
[----:B------:R-:W3:Y:S06]  /*16c50*/  LDSM.16.MT88.4 R84, [R196+0x5800] ;  /* 0x00580000c454783b */ /* 0x000eec0000004200 */
[C---:B-----5:R-:W-:Y:S08]  /*16c60*/  HMMA.16816.F32 R20, R76.reuse, R88, R20 ;  /* 0x000000584c14723c */ /* 0x060ff00000001814 */
[C---:B------:R-:W-:Y:S01]  /*16c70*/  HMMA.16816.F32 R24, R76.reuse, R90, R24 ;  /* 0x0000005a4c18723c */ /* 0x040fe20000001818 */
[----:B------:R-:W5:Y:S07]  /*16c80*/  LDSM.16.MT88.4 R88, [R198+0x5800] ;  /* 0x00580000c658783b */ /* 0x000f6e0000004200 */
[C---:B----4-:R-:W-:Y:S04]  /*16c90*/  HMMA.16816.F32 R28, R76.reuse, R92, R28 ;  /* 0x0000005c4c1c723c */ /* 0x050fe8000000181c */
[--C-:B-1----:R-:W-:Y:S04]  /*16ca0*/  FFMA.FTZ R2, R230, c[0x0][0x2d0], -R74.reuse ;  /* 0x0000b400e6027a23 */ /* 0x102fe8000001084a */
[C---:B------:R-:W-:Y:S01]  /*16cb0*/  HMMA.16816.F32 R32, R76.reuse, R94, R32 ;  /* 0x0000005e4c20723c */ /* 0x040fe20000001820 */
[----:B------:R1:W4:Y:S01]  /*16cc0*/  MUFU.EX2 R152, R2 ;  /* 0x0000000200987308 */ /* 0x0003220000000800 */
[----:B------:R-:W5:Y:S06]  /*16cd0*/  LDSM.16.MT88.4 R92, [R197+0x5800] ;  /* 0x00580000c55c783b */ /* 0x000f6c0000004200 */
[C---:B--2---:R-:W-:Y:S08]  /*16ce0*/  HMMA.16816.F32 R36, R76.reuse, R80, R36 ;  /* 0x000000504c24723c */ /* 0x044ff00000001824 */
[C---:B------:R-:W-:Y:S01]  /*16cf0*/  HMMA.16816.F32 R40, R76.reuse, R82, R40 ;  /* 0x000000524c28723c */ /* 0x040fe20000001828 */
[----:B------:R-:W2:Y:S07]  /*16d00*/  LDSM.16.MT88.4 R80, [R195+0x2800] ;  /* 0x00280000c350783b */ /* 0x000eae0000004200 */
[C---:B---3--:R-:W-:Y:S04]  /*16d10*/  HMMA.16816.F32 R44, R76.reuse, R84, R44 ;  /* 0x000000544c2c723c */ /* 0x048fe8000000182c */
[----:B-1----:R-:W-:Y:S02]  /*16d20*/  FFMA.FTZ R2, R229, c[0x0][0x2d0], -R74 ;  /* 0x0000b400e5027a23 */ /* 0x002fe4000001084a */
[----:B----4-:R-:W-:Y:S02]  /*16d30*/  FADD.FTZ R0, R152, R0 ;  /* 0x0000000098007221 */ /* 0x010fe40000010000 */
[C---:B------:R-:W-:Y:S01]  /*16d40*/  HMMA.16816.F32 R48, R76.reuse, R86, R48 ;  /* 0x000000564c30723c */ /* 0x040fe20000001830 */
[----:B------:R1:W3:Y:S01]  /*16d50*/  MUFU.EX2 R150, R2 ;  /* 0x0000000200967308 */ /* 0x0002e20000000800 */
[----:B------:R-:W4:Y:S06]  /*16d60*/  LDSM.16.MT88.4 R84, [R198+0x2800] ;  /* 0x00280000c654783b */ /* 0x000f2c0000004200 */
[C---:B-----5:R-:W-:Y:S08]  /*16d70*/  HMMA.16816.F32 R52, R76.reuse, R88, R52 ;  /* 0x000000584c34723c */ /* 0x060ff00000001834 */
[C---:B------:R-:W-:Y:S01]  /*16d80*/  HMMA.16816.F32 R56, R76.reuse, R90, R56 ;  /* 0x0000005a4c38723c */ /* 0x040fe20000001838 */
[----:B------:R-:W5:Y:S07]  /*16d90*/  LDSM.16.MT88.4 R88, [R197+0x2800] ;  /* 0x00280000c558783b */ /* 0x000f6e0000004200 */
[C---:B------:R-:W-:Y:S04]  /*16da0*/  HMMA.16816.F32 R60, R76.reuse, R92, R60 ;  /* 0x0000005c4c3c723c */ /* 0x040fe8000000183c */
[--C-:B-1----:R-:W-:Y:S02]  /*16db0*/  FFMA.FTZ R2, R226, c[0x0][0x2d0], -R73.reuse ;  /* 0x0000b400e2027a23 */ /* 0x102fe40000010849 */
[C---:B---3--:R-:W-:Y:S02]  /*16dc0*/  FADD.FTZ R0, R150.reuse, R0 ;  /* 0x0000000096007221 */ /* 0x048fe40000010000 */
        /* <DEDUP_REMOVED lines=35> */
[----:B------:R-:W3:Y:S07]  /*17000*/  LDSM.16.MT88.4 R80, [R195+0x3000] ;  /* 0x00300000c350783b */ /* 0x000eee0000004200 */
[C---:B------:R-:W-:Y:S04]  /*17010*/  HMMA.16816.F32 R44, R76.reuse, R92, R44 ;  /* 0x0000005c4c2c723c */ /* 0x040fe8000000182c */
[----:B-1----:R-:W-:Y:S02]  /*17020*/  FFMA.FTZ R2, R246, c[0x0][0x2d0], -R74 ;  /* 0x0000b400f6027a23 */ /* 0x002fe4000001084a */
[----:B----4-:R-:W-:Y:S02]  /*17030*/  FADD.FTZ R0, R144, R0 ;  /* 0x0000000090007221 */ /* 0x010fe40000010000 */
[C---:B------:R-:W-:Y:S01]  /*17040*/  HMMA.16816.F32 R48, R76.reuse, R94, R48 ;  /* 0x0000005e4c30723c */ /* 0x040fe20000001830 */
[----:B------:R1:W4:Y:S07]  /*17050*/  MUFU.EX2 R143, R2 ;  /* 0x00000002008f7308 */ /* 0x00032e0000000800 */
[C---:B---3--:R-:W-:Y:S08]  /*17060*/  HMMA.16816.F32 R52, R76.reuse, R84, R52 ;  /* 0x000000544c34723c */ /* 0x048ff00000001834 */
[C---:B------:R-:W-:Y:S08]  /*17070*/  HMMA.16816.F32 R56, R76.reuse, R86, R56 ;  /* 0x000000564c38723c */ /* 0x040ff00000001838 */
[C---:B-----5:R-:W-:Y:S04]  /*17080*/  HMMA.16816.F32 R60, R76.reuse, R88, R60 ;  /* 0x000000584c3c723c */ /* 0x060fe8000000183c */
[--C-:B-1----:R-:W-:Y:S02]  /*17090*/  FFMA.FTZ R2, R243, c[0x0][0x2d0], -R73.reuse ;  /* 0x0000b400f3027a23 */ /* 0x102fe40000010849 */
[----:B------:R-:W-:Y:S02]  /*170a0*/  FFMA.FTZ R73, R244, c[0x0][0x2d0], -R73 ;  /* 0x0000b400f4497a23 */ /* 0x000fe40000010849 */
[----:B------:R-:W-:Y:S01]  /*170b0*/  HMMA.16816.F32 R64, R76, R90, R64 ;  /* 0x0000005a4c40723c */ /* 0x000fe20000001840 */
[----:B------:R1:W-:Y:S03]  /*170c0*/  MUFU.EX2 R142, R2 ;  /* 0x00000002008e7308 */ /* 0x0003e60000000800 */
[----:B----4-:R-:W-:Y:S07]  /*170d0*/  FADD.FTZ R0, R143, R0 ;  /* 0x000000008f007221 */ /* 0x010fee0000010000 */
[----:B------:R3:W-:Y:S01]  /*170e0*/  MUFU.EX2 R141, R73 ;  /* 0x00000049008d7308 */ /* 0x0007e20000000800 */
[--C-:B-1----:R-:W-:Y:S02]  /*170f0*/  FFMA.FTZ R2, R249, c[0x0][0x2d0], -R74.reuse ;  /* 0x0000b400f9027a23 */ /* 0x102fe4000001084a */
[----:B------:R-:W-:Y:S01]  /*17100*/  FFMA.FTZ R74, R72, c[0x0][0x2d0], -R74 ;  /* 0x0000b400484a7a23 */ /* 0x000fe2000001084a */
[----:B------:R-:W-:Y:S06]  /*17110*/  F2FP.PACK_AB R72, R145, R146 ;  /* 0x000000929148723e */ /* 0x000fec00000000ff */
[----:B------:R1:W4:Y:S01]  /*17120*/  MUFU.EX2 R140, R2 ;  /* 0x00000002008c7308 */ /* 0x0003220000000800 */
[----:B---3--:R-:W-:Y:S09]  /*17130*/  F2FP.PACK_AB R73, R143, R144 ;  /* 0x000000908f49723e */ /* 0x008ff200000000ff */
[----:B------:R3:W5:Y:S01]  /*17140*/  MUFU.EX2 R71, R74 ;  /* 0x0000004a00477308 */ /* 0x0007620000000800 */
[----:B-1----:R-:W-:Y:S02]  /*17150*/  FADD.FTZ R2, R247, R3 ;  /* 0x00000003f7027221 */ /* 0x002fe40000010000 */
[----:B------:R-:W2:Y:S01]  /*17160*/  LDL R3, [R1+0x24] ;  /* 0x0000240001037983 */ /* 0x000ea20000100800 */
[----:B----4-:R-:W-:Y:S02]  /*17170*/  FADD.FTZ R0, R140, R0 ;  /* 0x000000008c007221 */ /* 0x010fe40000010000 */
[----:B------:R-:W-:Y:S02]  /*17180*/  FADD.FTZ R2, R121, R2 ;  /* 0x0000000279027221 */ /* 0x000fe40000010000 */
[----:B------:R-:W1:Y:S02]  /*17190*/  LDSM.16.MT88.4 R120, [R196+0x6800] ;  /* 0x00680000c478783b */ /* 0x000e640000004200 */
[----:B------:R-:W-:Y:S01]  /*171a0*/  FADD.FTZ R2, R252, R2 ;  /* 0x00000002fc027221 */ /* 0x000fe20000010000 */
[----:B---3--:R-:W-:Y:S02]  /*171b0*/  F2FP.PACK_AB R74, R141, R142 ;  /* 0x0000008e8d4a723e */ /* 0x008fe400000000ff */
[----:B-----5:R-:W-:Y:S01]  /*171c0*/  F2FP.PACK_AB R75, R71, R140 ;  /* 0x0000008c474b723e */ /* 0x020fe200000000ff */
[----:B------:R-:W-:Y:S04]  /*171d0*/  FADD.FTZ R2, R242, R2 ;  /* 0x00000002f2027221 */ /* 0x000fe80000010000 */
[----:B------:R-:W-:Y:S02]  /*171e0*/  FADD.FTZ R2, R241, R2 ;  /* 0x00000002f1027221 */ /* 0x000fe40000010000 */
[C---:B------:R-:W-:Y:S01]  /*171f0*/  HMMA.16816.F32 R76, R72.reuse, R80, R4 ;  /* 0x00000050484c723c */ /* 0x040fe20000001804 */
[----:B------:R-:W3:Y:S04]  /*17200*/  LDSM.16.MT88.4 R4, [R197+0x6800] ;  /* 0x00680000c504783b */ /* 0x000ee80000004200 */
[----:B------:R-:W-:Y:S03]  /*17210*/  FADD.FTZ R2, R235, R2 ;  /* 0x00000002eb027221 */ /* 0x000fe60000010000 */
        /* <DEDUP_REMOVED lines=20> */
[C---:B------:R-:W-:Y:S04]  /*17360*/  HMMA.16816.F32 R120, R72.reuse, R122, R48 ;  /* 0x0000007a4878723c */ /* 0x040fe80000001830 */
[----:B------:R-:W-:Y:S04]  /*17370*/  FADD.FTZ R2, R127, R2 ;  /* 0x000000027f027221 */ /* 0x000fe80000010000 */
[C---:B------:R-:W-:Y:S04]  /*17380*/  HMMA.16816.F32 R124, R72.reuse, R128, R52 ;  /* 0x00000080487c723c */ /* 0x040fe80000001834 */
[----:B------:R-:W-:Y:S04]  /*17390*/  FADD.FTZ R2, R157, R2 ;  /* 0x000000029d027221 */ /* 0x000fe80000010000 */
[----:B------:R-:W-:Y:S01]  /*173a0*/  FADD.FTZ R2, R156, R2 ;  /* 0x000000029c027221 */ /* 0x000fe20000010000 */
[C---:B------:R-:W-:Y:S03]  /*173b0*/  HMMA.16816.F32 R128, R72.reuse, R130, R56 ;  /* 0x000000824880723c */ /* 0x040fe60000001838 */
[----:B------:R-:W-:Y:S04]  /*173c0*/  FADD.FTZ R2, R154, R2 ;  /* 0x000000029a027221 */ /* 0x000fe80000010000 */
[----:B------:R-:W-:Y:S01]  /*173d0*/  FADD.FTZ R2, R153, R2 ;  /* 0x0000000299027221 */ /* 0x000fe20000010000 */
[C---:B---3--:R-:W-:Y:S04]  /*173e0*/  HMMA.16816.F32 R60, R72.reuse, R4, R60 ;  /* 0x00000004483c723c */ /* 0x048fe8000000183c */
[----:B------:R-:W-:Y:S04]  /*173f0*/  FADD.FTZ R2, R151, R2 ;  /* 0x0000000297027221 */ /* 0x000fe80000010000 */
[----:B------:R-:W-:Y:S01]  /*17400*/  FADD.FTZ R2, R149, R2 ;  /* 0x0000000295027221 */ /* 0x000fe20000010000 */
[----:B------:R-:W-:Y:S03]  /*17410*/  HMMA.16816.F32 R64, R72, R6, R64 ;  /* 0x000000064840723c */ /* 0x000fe60000001840 */
[----:B------:R-:W-:Y:S04]  /*17420*/  FADD.FTZ R2, R146, R2 ;  /* 0x0000000292027221 */ /* 0x000fe80000010000 */
[----:B------:R-:W-:Y:S05]  /*17430*/  FADD.FTZ R2, R145, R2 ;  /* 0x0000000291027221 */ /* 0x000fea0000010000 */
[----:B------:R-:W-:Y:S01]  /*17440*/  FADD.FTZ R2, R142, R2 ;  /* 0x000000028e027221 */ /* 0x000fe20000010000 */
[----:B--2---:R-:W-:Y:S01]  /*17450*/  ISETP.GT.AND P0, PT, R188, R3, PT ;  /* 0x00000003bc00720c */ /* 0x004fe20003f04270 */
[----:B------:R-:W-:Y:S02]  /*17460*/  FADD.FTZ R3, R71, R0 ;  /* 0x0000000047037221 */ /* 0x000fe40000010000 */
[----:B------:R-:W-:Y:S02]  /*17470*/  FADD.FTZ R0, R141, R2 ;  /* 0x000000028d007221 */ /* 0x000fe40000010000 */
[----:B------:R-:W-:Y:S01]  /*17480*/  IMAD.MOV.U32 R188, RZ, RZ, R217 ;  /* 0x000000ffffbc7224 */ /* 0x000fe200078e00d9 */
[----:B------:R1:W-:Y:S01]  /*17490*/  STL [R1+0x38], R3 ;  /* 0x0000380301007387 */ /* 0x0003e20000100800 */
[----:B------:R-:W-:Y:S03]  /*174a0*/  IMAD.MOV.U32 R71, RZ, RZ, R69 ;  /* 0x000000ffff477224 */ /* 0x000fe600078e0045 */
[----:B------:R2:W-:Y:S01]  /*174b0*/  STL [R1+0x34], R0 ;  /* 0x0000340001007387 */ /* 0x0005e20000100800 */
[----:B-1----:R-:W-:Y:S02]  /*174c0*/  IMAD.MOV.U32 R3, RZ, RZ, R70 ;  /* 0x000000ffff037224 */ /* 0x002fe400078e0046 */
[----:B------:R-:W-:-:S05]  /*174d0*/  @P0 BRA `(.L_x_1238) ;  /* 0xffffbe0000000947 */ /* 0x000fca000383ffff */
.L_x_1233:
[----:B--2---:R-:W2:Y:S02]  /*174e0*/  LDL R0, [R1+0x40] ;  /* 0x0000400001007983 */ /* 0x004ea40000100800 */
[----:B--2---:R-:W-:-:S13]  /*174f0*/  ISETP.GE.AND P0, PT, R217, R0, PT ;  /* 0x00000000d900720c */ /* 0x004fda0003f06270 */
[----:B------:R-:W-:Y:S05]  /*17500*/  @!P0 BRA `(.L_x_1239) ;  /* 0x00003ab000008947 */ /* 0x000fea0003800000 */
.L_x_1242:
[----:B------:R-:W2:Y:S01]  /*17510*/  LDL.64 R190, [R1+0x8] ;  /* 0x0000080001be7983 */ /* 0x000ea20000100a00 */
[----:B------:R-:W-:Y:S04]  /*17520*/  DEPBAR.LE SB0, 0x0 ;  /* 0x000080000000791a */ /* 0x000fe80000000000 */
[----:B------:R-:W-:Y:S01]  /*17530*/  WARPSYNC 0xffffffff ;  /* 0xffffffff00007948 */ /* 0x000fe20003800000 */
[----:B------:R-:W3:Y:S01]  /*17540*/  LDL R55, [R1] ;  /* 0x0000000001377983 */ /* 0x000ee20000100800 */
[----:B-1----:R-:W-:Y:S01]  /*17550*/  SHF.R.S32.HI R0, RZ, 0x1f, R217 ;  /* 0x0000001fff007819 */ /* 0x002fe200000114d9 */
[C---:B------:R-:W-:Y:S01]  /*17560*/  IMAD.WIDE.U32 R38, R217.reuse, c[0x0][0x208], RZ ;  /* 0x00008200d9267a25 */ /* 0x040fe200078e00ff */
[----:B------:R-:W-:Y:S01]  /*17570*/  ULDC.64 UR4, c[0x0][0x208] ;  /* 0x0000820000047ab9 */ /* 0x000fe20000000a00 */
[----:B------:R-:W-:Y:S01]  /*17580*/  BAR.SYNC.DEFER_BLOCKING 0x0 ;  /* 0x0000000000007b1d */ /* 0x000fe20000010000 */
[----:B------:R-:W-:Y:S01]  /*17590*/  ISETP.GE.AND P4, PT, R218, c[0x0][0x1d4], PT ;  /* 0x00007500da007a0c */ /* 0x000fe20003f86270 */
[----:B------:R-:W-:Y:S03]  /*175a0*/  IMAD R2, R0, c[0x0][0x208], RZ ;  /* 0x0000820000027a24 */ /* 0x000fe600078e02ff */
[----:B------:R-:W-:Y:S01]  /*175b0*/  USHF.L.U32 UR8, UR4, 0x5, URZ ;  /* 0x0000000504087899 */ /* 0x000fe2000800063f */
[----:B------:R-:W-:Y:S05]  /*175c0*/  IMAD R2, R217, c[0x0][0x20c], R2 ;  /* 0x00008300d9027a24 */ /* 0x000fea00078e0202 */
[----:B------:R-:W-:Y:S05]  /*175d0*/  IADD3 R28, R39, R2, RZ ;  /* 0x00000002271c7210 */ /* 0x000fea0007ffe0ff */
[----:B------:R-:W-:Y:S01]  /*175e0*/  IMAD R54, R28, 0x70, RZ ;  /* 0x000000701c367824 */ /* 0x000fe200078e02ff */
[----:B------:R-:W-:Y:S01]  /*175f0*/  MOV R28, UR8 ;  /* 0x00000008001c7c02 */ /* 0x000fe20008000f00 */
[----:B------:R-:W1:Y:S01]  /*17600*/  LDSM.16.M88.4 R8, [R194] ;  /* 0x00000000c208783b */ /* 0x000e620000000200 */
[----:B------:R-:W-:Y:S01]  /*17610*/  UMOV UR9, 0x5 ;  /* 0x0000000500097882 */ /* 0x000fe20000000000 */
[----:B------:R-:W-:Y:S01]  /*17620*/  BSSY B0, `(.L_x_1240) ;  /* 0x000018b000007945 */ /* 0x000fe20003800000 */
[----:B------:R-:W-:Y:S02]  /*17630*/  USHF.L.U64.HI UR9, UR4, UR9, UR5 ;  /* 0x0000000904097299 */ /* 0x000fe40008010205 */
[----:B------:R-:W-:Y:S03]  /*17640*/  UIADD3 UR5, UP0, UR8, UR8, URZ ;  /* 0x0000000808057290 */ /* 0x000fe6000ff1e03f */
[----:B------:R-:W4:Y:S01]  /*17650*/  LDSM.16.M88.4 R16, [R194+0x800] ;  /* 0x00080000c210783b */ /* 0x000f220000000200 */
[----:B------:R-:W-:Y:S01]  /*17660*/  MOV R29, UR9 ;  /* 0x00000009001d7c02 */ /* 0x000fe20008000f00 */
[----:B------:R-:W-:Y:S04]  /*17670*/  UIADD3.X UR4, UR9, UR9, URZ, UP0, !UPT ;  /* 0x0000000909047290 */ /* 0x000fe800087fe43f */
[----:B------:R-:W-:Y:S02]  /*17680*/  IMAD.WIDE.U32 R36, R38, 0x70, R28 ;  /* 0x0000007026247825 */ /* 0x000fe400078e001c */
[----:B------:R-:W5:Y:S03]  /*17690*/  S2R R52, SR_TID.X ;  /* 0x0000000000347919 */ /* 0x000f660000002100 */
[----:B------:R-:W-:Y:S05]  /*176a0*/  IADD3 R46, P1, R36, UR8, RZ ;  /* 0x00000008242e7c10 */ /* 0x000fea000ff3e0ff */
[----:B------:R-:W4:Y:S08]  /*176b0*/  LDSM.16.M88.4 R24, [R194+0x1000] ;  /* 0x00100000c218783b */ /* 0x000f300000000200 */
[----:B------:R-:W3:Y:S04]  /*176c0*/  LDL R243, [R1+0x40] ;  /* 0x0000400001f37983 */ /* 0x000ee80000100800 */
[----:B------:R-:W4:Y:S01]  /*176d0*/  LDSM.16.M88.4 R32, [R194+0x1800] ;  /* 0x00180000c220783b */ /* 0x000f220000000200 */
[C---:B-1----:R-:W-:Y:S03]  /*176e0*/  HMMA.16816.F32 R4, R132.reuse, R8, RZ ;  /* 0x000000088404723c */ /* 0x042fe600000018ff */
[----:B-----5:R-:W-:Y:S04]  /*176f0*/  ISETP.GT.AND P6, PT, R52, 0x7f, PT ;  /* 0x0000007f3400780c */ /* 0x020fe80003fc4270 */
[----:B------:R-:W1:Y:S01]  /*17700*/  LDSM.16.M88.4 R40, [R194+0x2000] ;  /* 0x00200000c228783b */ /* 0x000e620000000200 */
[----:B------:R-:W-:Y:S01]  /*17710*/  SHF.R.S32.HI R3, RZ, 0x1f, R52 ;  /* 0x0000001fff037819 */ /* 0x000fe20000011434 */
[C---:B------:R-:W-:Y:S03]  /*17720*/  HMMA.16816.F32 R8, R132.reuse, R10, RZ ;  /* 0x0000000a8408723c */ /* 0x040fe600000018ff */
[-C--:B------:R-:W-:Y:S03]  /*17730*/  LEA.HI R3, R3, R52.reuse, RZ, 0x3 ;  /* 0x0000003403037211 */ /* 0x080fe600078f18ff */
[----:B------:R-:W5:Y:S01]  /*17740*/  LDSM.16.M88.4 R48, [R194+0x2800] ;  /* 0x00280000c230783b */ /* 0x000f620000000200 */
[----:B------:R-:W-:Y:S01]  /*17750*/  LOP3.LUT R0, R3, 0xfffffff8, RZ, 0xc0, !PT ;  /* 0xfffffff803007812 */ /* 0x000fe200078ec0ff */
[C---:B----4-:R-:W-:Y:S04]  /*17760*/  HMMA.16816.F32 R12, R132.reuse, R16, RZ ;  /* 0x00000010840c723c */ /* 0x050fe800000018ff */
[----:B------:R-:W-:Y:S02]  /*17770*/  IADD3 R0, -R0, R52, RZ ;  /* 0x0000003400007210 */ /* 0x000fe40007ffe1ff */
[----:B------:R-:W4:Y:S02]  /*17780*/  LDSM.16.M88.4 R56, [R194+0x3000] ;  /* 0x00300000c238783b */ /* 0x000f240000000200 */
[----:B------:R-:W-:Y:S01]  /*17790*/  SHF.L.U32 R0, R0, 0x3, RZ ;  /* 0x0000000300007819 */ /* 0x000fe200000006ff */
[C---:B------:R-:W-:Y:S03]  /*177a0*/  HMMA.16816.F32 R16, R132.reuse, R18, RZ ;  /* 0x000000128410723c */ /* 0x040fe600000018ff */
[----:B------:R-:W-:Y:S02]  /*177b0*/  ISETP.GE.AND P5, PT, R0, c[0x0][0x1d4], PT ;  /* 0x0000750000007a0c */ /* 0x000fe40003fa6270 */
[----:B------:R-:W1:Y:S03]  /*177c0*/  LDSM.16.M88.4 R72, [R199] ;  /* 0x00000000c748783b */ /* 0x000e660000000200 */
[C---:B------:R-:W-:Y:S05]  /*177d0*/  HMMA.16816.F32 R20, R132.reuse, R24, RZ ;  /* 0x000000188414723c */ /* 0x040fea00000018ff */
[----:B------:R-:W1:Y:S03]  /*177e0*/  LDSM.16.M88.4 R140, [R207] ;  /* 0x00000000cf8c783b */ /* 0x000e660000000200 */
[C---:B------:R-:W-:Y:S05]  /*177f0*/  HMMA.16816.F32 R24, R132.reuse, R26, RZ ;  /* 0x0000001a8418723c */ /* 0x040fea00000018ff */
[----:B------:R-:W1:Y:S03]  /*17800*/  LDSM.16.M88.4 R144, [R208] ;  /* 0x00000000d090783b */ /* 0x000e660000000200 */
[C---:B------:R-:W-:Y:S05]  /*17810*/  HMMA.16816.F32 R28, R132.reuse, R32, RZ ;  /* 0x00000020841c723c */ /* 0x040fea00000018ff */
[----:B------:R-:W1:Y:S03]  /*17820*/  LDSM.16.M88.4 R148, [R209] ;  /* 0x00000000d194783b */ /* 0x000e660000000200 */
[C---:B------:R-:W-:Y:S05]  /*17830*/  HMMA.16816.F32 R32, R132.reuse, R34, RZ ;  /* 0x000000228420723c */ /* 0x040fea00000018ff */
[----:B------:R-:W1:Y:S08]  /*17840*/  LDSM.16.M88.4 R152, [R210] ;  /* 0x00000000d298783b */ /* 0x000e700000000200 */
[----:B------:R-:W1:Y:S08]  /*17850*/  LDSM.16.M88.4 R156, [R211] ;  /* 0x00000000d39c783b */ /* 0x000e700000000200 */
[----:B------:R-:W1:Y:S01]  /*17860*/  LDSM.16.M88.4 R160, [R212] ;  /* 0x00000000d4a0783b */ /* 0x000e620000000200 */
[----:B--2---:R-:W-:Y:S02]  /*17870*/  MOV R2, R190 ;  /* 0x000000be00027202 */ /* 0x004fe40000000f00 */
[----:B------:R-:W-:Y:S02]  /*17880*/  @!P6 IADD3 R53, P3, P2, R190, UR8, R46 ;  /* 0x00000008be35ec10 */ /* 0x000fe4000fa7e02e */
[----:B---3--:R-:W-:Y:S05]  /*17890*/  MOV R3, R55 ;  /* 0x0000003700037202 */ /* 0x008fea0000000f00 */
[----:B------:R-:W-:Y:S05]  /*178a0*/  IMAD.WIDE.U32 R2, R38, 0x70, R2 ;  /* 0x0000007026027825 */ /* 0x000fea00078e0002 */
[C---:B------:R-:W-:Y:S02]  /*178b0*/  LEA R44, P0, R2.reuse, c[0x0][0x1f8], 0x1 ;  /* 0x00007e00022c7a11 */ /* 0x040fe400078008ff */
[----:B------:R-:W-:Y:S02]  /*178c0*/  IADD3 R0, R3, R54, RZ ;  /* 0x0000003603007210 */ /* 0x000fe40007ffe0ff */
[----:B------:R-:W-:Y:S02]  /*178d0*/  MOV R3, UR4 ;  /* 0x0000000400037c02 */ /* 0x000fe40008000f00 */
[----:B------:R-:W-:Y:S02]  /*178e0*/  LEA.HI.X R45, R2, c[0x0][0x1fc], R0, 0x1, P0 ;  /* 0x00007f00022d7a11 */ /* 0x000fe400000f0c00 */
[----:B------:R-:W-:Y:S02]  /*178f0*/  MOV R2, UR5 ;  /* 0x0000000500027c02 */ /* 0x000fe40008000f00 */
[----:B------:R-:W-:Y:S01]  /*17900*/  IADD3 R47, P0, R190, R36, RZ ;  /* 0x00000024be2f7210 */ /* 0x000fe20007f1e0ff */
[----:B------:R-:W-:Y:S01]  /*17910*/  @!PT LDS RZ, [RZ] ;  /* 0x00000000fffff984 */ /* 0x000fe20000000800 */
[----:B------:R-:W-:Y:S01]  /*17920*/  @!PT LDS RZ, [RZ] ;  /* 0x00000000fffff984 */ /* 0x000fe20000000800 */
[----:B------:R-:W-:Y:S01]  /*17930*/  @!PT LDS RZ, [RZ] ;  /* 0x00000000fffff984 */ /* 0x000fe20000000800 */
[----:B------:R5:W-:Y:S01]  /*17940*/  LDGSTS.E.BYPASS.LTC128B.128 [R216+0x100], [R44.64], !P5 ;  /* 0x001000002cd87fae */ /* 0x000be2000e901d46 */
[----:B------:R-:W-:Y:S01]  /*17950*/  IADD3 R0, R54, R37, RZ ;  /* 0x0000002536007210 */ /* 0x000fe20007ffe0ff */
[----:B------:R-:W-:Y:S02]  /*17960*/  IMAD.WIDE.U32 R188, R38, 0x70, R2 ;  /* 0x0000007026bc7825 */ /* 0x000fe400078e0002 */
[C---:B-1----:R-:W-:Y:S01]  /*17970*/  HMMA.16816.F32 R36, R132.reuse, R40, RZ ;  /* 0x000000288424723c */ /* 0x042fe200000018ff */
[CC--:B------:R-:W-:Y:S02]  /*17980*/  IADD3.X R3, R0.reuse, R55.reuse, RZ, P0, !PT ;  /* 0x0000003700037210 */ /* 0x0c0fe400007fe4ff */
[C---:B------:R-:W-:Y:S01]  /*17990*/  LEA R2, P0, R47.reuse, c[0x0][0x1f8], 0x1 ;  /* 0x00007e002f027a11 */ /* 0x040fe200078008ff */
[----:B------:R5:W-:Y:S01]  /*179a0*/  LDGSTS.E.BYPASS.LTC128B.128 [R216+0x3900], [R44.64+0x80], !P4 ;  /* 0x039000802cd87fae */ /* 0x000be2000e101d46 */
[----:B------:R-:W-:Y:S02]  /*179b0*/  IADD3.X R0, R0, UR9, RZ, P1, !PT ;  /* 0x0000000900007c10 */ /* 0x000fe40008ffe4ff */
[----:B------:R-:W-:Y:S01]  /*179c0*/  LEA.HI.X R3, R47, c[0x0][0x1fc], R3, 0x1, P0 ;  /* 0x00007f002f037a11 */ /* 0x000fe200000f0c03 */
[C---:B------:R-:W-:Y:S01]  /*179d0*/  HMMA.16816.F32 R40, R132.reuse, R42, RZ ;  /* 0x0000002a8428723c */ /* 0x040fe200000018ff */
[----:B------:R-:W-:Y:S03]  /*179e0*/  IADD3 R52, P1, R46, R190, RZ ;  /* 0x000000be2e347210 */ /* 0x000fe60007f3e0ff */
[----:B------:R1:W-:Y:S01]  /*179f0*/  LDGSTS.E.BYPASS.LTC128B.128 [R216+0x1100], [R2.64], !P5 ;  /* 0x0110000002d87fae */ /* 0x0003e2000e901d46 */
[----:B------:R-:W-:Y:S04]  /*17a00*/  IADD3 R71, P0, R190, R188, RZ ;  /* 0x000000bcbe477210 */ /* 0x000fe80007f1e0ff */
[----:B------:R-:W-:Y:S03]  /*17a10*/  IADD3.X R214, R55, R54, R189, P0, !PT ;  /* 0x0000003637d67210 */ /* 0x000fe600007fe4bd */
[----:B------:R1:W-:Y:S01]  /*17a20*/  LDGSTS.E.BYPASS.LTC128B.128 [R216+0x4900], [R2.64+0x80], !P4 ;  /* 0x0490008002d87fae */ /* 0x0003e2000e101d46 */
[----:B------:R-:W-:Y:S01]  /*17a30*/  @!P6 LEA R188, P0, R53, c[0x0][0x1f8], 0x1 ;  /* 0x00007e0035bcea11 */ /* 0x000fe200078008ff */
[C---:B-----5:R-:W-:Y:S07]  /*17a40*/  HMMA.16816.F32 R44, R132.reuse, R48, RZ ;  /* 0x00000030842c723c */ /* 0x060fee00000018ff */
[----:B------:R-:W-:Y:S02]  /*17a50*/  IADD3.X R48, R0, R55, RZ, P1, !PT ;  /* 0x0000003700307210 */ /* 0x000fe40000ffe4ff */
[C---:B------:R-:W-:Y:S03]  /*17a60*/  LEA R190, P1, R52.reuse, c[0x0][0x1f8], 0x1 ;  /* 0x00007e0034be7a11 */ /* 0x040fe600078208ff */
[----:B------:R-:W-:Y:S02]  /*17a70*/  @!P6 IADD3.X R0, R55, UR9, R0, P3, P2 ;  /* 0x000000093700ec10 */ /* 0x000fe40009fe4400 */
[----:B------:R-:W-:Y:S02]  /*17a80*/  LEA.HI.X R191, R52, c[0x0][0x1fc], R48, 0x1, P1 ;  /* 0x00007f0034bf7a11 */ /* 0x000fe400008f0c30 */
[C---:B------:R-:W-:Y:S01]  /*17a90*/  HMMA.16816.F32 R48, R132.reuse, R50, RZ ;  /* 0x000000328430723c */ /* 0x040fe200000018ff */
[----:B------:R-:W-:Y:S02]  /*17aa0*/  @!P6 LEA.HI.X R189, R53, c[0x0][0x1fc], R0, 0x1, P0 ;  /* 0x00007f0035bdea11 */ /* 0x000fe400000f0c00 */
[----:B------:R2:W-:Y:S01]  /*17ab0*/  LDGSTS.E.BYPASS.LTC128B.128 [R216+0x2100], [R190.64], !P5 ;  /* 0x02100000bed87fae */ /* 0x0005e2000e901d46 */
[----:B-1----:R-:W-:Y:S02]  /*17ac0*/  LEA R2, P0, R71, c[0x0][0x1f8], 0x1 ;  /* 0x00007e0047027a11 */ /* 0x002fe400078008ff */
[----:B------:R-:W-:Y:S02]  /*17ad0*/  ISETP.GT.AND P2, PT, R217, R243, PT ;  /* 0x000000f3d900720c */ /* 0x000fe40003f44270 */
[C---:B----4-:R-:W-:Y:S01]  /*17ae0*/  HMMA.16816.F32 R52, R132.reuse, R56, RZ ;  /* 0x000000388434723c */ /* 0x050fe200000018ff */
[----:B------:R-:W-:Y:S05]  /*17af0*/  LEA.HI.X R3, R71, c[0x0][0x1fc], R214, 0x1, P0 ;  /* 0x00007f0047037a11 */ /* 0x000fea00000f0cd6 */
[----:B------:R1:W-:Y:S02]  /*17b00*/  LDGSTS.E.BYPASS.LTC128B.128 [R216+0x5900], [R2.64+0x80], !P4 ;  /* 0x0590008002d87fae */ /* 0x0003e4000e101d46 */
[----:B------:R-:W-:Y:S06]  /*17b10*/  HMMA.16816.F32 R56, R132, R58, RZ ;  /* 0x0000003a8438723c */ /* 0x000fec00000018ff */
[----:B------:R2:W-:Y:S02]  /*17b20*/  @!P6 LDGSTS.E.BYPASS.LTC128B.128 [R216+0x3100], [R188.64], !P5 ;  /* 0x03100000bcd8efae */ /* 0x0005e4000e901d46 */
[C---:B------:R-:W-:Y:S06]  /*17b30*/  HMMA.16816.F32 R4, R136.reuse, R72, R4 ;  /* 0x000000488804723c */ /* 0x040fec0000001804 */
[----:B------:R2:W-:Y:S02]  /*17b40*/  @!P6 LDGSTS.E.BYPASS.LTC128B.128 [R216+0x6900], [R188.64+0x80], !P4 ;  /* 0x06900080bcd8efae */ /* 0x0005e4000e101d46 */
[C---:B------:R-:W-:Y:S06]  /*17b50*/  HMMA.16816.F32 R8, R136.reuse, R74, R8 ;  /* 0x0000004a8808723c */ /* 0x040fec0000001808 */
[----:B------:R-:W-:Y:S02]  /*17b60*/  LDSM.16.M88.4 R72, [R193+0x800] ;  /* 0x00080000c148783b */ /* 0x000fe40000000200 */
[C---:B------:R-:W-:Y:S06]  /*17b70*/  HMMA.16816.F32 R12, R136.reuse, R140, R12 ;  /* 0x0000008c880c723c */ /* 0x040fec000000180c */
[----:B------:R-:W0:Y:S02]  /*17b80*/  LDGDEPBAR ;  /* 0x00000000000079af */ /* 0x000e240000000000 */
[C---:B------:R-:W-:Y:S06]  /*17b90*/  HMMA.16816.F32 R16, R136.reuse, R142, R16 ;  /* 0x0000008e8810723c */ /* 0x040fec0000001810 */
[----:B------:R-:W-:Y:S02]  /*17ba0*/  LDSM.16.M88.4 R140, [R193+0x1000] ;  /* 0x00100000c18c783b */ /* 0x000fe40000000200 */
[C---:B------:R-:W-:Y:S06]  /*17bb0*/  HMMA.16816.F32 R20, R136.reuse, R144, R20 ;  /* 0x000000908814723c */ /* 0x040fec0000001814 */
[----:B--2---:R-:W2:Y:S02]  /*17bc0*/  LDSM.16.M88.4 R188, [R193] ;  /* 0x00000000c1bc783b */ /* 0x004ea40000000200 */
[C---:B------:R-:W-:Y:S06]  /*17bd0*/  HMMA.16816.F32 R24, R136.reuse, R146, R24 ;  /* 0x000000928818723c */ /* 0x040fec0000001818 */
[----:B------:R-:W3:Y:S02]  /*17be0*/  LDSM.16.M88.4 R144, [R193+0x1800] ;  /* 0x00180000c190783b */ /* 0x000ee40000000200 */
        /* <DEDUP_REMOVED lines=10> */
[----:B------:R-:W-:Y:S01]  /*17c90*/  HMMA.16816.F32 R56, R136, R162, R56 ;  /* 0x000000a28838723c */ /* 0x000fe20000001838 */
[----:B------:R-:W1:Y:S07]  /*17ca0*/  LDSM.16.M88.4 R160, [R192] ;  /* 0x00000000c0a0783b */ /* 0x000e6e0000000200 */
        /* <DEDUP_REMOVED lines=20> */
[----:B------:R-:W-:Y:S07]  /*17df0*/  LDSM.16.M88.4 R156, [R194+0x4000] ;  /* 0x00400000c29c783b */ /* 0x000fee0000000200 */
[C---:B------:R-:W-:Y:S08]  /*17e00*/  HMMA.16816.F32 R4, R168.reuse, R160, R4 ;  /* 0x000000a0a804723c */ /* 0x040ff00000001804 */
[C---:B------:R-:W-:Y:S01]  /*17e10*/  HMMA.16816.F32 R8, R168.reuse, R162, R8 ;  /* 0x000000a2a808723c */ /* 0x040fe20000001808 */
[----:B------:R-:W-:Y:S07]  /*17e20*/  LDSM.16.M88.4 R160, [R194+0x4800] ;  /* 0x00480000c2a0783b */ /* 0x000fee0000000200 */
[C---:B--2---:R-:W-:Y:S08]  /*17e30*/  HMMA.16816.F32 R12, R168.reuse, R188, R12 ;  /* 0x000000bca80c723c */ /* 0x044ff0000000180c */
[C---:B------:R-:W-:Y:S01]  /*17e40*/  HMMA.16816.F32 R16, R168.reuse, R190, R16 ;  /* 0x000000bea810723c */ /* 0x040fe20000001810 */
[----:B------:R-:W-:Y:S07]  /*17e50*/  LDSM.16.M88.4 R188, [R194+0x5000] ;  /* 0x00500000c2bc783b */ /* 0x000fee0000000200 */
[C---:B------:R-:W-:Y:S08]  /*17e60*/  HMMA.16816.F32 R20, R168.reuse, R72, R20 ;  /* 0x00000048a814723c */ /* 0x040ff00000001814 */
        /* <DEDUP_REMOVED lines=10> */
[----:B------:R-:W-:Y:S07]  /*17f10*/  LDSM.16.M88.4 R148, [R206] ;  /* 0x00000000ce94783b */ /* 0x000fee0000000200 */
[C---:B-1----:R-:W-:Y:S08]  /*17f20*/  HMMA.16816.F32 R52, R168.reuse, R72, R52 ;  /* 0x00000048a834723c */ /* 0x042ff00000001834 */
[----:B------:R-:W-:Y:S01]  /*17f30*/  HMMA.16816.F32 R56, R168, R74, R56 ;  /* 0x0000004aa838723c */ /* 0x000fe20000001838 */
[----:B------:R-:W1:Y:S07]  /*17f40*/  LDSM.16.M88.4 R72, [R194+0x6800] ;  /* 0x00680000c248783b */ /* 0x000e6e0000000200 */
[C---:B------:R-:W-:Y:S08]  /*17f50*/  HMMA.16816.F32 R4, R172.reuse, R152, R4 ;  /* 0x00000098ac04723c */ /* 0x040ff00000001804 */
[C---:B------:R-:W-:Y:S01]  /*17f60*/  HMMA.16816.F32 R8, R172.reuse, R154, R8 ;  /* 0x0000009aac08723c */ /* 0x040fe20000001808 */
[----:B------:R-:W4:Y:S07]  /*17f70*/  LDSM.16.M88.4 R152, [R200] ;  /* 0x00000000c898783b */ /* 0x000f2e0000000200 */
[C---:B------:R-:W-:Y:S08]  /*17f80*/  HMMA.16816.F32 R12, R172.reuse, R156, R12 ;  /* 0x0000009cac0c723c */ /* 0x040ff0000000180c */
[C---:B------:R-:W-:Y:S01]  /*17f90*/  HMMA.16816.F32 R16, R172.reuse, R158, R16 ;  /* 0x0000009eac10723c */ /* 0x040fe20000001810 */
[----:B------:R-:W5:Y:S07]  /*17fa0*/  LDSM.16.M88.4 R156, [R201] ;  /* 0x00000000c99c783b */ /* 0x000f6e0000000200 */
        /* <DEDUP_REMOVED lines=9> */
[C---:B---3--:R-:W-:Y:S08]  /*18040*/  HMMA.16816.F32 R44, R172.reuse, R144, R44 ;  /* 0x00000090ac2c723c */ /* 0x048ff0000000182c */
[C---:B------:R-:W-:Y:S01]  /*18050*/  HMMA.16816.F32 R48, R172.reuse, R146, R48 ;  /* 0x00000092ac30723c */ /* 0x040fe20000001830 */
[----:B------:R-:W3:Y:S07]  /*18060*/  LDSM.16.M88.4 R144, [R205] ;  /* 0x00000000cd90783b */ /* 0x000eee0000000200 */
[C---:B-1----:R-:W-:Y:S08]  /*18070*/  HMMA.16816.F32 R52, R172.reuse, R72, R52 ;  /* 0x00000048ac34723c */ /* 0x042ff00000001834 */
[----:B------:R-:W-:Y:S01]  /*18080*/  HMMA.16816.F32 R56, R172, R74, R56 ;  /* 0x0000004aac38723c */ /* 0x000fe20000001838 */
[----:B------:R-:W1:Y:S07]  /*18090*/  LDSM.16.M88.4 R72, [R193+0x3800] ;  /* 0x00380000c148783b */ /* 0x000e6e0000000200 */
        /* <DEDUP_REMOVED lines=36> */
[C---:B---3--:R-:W-:Y:S08]  /*182e0*/  HMMA.16816.F32 R4, R184.reuse, R144, R4 ;  /* 0x00000090b804723c */ /* 0x048ff00000001804 */
        /* <DEDUP_REMOVED lines=8> */
[----:B------:R-:W-:Y:S01]  /*18370*/  FMUL.FTZ R2, R12, c[0x0][0x320] ;  /* 0x0000c8000c027a20 */ /* 0x000fe20000410000 */
[----:B------:R-:W-:Y:S07]  /*18380*/  P2R R12, PR, RZ, 0x4 ;  /* 0x00000004ff0c7803 */ /* 0x000fee0000000000 */
        /* <DEDUP_REMOVED lines=130> */
[----:B------:R-:W3:Y:S01]  /*18bb0*/  LDL R243, [R1+0x10] ;  /* 0x0000100001f37983 */ /* 0x000ee20000100800 */
        /* <DEDUP_REMOVED lines=49> */
.L_x_1241:
[----:B---34-:R-:W-:Y:S05]  /*18ed0*/  BSYNC B0 ;  /* 0x0000000000007941 */ /* 0x018fea0003800000 */
.L_x_1240:
        /* <DEDUP_REMOVED lines=79> */
[--C-:B------:R-:W-:Y:S02]  /*193d0*/  FFMA.FTZ R48, R150, c[0x0][0x2d0], -R148.reuse ;  /* 0x0000b40096307a23 */ /* 0x100fe40000010894 */
[--C-:B------:R-:W-:Y:S05]  /*193e0*/  FFMA.FTZ R74, R226, c[0x0][0x2d0], -R148.reuse ;  /* 0x0000b400e24a7a23 */ /* 0x100fea0000010894 */
[----:B------:R2:W3:Y:S10]  /*193f0*/  MUFU.EX2 R2, R0 ;  /* 0x0000000000027308 */ /* 0x0004f40000000800 */
[----:B------:R-:W-:Y:S01]  /*19400*/  MUFU.EX2 R58, R48 ;  /* 0x00000030003a7308 */ /* 0x000fe20000000800 */
[--C-:B-1----:R-:W-:Y:S09]  /*19410*/  FFMA.FTZ R4, R144, c[0x0][0x2d0], -R148.reuse ;  /* 0x0000b40090047a23 */ /* 0x102ff20000010894 */
[----:B------:R1:W4:Y:S01]  /*19420*/  MUFU.EX2 R7, R4 ;  /* 0x0000000400077308 */ /* 0x0003220000000800 */
[C---:B--2---:R-:W-:Y:S02]  /*19430*/  FADD.FTZ R0, -R3.reuse, R69 ;  /* 0x0000004503007221 */ /* 0x044fe40000010100 */
[----:B------:R-:W-:Y:S02]  /*19440*/  FMUL.FTZ R69, R3, c[0x0][0x2d0] ;  /* 0x0000b40003457a20 */ /* 0x000fe40000410000 */
[----:B------:R-:W-:Y:S02]  /*19450*/  FMUL.FTZ R0, R0, c[0x0][0x2d0] ;  /* 0x0000b40000007a20 */ /* 0x000fe40000410000 */
[--C-:B------:R-:W-:Y:S02]  /*19460*/  FFMA.FTZ R8, R146, c[0x0][0x2d0], -R69.reuse ;  /* 0x0000b40092087a23 */ /* 0x100fe40000010845 */
[--C-:B------:R-:W-:Y:S02]  /*19470*/  FFMA.FTZ R6, R140, c[0x0][0x2d0], -R69.reuse ;  /* 0x0000b4008c067a23 */ /* 0x100fe40000010845 */
[----:B------:R-:W2:Y:S01]  /*19480*/  MUFU.EX2 R0, R0 ;  /* 0x0000000000007308 */ /* 0x000ea20000000800 */
[C---:B---3--:R-:W-:Y:S02]  /*19490*/  FMUL.FTZ R9, R2.reuse, R81 ;  /* 0x0000005102097220 */ /* 0x048fe40000410000 */
[C---:B------:R-:W-:Y:S02]  /*194a0*/  FMUL.FTZ R16, R2.reuse, R88 ;  /* 0x0000005802107220 */ /* 0x040fe40000410000 */
[----:B------:R-:W-:Y:S02]  /*194b0*/  FMUL.FTZ R17, R2, R89 ;  /* 0x0000005902117220 */ /* 0x000fe40000410000 */
[--C-:B------:R-:W-:Y:S02]  /*194c0*/  FFMA.FTZ R56, R152, c[0x0][0x2d0], -R69.reuse ;  /* 0x0000b40098387a23 */ /* 0x100fe40000010845 */
[----:B------:R-:W-:Y:S01]  /*194d0*/  FMUL.FTZ R24, R2, R96 ;  /* 0x0000006002187220 */ /* 0x000fe20000410000 */
[----:B------:R3:W-:Y:S01]  /*194e0*/  MUFU.EX2 R140, R8 ;  /* 0x00000008008c7308 */ /* 0x0007e20000000800 */
[--C-:B-1----:R-:W-:Y:S01]  /*194f0*/  FFMA.FTZ R4, R142, c[0x0][0x2d0], -R148.reuse ;  /* 0x0000b4008e047a23 */ /* 0x102fe20000010894 */
[----:B----4-:R-:W-:Y:S01]  /*19500*/  MOV R142, R7 ;  /* 0x00000007008e7202 */ /* 0x010fe20000000f00 */
[C---:B------:R-:W-:Y:S02]  /*19510*/  FMUL.FTZ R25, R2.reuse, R97 ;  /* 0x0000006102197220 */ /* 0x040fe40000410000 */
[C---:B------:R-:W-:Y:S02]  /*19520*/  FMUL.FTZ R33, R2.reuse, R105 ;  /* 0x0000006902217220 */ /* 0x040fe40000410000 */
[--C-:B------:R-:W-:Y:S02]  /*19530*/  FFMA.FTZ R40, R147, c[0x0][0x2d0], -R69.reuse ;  /* 0x0000b40093287a23 */ /* 0x100fe40000010845 */
[C---:B------:R-:W-:Y:S01]  /*19540*/  FMUL.FTZ R57, R2.reuse, R129 ;  /* 0x0000008102397220 */ /* 0x040fe20000410000 */
[----:B------:R-:W1:Y:S01]  /*19550*/  MUFU.EX2 R7, R4 ;  /* 0x0000000400077308 */ /* 0x000e620000000800 */
[----:B------:R-:W-:Y:S01]  /*19560*/  MOV R129, R58 ;  /* 0x0000003a00817202 */ /* 0x000fe20000000f00 */
[----:B------:R-:W-:Y:S02]  /*19570*/  FMUL.FTZ R41, R2, R113 ;  /* 0x0000007102297220 */ /* 0x000fe40000410000 */
[C---:B--2---:R-:W-:Y:S02]  /*19580*/  FMUL.FTZ R10, R0.reuse, R82 ;  /* 0x00000052000a7220 */ /* 0x044fe40000410000 */
[C---:B------:R-:W-:Y:S02]  /*19590*/  FMUL.FTZ R11, R0.reuse, R83 ;  /* 0x00000053000b7220 */ /* 0x040fe40000410000 */
[C---:B------:R-:W-:Y:S02]  /*195a0*/  FMUL.FTZ R18, R0.reuse, R90 ;  /* 0x0000005a00127220 */ /* 0x040fe40000410000 */
[----:B------:R2:W-:Y:S01]  /*195b0*/  MUFU.EX2 R144, R6 ;  /* 0x0000000600907308 */ /* 0x0005e20000000800 */
[C---:B------:R-:W-:Y:S02]  /*195c0*/  FMUL.FTZ R19, R0.reuse, R91 ;  /* 0x0000005b00137220 */ /* 0x040fe40000410000 */
[----:B------:R-:W-:Y:S01]  /*195d0*/  FMUL.FTZ R26, R0, R98 ;  /* 0x00000062001a7220 */ /* 0x000fe20000410000 */
[----:B------:R-:W-:Y:S01]  /*195e0*/  LDSM.16.MT88.4 R88, [R195+0x800] ;  /* 0x00080000c358783b */ /* 0x000fe20000004200 */
[----:B---3--:R-:W-:Y:S02]  /*195f0*/  FMUL.FTZ R8, R2, R80 ;  /* 0x0000005002087220 */ /* 0x008fe40000410000 */
[C---:B------:R-:W-:Y:S02]  /*19600*/  FMUL.FTZ R27, R0.reuse, R99 ;  /* 0x00000063001b7220 */ /* 0x040fe40000410000 */
[C---:B------:R-:W-:Y:S01]  /*19610*/  FMUL.FTZ R34, R0.reuse, R106 ;  /* 0x0000006a00227220 */ /* 0x040fe20000410000 */
[----:B------:R3:W-:Y:S01]  /*19620*/  MUFU.EX2 R251, R56 ;  /* 0x0000003800fb7308 */ /* 0x0007e20000000800 */
[C---:B------:R-:W-:Y:S01]  /*19630*/  FMUL.FTZ R35, R0.reuse, R107 ;  /* 0x0000006b00237220 */ /* 0x040fe20000410000 */
[----:B------:R-:W4:Y:S01]  /*19640*/  LDSM.16.MT88.4 R80, [R198+0x3800] ;  /* 0x00380000c650783b */ /* 0x000f220000004200 */
[C---:B------:R-:W-:Y:S01]  /*19650*/  FMUL.FTZ R58, R0.reuse, R130 ;  /* 0x00000082003a7220 */ /* 0x040fe20000410000 */
[----:B-1----:R-:W-:Y:S01]  /*19660*/  MOV R146, R7 ;  /* 0x0000000700927202 */ /* 0x002fe20000000f00 */
[--C-:B------:R-:W-:Y:S02]  /*19670*/  FFMA.FTZ R4, R73, c[0x0][0x2d0], -R148.reuse ;  /* 0x0000b40049047a23 */ /* 0x100fe40000010894 */
[C---:B------:R-:W-:Y:S02]  /*19680*/  FMUL.FTZ R7, R0.reuse, R79 ;  /* 0x0000004f00077220 */ /* 0x040fe40000410000 */
[C---:B------:R-:W-:Y:S01]  /*19690*/  FMUL.FTZ R42, R0.reuse, R114 ;  /* 0x00000072002a7220 */ /* 0x040fe20000410000 */
[----:B------:R1:W5:Y:S01]  /*196a0*/  MUFU.EX2 R5, R4 ;  /* 0x0000000400057308 */ /* 0x0003620000000800 */
[----:B------:R-:W-:Y:S01]  /*196b0*/  FMUL.FTZ R43, R0, R115 ;  /* 0x00000073002b7220 */ /* 0x000fe20000410000 */
[----:B------:R-:W-:Y:S01]  /*196c0*/  LDSM.16.MT88.4 R96, [R197+0x4000] ;  /* 0x00400000c560783b */ /* 0x000fe20000004200 */
[----:B------:R-:W-:Y:S02]  /*196d0*/  FMUL.FTZ R48, R2, R120 ;  /* 0x0000007802307220 */ /* 0x000fe40000410000 */
[----:B--2---:R-:W-:Y:S02]  /*196e0*/  FMUL.FTZ R6, R0, R78 ;  /* 0x0000004e00067220 */ /* 0x004fe40000410000 */
[----:B------:R-:W-:Y:S02]  /*196f0*/  FMUL.FTZ R49, R2, R121 ;  /* 0x0000007902317220 */ /* 0x000fe40000410000 */
[C---:B------:R-:W-:Y:S02]  /*19700*/  FMUL.FTZ R50, R0.reuse, R122 ;  /* 0x0000007a00327220 */ /* 0x040fe40000410000 */
[----:B------:R-:W-:Y:S01]  /*19710*/  FMUL.FTZ R51, R0, R123 ;  /* 0x0000007b00337220 */ /* 0x000fe20000410000 */
[----:B------:R-:W-:Y:S01]  /*19720*/  MOV R123, R146 ;  /* 0x00000092007b7202 */ /* 0x000fe20000000f00 */
[C---:B------:R-:W-:Y:S02]  /*19730*/  FMUL.FTZ R60, R2.reuse, R60 ;  /* 0x0000003c023c7220 */ /* 0x040fe40000410000 */
[C---:B---3--:R-:W-:Y:S02]  /*19740*/  FMUL.FTZ R56, R2.reuse, R128 ;  /* 0x0000008002387220 */ /* 0x048fe40000410000 */
[----:B------:R-:W-:Y:S02]  /*19750*/  FMUL.FTZ R61, R2, R61 ;  /* 0x0000003d023d7220 */ /* 0x000fe40000410000 */
[C---:B------:R-:W-:Y:S02]  /*19760*/  FMUL.FTZ R62, R0.reuse, R62 ;  /* 0x0000003e003e7220 */ /* 0x040fe40000410000 */
[----:B------:R-:W-:Y:S02]  /*19770*/  FMUL.FTZ R63, R0, R63 ;  /* 0x0000003f003f7220 */ /* 0x000fe40000410000 */
[C---:B------:R-:W-:Y:S02]  /*19780*/  FMUL.FTZ R64, R2.reuse, R64 ;  /* 0x0000004002407220 */ /* 0x040fe40000410000 */
[--C-:B-1----:R-:W-:Y:S02]  /*19790*/  FFMA.FTZ R4, R141, c[0x0][0x2d0], -R69.reuse ;  /* 0x0000b4008d047a23 */ /* 0x102fe40000010845 */
[----:B------:R-:W-:Y:S02]  /*197a0*/  FMUL.FTZ R65, R2, R65 ;  /* 0x0000004102417220 */ /* 0x000fe40000410000 */
[----:B------:R1:W2:Y:S01]  /*197b0*/  MUFU.EX2 R141, R4 ;  /* 0x00000004008d7308 */ /* 0x0002a20000000800 */
[C---:B------:R-:W-:Y:S02]  /*197c0*/  FMUL.FTZ R66, R0.reuse, R66 ;  /* 0x0000004200427220 */ /* 0x040fe40000410000 */
[----:B------:R-:W-:Y:S02]  /*197d0*/  FMUL.FTZ R67, R0, R67 ;  /* 0x0000004300437220 */ /* 0x000fe40000410000 */
[--C-:B------:R-:W-:Y:S06]  /*197e0*/  FFMA.FTZ R71, R71, c[0x0][0x2d0], -R69.reuse ;  /* 0x0000b40047477a23 */ /* 0x100fec0000010845 */
[----:B------:R-:W-:Y:S01]  /*197f0*/  MUFU.EX2 R71, R71 ;  /* 0x0000004700477308 */ /* 0x000fe20000000800 */
[--C-:B-1----:R-:W-:Y:S01]  /*19800*/  FFMA.FTZ R4, R143, c[0x0][0x2d0], -R69.reuse ;  /* 0x0000b4008f047a23 */ /* 0x102fe20000010845 */
[----:B-----5:R-:W-:Y:S01]  /*19810*/  MOV R143, R5 ;  /* 0x00000005008f7202 */ /* 0x020fe20000000f00 */
[----:B------:R-:W-:Y:S01]  /*19820*/  FMUL.FTZ R5, R2, R77 ;  /* 0x0000004d02057220 */ /* 0x000fe20000410000 */
[----:B------:R-:W-:Y:S06]  /*19830*/  F2FP.PACK_AB R77, R140, R144 ;  /* 0x000000908c4d723e */ /* 0x000fec00000000ff */
[----:B------:R1:W3:Y:S01]  /*19840*/  MUFU.EX2 R73, R4 ;  /* 0x0000000400497308 */ /* 0x0002e20000000800 */
[----:B------:R-:W-:Y:S02]  /*19850*/  F2FP.PACK_AB R78, R143, R146 ;  /* 0x000000928f4e723e */ /* 0x000fe400000000ff */
[----:B------:R-:W-:Y:S02]  /*19860*/  MOV R121, R143 ;  /* 0x0000008f00797202 */ /* 0x000fe40000000f00 */
[----:B--2---:R-:W-:Y:S01]  /*19870*/  MOV R122, R141 ;  /* 0x0000008d007a7202 */ /* 0x004fe20000000f00 */
[----:B-1----:R-:W-:Y:S01]  /*19880*/  FMUL.FTZ R4, R2, R76 ;  /* 0x0000004c02047220 */ /* 0x002fe20000410000 */
[----:B------:R-:W-:Y:S02]  /*19890*/  F2FP.PACK_AB R76, R142, R145 ;  /* 0x000000918e4c723e */ /* 0x000fe400000000ff */
[----:B---3--:R-:W-:Y:S07]  /*198a0*/  F2FP.PACK_AB R79, R73, R141 ;  /* 0x0000008d494f723e */ /* 0x008fee00000000ff */
        /* <DEDUP_REMOVED lines=15> */
[----:B------:R-:W-:Y:S01]  /*199a0*/  FMUL.FTZ R28, R2, R100 ;  /* 0x00000064021c7220 */ /* 0x000fe20000410000 */
[C---:B------:R-:W-:Y:S04]  /*199b0*/  HMMA.16816.F32 R24, R76.reuse, R30, R24 ;  /* 0x0000001e4c18723c */ /* 0x040fe80000001818 */
[----:B------:R-:W-:Y:S01]  /*199c0*/  MOV R100, R73 ;  /* 0x0000004900647202 */ /* 0x000fe20000000f00 */
[--C-:B------:R-:W-:Y:S02]  /*199d0*/  FFMA.FTZ R73, R153, c[0x0][0x2d0], -R69.reuse ;  /* 0x0000b40099497a23 */ /* 0x100fe40000010845 */
[----:B------:R-:W-:Y:S01]  /*199e0*/  FMUL.FTZ R31, R0, R103 ;  /* 0x00000067001f7220 */ /* 0x000fe20000410000 */
[----:B------:R-:W-:Y:S01]  /*199f0*/  MOV R120, R100 ;  /* 0x0000006400787202 */ /* 0x000fe20000000f00 */
[----:B------:R2:W-:Y:S03]  /*19a00*/  MUFU.EX2 R128, R73 ;  /* 0x0000004900807308 */ /* 0x0005e60000000800 */
[----:B------:R-:W-:Y:S02]  /*19a10*/  FMUL.FTZ R29, R2, R101 ;  /* 0x00000065021d7220 */ /* 0x000fe40000410000 */
[----:B------:R-:W-:Y:S05]  /*19a20*/  FMUL.FTZ R30, R0, R102 ;  /* 0x00000066001e7220 */ /* 0x000fea0000410000 */
[----:B------:R3:W-:Y:S02]  /*19a30*/  MUFU.EX2 R101, R32 ;  /* 0x0000002000657308 */ /* 0x0007e40000000800 */
[C---:B------:R-:W-:Y:S07]  /*19a40*/  HMMA.16816.F32 R28, R76.reuse, R36, R28 ;  /* 0x000000244c1c723c */ /* 0x040fee000000181c */
[--C-:B------:R-:W-:Y:S01]  /*19a50*/  FFMA.FTZ R36, R75, c[0x0][0x2d0], -R148.reuse ;  /* 0x0000b4004b247a23 */ /* 0x100fe20000010894 */
[----:B------:R5:W-:Y:S01]  /*19a60*/  MUFU.EX2 R102, R40 ;  /* 0x0000002800667308 */ /* 0x000be20000000800 */
[----:B------:R-:W-:Y:S03]  /*19a70*/  FMUL.FTZ R37, R2, R109 ;  /* 0x0000006d02257220 */ /* 0x000fe60000410000 */
[--C-:B--2---:R-:W-:Y:S06]  /*19a80*/  FFMA.FTZ R73, R154, c[0x0][0x2d0], -R148.reuse ;  /* 0x0000b4009a497a23 */ /* 0x104fec0000010894 */
[----:B------:R2:W-:Y:S01]  /*19a90*/  MUFU.EX2 R250, R73 ;  /* 0x0000004900fa7308 */ /* 0x0005e20000000800 */
[C---:B---3--:R-:W-:Y:S02]  /*19aa0*/  FMUL.FTZ R32, R2.reuse, R104 ;  /* 0x0000006802207220 */ /* 0x048fe40000410000 */
[----:B------:R-:W-:Y:S07]  /*19ab0*/  LDSM.16.MT88.4 R104, [R196+0x3000] ;  /* 0x00300000c468783b */ /* 0x000fee0000004200 */
[----:B------:R3:W-:Y:S01]  /*19ac0*/  MUFU.EX2 R243, R36 ;  /* 0x0000002400f37308 */ /* 0x0007e20000000800 */
[C---:B------:R-:W-:Y:S03]  /*19ad0*/  HMMA.16816.F32 R32, R76.reuse, R38, R32 ;  /* 0x000000264c20723c */ /* 0x040fe60000001820 */
[----:B-----5:R-:W-:Y:S01]  /*19ae0*/  FMUL.FTZ R40, R2, R112 ;  /* 0x0000007002287220 */ /* 0x020fe20000410000 */
[----:B------:R-:W-:Y:S03]  /*19af0*/  MOV R112, R145 ;  /* 0x0000009100707202 */ /* 0x000fe60000000f00 */
[C---:B------:R-:W-:Y:S02]  /*19b00*/  FMUL.FTZ R38, R0.reuse, R110 ;  /* 0x0000006e00267220 */ /* 0x040fe40000410000 */
[----:B------:R-:W-:Y:S03]  /*19b10*/  FMUL.FTZ R39, R0, R111 ;  /* 0x0000006f00277220 */ /* 0x000fe60000410000 */
[--C-:B--2---:R-:W-:Y:S04]  /*19b20*/  FFMA.FTZ R73, R155, c[0x0][0x2d0], -R148.reuse ;  /* 0x0000b4009b497a23 */ /* 0x104fe80000010894 */
[----:B------:R2:W-:Y:S01]  /*19b30*/  MUFU.EX2 R249, R73 ;  /* 0x0000004900f97308 */ /* 0x0005e20000000800 */
[----:B---3--:R-:W-:Y:S02]  /*19b40*/  FMUL.FTZ R36, R2, R108 ;  /* 0x0000006c02247220 */ /* 0x008fe40000410000 */
[----:B------:R-:W-:Y:S05]  /*19b50*/  LDSM.16.MT88.4 R108, [R198+0x3000] ;  /* 0x00300000c66c783b */ /* 0x000fea0000004200 */
[C---:B------:R-:W-:Y:S07]  /*19b60*/  HMMA.16816.F32 R36, R76.reuse, R44, R36 ;  /* 0x0000002c4c24723c */ /* 0x040fee0000001824 */
[--C-:B------:R-:W-:Y:S01]  /*19b70*/  FFMA.FTZ R44, R149, c[0x0][0x2d0], -R69.reuse ;  /* 0x0000b400952c7a23 */ /* 0x100fe20000010845 */
[C---:B------:R-:W-:Y:S03]  /*19b80*/  HMMA.16816.F32 R40, R76.reuse, R46, R40 ;  /* 0x0000002e4c28723c */ /* 0x040fe60000001828 */
[----:B------:R-:W3:Y:S01]  /*19b90*/  MUFU.EX2 R59, R44 ;  /* 0x0000002c003b7308 */ /* 0x000ee20000000800 */
[--C-:B--2---:R-:W-:Y:S02]  /*19ba0*/  FFMA.FTZ R73, R156, c[0x0][0x2d0], -R69.reuse ;  /* 0x0000b4009c497a23 */ /* 0x104fe40000010845 */
[----:B------:R-:W-:Y:S02]  /*19bb0*/  FMUL.FTZ R45, R2, R117 ;  /* 0x00000075022d7220 */ /* 0x000fe40000410000 */
[C---:B------:R-:W-:Y:S04]  /*19bc0*/  FMUL.FTZ R47, R0.reuse, R119 ;  /* 0x00000077002f7220 */ /* 0x040fe80000410000 */
[C---:B------:R-:W-:Y:S01]  /*19bd0*/  FMUL.FTZ R46, R0.reuse, R118 ;  /* 0x00000076002e7220 */ /* 0x040fe20000410000 */
[----:B------:R2:W-:Y:S01]  /*19be0*/  MUFU.EX2 R248, R73 ;  /* 0x0000004900f87308 */ /* 0x0005e20000000800 */
[----:B---3--:R-:W-:Y:S01]  /*19bf0*/  MOV R130, R59 ;  /* 0x0000003b00827202 */ /* 0x008fe20000000f00 */
[----:B------:R-:W-:Y:S01]  /*19c00*/  FMUL.FTZ R59, R0, R131 ;  /* 0x00000083003b7220 */ /* 0x000fe20000410000 */
[----:B------:R-:W-:Y:S01]  /*19c10*/  MOV R131, R243 ;  /* 0x000000f300837202 */ /* 0x000fe20000000f00 */
[C---:B------:R-:W-:Y:S07]  /*19c20*/  FMUL.FTZ R44, R2.reuse, R116 ;  /* 0x00000074022c7220 */ /* 0x040fee0000410000 */
[C---:B------:R-:W-:Y:S03]  /*19c30*/  HMMA.16816.F32 R44, R76.reuse, R52, R44 ;  /* 0x000000344c2c723c */ /* 0x040fe6000000182c */
[--C-:B--2---:R-:W-:Y:S04]  /*19c40*/  FFMA.FTZ R73, R157, c[0x0][0x2d0], -R69.reuse ;  /* 0x0000b4009d497a23 */ /* 0x104fe80000010845 */
[----:B------:R2:W-:Y:S01]  /*19c50*/  MUFU.EX2 R247, R73 ;  /* 0x0000004900f77308 */ /* 0x0005e20000000800 */
[C---:B------:R-:W-:Y:S04]  /*19c60*/  HMMA.16816.F32 R48, R76.reuse, R54, R48 ;  /* 0x000000364c30723c */ /* 0x040fe80000001830 */
[--C-:B------:R-:W-:Y:S02]  /*19c70*/  FFMA.FTZ R52, R151, c[0x0][0x2d0], -R148.reuse ;  /* 0x0000b40097347a23 */ /* 0x100fe40000010894 */
[----:B------:R-:W-:Y:S02]  /*19c80*/  FMUL.FTZ R53, R2, R125 ;  /* 0x0000007d02357220 */ /* 0x000fe40000410000 */
[C---:B------:R-:W-:Y:S01]  /*19c90*/  FMUL.FTZ R54, R0.reuse, R126 ;  /* 0x0000007e00367220 */ /* 0x040fe20000410000 */
[----:B------:R3:W5:Y:S03]  /*19ca0*/  MUFU.EX2 R252, R52 ;  /* 0x0000003400fc7308 */ /* 0x0007660000000800 */
[----:B------:R-:W-:Y:S02]  /*19cb0*/  FMUL.FTZ R55, R0, R127 ;  /* 0x0000007f00377220 */ /* 0x000fe40000410000 */
[--C-:B--2---:R-:W-:Y:S05]  /*19cc0*/  FFMA.FTZ R73, R158, c[0x0][0x2d0], -R148.reuse ;  /* 0x0000b4009e497a23 */ /* 0x104fea0000010894 */
[----:B------:R-:W-:Y:S01]  /*19cd0*/  MUFU.EX2 R158, R74 ;  /* 0x0000004a009e7308 */ /* 0x000fe20000000800 */
[----:B---3--:R-:W-:Y:S09]  /*19ce0*/  FMUL.FTZ R52, R2, R124 ;  /* 0x0000007c02347220 */ /* 0x008ff20000410000 */
[----:B------:R2:W-:Y:S01]  /*19cf0*/  MUFU.EX2 R246, R73 ;  /* 0x0000004900f67308 */ /* 0x0005e20000000800 */
[C---:B----4-:R-:W-:Y:S08]  /*19d00*/  HMMA.16816.F32 R52, R76.reuse, R80, R52 ;  /* 0x000000504c34723c */ /* 0x050ff00000001834 */
[C---:B------:R-:W-:Y:S01]  /*19d10*/  HMMA.16816.F32 R56, R76.reuse, R82, R56 ;  /* 0x000000524c38723c */ /* 0x040fe20000001838 */
[----:B------:R-:W3:Y:S07]  /*19d20*/  LDSM.16.MT88.4 R80, [R196+0x800] ;  /* 0x00080000c450783b */ /* 0x000eee0000004200 */
[C---:B-1----:R-:W-:Y:S04]  /*19d30*/  HMMA.16816.F32 R60, R76.reuse, R84, R60 ;  /* 0x000000544c3c723c */ /* 0x042fe8000000183c */
[--C-:B--2---:R-:W-:Y:S04]  /*19d40*/  FFMA.FTZ R73, R159, c[0x0][0x2d0], -R148.reuse ;  /* 0x0000b4009f497a23 */ /* 0x104fe80000010894 */
[----:B------:R-:W-:Y:S01]  /*19d50*/  HMMA.16816.F32 R64, R76, R86, R64 ;  /* 0x000000564c40723c */ /* 0x000fe20000001840 */
[----:B------:R1:W2:Y:S01]  /*19d60*/  MUFU.EX2 R245, R73 ;  /* 0x0000004900f57308 */ /* 0x0002a20000000800 */
[----:B------:R-:W4:Y:S05]  /*19d70*/  LDSM.16.MT88.4 R84, [R197+0x800] ;  /* 0x00080000c554783b */ /* 0x000f2a0000004200 */
[----:B------:R-:W-:Y:S02]  /*19d80*/  F2FP.PACK_AB R76, R131, R101 ;  /* 0x00000065834c723e */ /* 0x000fe400000000ff */
[-C--:B------:R-:W-:Y:S03]  /*19d90*/  F2FP.PACK_AB R77, R130, R102.reuse ;  /* 0x00000066824d723e */ /* 0x080fe600000000ff */
[----:B-----5:R-:W-:Y:S02]  /*19da0*/  F2FP.PACK_AB R78, R252, R129 ;  /* 0x00000081fc4e723e */ /* 0x020fe400000000ff */
[----:B------:R-:W-:Y:S07]  /*19db0*/  F2FP.PACK_AB R79, R128, R251 ;  /* 0x000000fb804f723e */ /* 0x000fee00000000ff */
[C---:B------:R-:W-:Y:S03]  /*19dc0*/  HMMA.16816.F32 R4, R76.reuse, R88, R4 ;  /* 0x000000584c04723c */ /* 0x040fe60000001804 */
[--C-:B-1----:R-:W-:Y:S05]  /*19dd0*/  FFMA.FTZ R73, R160, c[0x0][0x2d0], -R69.reuse ;  /* 0x0000b400a0497a23 */ /* 0x102fea0000010845 */
[C---:B------:R-:W-:Y:S01]  /*19de0*/  HMMA.16816.F32 R8, R76.reuse, R90, R8 ;  /* 0x0000005a4c08723c */ /* 0x040fe20000001808 */
[----:B------:R1:W-:Y:S01]  /*19df0*/  MUFU.EX2 R244, R73 ;  /* 0x0000004900f47308 */ /* 0x0003e20000000800 */
[----:B------:R-:W5:Y:S06]  /*19e00*/  LDSM.16.MT88.4 R88, [R195+0x4000] ;  /* 0x00400000c358783b */ /* 0x000f6c0000004200 */
[C---:B---3--:R-:W-:Y:S08]  /*19e10*/  HMMA.16816.F32 R12, R76.reuse, R80, R12 ;  /* 0x000000504c0c723c */ /* 0x048ff0000000180c */
[C---:B------:R-:W-:Y:S01]  /*19e20*/  HMMA.16816.F32 R16, R76.reuse, R82, R16 ;  /* 0x000000524c10723c */ /* 0x040fe20000001810 */
[----:B------:R-:W3:Y:S07]  /*19e30*/  LDSM.16.MT88.4 R80, [R196+0x4000] ;  /* 0x00400000c450783b */ /* 0x000eee0000004200 */
[C---:B------:R-:W-:Y:S04]  /*19e40*/  HMMA.16816.F32 R20, R76.reuse, R92, R20 ;  /* 0x0000005c4c14723c */ /* 0x040fe80000001814 */
[--C-:B-1----:R-:W-:Y:S04]  /*19e50*/  FFMA.FTZ R73, R161, c[0x0][0x2d0], -R69.reuse ;  /* 0x0000b400a1497a23 */ /* 0x102fe80000010845 */
[C---:B------:R-:W-:Y:S01]  /*19e60*/  HMMA.16816.F32 R24, R76.reuse, R94, R24 ;  /* 0x0000005e4c18723c */ /* 0x040fe20000001818 */
[----:B------:R1:W1:Y:S01]  /*19e70*/  MUFU.EX2 R243, R73 ;  /* 0x0000004900f37308 */ /* 0x0002620000000800 */
[----:B------:R-:W2:Y:S06]  /*19e80*/  LDSM.16.MT88.4 R92, [R198+0x4000] ;  /* 0x00400000c65c783b */ /* 0x000eac0000004200 */
[C---:B----4-:R-:W-:Y:S08]  /*19e90*/  HMMA.16816.F32 R28, R76.reuse, R84, R28 ;  /* 0x000000544c1c723c */ /* 0x050ff0000000181c */
[C---:B------:R-:W-:Y:S01]  /*19ea0*/  HMMA.16816.F32 R32, R76.reuse, R86, R32 ;  /* 0x000000564c20723c */ /* 0x040fe20000001820 */
[----:B------:R-:W4:Y:S07]  /*19eb0*/  LDSM.16.MT88.4 R84, [R195+0x1000] ;  /* 0x00100000c354783b */ /* 0x000f2e0000004200 */
[C---:B-----5:R-:W-:Y:S04]  /*19ec0*/  HMMA.16816.F32 R36, R76.reuse, R88, R36 ;  /* 0x000000584c24723c */ /* 0x060fe80000001824 */
[--C-:B-1----:R-:W-:Y:S04]  /*19ed0*/  FFMA.FTZ R73, R162, c[0x0][0x2d0], -R148.reuse ;  /* 0x0000b400a2497a23 */ /* 0x102fe80000010894 */
[C---:B------:R-:W-:Y:S01]  /*19ee0*/  HMMA.16816.F32 R40, R76.reuse, R90, R40 ;  /* 0x0000005a4c28723c */ /* 0x040fe20000001828 */
[----:B------:R1:W-:Y:S01]  /*19ef0*/  MUFU.EX2 R119, R73 ;  /* 0x0000004900777308 */ /* 0x0003e20000000800 */
[----:B------:R-:W5:Y:S06]  /*19f00*/  LDSM.16.MT88.4 R88, [R196+0x1000] ;  /* 0x00100000c458783b */ /* 0x000f6c0000004200 */
[C---:B---3--:R-:W-:Y:S08]  /*19f10*/  HMMA.16816.F32 R44, R76.reuse, R80, R44 ;  /* 0x000000504c2c723c */ /* 0x048ff0000000182c */
[C---:B------:R-:W-:Y:S01]  /*19f20*/  HMMA.16816.F32 R48, R76.reuse, R82, R48 ;  /* 0x000000524c30723c */ /* 0x040fe20000001830 */
[----:B------:R-:W3:Y:S07]  /*19f30*/  LDSM.16.MT88.4 R80, [R198+0x1000] ;  /* 0x00100000c650783b */ /* 0x000eee0000004200 */
[C---:B--2---:R-:W-:Y:S04]  /*19f40*/  HMMA.16816.F32 R52, R76.reuse, R92, R52 ;  /* 0x0000005c4c34723c */ /* 0x044fe80000001834 */
[--C-:B-1----:R-:W-:Y:S01]  /*19f50*/  FFMA.FTZ R73, R163, c[0x0][0x2d0], -R148.reuse ;  /* 0x0000b400a3497a23 */ /* 0x102fe20000010894 */
[----:B------:R-:W-:Y:S03]  /*19f60*/  MOV R163, R102 ;  /* 0x0000006600a37202 */ /* 0x000fe60000000f00 */
[C---:B------:R-:W-:Y:S01]  /*19f70*/  HMMA.16816.F32 R56, R76.reuse, R94, R56 ;  /* 0x0000005e4c38723c */ /* 0x040fe20000001838 */
[----:B------:R1:W2:Y:S01]  /*19f80*/  MUFU.EX2 R118, R73 ;  /* 0x0000004900767308 */ /* 0x0002a20000000800 */
[----:B------:R-:W2:Y:S06]  /*19f90*/  LDSM.16.MT88.4 R92, [R197+0x1000] ;  /* 0x00100000c55c783b */ /* 0x000eac0000004200 */
[C---:B------:R-:W-:Y:S08]  /*19fa0*/  HMMA.16816.F32 R60, R76.reuse, R96, R60 ;  /* 0x000000604c3c723c */ /* 0x040ff0000000183c */
[----:B------:R-:W-:Y:S01]  /*19fb0*/  HMMA.16816.F32 R64, R76, R98, R64 ;  /* 0x000000624c40723c */ /* 0x000fe20000001840 */
[----:B------:R-:W-:Y:S06]  /*19fc0*/  LDSM.16.MT88.4 R96, [R198+0x4800] ;  /* 0x00480000c660783b */ /* 0x000fec0000004200 */
[----:B------:R-:W-:Y:S01]  /*19fd0*/  F2FP.PACK_AB R76, R249, R250 ;  /* 0x000000faf94c723e */ /* 0x000fe200000000ff */
[--C-:B-1----:R-:W-:Y:S01]  /*19fe0*/  FFMA.FTZ R73, R188, c[0x0][0x2d0], -R69.reuse ;  /* 0x0000b400bc497a23 */ /* 0x102fe20000010845 */
[----:B------:R-:W-:Y:S03]  /*19ff0*/  F2FP.PACK_AB R77, R247, R248 ;  /* 0x000000f8f74d723e */ /* 0x000fe600000000ff */
[----:B------:R1:W-:Y:S01]  /*1a000*/  MUFU.EX2 R117, R73 ;  /* 0x0000004900757308 */ /* 0x0003e20000000800 */
[----:B------:R-:W-:Y:S02]  /*1a010*/  F2FP.PACK_AB R78, R245, R246 ;  /* 0x000000f6f54e723e */ /* 0x000fe400000000ff */
[----:B------:R-:W-:Y:S02]  /*1a020*/  F2FP.PACK_AB R79, R243, R244 ;  /* 0x000000f4f34f723e */ /* 0x000fe400000000ff */
[----:B------:R-:W-:Y:S02]  /*1a030*/  MOV R188, R101 ;  /* 0x0000006500bc7202 */ /* 0x000fe40000000f00 */
[----:B------:R-:W-:Y:S03]  /*1a040*/  LDSM.16.MT88.4 R100, [R196+0x1800] ;  /* 0x00180000c464783b */ /* 0x000fe60000004200 */
[C---:B----4-:R-:W-:Y:S08]  /*1a050*/  HMMA.16816.F32 R4, R76.reuse, R84, R4 ;  /* 0x000000544c04723c */ /* 0x050ff00000001804 */
[C---:B------:R-:W-:Y:S01]  /*1a060*/  HMMA.16816.F32 R8, R76.reuse, R86, R8 ;  /* 0x000000564c08723c */ /* 0x040fe20000001808 */
[----:B------:R-:W4:Y:S03]  /*1a070*/  LDSM.16.MT88.4 R84, [R195+0x4800] ;  /* 0x00480000c354783b */ /* 0x000f260000004200 */
[--C-:B-1----:R-:W-:Y:S01]  /*1a080*/  FFMA.FTZ R73, R189, c[0x0][0x2d0], -R69.reuse ;  /* 0x0000b400bd497a23 */ /* 0x102fe20000010845 */
[----:B------:R-:W-:Y:S03]  /*1a090*/  MOV R189, R140 ;  /* 0x0000008c00bd7202 */ /* 0x000fe60000000f00 */
[C---:B-----5:R-:W-:Y:S01]  /*1a0a0*/  HMMA.16816.F32 R12, R76.reuse, R88, R12 ;  /* 0x000000584c0c723c */ /* 0x060fe2000000180c */
[----:B------:R1:W5:Y:S07]  /*1a0b0*/  MUFU.EX2 R116, R73 ;  /* 0x0000004900747308 */ /* 0x00036e0000000800 */
[C---:B------:R-:W-:Y:S01]  /*1a0c0*/  HMMA.16816.F32 R16, R76.reuse, R90, R16 ;  /* 0x0000005a4c10723c */ /* 0x040fe20000001810 */
[----:B------:R-:W5:Y:S07]  /*1a0d0*/  LDSM.16.MT88.4 R88, [R196+0x4800] ;  /* 0x00480000c458783b */ /* 0x000f6e0000004200 */
[C---:B---3--:R-:W-:Y:S08]  /*1a0e0*/  HMMA.16816.F32 R20, R76.reuse, R80, R20 ;  /* 0x000000504c14723c */ /* 0x048ff00000001814 */
[C---:B------:R-:W-:Y:S01]  /*1a0f0*/  HMMA.16816.F32 R24, R76.reuse, R82, R24 ;  /* 0x000000524c18723c */ /* 0x040fe20000001818 */
[----:B------:R-:W3:Y:S03]  /*1a100*/  LDSM.16.MT88.4 R80, [R197+0x4800] ;  /* 0x00480000c550783b */ /* 0x000ee60000004200 */
[--C-:B-1----:R-:W-:Y:S01]  /*1a110*/  FFMA.FTZ R73, R190, c[0x0][0x2d0], -R148.reuse ;  /* 0x0000b400be497a23 */ /* 0x102fe20000010894 */
[----:B------:R-:W-:Y:S03]  /*1a120*/  MOV R190, R142 ;  /* 0x0000008e00be7202 */ /* 0x000fe60000000f00 */
[C---:B--2---:R-:W-:Y:S01]  /*1a130*/  HMMA.16816.F32 R28, R76.reuse, R92, R28 ;  /* 0x0000005c4c1c723c */ /* 0x044fe2000000181c */
[----:B------:R1:W-:Y:S07]  /*1a140*/  MUFU.EX2 R162, R73 ;  /* 0x0000004900a27308 */ /* 0x0003ee0000000800 */
[C---:B------:R-:W-:Y:S01]  /*1a150*/  HMMA.16816.F32 R32, R76.reuse, R94, R32 ;  /* 0x0000005e4c20723c */ /* 0x040fe20000001820 */
[----:B------:R-:W2:Y:S07]  /*1a160*/  LDSM.16.MT88.4 R92, [R195+0x1800] ;  /* 0x00180000c35c783b */ /* 0x000eae0000004200 */
[C---:B----4-:R-:W-:Y:S08]  /*1a170*/  HMMA.16816.F32 R36, R76.reuse, R84, R36 ;  /* 0x000000544c24723c */ /* 0x050ff00000001824 */
[C---:B------:R-:W-:Y:S01]  /*1a180*/  HMMA.16816.F32 R40, R76.reuse, R86, R40 ;  /* 0x000000564c28723c */ /* 0x040fe20000001828 */
[----:B------:R-:W2:Y:S03]  /*1a190*/  LDSM.16.MT88.4 R84, [R198+0x1800] ;  /* 0x00180000c654783b */ /* 0x000ea60000004200 */
[--C-:B-1----:R-:W-:Y:S04]  /*1a1a0*/  FFMA.FTZ R73, R191, c[0x0][0x2d0], -R148.reuse ;  /* 0x0000b400bf497a23 */ /* 0x102fe80000010894 */
[C---:B-----5:R-:W-:Y:S01]  /*1a1b0*/  HMMA.16816.F32 R44, R76.reuse, R88, R44 ;  /* 0x000000584c2c723c */ /* 0x060fe2000000182c */
[----:B------:R1:W5:Y:S01]  /*1a1c0*/  MUFU.EX2 R161, R73 ;  /* 0x0000004900a17308 */ /* 0x0003620000000800 */
[----:B------:R-:W4:Y:S04]  /*1a1d0*/  LDL.LU R191, [R1+0x38] ;  /* 0x0000380001bf7983 */ /* 0x000f280000300800 */
[----:B------:R-:W4:Y:S02]  /*1a1e0*/  LDL.LU R75, [R1+0x34] ;  /* 0x00003400014b7983 */ /* 0x000f240000300800 */
[C---:B------:R-:W-:Y:S02]  /*1a1f0*/  HMMA.16816.F32 R48, R76.reuse, R90, R48 ;  /* 0x0000005a4c30723c */ /* 0x040fe40000001830 */
[----:B------:R-:W-:Y:S06]  /*1a200*/  LDSM.16.MT88.4 R88, [R195+0x5000] ;  /* 0x00500000c358783b */ /* 0x000fec0000004200 */
[C---:B------:R-:W-:Y:S08]  /*1a210*/  HMMA.16816.F32 R52, R76.reuse, R96, R52 ;  /* 0x000000604c34723c */ /* 0x040ff00000001834 */
[C---:B------:R-:W-:Y:S01]  /*1a220*/  HMMA.16816.F32 R56, R76.reuse, R98, R56 ;  /* 0x000000624c38723c */ /* 0x040fe20000001838 */
[----:B------:R-:W-:Y:S03]  /*1a230*/  LDSM.16.MT88.4 R96, [R196+0x5800] ;  /* 0x00580000c460783b */ /* 0x000fe60000004200 */
[--C-:B-1----:R-:W-:Y:S01]  /*1a240*/  FFMA.FTZ R73, R214, c[0x0][0x2d0], -R69.reuse ;  /* 0x0000b400d6497a23 */ /* 0x102fe20000010845 */
[----:B------:R-:W-:Y:S03]  /*1a250*/  MOV R214, R144 ;  /* 0x0000009000d67202 */ /* 0x000fe60000000f00 */
[C---:B---3--:R-:W-:Y:S01]  /*1a260*/  HMMA.16816.F32 R60, R76.reuse, R80, R60 ;  /* 0x000000504c3c723c */ /* 0x048fe2000000183c */
[----:B------:R1:W-:Y:S07]  /*1a270*/  MUFU.EX2 R160, R73 ;  /* 0x0000004900a07308 */ /* 0x0003ee0000000800 */
[----:B------:R-:W-:Y:S01]  /*1a280*/  HMMA.16816.F32 R64, R76, R82, R64 ;  /* 0x000000524c40723c */ /* 0x000fe20000001840 */
[----:B------:R-:W3:Y:S06]  /*1a290*/  LDSM.16.MT88.4 R80, [R197+0x1800] ;  /* 0x00180000c550783b */ /* 0x000eec0000004200 */
[----:B------:R-:W-:Y:S02]  /*1a2a0*/  F2FP.PACK_AB R76, R118, R119 ;  /* 0x00000077764c723e */ /* 0x000fe400000000ff */
[----:B------:R-:W-:Y:S03]  /*1a2b0*/  F2FP.PACK_AB R77, R116, R117 ;  /* 0x00000075744d723e */ /* 0x000fe600000000ff */
[----:B-----5:R-:W-:Y:S01]  /*1a2c0*/  F2FP.PACK_AB R78, R161, R162 ;  /* 0x000000a2a14e723e */ /* 0x020fe200000000ff */
[--C-:B-1----:R-:W-:Y:S04]  /*1a2d0*/  FFMA.FTZ R73, R219, c[0x0][0x2d0], -R69.reuse ;  /* 0x0000b400db497a23 */ /* 0x102fe80000010845 */
[----:B------:R1:W5:Y:S02]  /*1a2e0*/  MUFU.EX2 R159, R73 ;  /* 0x00000049009f7308 */ /* 0x0003640000000800 */
[--C-:B-1----:R-:W-:Y:S01]  /*1a2f0*/  FFMA.FTZ R73, R220, c[0x0][0x2d0], -R148.reuse ;  /* 0x0000b400dc497a23 */ /* 0x102fe20000010894 */
[----:B-----5:R-:W-:Y:S07]  /*1a300*/  F2FP.PACK_AB R79, R159, R160 ;  /* 0x000000a09f4f723e */ /* 0x020fee00000000ff */
[----:B------:R1:W-:Y:S01]  /*1a310*/  MUFU.EX2 R127, R73 ;  /* 0x00000049007f7308 */ /* 0x0003e20000000800 */
[C---:B--2---:R-:W-:Y:S08]  /*1a320*/  HMMA.16816.F32 R4, R76.reuse, R92, R4 ;  /* 0x0000005c4c04723c */ /* 0x044ff00000001804 */
[C---:B------:R-:W-:Y:S01]  /*1a330*/  HMMA.16816.F32 R8, R76.reuse, R94, R8 ;  /* 0x0000005e4c08723c */ /* 0x040fe20000001808 */
[----:B------:R-:W2:Y:S07]  /*1a340*/  LDSM.16.MT88.4 R92, [R196+0x5000] ;  /* 0x00500000c45c783b */ /* 0x000eae0000004200 */
[C---:B------:R-:W-:Y:S04]  /*1a350*/  HMMA.16816.F32 R12, R76.reuse, R100, R12 ;  /* 0x000000644c0c723c */ /* 0x040fe8000000180c */
[--C-:B-1----:R-:W-:Y:S04]  /*1a360*/  FFMA.FTZ R73, R221, c[0x0][0x2d0], -R148.reuse ;  /* 0x0000b400dd497a23 */ /* 0x102fe80000010894 */
[C---:B------:R-:W-:Y:S01]  /*1a370*/  HMMA.16816.F32 R16, R76.reuse, R102, R16 ;  /* 0x000000664c10723c */ /* 0x040fe20000001810 */
[----:B------:R1:W5:Y:S01]  /*1a380*/  MUFU.EX2 R126, R73 ;  /* 0x00000049007e7308 */ /* 0x0003620000000800 */
[----:B------:R-:W-:Y:S06]  /*1a390*/  LDSM.16.MT88.4 R100, [R198+0x5800] ;  /* 0x00580000c664783b */ /* 0x000fec0000004200 */
[C---:B------:R-:W-:Y:S08]  /*1a3a0*/  HMMA.16816.F32 R20, R76.reuse, R84, R20 ;  /* 0x000000544c14723c */ /* 0x040ff00000001814 */
[C---:B------:R-:W-:Y:S01]  /*1a3b0*/  HMMA.16816.F32 R24, R76.reuse, R86, R24 ;  /* 0x000000564c18723c */ /* 0x040fe20000001818 */
[----:B------:R-:W5:Y:S07]  /*1a3c0*/  LDSM.16.MT88.4 R84, [R198+0x5000] ;  /* 0x00500000c654783b */ /* 0x000f6e0000004200 */
[C---:B---3--:R-:W-:Y:S04]  /*1a3d0*/  HMMA.16816.F32 R28, R76.reuse, R80, R28 ;  /* 0x000000504c1c723c */ /* 0x048fe8000000181c */
[--C-:B-1----:R-:W-:Y:S04]  /*1a3e0*/  FFMA.FTZ R73, R222, c[0x0][0x2d0], -R69.reuse ;  /* 0x0000b400de497a23 */ /* 0x102fe80000010845 */
[C---:B------:R-:W-:Y:S01]  /*1a3f0*/  HMMA.16816.F32 R32, R76.reuse, R82, R32 ;  /* 0x000000524c20723c */ /* 0x040fe20000001820 */
[----:B------:R1:W-:Y:S01]  /*1a400*/  MUFU.EX2 R125, R73 ;  /* 0x00000049007d7308 */ /* 0x0003e20000000800 */
[----:B------:R-:W3:Y:S06]  /*1a410*/  LDSM.16.MT88.4 R80, [R197+0x5000] ;  /* 0x00500000c550783b */ /* 0x000eec0000004200 */
[C---:B------:R-:W-:Y:S08]  /*1a420*/  HMMA.16816.F32 R36, R76.reuse, R88, R36 ;  /* 0x000000584c24723c */ /* 0x040ff00000001824 */
[C---:B------:R-:W-:Y:S01]  /*1a430*/  HMMA.16816.F32 R40, R76.reuse, R90, R40 ;  /* 0x0000005a4c28723c */ /* 0x040fe20000001828 */
[----:B------:R-:W3:Y:S07]  /*1a440*/  LDSM.16.MT88.4 R88, [R195+0x2000] ;  /* 0x00200000c358783b */ /* 0x000eee0000004200 */
        /* <DEDUP_REMOVED lines=9> */
[--C-:B-1----:R-:W-:Y:S04]  /*1a4e0*/  FFMA.FTZ R73, R224, c[0x0][0x2d0], -R148.reuse ;  /* 0x0000b400e0497a23 */ /* 0x102fe80000010894 */
[----:B------:R-:W-:Y:S01]  /*1a4f0*/  HMMA.16816.F32 R64, R76, R82, R64 ;  /* 0x000000524c40723c */ /* 0x000fe20000001840 */
[----:B------:R1:W3:Y:S01]  /*1a500*/  MUFU.EX2 R157, R73 ;  /* 0x00000049009d7308 */ /* 0x0002e20000000800 */
[----:B------:R-:W4:Y:S05]  /*1a510*/  LDSM.16.MT88.4 R80, [R197+0x2000] ;  /* 0x00200000c550783b */ /* 0x000f2a0000004200 */
[----:B------:R-:W-:Y:S02]  /*1a520*/  F2FP.PACK_AB R76, R126, R127 ;  /* 0x0000007f7e4c723e */ /* 0x000fe400000000ff */
[----:B--2---:R-:W-:Y:S03]  /*1a530*/  F2FP.PACK_AB R77, R124, R125 ;  /* 0x0000007d7c4d723e */ /* 0x004fe600000000ff */
[--C-:B-1----:R-:W-:Y:S01]  /*1a540*/  FFMA.FTZ R73, R225, c[0x0][0x2d0], -R69.reuse ;  /* 0x0000b400e1497a23 */ /* 0x102fe20000010845 */
[----:B---3--:R-:W-:Y:S03]  /*1a550*/  F2FP.PACK_AB R78, R157, R158 ;  /* 0x0000009e9d4e723e */ /* 0x008fe600000000ff */
[----:B------:R1:W-:Y:S02]  /*1a560*/  MUFU.EX2 R156, R73 ;  /* 0x00000049009c7308 */ /* 0x0003e40000000800 */
[--C-:B-1----:R-:W-:Y:S08]  /*1a570*/  FFMA.FTZ R73, R227, c[0x0][0x2d0], -R69.reuse ;  /* 0x0000b400e3497a23 */ /* 0x102ff00000010845 */
[----:B------:R1:W2:Y:S02]  /*1a580*/  MUFU.EX2 R155, R73 ;  /* 0x00000049009b7308 */ /* 0x0002a40000000800 */
[----:B-1----:R-:W-:Y:S01]  /*1a590*/  FFMA.FTZ R73, R228, c[0x0][0x2d0], -R148 ;  /* 0x0000b400e4497a23 */ /* 0x002fe20000010894 */
[----:B--2---:R-:W-:Y:S07]  /*1a5a0*/  F2FP.PACK_AB R79, R155, R156 ;  /* 0x0000009c9b4f723e */ /* 0x004fee00000000ff */
[----:B------:R1:W-:Y:S01]  /*1a5b0*/  MUFU.EX2 R154, R73 ;  /* 0x00000049009a7308 */ /* 0x0003e20000000800 */
[C---:B------:R-:W-:Y:S03]  /*1a5c0*/  HMMA.16816.F32 R4, R76.reuse, R88, R4 ;  /* 0x000000584c04723c */ /* 0x040fe60000001804 */
[----:B----4-:R-:W-:Y:S02]  /*1a5d0*/  FFMA.FTZ R0, R0, R191, R214 ;  /* 0x000000bf00007223 */ /* 0x010fe400000100d6 */
[----:B------:R-:W-:Y:S02]  /*1a5e0*/  FFMA.FTZ R2, R2, R75, R112 ;  /* 0x0000004b02027223 */ /* 0x000fe40000010070 */
[----:B------:R-:W-:Y:S01]  /*1a5f0*/  LDSM.16.MT88.4 R112, [R197+0x3000] ;  /* 0x00300000c570783b */ /* 0x000fe20000004200 */
[C---:B------:R-:W-:Y:S04]  /*1a600*/  HMMA.16816.F32 R8, R76.reuse, R90, R8 ;  /* 0x0000005a4c08723c */ /* 0x040fe80000001808 */
[----:B------:R-:W-:Y:S02]  /*1a610*/  FADD.FTZ R2, R190, R2 ;  /* 0x00000002be027221 */ /* 0x000fe40000010000 */
[----:B------:R-:W-:Y:S01]  /*1a620*/  FADD.FTZ R0, R189, R0 ;  /* 0x00000000bd007221 */ /* 0x000fe20000010000 */
[----:B------:R-:W2:Y:S01]  /*1a630*/  LDSM.16.MT88.4 R88, [R195+0x5800] ;  /* 0x00580000c358783b */ /* 0x000ea20000004200 */
[C---:B------:R-:W-:Y:S04]  /*1a640*/  HMMA.16816.F32 R12, R76.reuse, R92, R12 ;  /* 0x0000005c4c0c723c */ /* 0x040fe8000000180c */
[----:B-1----:R-:W-:Y:S02]  /*1a650*/  FFMA.FTZ R73, R229, c[0x0][0x2d0], -R148 ;  /* 0x0000b400e5497a23 */ /* 0x002fe40000010894 */
[----:B------:R-:W-:Y:S02]  /*1a660*/  FADD.FTZ R2, R123, R2 ;  /* 0x000000027b027221 */ /* 0x000fe40000010000 */
[C---:B------:R-:W-:Y:S01]  /*1a670*/  HMMA.16816.F32 R16, R76.reuse, R94, R16 ;  /* 0x0000005e4c10723c */ /* 0x040fe20000001810 */
[----:B------:R1:W3:Y:S01]  /*1a680*/  MUFU.EX2 R153, R73 ;  /* 0x0000004900997308 */ /* 0x0002e20000000800 */
[----:B------:R-:W4:Y:S02]  /*1a690*/  LDSM.16.MT88.4 R92, [R197+0x5800] ;  /* 0x00580000c55c783b */ /* 0x000f240000004200 */
[----:B------:R-:W-:Y:S02]  /*1a6a0*/  FADD.FTZ R0, R122, R0 ;  /* 0x000000007a007221 */ /* 0x000fe40000010000 */
[----:B------:R-:W-:Y:S02]  /*1a6b0*/  FADD.FTZ R2, R121, R2 ;  /* 0x0000000279027221 */ /* 0x000fe40000010000 */
[C---:B-----5:R-:W-:Y:S04]  /*1a6c0*/  HMMA.16816.F32 R20, R76.reuse, R84, R20 ;  /* 0x000000544c14723c */ /* 0x060fe80000001814 */
[----:B------:R-:W-:Y:S02]  /*1a6d0*/  FADD.FTZ R0, R120, R0 ;  /* 0x0000000078007221 */ /* 0x000fe40000010000 */
[----:B------:R-:W-:Y:S01]  /*1a6e0*/  LDSM.16.MT88.4 R120, [R196+0x6800] ;  /* 0x00680000c478783b */ /* 0x000fe20000004200 */
[----:B------:R-:W-:Y:S01]  /*1a6f0*/  FADD.FTZ R2, R188, R2 ;  /* 0x00000002bc027221 */ /* 0x000fe20000010000 */
[C---:B------:R-:W-:Y:S04]  /*1a700*/  HMMA.16816.F32 R24, R76.reuse, R86, R24 ;  /* 0x000000564c18723c */ /* 0x040fe80000001818 */
[----:B------:R-:W-:Y:S02]  /*1a710*/  FADD.FTZ R2, R131, R2 ;  /* 0x0000000283027221 */ /* 0x000fe40000010000 */
[----:B------:R-:W5:Y:S01]  /*1a720*/  LDSM.16.MT88.4 R84, [R195+0x2800] ;  /* 0x00280000c354783b */ /* 0x000f620000004200 */
[----:B------:R-:W-:Y:S01]  /*1a730*/  FADD.FTZ R0, R163, R0 ;  /* 0x00000000a3007221 */ /* 0x000fe20000010000 */
[C---:B------:R-:W-:Y:S04]  /*1a740*/  HMMA.16816.F32 R28, R76.reuse, R80, R28 ;  /* 0x000000504c1c723c */ /* 0x040fe8000000181c */
[--C-:B-1----:R-:W-:Y:S02]  /*1a750*/  FFMA.FTZ R73, R231, c[0x0][0x2d0], -R69.reuse ;  /* 0x0000b400e7497a23 */ /* 0x102fe40000010845 */
[----:B------:R-:W-:Y:S02]  /*1a760*/  FADD.FTZ R0, R130, R0 ;  /* 0x0000000082007221 */ /* 0x000fe40000010000 */
[C---:B------:R-:W-:Y:S01]  /*1a770*/  HMMA.16816.F32 R32, R76.reuse, R82, R32 ;  /* 0x000000524c20723c */ /* 0x040fe20000001820 */
[----:B------:R1:W-:Y:S01]  /*1a780*/  MUFU.EX2 R152, R73 ;  /* 0x0000004900987308 */ /* 0x0003e20000000800 */
[----:B------:R-:W3:Y:S02]  /*1a790*/  LDSM.16.MT88.4 R80, [R196+0x2800] ;  /* 0x00280000c450783b */ /* 0x000ee40000004200 */
[----:B------:R-:W-:Y:S02]  /*1a7a0*/  FADD.FTZ R2, R129, R2 ;  /* 0x0000000281027221 */ /* 0x000fe40000010000 */
[----:B------:R-:W-:Y:S02]  /*1a7b0*/  FADD.FTZ R0, R251, R0 ;  /* 0x00000000fb007221 */ /* 0x000fe40000010000 */
[C---:B--2---:R-:W-:Y:S04]  /*1a7c0*/  HMMA.16816.F32 R36, R76.reuse, R88, R36 ;  /* 0x000000584c24723c */ /* 0x044fe80000001824 */
[----:B------:R-:W-:Y:S02]  /*1a7d0*/  FADD.FTZ R0, R128, R0 ;  /* 0x0000000080007221 */ /* 0x000fe40000010000 */
[----:B------:R-:W-:Y:S01]  /*1a7e0*/  LDSM.16.MT88.4 R128, [R198+0x6800] ;  /* 0x00680000c680783b */ /* 0x000fe20000004200 */
[----:B------:R-:W-:Y:S01]  /*1a7f0*/  FADD.FTZ R2, R252, R2 ;  /* 0x00000002fc027221 */ /* 0x000fe20000010000 */
[C---:B------:R-:W-:Y:S04]  /*1a800*/  HMMA.16816.F32 R40, R76.reuse, R90, R40 ;  /* 0x0000005a4c28723c */ /* 0x040fe80000001828 */
[----:B------:R-:W-:Y:S02]  /*1a810*/  FADD.FTZ R2, R250, R2 ;  /* 0x00000002fa027221 */ /* 0x000fe40000010000 */
[----:B------:R-:W2:Y:S01]  /*1a820*/  LDSM.16.MT88.4 R88, [R198+0x2800] ;  /* 0x00280000c658783b */ /* 0x000ea20000004200 */
[----:B------:R-:W-:Y:S01]  /*1a830*/  FADD.FTZ R0, R248, R0 ;  /* 0x00000000f8007221 */ /* 0x000fe20000010000 */
[C---:B------:R-:W-:Y:S04]  /*1a840*/  HMMA.16816.F32 R44, R76.reuse, R96, R44 ;  /* 0x000000604c2c723c */ /* 0x040fe8000000182c */
[--C-:B-1----:R-:W-:Y:S02]  /*1a850*/  FFMA.FTZ R73, R232, c[0x0][0x2d0], -R69.reuse ;  /* 0x0000b400e8497a23 */ /* 0x102fe40000010845 */
[----:B------:R-:W-:Y:S02]  /*1a860*/  FADD.FTZ R2, R249, R2 ;  /* 0x00000002f9027221 */ /* 0x000fe40000010000 */
[C---:B------:R-:W-:Y:S01]  /*1a870*/  HMMA.16816.F32 R48, R76.reuse, R98, R48 ;  /* 0x000000624c30723c */ /* 0x040fe20000001830 */
[----:B------:R1:W1:Y:S01]  /*1a880*/  MUFU.EX2 R151, R73 ;  /* 0x0000004900977308 */ /* 0x0002620000000800 */
[----:B------:R-:W-:Y:S02]  /*1a890*/  LDSM.16.MT88.4 R96, [R198+0x6000] ;  /* 0x00600000c660783b */ /* 0x000fe40000004200 */
[----:B------:R-:W-:Y:S02]  /*1a8a0*/  FADD.FTZ R2, R246, R2 ;  /* 0x00000002f6027221 */ /* 0x000fe40000010000 */
[----:B------:R-:W-:Y:S02]  /*1a8b0*/  FADD.FTZ R0, R247, R0 ;  /* 0x00000000f7007221 */ /* 0x000fe40000010000 */
[C---:B------:R-:W-:Y:S04]  /*1a8c0*/  HMMA.16816.F32 R52, R76.reuse, R100, R52 ;  /* 0x000000644c34723c */ /* 0x040fe80000001834 */
[----:B------:R-:W-:Y:S02]  /*1a8d0*/  FADD.FTZ R2, R245, R2 ;  /* 0x00000002f5027221 */ /* 0x000fe40000010000 */
[----:B------:R-:W-:Y:S02]  /*1a8e0*/  FADD.FTZ R0, R244, R0 ;  /* 0x00000000f4007221 */ /* 0x000fe40000010000 */
[C---:B------:R-:W-:Y:S01]  /*1a8f0*/  HMMA.16816.F32 R56, R76.reuse, R102, R56 ;  /* 0x000000664c38723c */ /* 0x040fe20000001838 */
[----:B------:R-:W-:Y:S03]  /*1a900*/  LDSM.16.MT88.4 R100, [R197+0x6000] ;  /* 0x00600000c564783b */ /* 0x000fe60000004200 */
[----:B------:R-:W-:Y:S02]  /*1a910*/  FADD.FTZ R2, R119, R2 ;  /* 0x0000000277027221 */ /* 0x000fe40000010000 */
[----:B------:R-:W-:Y:S02]  /*1a920*/  FADD.FTZ R0, R243, R0 ;  /* 0x00000000f3007221 */ /* 0x000fe40000010000 */
[C---:B----4-:R-:W-:Y:S04]  /*1a930*/  HMMA.16816.F32 R60, R76.reuse, R92, R60 ;  /* 0x0000005c4c3c723c */ /* 0x050fe8000000183c */
[----:B-1----:R-:W-:Y:S02]  /*1a940*/  FFMA.FTZ R73, R230, c[0x0][0x2d0], -R148 ;  /* 0x0000b400e6497a23 */ /* 0x002fe40000010894 */
[----:B------:R-:W-:Y:S02]  /*1a950*/  FADD.FTZ R0, R117, R0 ;  /* 0x0000000075007221 */ /* 0x000fe40000010000 */
[----:B------:R-:W-:Y:S01]  /*1a960*/  HMMA.16816.F32 R64, R76, R94, R64 ;  /* 0x0000005e4c40723c */ /* 0x000fe20000001840 */
[----:B------:R1:W4:Y:S01]  /*1a970*/  MUFU.EX2 R150, R73 ;  /* 0x0000004900967308 */ /* 0x0003220000000800 */
[----:B------:R-:W2:Y:S02]  /*1a980*/  LDSM.16.MT88.4 R92, [R197+0x2800] ;  /* 0x00280000c55c783b */ /* 0x000ea40000004200 */
[----:B------:R-:W-:Y:S02]  /*1a990*/  FADD.FTZ R2, R118, R2 ;  /* 0x0000000276027221 */ /* 0x000fe40000010000 */
[----:B------:R-:W-:Y:S01]  /*1a9a0*/  FADD.FTZ R0, R116, R0 ;  /* 0x0000000074007221 */ /* 0x000fe20000010000 */
[----:B---3--:R-:W-:Y:S01]  /*1a9b0*/  F2FP.PACK_AB R76, R153, R154 ;  /* 0x0000009a994c723e */ /* 0x008fe200000000ff */
[----:B------:R-:W-:Y:S01]  /*1a9c0*/  FADD.FTZ R2, R162, R2 ;  /* 0x00000002a2027221 */ /* 0x000fe20000010000 */
[----:B------:R-:W-:Y:S03]  /*1a9d0*/  F2FP.PACK_AB R77, R151, R152 ;  /* 0x00000098974d723e */ /* 0x000fe600000000ff */
        /* <DEDUP_REMOVED lines=9> */
[----:B------:R1:W3:Y:S01]  /*1aa70*/  MUFU.EX2 R149, R73 ;  /* 0x0000004900957308 */ /* 0x0002e20000000800 */
[----:B------:R-:W-:Y:S02]  /*1aa80*/  FADD.FTZ R2, R157, R2 ;  /* 0x000000029d027221 */ /* 0x000fe40000010000 */
[----:B------:R-:W-:Y:S02]  /*1aa90*/  FADD.FTZ R0, R156, R0 ;  /* 0x000000009c007221 */ /* 0x000fe40000010000 */
[----:B------:R-:W-:Y:S02]  /*1aaa0*/  FADD.FTZ R2, R154, R2 ;  /* 0x000000029a027221 */ /* 0x000fe40000010000 */
[----:B------:R-:W-:Y:S02]  /*1aab0*/  FADD.FTZ R0, R155, R0 ;  /* 0x000000009b007221 */ /* 0x000fe40000010000 */
[----:B------:R-:W-:Y:S02]  /*1aac0*/  FADD.FTZ R2, R153, R2 ;  /* 0x0000000299027221 */ /* 0x000fe40000010000 */
[----:B------:R-:W-:Y:S02]  /*1aad0*/  FADD.FTZ R0, R152, R0 ;  /* 0x0000000098007221 */ /* 0x000fe40000010000 */
[----:B----4-:R-:W-:Y:S02]  /*1aae0*/  FADD.FTZ R2, R150, R2 ;  /* 0x0000000296027221 */ /* 0x010fe40000010000 */
[----:B------:R-:W-:Y:S02]  /*1aaf0*/  FADD.FTZ R0, R151, R0 ;  /* 0x0000000097007221 */ /* 0x000fe40000010000 */
[--C-:B-1----:R-:W-:Y:S01]  /*1ab00*/  FFMA.FTZ R73, R234, c[0x0][0x2d0], -R69.reuse ;  /* 0x0000b400ea497a23 */ /* 0x102fe20000010845 */
[----:B---3--:R-:W-:Y:S03]  /*1ab10*/  F2FP.PACK_AB R78, R149, R150 ;  /* 0x00000096954e723e */ /* 0x008fe600000000ff */
[----:B------:R1:W3:Y:S02]  /*1ab20*/  MUFU.EX2 R147, R73 ;  /* 0x0000004900937308 */ /* 0x0002e40000000800 */
[--C-:B-1----:R-:W-:Y:S02]  /*1ab30*/  FFMA.FTZ R73, R235, c[0x0][0x2d0], -R69.reuse ;  /* 0x0000b400eb497a23 */ /* 0x102fe40000010845 */
[----:B---3--:R-:W-:Y:S06]  /*1ab40*/  FADD.FTZ R0, R147, R0 ;  /* 0x0000000093007221 */ /* 0x008fec0000010000 */
[----:B------:R1:W3:Y:S02]  /*1ab50*/  MUFU.EX2 R146, R73 ;  /* 0x0000004900927308 */ /* 0x0002e40000000800 */
[--C-:B-1----:R-:W-:Y:S01]  /*1ab60*/  FFMA.FTZ R73, R236, c[0x0][0x2d0], -R148.reuse ;  /* 0x0000b400ec497a23 */ /* 0x102fe20000010894 */
[----:B---3--:R-:W-:Y:S07]  /*1ab70*/  F2FP.PACK_AB R79, R146, R147 ;  /* 0x00000093924f723e */ /* 0x008fee00000000ff */
[----:B------:R1:W-:Y:S01]  /*1ab80*/  MUFU.EX2 R145, R73 ;  /* 0x0000004900917308 */ /* 0x0003e20000000800 */
[C---:B-----5:R-:W-:Y:S08]  /*1ab90*/  HMMA.16816.F32 R4, R76.reuse, R84, R4 ;  /* 0x000000544c04723c */ /* 0x060ff00000001804 */
        /* <DEDUP_REMOVED lines=13> */
[----:B------:R1:W-:Y:S07]  /*1ac70*/  MUFU.EX2 R143, R73 ;  /* 0x00000049008f7308 */ /* 0x0003ee0000000800 */
[C---:B---3--:R-:W-:Y:S08]  /*1ac80*/  HMMA.16816.F32 R36, R76.reuse, R84, R36 ;  /* 0x000000544c24723c */ /* 0x048ff00000001824 */
[C---:B------:R-:W-:Y:S08]  /*1ac90*/  HMMA.16816.F32 R40, R76.reuse, R86, R40 ;  /* 0x000000564c28723c */ /* 0x040ff00000001828 */
[C---:B-----5:R-:W-:Y:S04]  /*1aca0*/  HMMA.16816.F32 R44, R76.reuse, R80, R44 ;  /* 0x000000504c2c723c */ /* 0x060fe8000000182c */
[--C-:B-1----:R-:W-:Y:S02]  /*1acb0*/  FFMA.FTZ R73, R240, c[0x0][0x2d0], -R69.reuse ;  /* 0x0000b400f0497a23 */ /* 0x102fe40000010845 */
[----:B------:R-:W-:Y:S01]  /*1acc0*/  FFMA.FTZ R69, R72, c[0x0][0x2d0], -R69 ;  /* 0x0000b40048457a23 */ /* 0x000fe20000010845 */
[----:B----4-:R-:W-:Y:S01]  /*1acd0*/  F2FP.PACK_AB R72, R144, R145 ;  /* 0x000000919048723e */ /* 0x010fe200000000ff */
[C---:B------:R-:W-:Y:S01]  /*1ace0*/  HMMA.16816.F32 R48, R76.reuse, R82, R48 ;  /* 0x000000524c30723c */ /* 0x040fe20000001830 */
[----:B------:R1:W-:Y:S07]  /*1acf0*/  MUFU.EX2 R142, R73 ;  /* 0x00000049008e7308 */ /* 0x0003ee0000000800 */
[C---:B------:R-:W-:Y:S03]  /*1ad00*/  HMMA.16816.F32 R52, R76.reuse, R96, R52 ;  /* 0x000000604c34723c */ /* 0x040fe60000001834 */
[----:B------:R-:W3:Y:S05]  /*1ad10*/  MUFU.EX2 R69, R69 ;  /* 0x0000004500457308 */ /* 0x000eea0000000800 */
[C---:B------:R-:W-:Y:S08]  /*1ad20*/  HMMA.16816.F32 R56, R76.reuse, R98, R56 ;  /* 0x000000624c38723c */ /* 0x040ff00000001838 */
[C---:B------:R-:W-:Y:S04]  /*1ad30*/  HMMA.16816.F32 R60, R76.reuse, R100, R60 ;  /* 0x000000644c3c723c */ /* 0x040fe8000000183c */
[--C-:B-1----:R-:W-:Y:S04]  /*1ad40*/  FFMA.FTZ R73, R241, c[0x0][0x2d0], -R148.reuse ;  /* 0x0000b400f1497a23 */ /* 0x102fe80000010894 */
[----:B------:R-:W-:Y:S01]  /*1ad50*/  HMMA.16816.F32 R64, R76, R102, R64 ;  /* 0x000000664c40723c */ /* 0x000fe20000001840 */
[----:B------:R1:W-:Y:S03]  /*1ad60*/  MUFU.EX2 R141, R73 ;  /* 0x00000049008d7308 */ /* 0x0003e60000000800 */
[----:B---3--:R-:W-:Y:S01]  /*1ad70*/  F2FP.PACK_AB R75, R69, R71 ;  /* 0x00000047454b723e */ /* 0x008fe200000000ff */
[----:B-1----:R-:W-:Y:S06]  /*1ad80*/  FFMA.FTZ R73, R242, c[0x0][0x2d0], -R148 ;  /* 0x0000b400f2497a23 */ /* 0x002fec0000010894 */
[----:B------:R1:W3:Y:S02]  /*1ad90*/  MUFU.EX2 R140, R73 ;  /* 0x00000049008c7308 */ /* 0x0002e40000000800 */
[----:B-1----:R-:W-:Y:S02]  /*1ada0*/  F2FP.PACK_AB R73, R142, R143 ;  /* 0x0000008f8e49723e */ /* 0x002fe400000000ff */
[----:B---3--:R-:W-:Y:S07]  /*1adb0*/  F2FP.PACK_AB R74, R140, R141 ;  /* 0x0000008d8c4a723e */ /* 0x008fee00000000ff */
[C---:B--2---:R-:W-:Y:S01]  /*1adc0*/  HMMA.16816.F32 R76, R72.reuse, R88, R4 ;  /* 0x00000058484c723c */ /* 0x044fe20000001804 */
        /* <DEDUP_REMOVED lines=31> */
.L_x_1239:
[----:B------:R-:W-:Y:S02]  /*1afc0*/  MOV R7, 0x1f ;  /* 0x0000001f00077802 */ /* 0x000fe40000000f00 */
[----:B------:R-:W-:Y:S01]  /*1afd0*/  MOV R6, 0xffffffff ;  /* 0xffffffff00067802 */ /* 0x000fe20000000f00 */
[----:B------:R-:W-:Y:S05]  /*1afe0*/  BRA.DIV ~URZ, `(.L_x_1243) ;  /* 0x000048527f007947 */ /* 0x000fea000b800000 */
[----:B-1----:R-:W2:Y:S04]  /*1aff0*/  LDL R2, [R1+0x34] ;  /* 0x0000340001027983 */ /* 0x002ea80000100800 */
[----:B--2---:R1:W2:Y:S02]  /*1b000*/  SHFL.BFLY PT, R0, R2, 0x2, 0x1f ;  /* 0x0c401f0002007f89 */ /* 0x0042a400000e0000 */
.L_x_1310:
        /* <DEDUP_REMOVED lines=9> */
.L_x_1311:
[----:B------:R-:W-:Y:S01]  /*1b0a0*/  FSETP.NE.FTZ.AND P1, PT, R0, RZ, PT ;  /* 0x000000ff0000720b */ /* 0x000fe20003f35000 */
[----:B-12---:R-:W-:Y:S01]  /*1b0b0*/  FADD.FTZ R3, R4, R3 ;  /* 0x0000000304037221 */ /* 0x006fe20000010000 */
[----:B------:R-:W-:Y:S02]  /*1b0c0*/  MOV R2, RZ ;  /* 0x000000ff00027202 */ /* 0x000fe40000000f00 */
[----:B------:R-:W-:Y:S02]  /*1b0d0*/  MOV R24, 0xff800000 ;  /* 0xff80000000187802 */ /* 0x000fe40000000f00 */
[----:B------:R-:W-:Y:S02]  /*1b0e0*/  FSETP.NE.FTZ.AND P0, PT, R3, RZ, PT ;  /* 0x000000ff0300720b */ /* 0x000fe40003f15000 */
        /* <DEDUP_REMOVED lines=59> */
[----:B------:R-:W-:Y:S02]  /*1b4a0*/  FMUL.FTZ R87, R0, R107 ;  /* 0x0000006b00577220 */ /* 0x000fe40000410000 */
[----:B------:R-:W-:Y:S01]  /*1b4b0*/  @P0 FFMA.FTZ R22, R3, R69, R2 ;  /* 0x0000004503160223 */ /* 0x000fe20000010002 */
        /* <DEDUP_REMOVED lines=19> */
.L_x_1194:
        /* <DEDUP_REMOVED lines=19> */
.L_x_1246:
[----:B--2---:R-:W-:Y:S05]  /*1b720*/  BSYNC B0 ;  /* 0x0000000000007941 */ /* 0x004fea0003800000 */
.L_x_1245:
        /* <DEDUP_REMOVED lines=99> */
[----:B-1----:R-:W-:Y:S01]  /*1bd60*/  F2FP.PACK_AB R0, R89, R88 ;  /* 0x000000585900723e */ /* 0x002fe200000000ff */
[----:B------:R-:W-:-:S04]  /*1bd70*/  IMAD.MOV.U32 R16, RZ, RZ, c[0x0][0x388] ;  /* 0x0000e200ff107624 */ /* 0x000fc800078e00ff */
        /* <DEDUP_REMOVED lines=24> */
.L_x_1249:
[----:B-1----:R-:W2:Y:S04]  /*1bf00*/  LDL R112, [R1+0x4c] ;  /* 0x00004c0001707983 */ /* 0x002ea80000100800 */
[----:B------:R-:W3:Y:S04]  /*1bf10*/  LDL R25, [R1+0x60] ;  /* 0x0000600001197983 */ /* 0x000ee80000100800 */
[----:B------:R-:W4:Y:S01]  /*1bf20*/  LDL R15, [R1+0x64] ;  /* 0x00006400010f7983 */ /* 0x000f220000100800 */
[----:B------:R-:W-:Y:S01]  /*1bf30*/  IMAD.MOV.U32 R6, RZ, RZ, 0x368 ;  /* 0x00000368ff067424 */ /* 0x000fe200078e00ff */
[----:B------:R-:W-:-:S04]  /*1bf40*/  ISETP.GT.AND P2, PT, R2, 0x1, PT ;  /* 0x000000010200780c */ /* 0x000fc80003f44270 */
        /* <DEDUP_REMOVED lines=13> */
[----:B------:R-:W-:Y:S02]  /*1c020*/  LEA.HI R2, R2, R14, RZ, 0x2 ;  /* 0x0000000e02027211 */ /* 0x000fe400078f10ff */
[----:B------:R-:W-:-:S02]  /*1c030*/  ISETP.NE.U32.AND P0, PT, RZ, c[0x0][0x500], PT ;  /* 0x00014000ff007a0c */ /* 0x000fc40003f05070 */
[----:B------:R-:W-:Y:S02]  /*1c040*/  LOP3.LUT R0, R0, 0x1ffffffe, RZ, 0xc0, !PT ;  /* 0x1ffffffe00007812 */ /* 0x000fe400078ec0ff */
[----:B------:R-:W-:Y:S02]  /*1c050*/  SHF.R.S32.HI R2, RZ, 0x2, R2 ;  /* 0x00000002ff027819 */ /* 0x000fe40000011402 */
[----:B------:R-:W-:Y:S01]  /*1c060*/  ISETP.NE.AND.EX P0, PT, RZ, c[0x0][0x504], PT, P0 ;  /* 0x00014100ff007a0c */ /* 0x000fe20003f05300 */
[----:B------:R-:W-:Y:S02]  /*1c070*/  IMAD.IADD R0, R8, 0x1, -R0 ;  /* 0x0000000108007824 */ /* 0x000fe400078e0a00 */
[----:B------:R-:W-:Y:S02]  /*1c080*/  IMAD R17, R3, 0x10, R2 ;  /* 0x0000001003117824 */ /* 0x000fe400078e0202 */
[----:B-1----:R-:W-:Y:S01]  /*1c090*/  IMAD.MOV.U32 R6, RZ, RZ, c[0x0][0x4e8] ;  /* 0x00013a00ff067624 */ /* 0x002fe200078e00ff */
[----:B------:R-:W-:-:S04]  /*1c0a0*/  SEL R8, R26, RZ, !P0 ;  /* 0x000000ff1a087207 */ /* 0x000fc80004000000 */
[----:B------:R-:W-:Y:S01]  /*1c0b0*/  ISETP.NE.AND P3, PT, R6, 0x1, PT ;  /* 0x000000010600780c */ /* 0x000fe20003f65270 */
[----:B------:R-:W-:Y:S01]  /*1c0c0*/  IMAD R0, R0, 0x8, R17 ;  /* 0x0000000800007824 */ /* 0x000fe200078e0211 */
[----:B------:R-:W-:Y:S01]  /*1c0d0*/  SEL R3, R11, RZ, !P0 ;  /* 0x000000ff0b037207 */ /* 0x000fe20004000000 */
[----:B------:R-:W-:-:S04]  /*1c0e0*/  IMAD R2, R5, R8, RZ ;  /* 0x0000000805027224 */ /* 0x000fc800078e02ff */
[C---:B------:R-:W-:Y:S02]  /*1c0f0*/  IMAD R10, R4.reuse, R3, R2 ;  /* 0x00000003040a7224 */ /* 0x040fe400078e0202 */
[----:B------:R-:W-:-:S04]  /*1c100*/  IMAD.WIDE.U32 R2, R4, R8, RZ ;  /* 0x0000000804027225 */ /* 0x000fc800078e00ff */
[----:B--2---:R-:W-:-:S04]  /*1c110*/  IMAD.IADD R11, R0, 0x1, R112 ;  /* 0x00000001000b7824 */ /* 0x004fc800078e0270 */
[----:B------:R-:W-:-:S04]  /*1c120*/  @P3 IMAD.HI.U32 R6, R11, c[0x0][0x4ec], RZ ;  /* 0x00013b000b063a27 */ /* 0x000fc800078e00ff */
[----:B---3--:R-:W-:-:S04]  /*1c130*/  IMAD.WIDE.U32 R4, R12, R25, RZ ;  /* 0x000000190c047225 */ /* 0x008fc800078e00ff */
[----:B------:R-:W-:Y:S01]  /*1c140*/  IMAD.MOV.U32 R0, RZ, RZ, R11 ;  /* 0x000000ffff007224 */ /* 0x000fe200078e000b */
[----:B------:R-:W-:Y:S01]  /*1c150*/  @P3 SHF.R.U32.HI R0, RZ, c[0x0][0x4f0], R6 ;  /* 0x00013c00ff003a19 */ /* 0x000fe20000011606 */
[----:B------:R-:W-:Y:S01]  /*1c160*/  IMAD R12, R13, R25, RZ ;  /* 0x000000190d0c7224 */ /* 0x000fe200078e02ff */
[----:B----4-:R-:W-:Y:S01]  /*1c170*/  SEL R6, R15, RZ, P2 ;  /* 0x000000ff0f067207 */ /* 0x010fe20001000000 */
[----:B------:R-:W-:Y:S01]  /*1c180*/  IMAD.IADD R13, R3, 0x1, R10 ;  /* 0x00000001030d7824 */ /* 0x000fe200078e020a */
[--C-:B-----5:R-:W-:Y:S01]  /*1c190*/  IADD3 R15, P1, P0, R2, R4, R9.reuse ;  /* 0x00000004020f7210 */ /* 0x120fe2000783e009 */
[----:B------:R-:W-:Y:S01]  /*1c1a0*/  IMAD.IADD R4, R5, 0x1, R12 ;  /* 0x0000000105047824 */ /* 0x000fe200078e020c */
[----:B------:R-:W-:Y:S01]  /*1c1b0*/  SHF.R.S32.HI R10, RZ, 0x1f, R9 ;  /* 0x0000001fff0a7819 */ /* 0x000fe20000011409 */
        /* <DEDUP_REMOVED lines=43> */
[----:B------:R-:W-:-:S03]  /*1c470*/  IMAD R5, R5, c[0x0][0x3f0], RZ ;  /* 0x0000fc0005057a24 */ /* 0x000fc600078e02ff */
[----:B------:R-:W-:Y:S01]  /*1c480*/  IADD3 R3, R3, R0, RZ ;  /* 0x0000000003037210 */ /* 0x000fe20007ffe0ff */
[----:B------:R1:W1:Y:S01]  /*1c490*/  LDS.128 R44, [R215+0x3080] ;  /* 0x00308000d72c7984 */ /* 0x0002620000000c00 */
[----:B------:R-:W-:-:S03]  /*1c4a0*/  IMAD R9, R8, c[0x0][0x3f4], R5 ;  /* 0x0000fd0008097a24 */ /* 0x000fc600078e0205 */
[C---:B------:R-:W-:Y:S01]  /*1c4b0*/  IMAD.WIDE.U32 R2, R25.reuse, c[0x0][0x3e8], R2 ;  /* 0x0000fa0019027a25 */ /* 0x040fe200078e0002 */
[----:B------:R1:W1:Y:S03]  /*1c4c0*/  LDS.128 R16, [R215+0x4080] ;  /* 0x00408000d7107984 */ /* 0x0002660000000c00 */
[----:B------:R-:W-:Y:S01]  /*1c4d0*/  IMAD R3, R25, c[0x0][0x3ec], R3 ;  /* 0x0000fb0019037a24 */ /* 0x000fe200078e0203 */
[----:B------:R1:W1:Y:S01]  /*1c4e0*/  LDS.128 R32, [R215+0x6080] ;  /* 0x00608000d7207984 */ /* 0x0002620000000c00 */
[----:B--2---:R-:W-:Y:S02]  /*1c4f0*/  SHF.R.S32.HI R111, RZ, 0x1f, R26 ;  /* 0x0000001fff6f7819 */ /* 0x004fe4000001141a */
[----:B------:R-:W-:Y:S01]  /*1c500*/  IMAD.WIDE.U32 R2, R8, c[0x0][0x3f0], R2 ;  /* 0x0000fc0008027a25 */ /* 0x000fe200078e0002 */
[----:B------:R2:W1:Y:S01]  /*1c510*/  LDS.128 R40, [R215+0x7080] ;  /* 0x00708000d7287984 */ /* 0x0004620000000c00 */
[----:B------:R-:W-:-:S03]  /*1c520*/  LEA.HI R111, R111, R26, RZ, 0x3 ;  /* 0x0000001a6f6f7211 */ /* 0x000fc600078f18ff */
[----:B------:R2:W1:Y:S01]  /*1c530*/  LDS.128 R24, [R215+0x5080] ;  /* 0x00508000d7187984 */ /* 0x0004620000000c00 */
[----:B------:R-:W-:Y:S02]  /*1c540*/  IADD3 R3, R3, R9, RZ ;  /* 0x0000000903037210 */ /* 0x000fe40007ffe0ff */
[----:B------:R-:W-:-:S04]  /*1c550*/  SHF.R.S32.HI R111, RZ, 0x3, R111 ;  /* 0x00000003ff6f7819 */ /* 0x000fc8000001146f */
[----:B------:R-:W-:Y:S02]  /*1c560*/  LEA R4, R23, R111, 0x5 ;  /* 0x0000006f17047211 */ /* 0x000fe400078e28ff */
[----:B------:R2:W1:Y:S02]  /*1c570*/  LDS.128 R20, [R215+0x80] ;  /* 0x00008000d7147984 */ /* 0x0004640000000c00 */
[----:B------:R-:W-:-:S04]  /*1c580*/  IADD3 R4, R112, R4, RZ ;  /* 0x0000000470047210 */ /* 0x000fc80007ffe0ff */
[----:B------:R-:W-:Y:S01]  /*1c590*/  MOV R0, R4 ;  /* 0x0000000400007202 */ /* 0x000fe20000000f00 */
[----:B------:R-:W-:-:S05]  /*1c5a0*/  @P3 IMAD.HI.U32 R6, R4, c[0x0][0x4ec], RZ ;  /* 0x00013b0004063a27 */ /* 0x000fca00078e00ff */
        /* <DEDUP_REMOVED lines=8> */
[----:B------:R-:W-:Y:S02]  /*1c630*/  SHF.R.S32.HI R0, RZ, 0x1f, R4 ;  /* 0x0000001fff007819 */ /* 0x000fe40000011404 */
[----:B------:R-:W-:-:S03]  /*1c640*/  IADD3 R3, R3, R5, RZ ;  /* 0x0000000503037210 */ /* 0x000fc60007ffe0ff */
        /* <DEDUP_REMOVED lines=8> */
.L_x_1312:
[----:B------:R-:W-:Y:S05]  /*1c6d0*/  BRA.DIV ~URZ, `(.L_x_1252) ;  /* 0x000033427f007947 */ /* 0x000fea000b800000 */
[----:B------:R3:W4:Y:S02]  /*1c6e0*/  SHFL.IDX PT, R0, R9, RZ, 0x181f ;  /* 0x00181fff09007589 */ /* 0x00072400000e0000 */
.L_x_1313:
[----:B------:R-:W-:Y:S01]  /*1c6f0*/  ISETP.GE.AND P0, PT, R6, R12, PT ;  /* 0x0000000c0600720c */ /* 0x000fe20003f06270 */
[----:B------:R-:W-:-:S12]  /*1c700*/  BSSY B0, `(.L_x_1253) ;  /* 0x000000a000007945 */ /* 0x000fd80003800000 */
[----:B------:R-:W-:Y:S05]  /*1c710*/  @P0 BRA `(.L_x_1254) ;  /* 0x0000008000000947 */ /* 0x000fea0003800000 */
[----:B------:R-:W-:Y:S02]  /*1c720*/  ISETP.GE.AND P1, PT, R7, c[0x0][0x3c8], PT ;  /* 0x0000f20007007a0c */ /* 0x000fe40003f26270 */
[----:B------:R-:W-:-:S11]  /*1c730*/  ISETP.GE.AND P0, PT, R218, c[0x0][0x3c8], PT ;  /* 0x0000f200da007a0c */ /* 0x000fd60003f06270 */
[CC--:B----4-:R-:W-:Y:S02]  /*1c740*/  @!P1 LEA R4, P3, R7.reuse, R0.reuse, 0x1 ;  /* 0x0000000007049211 */ /* 0x0d0fe400078608ff */
[C---:B------:R-:W-:Y:S02]  /*1c750*/  @!P0 LEA R2, P2, R218.reuse, R0, 0x1 ;  /* 0x00000000da028211 */ /* 0x040fe400078408ff */
[-C--:B--2---:R-:W-:Y:S02]  /*1c760*/  @!P1 LEA.HI.X R5, R7, R10.reuse, R69, 0x1, P3 ;  /* 0x0000000a07059211 */ /* 0x084fe400018f0c45 */
[----:B------:R-:W-:-:S03]  /*1c770*/  @!P0 LEA.HI.X R3, R218, R10, R110, 0x1, P2 ;  /* 0x0000000ada038211 */ /* 0x000fc600010f0c6e */
[----:B------:R2:W-:Y:S04]  /*1c780*/  @!P1 ST.E.128 [R4.64], R20 ;  /* 0x0000001404009985 */ /* 0x0005e8000c101d06 */
[----:B------:R2:W-:Y:S02]  /*1c790*/  @!P0 ST.E.128 [R2.64], R16 ;  /* 0x0000001002008985 */ /* 0x0005e4000c101d06 */
.L_x_1254:
[----:B------:R-:W-:Y:S05]  /*1c7a0*/  BSYNC B0 ;  /* 0x0000000000007941 */ /* 0x000fea0003800000 */
.L_x_1253:
[----:B------:R-:W-:Y:S05]  /*1c7b0*/  BRA.DIV ~URZ, `(.L_x_1255) ;  /* 0x000032c27f007947 */ /* 0x000fea000b800000 */
[----:B--2---:R2:W1:Y:S04]  /*1c7c0*/  SHFL.IDX PT, R10, R8, 0x1, 0x181f ;  /* 0x00381f00080a7f89 */ /* 0x00446800000e0000 */
[----:B----4-:R2:W4:Y:S02]  /*1c7d0*/  SHFL.IDX PT, R0, R9, 0x1, 0x181f ;  /* 0x00381f0009007f89 */ /* 0x01052400000e0000 */
.L_x_1314:
        /* <DEDUP_REMOVED lines=10> */
[----:B------:R1:W-:Y:S04]  /*1c880*/  @!P1 ST.E.128 [R4.64], R28 ;  /* 0x0000001c04009985 */ /* 0x0003e8000c101d06 */
[----:B------:R1:W-:Y:S02]  /*1c890*/  @!P0 ST.E.128 [R2.64], R24 ;  /* 0x0000001802008985 */ /* 0x0003e4000c101d06 */
.L_x_1257:
[----:B------:R-:W-:Y:S05]  /*1c8a0*/  BSYNC B0 ;  /* 0x0000000000007941 */ /* 0x000fea0003800000 */
.L_x_1256:
[----:B------:R-:W-:Y:S05]  /*1c8b0*/  BRA.DIV ~URZ, `(.L_x_1258) ;  /* 0x000032827f007947 */ /* 0x000fea000b800000 */
[----:B-1----:R1:W2:Y:S02]  /*1c8c0*/  SHFL.IDX PT, R10, R8, 0x2, 0x181f ;  /* 0x00581f00080a7f89 */ /* 0x0022a400000e0000 */
.L_x_1315:
[----:B------:R-:W-:Y:S05]  /*1c8d0*/  BRA.DIV ~URZ, `(.L_x_1259) ;  /* 0x000032d27f007947 */ /* 0x000fea000b800000 */
[----:B----4-:R4:W1:Y:S02]  /*1c8e0*/  SHFL.IDX PT, R0, R9, 0x2, 0x181f ;  /* 0x00581f0009007f89 */ /* 0x01086400000e0000 */
.L_x_1316:
        /* <DEDUP_REMOVED lines=10> */
[----:B------:R1:W-:Y:S04]  /*1c990*/  @!P1 ST.E.128 [R4.64], R36 ;  /* 0x0000002404009985 */ /* 0x0003e8000c101d06 */
[----:B------:R1:W-:Y:S02]  /*1c9a0*/  @!P0 ST.E.128 [R2.64], R32 ;  /* 0x0000002002008985 */ /* 0x0003e4000c101d06 */
.L_x_1261:
[----:B------:R-:W-:Y:S05]  /*1c9b0*/  BSYNC B0 ;  /* 0x0000000000007941 */ /* 0x000fea0003800000 */
.L_x_1260:
[----:B------:R-:W-:Y:S05]  /*1c9c0*/  BRA.DIV ~URZ, `(.L_x_1262) ;  /* 0x000032427f007947 */ /* 0x000fea000b800000 */
[----:B-1----:R1:W3:Y:S04]  /*1c9d0*/  SHFL.IDX PT, R4, R8, 0x3, 0x181f ;  /* 0x00781f0008047f89 */ /* 0x0022e800000e0000 */
[----:B------:R1:W4:Y:S02]  /*1c9e0*/  SHFL.IDX PT, R0, R9, 0x3, 0x181f ;  /* 0x00781f0009007f89 */ /* 0x00032400000e0000 */
.L_x_1317:
[----:B------:R-:W-:-:S04]  /*1c9f0*/  IADD3 R2, R6, 0x60, RZ ;  /* 0x0000006006027810 */ /* 0x000fc80007ffe0ff */
[----:B------:R-:W-:-:S13]  /*1ca00*/  ISETP.GE.AND P0, PT, R2, R12, PT ;  /* 0x0000000c0200720c */ /* 0x000fda0003f06270 */
[----:B------:R-:W-:Y:S05]  /*1ca10*/  @P0 BRA `(.L_x_1263) ;  /* 0x0000194000000947 */ /* 0x000fea0003800000 */
[----:B------:R-:W-:-:S13]  /*1ca20*/  ISETP.GE.AND P0, PT, R7, c[0x0][0x3c8], PT ;  /* 0x0000f20007007a0c */ /* 0x000fda0003f06270 */
[----:B----4-:R-:W-:-:S04]  /*1ca30*/  @!P0 LEA R2, P1, R7, R0, 0x1 ;  /* 0x0000000007028211 */ /* 0x010fc800078208ff */
[----:B---3--:R-:W-:-:S05]  /*1ca40*/  @!P0 LEA.HI.X R3, R7, R4, R69, 0x1, P1 ;  /* 0x0000000407038211 */ /* 0x008fca00008f0c45 */
[----:B------:R3:W-:Y:S01]  /*1ca50*/  @!P0 ST.E.128 [R2.64], R44 ;  /* 0x0000002c02008985 */ /* 0x0007e2000c101d06 */
[----:B------:R-:W-:-:S13]  /*1ca60*/  ISETP.GE.AND P0, PT, R218, c[0x0][0x3c8], PT ;  /* 0x0000f200da007a0c */ /* 0x000fda0003f06270 */
[----:B------:R-:W-:Y:S05]  /*1ca70*/  @P0 BRA `(.L_x_1263) ;  /* 0x000018e000000947 */ /* 0x000fea0003800000 */
[----:B---3--:R-:W-:-:S04]  /*1ca80*/  LEA R2, P0, R218, R0, 0x1 ;  /* 0x00000000da027211 */ /* 0x008fc800078008ff */
[----:B------:R-:W-:-:S05]  /*1ca90*/  LEA.HI.X R3, R218, R4, R110, 0x1, P0 ;  /* 0x00000004da037211 */ /* 0x000fca00000f0c6e */
[----:B------:R3:W-:Y:S01]  /*1caa0*/  ST.E.128 [R2.64], R40 ;  /* 0x0000002802007985 */ /* 0x0007e2000c101d06 */
[----:B------:R-:W-:Y:S05]  /*1cab0*/  BRA `(.L_x_1263) ;  /* 0x000018a000007947 */ /* 0x000fea0003800000 */
.L_x_1250:
        /* <DEDUP_REMOVED lines=34> */
.L_x_1318:
[----:B------:R-:W-:Y:S05]  /*1cce0*/  BRA.DIV ~URZ, `(.L_x_1265) ;  /* 0x000030527f007947 */ /* 0x000fea000b800000 */
[----:B------:R3:W4:Y:S02]  /*1ccf0*/  SHFL.IDX PT, R0, R28, RZ, 0x1c1f ;  /* 0x001c1fff1c007589 */ /* 0x00072400000e0000 */
.L_x_1319:
        /* <DEDUP_REMOVED lines=98> */
.L_x_1267:
[----:B------:R-:W-:Y:S05]  /*1d320*/  BSYNC B0 ;  /* 0x0000000000007941 */ /* 0x000fea0003800000 */
.L_x_1266:
[----:B------:R-:W-:Y:S05]  /*1d330*/  BRA.DIV ~URZ, `(.L_x_1268) ;  /* 0x00002a627f007947 */ /* 0x000fea000b800000 */
[----:B--2---:R2:W1:Y:S04]  /*1d340*/  SHFL.IDX PT, R4, R14, 0x1, 0x1c1f ;  /* 0x003c1f000e047f89 */ /* 0x00446800000e0000 */
[----:B----4-:R2:W4:Y:S02]  /*1d350*/  SHFL.IDX PT, R0, R28, 0x1, 0x1c1f ;  /* 0x003c1f001c007f89 */ /* 0x01052400000e0000 */
.L_x_1320:
        /* <DEDUP_REMOVED lines=71> */
.L_x_1248:
        /* <DEDUP_REMOVED lines=21> */
.L_x_1269:
        /* <DEDUP_REMOVED lines=57> */
.L_x_1271:
[----:B------:R-:W-:Y:S05]  /*1dcb0*/  BSYNC B0 ;  /* 0x0000000000007941 */ /* 0x000fea0003800000 */
.L_x_1270:
[----:B------:R-:W-:-:S13]  /*1dcc0*/  ISETP.GT.AND P0, PT, R19, 0x1, PT ;  /* 0x000000011300780c */ /* 0x000fda0003f04270 */
[----:B------:R-:W-:Y:S05]  /*1dcd0*/  @P0 BRA `(.L_x_1263) ;  /* 0x0000068000000947 */ /* 0x000fea0003800000 */
[----:B------:R-:W2:Y:S04]  /*1dce0*/  LDL.LU R3, [R1+0x60] ;  /* 0x0000600001037983 */ /* 0x000ea80000300800 */
[----:B------:R-:W3:Y:S01]  /*1dcf0*/  LDL.LU R2, [R1+0x4c] ;  /* 0x00004c0001027983 */ /* 0x000ee20000300800 */
[----:B-1----:R-:W-:-:S03]  /*1dd00*/  IMAD R5, R21, c[0x0][0x3f0], RZ ;  /* 0x0000fc0015057a24 */ /* 0x002fc600078e02ff */
[----:B------:R-:W1:Y:S02]  /*1dd10*/  S2R R0, SR_TID.X ;  /* 0x0000000000007919 */ /* 0x000e640000002100 */
[----:B-1----:R-:W-:-:S04]  /*1dd20*/  SHF.R.S32.HI R9, RZ, 0x1f, R0 ;  /* 0x0000001fff097819 */ /* 0x002fc80000011400 */
[----:B------:R-:W-:Y:S01]  /*1dd30*/  LEA.HI R9, R9, R0, RZ, 0x3 ;  /* 0x0000000009097211 */ /* 0x000fe200078f18ff */
[----:B------:R-:W-:-:S03]  /*1dd40*/  IMAD R0, R18, c[0x0][0x3a0], RZ ;  /* 0x0000e80012007a24 */ /* 0x000fc600078e02ff */
[----:B------:R-:W-:Y:S01]  /*1dd50*/  SHF.R.S32.HI R9, RZ, 0x3, R9 ;  /* 0x00000003ff097819 */ /* 0x000fe20000011409 */
[----:B------:R-:W-:-:S03]  /*1dd60*/  IMAD R0, R10, c[0x0][0x3a4], R0 ;  /* 0x0000e9000a007a24 */ /* 0x000fc600078e0200 */
[----:B------:R-:W-:Y:S02]  /*1dd70*/  LEA R4, R23, R9, 0x5 ;  /* 0x0000000917047211 */ /* 0x000fe400078e28ff */
[----:B--2---:R-:W-:Y:S02]  /*1dd80*/  MOV R8, R3 ;  /* 0x0000000300087202 */ /* 0x004fe40000000f00 */
[----:B---3--:R-:W-:Y:S02]  /*1dd90*/  MOV R11, R2 ;  /* 0x00000002000b7202 */ /* 0x008fe40000000f00 */
[----:B------:R-:W-:Y:S02]  /*1dda0*/  MOV R2, c[0x0][0x4e8] ;  /* 0x00013a0000027a02 */ /* 0x000fe40000000f00 */
[----:B------:R-:W-:Y:S02]  /*1ddb0*/  IADD3 R4, R11, R4, RZ ;  /* 0x000000040b047210 */ /* 0x000fe40007ffe0ff */
[----:B------:R-:W-:Y:S01]  /*1ddc0*/  ISETP.NE.AND P0, PT, R2, 0x1, PT ;  /* 0x000000010200780c */ /* 0x000fe20003f05270 */
[----:B------:R-:W-:Y:S01]  /*1ddd0*/  IMAD.WIDE.U32 R2, R10, c[0x0][0x3a0], RZ ;  /* 0x0000e8000a027a25 */ /* 0x000fe200078e00ff */
[----:B------:R-:W-:-:S03]  /*1dde0*/  IADD3 R9, R9, R11, RZ ;  /* 0x0000000b09097210 */ /* 0x000fc60007ffe0ff */
[----:B------:R-:W-:Y:S01]  /*1ddf0*/  IMAD.IADD R3, R3, 0x1, R0 ;  /* 0x0000000103037824 */ /* 0x000fe200078e0200 */
[----:B------:R-:W-:-:S03]  /*1de00*/  MOV R0, R4 ;  /* 0x0000000400007202 */ /* 0x000fc60000000f00 */
[----:B------:R-:W-:-:S04]  /*1de10*/  IMAD.WIDE.U32 R2, R8, c[0x0][0x3e8], R2 ;  /* 0x0000fa0008027a25 */ /* 0x000fc800078e0002 */
[----:B------:R-:W-:-:S04]  /*1de20*/  @P0 IMAD.HI.U32 R6, R4, c[0x0][0x4ec], RZ ;  /* 0x00013b0004060a27 */ /* 0x000fc800078e00ff */
[----:B------:R-:W-:Y:S01]  /*1de30*/  IMAD R3, R8, c[0x0][0x3ec], R3 ;  /* 0x0000fb0008037a24 */ /* 0x000fe200078e0203 */
[----:B------:R-:W-:Y:S01]  /*1de40*/  @P0 SHF.R.U32.HI R0, RZ, c[0x0][0x4f0], R6 ;  /* 0x00013c00ff000a19 */ /* 0x000fe20000011606 */
[C---:B------:R-:W-:Y:S02]  /*1de50*/  IMAD R8, R16.reuse, c[0x0][0x3f4], R5 ;  /* 0x0000fd0010087a24 */ /* 0x040fe400078e0205 */
[----:B------:R-:W-:Y:S01]  /*1de60*/  IMAD.WIDE.U32 R2, R16, c[0x0][0x3f0], R2 ;  /* 0x0000fc0010027a25 */ /* 0x000fe200078e0002 */
[----:B------:R-:W-:Y:S02]  /*1de70*/  SHF.R.S32.HI R6, RZ, 0x1f, R0 ;  /* 0x0000001fff067819 */ /* 0x000fe40000011400 */
[----:B------:R-:W-:Y:S01]  /*1de80*/  IADD3 R5, -R0, RZ, RZ ;  /* 0x000000ff00057210 */ /* 0x000fe20007ffe1ff */
[----:B------:R-:W-:Y:S02]  /*1de90*/  IMAD.IADD R3, R3, 0x1, R8 ;  /* 0x0000000103037824 */ /* 0x000fe400078e0208 */
[----:B------:R-:W-:-:S02]  /*1dea0*/  IMAD R6, R6, c[0x0][0x3e0], RZ ;  /* 0x0000f80006067a24 */ /* 0x000fc400078e02ff */
        /* <DEDUP_REMOVED lines=13> */
.L_x_1321:
[----:B------:R-:W-:Y:S05]  /*1df80*/  BRA.DIV ~URZ, `(.L_x_1273) ;  /* 0x00001f427f007947 */ /* 0x000fea000b800000 */
[----:B------:R3:W4:Y:S02]  /*1df90*/  SHFL.IDX PT, R0, R10, RZ, 0x181f ;  /* 0x00181fff0a007589 */ /* 0x00072400000e0000 */
.L_x_1322:
        /* <DEDUP_REMOVED lines=12> */
.L_x_1275:
[----:B------:R-:W-:Y:S05]  /*1e060*/  BSYNC B0 ;  /* 0x0000000000007941 */ /* 0x000fea0003800000 */
.L_x_1274:
[----:B------:R-:W-:Y:S05]  /*1e070*/  BRA.DIV ~URZ, `(.L_x_1276) ;  /* 0x00001eb27f007947 */ /* 0x000fea000b800000 */
[----:B--2---:R2:W1:Y:S04]  /*1e080*/  SHFL.IDX PT, R11, R6, 0x1, 0x181f ;  /* 0x00381f00060b7f89 */ /* 0x00446800000e0000 */
[----:B----4-:R2:W4:Y:S02]  /*1e090*/  SHFL.IDX PT, R0, R10, 0x1, 0x181f ;  /* 0x00381f000a007f89 */ /* 0x01052400000e0000 */
.L_x_1323:
        /* <DEDUP_REMOVED lines=12> */
.L_x_1278:
[----:B------:R-:W-:Y:S05]  /*1e160*/  BSYNC B0 ;  /* 0x0000000000007941 */ /* 0x000fea0003800000 */
.L_x_1277:
[----:B------:R-:W-:Y:S05]  /*1e170*/  BRA.DIV ~URZ, `(.L_x_1279) ;  /* 0x00001e727f007947 */ /* 0x000fea000b800000 */
[----:B-1----:R1:W2:Y:S02]  /*1e180*/  SHFL.IDX PT, R11, R6, 0x2, 0x181f ;  /* 0x00581f00060b7f89 */ /* 0x0022a400000e0000 */
.L_x_1324:
[----:B------:R-:W-:Y:S05]  /*1e190*/  BRA.DIV ~URZ, `(.L_x_1280) ;  /* 0x00001ec27f007947 */ /* 0x000fea000b800000 */
[----:B----4-:R4:W1:Y:S02]  /*1e1a0*/  SHFL.IDX PT, R0, R10, 0x2, 0x181f ;  /* 0x00581f000a007f89 */ /* 0x01086400000e0000 */
.L_x_1325:
        /* <DEDUP_REMOVED lines=12> */
.L_x_1282:
[----:B------:R-:W-:Y:S05]  /*1e270*/  BSYNC B0 ;  /* 0x0000000000007941 */ /* 0x000fea0003800000 */
.L_x_1281:
[----:B------:R-:W-:Y:S05]  /*1e280*/  BRA.DIV ~URZ, `(.L_x_1283) ;  /* 0x00001e327f007947 */ /* 0x000fea000b800000 */
[----:B-12---:R-:W1:Y:S04]  /*1e290*/  SHFL.IDX PT, R6, R6, 0x3, 0x181f ;  /* 0x00781f0006067f89 */ /* 0x006e6800000e0000 */
[----:B------:R2:W3:Y:S02]  /*1e2a0*/  SHFL.IDX PT, R0, R10, 0x3, 0x181f ;  /* 0x00781f000a007f89 */ /* 0x0004e400000e0000 */
.L_x_1326:
        /* <DEDUP_REMOVED lines=11> */
.L_x_1263:
[----:B------:R-:W-:Y:S05]  /*1e360*/  BSYNC B1 ;  /* 0x0000000000017941 */ /* 0x000fea0003800000 */
.L_x_1247:
        /* <DEDUP_REMOVED lines=15> */
.L_x_1327:
[----:B------:R-:W-:Y:S05]  /*1e460*/  BRA.DIV ~URZ, `(.L_x_1286) ;  /* 0x00001d827f007947 */ /* 0x000fea000b800000 */
[----:B------:R3:W4:Y:S02]  /*1e470*/  SHFL.IDX PT, R8, R67, 0x1, 0x1f ;  /* 0x00201f0043087f89 */ /* 0x00072400000e0000 */
.L_x_1328:
        /* <DEDUP_REMOVED lines=19> */
.L_x_1329:
        /* <DEDUP_REMOVED lines=16> */
.L_x_1330:
[----:B---3--:R-:W-:Y:S01]  /*1e6b0*/  IMAD R0, R0, c[0x0][0x538], RZ ;  /* 0x00014e0000007a24 */ /* 0x008fe200078e02ff */
[----:B------:R-:W-:Y:S04]  /*1e6c0*/  BSSY B1, `(.L_x_1289) ;  /* 0x00000cf000017945 */ /* 0x000fe80003800000 */
[----:B----4-:R-:W-:-:S04]  /*1e6d0*/  IADD3 R8, R0, R8, RZ ;  /* 0x0000000800087210 */ /* 0x010fc80007ffe0ff */
[----:B--2---:R-:W-:-:S13]  /*1e6e0*/  ISETP.GT.AND P0, PT, R8, R9, PT ;  /* 0x000000090800720c */ /* 0x004fda0003f04270 */
[----:B------:R-:W-:Y:S05]  /*1e6f0*/  @P0 BRA `(.L_x_1290) ;  /* 0x0000025000000947 */ /* 0x000fea0003800000 */
.L_x_1294:
        /* <DEDUP_REMOVED lines=17> */
.L_x_1331:
        /* <DEDUP_REMOVED lines=16> */
.L_x_1332:
[----:B--2---:R-:W-:-:S05]  /*1e910*/  IMAD R0, R0, c[0x0][0x538], RZ ;  /* 0x00014e0000007a24 */ /* 0x004fca00078e02ff */
[----:B------:R-:W-:-:S04]  /*1e920*/  IADD3 R8, R0, R8, RZ ;  /* 0x0000000800087210 */ /* 0x000fc80007ffe0ff */
[----:B------:R-:W-:-:S13]  /*1e930*/  ISETP.GT.AND P0, PT, R8, R9, PT ;  /* 0x000000090800720c */ /* 0x000fda0003f04270 */
[----:B-1----:R-:W-:Y:S05]  /*1e940*/  @!P0 BRA `(.L_x_1294) ;  /* 0xfffffdb000008947 */ /* 0x002fea000383ffff */
.L_x_1290:
[----:B------:R-:W-:-:S05]  /*1e950*/  IADD3 R11, -R0, R8, RZ ;  /* 0x00000008000b7210 */ /* 0x000fca0007ffe1ff */
[----:B------:R-:W-:-:S05]  /*1e960*/  IMAD R0, R4, c[0x0][0x538], R11 ;  /* 0x00014e0004007a24 */ /* 0x000fca00078e020b */
[----:B------:R-:W-:Y:S01]  /*1e970*/  ISETP.GT.AND P0, PT, R0, R9, PT ;  /* 0x000000090000720c */ /* 0x000fe20003f04270 */
[----:B------:R-:W-:-:S12]  /*1e980*/  BRA.DIV ~URZ, `(.L_x_1295) ;  /* 0x00001ca27f007947 */ /* 0x000fd8000b800000 */
[----:B------:R-:W-:-:S03]  /*1e990*/  VOTE.ANY R10, PT, !P0 ;  /* 0x00000000000a7806 */ /* 0x000fc600040e0100 */
.L_x_1333:
[----:B------:R-:W2:Y:S01]  /*1e9a0*/  LDL.LU R0, [R1+0x54] ;  /* 0x0000540001007983 */ /* 0x000ea20000300800 */
[----:B------:R-:W2:Y:S02]  /*1e9b0*/  POPC R8, R10 ;  /* 0x0000000a00087309 */ /* 0x000ea40000000000 */
[----:B--2---:R-:W-:-:S05]  /*1e9c0*/  IADD3 R0, R8, R0, RZ ;  /* 0x0000000008007210 */ /* 0x004fca0007ffe0ff */
[----:B------:R2:W-:Y:S01]  /*1e9d0*/  STL [R1+0x54], R0 ;  /* 0x0000540001007387 */ /* 0x0005e20000100800 */
[----:B------:R-:W-:Y:S05]  /*1e9e0*/  BRA.DIV ~URZ, `(.L_x_1296) ;  /* 0x00001c927f007947 */ /* 0x000fea000b800000 */
[----:B------:R3:W4:Y:S04]  /*1e9f0*/  SHFL.IDX PT, R12, R6, R8, 0x1f ;  /* 0x00001f08060c7589 */ /* 0x00072800000e0000 */
[----:B------:R3:W1:Y:S02]  /*1ea00*/  SHFL.IDX PT, R7, R7, R8, 0x1f ;  /* 0x00001f0807077589 */ /* 0x00066400000e0000 */
.L_x_1334:
[----:B------:R-:W-:Y:S01]  /*1ea10*/  ISETP.NE.AND P0, PT, R10, RZ, PT ;  /* 0x000000ff0a00720c */ /* 0x000fe20003f05270 */
[----:B------:R-:W-:-:S12]  /*1ea20*/  BSSY B0, `(.L_x_1297) ;  /* 0x0000005000007945 */ /* 0x000fd80003800000 */
[----:B------:R-:W-:Y:S05]  /*1ea30*/  @!P0 BRA `(.L_x_1298) ;  /* 0x0000003000008947 */ /* 0x000fea0003800000 */
[----:B------:R-:W-:Y:S01]  /*1ea40*/  IADD3 R3, R8, -0x1, RZ ;  /* 0xffffffff08037810 */ /* 0x000fe20007ffe0ff */
[----:B------:R-:W-:Y:S05]  /*1ea50*/  BRA.DIV ~URZ, `(.L_x_1299) ;  /* 0x00001cf27f007947 */ /* 0x000fea000b800000 */
[----:B------:R2:W3:Y:S02]  /*1ea60*/  SHFL.IDX PT, R13, R4, R3, 0x1f ;  /* 0x00001f03040d7589 */ /* 0x0004e400000e0000 */
.L_x_1298:
[----:B------:R-:W-:Y:S05]  /*1ea70*/  BSYNC B0 ;  /* 0x0000000000007941 */ /* 0x000fea0003800000 */
.L_x_1297:
        /* <DEDUP_REMOVED lines=69> */
.L_x_1301:
        /* <DEDUP_REMOVED lines=36> */
[----:B------:R-:W-:Y:S01]  /*1f110*/  IMNMX R2, R4, R2, PT ;  /* 0x0000000204027217 */ /* 0x000fe20003800200 */
[----:B------:R-:W-:-:S03]  /*1f120*/  IMAD.MOV.U32 R4, RZ, RZ, RZ ;  /* 0x000000ffff047224 */ /* 0x000fc600078e00ff */
[-C--:B------:R-:W-:Y:S02]  /*1f130*/  IABS R3, R2.reuse ;  /* 0x0000000200037213 */ /* 0x080fe40000000000 */
[----:B------:R-:W-:-:S03]  /*1f140*/  IABS R8, R2 ;  /* 0x0000000200087213 */ /* 0x000fc60000000000 */
[----:B------:R-:W-:-:S04]  /*1f150*/  IMAD.MOV.U32 R6, RZ, RZ, R3 ;  /* 0x000000ffff067224 */ /* 0x000fc800078e0003 */
[----:B------:R-:W1:Y:S08]  /*1f160*/  I2F.RP R3, R6 ;  /* 0x0000000600037306 */ /* 0x000e700000209400 */
[----:B-1----:R-:W1:Y:S02]  /*1f170*/  MUFU.RCP R3, R3 ;  /* 0x0000000300037308 */ /* 0x002e640000001000 */
[----:B-1----:R-:W-:-:S06]  /*1f180*/  IADD3 R3, R3, 0xffffffe, RZ ;  /* 0x0ffffffe03037810 */ /* 0x002fcc0007ffe0ff */
[----:B------:R-:W1:Y:S02]  /*1f190*/  F2I.FTZ.U32.TRUNC.NTZ R5, R3 ;  /* 0x0000000300057305 */ /* 0x000e64000021f000 */
[----:B-1----:R-:W-:-:S05]  /*1f1a0*/  IMAD.MOV R3, RZ, RZ, -R5 ;  /* 0x000000ffff037224 */ /* 0x002fca00078e0a05 */
[----:B------:R-:W-:Y:S02]  /*1f1b0*/  MOV R0, R3 ;  /* 0x0000000300007202 */ /* 0x000fe40000000f00 */
[----:B------:R-:W-:-:S03]  /*1f1c0*/  IABS R3, R7 ;  /* 0x0000000700037213 */ /* 0x000fc60000000000 */
[----:B------:R-:W-:-:S04]  /*1f1d0*/  IMAD R0, R0, R6, RZ ;  /* 0x0000000600007224 */ /* 0x000fc800078e02ff */
        /* <DEDUP_REMOVED lines=19> */
.L_x_1302:
[----:B------:R-:W-:Y:S05]  /*1f310*/  BSYNC B0 ;  /* 0x0000000000007941 */ /* 0x000fea0003800000 */
.L_x_1300:
[----:B------:R-:W-:-:S04]  /*1f320*/  LOP3.LUT R0, RZ, R0, RZ, 0x33, !PT ;  /* 0x00000000ff007212 */ /* 0x000fc800078e33ff */
[----:B------:R-:W-:-:S05]  /*1f330*/  IADD3 R0, R0, R12, RZ ;  /* 0x0000000c00007210 */ /* 0x000fca0007ffe0ff */
[----:B------:R2:W-:Y:S01]  /*1f340*/  STL [R1+0x4c], R0 ;  /* 0x00004c0001007387 */ /* 0x0005e20000100800 */
[----:B------:R-:W-:Y:S05]  /*1f350*/  BRA `(.L_x_1303) ;  /* 0x0000005000007947 */ /* 0x000fea0003800000 */
.L_x_1291:
[----:B------:R-:W-:Y:S01]  /*1f360*/  MOV R0, c[0x0][0x53c] ;  /* 0x00014f0000007a02 */ /* 0x000fe20000000f00 */
[----:B------:R2:W-:Y:S04]  /*1f370*/  STL [R1+0x48], R9 ;  /* 0x0000480901007387 */ /* 0x0005e80000100800 */
[----:B------:R2:W-:Y:S04]  /*1f380*/  STL [R1+0x4c], RZ ;  /* 0x00004cff01007387 */ /* 0x0005e80000100800 */
[----:B------:R2:W-:Y:S04]  /*1f390*/  STL [R1+0x50], RZ ;  /* 0x000050ff01007387 */ /* 0x0005e80000100800 */
[----:B------:R2:W-:Y:S02]  /*1f3a0*/  STL [R1+0x54], R0 ;  /* 0x0000540001007387 */ /* 0x0005e40000100800 */
.L_x_1303:
[----:B------:R-:W-:Y:S05]  /*1f3b0*/  BSYNC B1 ;  /* 0x0000000000017941 */ /* 0x000fea0003800000 */
.L_x_1289:
        /* <DEDUP_REMOVED lines=9> */
.L_x_1284:
[----:B--2---:R-:W2:Y:S02]  /*1f450*/  LDL R0, [R1+0x54] ;  /* 0x0000540001007983 */ /* 0x004ea40000100800 */
[----:B--2---:R-:W-:-:S13]  /*1f460*/  ISETP.GE.AND P0, PT, R0, c[0x0][0x53c], PT ;  /* 0x00014f0000007a0c */ /* 0x004fda0003f06270 */
[----:B-1----:R-:W-:Y:S01]  /*1f470*/  @P0 CALL.REL.NOINC `(.L_x_1304) ;  /* 0x0000001000000944 */ /* 0x002fe20003c00000 */
[----:B------:R-:W-:Y:S05]  /*1f480*/  BRA `(.L_x_1305) ;  /* 0xfffe231000007947 */ /* 0x000fea000383ffff */
.L_x_1304:
[----:B------:R-:W-:Y:S05]  /*1f490*/  EXIT ;  /* 0x000000000000794d */ /* 0x000fea0003800000 */
.L_x_1125:
[----:B------:R-:W-:Y:S01]  /*1f4a0*/  IMAD.MOV.U32 R0, RZ, RZ, R5 ;  /* 0x000000ffff007224 */ /* 0x000fe200078e0005 */
[----:B------:R-:W-:Y:S02]  /*1f4b0*/  MOV R2, 0x1 ;  /* 0x0000000100027802 */ /* 0x000fe40000000f00 */
[----:B------:R-:W-:Y:S02]  /*1f4c0*/  MOV R3, 0x1f4e0 ;  /* 0x0001f4e000037802 */ /* 0x000fe40000000f00 */
[----:B------:R-:W-:Y:S05]  /*1f4d0*/  CALL.REL.NOINC `($__internal_26_$__cuda_sm70_shflsync_up_p) ;  /* 0x0000136000007944 */ /* 0x000fea0003c00000 */
[----:B------:R-:W-:Y:S01]  /*1f4e0*/  MOV R0, R4 ;  /* 0x0000000400007202 */ /* 0x000fe20000000f00 */
[----:B------:R-:W-:Y:S05]  /*1f4f0*/  BRA `(.L_x_1306) ;  /* 0xfffe0f6000007947 */ /* 0x000fea000383ffff */
.L_x_1126:
[----:B------:R-:W-:Y:S01]  /*1f500*/  IMAD.MOV.U32 R0, RZ, RZ, R5 ;  /* 0x000000ffff007224 */ /* 0x000fe200078e0005 */
[----:B------:R-:W-:Y:S02]  /*1f510*/  MOV R2, 0x2 ;  /* 0x0000000200027802 */ /* 0x000fe40000000f00 */
[----:B------:R-:W-:Y:S02]  /*1f520*/  MOV R3, 0x1f540 ;  /* 0x0001f54000037802 */ /* 0x000fe40000000f00 */
[----:B------:R-:W-:Y:S05]  /*1f530*/  CALL.REL.NOINC `($__internal_26_$__cuda_sm70_shflsync_up_p) ;  /* 0x0000130000007944 */ /* 0x000fea0003c00000 */
[----:B------:R-:W-:Y:S01]  /*1f540*/  SEL R0, R4, RZ, P4 ;  /* 0x000000ff04007207 */ /* 0x000fe20002000000 */
[----:B------:R-:W-:Y:S01]  /*1f550*/  IMAD.MOV.U32 R2, RZ, RZ, 0x4 ;  /* 0x00000004ff027424 */ /* 0x000fe200078e00ff */
[----:B------:R-:W-:-:S03]  /*1f560*/  MOV R3, 0x1f590 ;  /* 0x0001f59000037802 */ /* 0x000fc60000000f00 */
[----:B------:R-:W-:Y:S02]  /*1f570*/  IMAD.IADD R0, R5, 0x1, R0 ;  /* 0x0000000105007824 */ /* 0x000fe400078e0200 */
        /* <DEDUP_REMOVED lines=14> */
[----:B------:R-:W-:Y:S01]  /*1f660*/  IMAD.IADD R4, R0, 0x1, R4 ;  /* 0x0000000100047824 */ /* 0x000fe200078e0204 */
[----:B------:R-:W-:-:S03]  /*1f670*/  MOV R0, 0x1f ;  /* 0x0000001f00007802 */ /* 0x000fc60000000f00 */
[----:B------:R-:W-:Y:S02]  /*1f680*/  IMAD.MOV.U32 R5, RZ, RZ, R4 ;  /* 0x000000ffff057224 */ /* 0x000fe400078e0004 */
[----:B------:R-:W-:Y:S05]  /*1f690*/  CALL.REL.NOINC `($__internal_25_$__cuda_sm70_shflsync_idx_p) ;  /* 0x0000115000007944 */ /* 0x000fea0003c00000 */
[----:B------:R-:W-:Y:S05]  /*1f6a0*/  BRA `(.L_x_1307) ;  /* 0xfffe0eb000007947 */ /* 0x000fea000383ffff */
.L_x_1128:
[----:B------:R-:W-:Y:S02]  /*1f6b0*/  SEL R0, RZ, 0x1, P0 ;  /* 0x00000001ff007807 */ /* 0x000fe40000000000 */
[----:B------:R-:W-:Y:S02]  /*1f6c0*/  MOV R2, 0x1f6e0 ;  /* 0x0001f6e000027802 */ /* 0x000fe40000000f00 */
[----:B------:R-:W-:Y:S05]  /*1f6d0*/  CALL.REL.NOINC `($__internal_27_$__cuda_sm70_votesync_ballot) ;  /* 0x000011d000007944 */ /* 0x000fea0003c00000 */
[----:B------:R-:W-:Y:S01]  /*1f6e0*/  MOV R10, R0 ;  /* 0x00000000000a7202 */ /* 0x000fe20000000f00 */
[----:B------:R-:W-:Y:S05]  /*1f6f0*/  BRA `(.L_x_1308) ;  /* 0xfffe0ef000007947 */ /* 0x000fea000383ffff */
.L_x_1129:
[----:B------:R-:W-:Y:S01]  /*1f700*/  IMAD.MOV.U32 R5, RZ, RZ, R9 ;  /* 0x000000ffff057224 */ /* 0x000fe200078e0009 */
[----:B------:R-:W-:Y:S01]  /*1f710*/  MOV R3, R6 ;  /* 0x0000000600037202 */ /* 0x000fe20000000f00 */
[----:B-1----:R-:W-:Y:S01]  /*1f720*/  IMAD.MOV.U32 R0, RZ, RZ, 0x1f ;  /* 0x0000001fff007424 */ /* 0x002fe200078e00ff */
[----:B------:R-:W-:Y:S02]  /*1f730*/  MOV R2, 0x1f750 ;  /* 0x0001f75000027802 */ /* 0x000fe40000000f00 */
[----:B------:R-:W-:Y:S05]  /*1f740*/  CALL.REL.NOINC `($__internal_25_$__cuda_sm70_shflsync_idx_p) ;  /* 0x000010a000007944 */ /* 0x000fea0003c00000 */
[----:B------:R-:W-:Y:S01]  /*1f750*/  IMAD.MOV.U32 R12, RZ, RZ, R0 ;  /* 0x000000ffff0c7224 */ /* 0x000fe200078e0000 */
[----:B------:R-:W-:Y:S01]  /*1f760*/  MOV R5, R8 ;  /* 0x0000000800057202 */ /* 0x000fe20000000f00 */
[----:B------:R-:W-:Y:S01]  /*1f770*/  IMAD.MOV.U32 R7, RZ, RZ, RZ ;  /* 0x000000ffff077224 */ /* 0x000fe200078e00ff */
[----:B------:R-:W-:Y:S01]  /*1f780*/  MOV R3, R6 ;  /* 0x0000000600037202 */ /* 0x000fe20000000f00 */
[----:B------:R-:W-:Y:S01]  /*1f790*/  IMAD.MOV.U32 R0, RZ, RZ, 0x1f ;  /* 0x0000001fff007424 */ /* 0x000fe200078e00ff */
[----:B------:R-:W-:-:S02]  /*1f7a0*/  MOV R2, 0x1f7c0 ;  /* 0x0001f7c000027802 */ /* 0x000fc40000000f00 */
[----:B------:R-:W-:Y:S05]  /*1f7b0*/  CALL.REL.NOINC `($__internal_25_$__cuda_sm70_shflsync_idx_p) ;  /* 0x0000103000007944 */ /* 0x000fea0003c00000 */
[----:B------:R-:W-:Y:S01]  /*1f7c0*/  MOV R9, R0 ;  /* 0x0000000000097202 */ /* 0x000fe20000000f00 */
[----:B------:R-:W-:Y:S05]  /*1f7d0*/  BRA `(.L_x_1309) ;  /* 0xfffe0e8000007947 */ /* 0x000fea000383ffff */
.L_x_1132:
[----:B------:R-:W-:Y:S01]  /*1f7e0*/  IMAD.MOV.U32 R5, RZ, RZ, R4 ;  /* 0x000000ffff057224 */ /* 0x000fe200078e0004 */
[----:B-1----:R-:W-:-:S02]  /*1f7f0*/  MOV R0, 0x1f ;  /* 0x0000001f00007802 */ /* 0x002fc40000000f00 */
[----:B------:R-:W-:Y:S02]  /*1f800*/  MOV R2, 0x1f820 ;  /* 0x0001f82000027802 */ /* 0x000fe40000000f00 */
[----:B--234-:R-:W-:Y:S05]  /*1f810*/  CALL.REL.NOINC `($__internal_25_$__cuda_sm70_shflsync_idx_p) ;  /* 0x00000fd000007944 */ /* 0x01cfea0003c00000 */
[----:B------:R-:W-:Y:S01]  /*1f820*/  MOV R7, R0 ;  /* 0x0000000000077202 */ /* 0x000fe20000000f00 */
[----:B------:R-:W-:Y:S05]  /*1f830*/  BRA `(.L_x_1131) ;  /* 0xfffe0e8000007947 */ /* 0x000fea000383ffff */
.L_x_1243:
[----:B-1----:R1:W5:Y:S01]  /*1f840*/  LDL R2, [R1+0x34] ;  /* 0x0000340001027983 */ /* 0x0023620000100800 */
[----:B------:R-:W-:Y:S02]  /*1f850*/  MOV R5, 0x2 ;  /* 0x0000000200057802 */ /* 0x000fe40000000f00 */
[----:B------:R-:W-:Y:S02]  /*1f860*/  MOV R4, 0x1f880 ;  /* 0x0001f88000047802 */ /* 0x000fe40000000f00 */
[----:B-1---5:R-:W-:Y:S05]  /*1f870*/  CALL.REL.NOINC `($__internal_24_$__cuda_sm70_shflsync_bfly_p) ;  /* 0x00000f3000007944 */ /* 0x022fea0003c00000 */
[----:B------:R-:W-:Y:S01]  /*1f880*/  MOV R0, R2 ;  /* 0x0000000200007202 */ /* 0x000fe20000000f00 */
[----:B------:R-:W-:Y:S05]  /*1f890*/  BRA `(.L_x_1310) ;  /* 0xffffb77000007947 */ /* 0x000fea000383ffff */
.L_x_1244:
[----:B------:R-:W-:Y:S01]  /*1f8a0*/  IMAD.MOV.U32 R2, RZ, RZ, R0 ;  /* 0x000000ffff027224 */ /* 0x000fe200078e0000 */
[----:B------:R-:W-:Y:S02]  /*1f8b0*/  MOV R5, 0x1 ;  /* 0x0000000100057802 */ /* 0x000fe40000000f00 */
[----:B------:R-:W-:Y:S02]  /*1f8c0*/  MOV R4, 0x1f8e0 ;  /* 0x0001f8e000047802 */ /* 0x000fe40000000f00 */
[----:B------:R-:W-:Y:S05]  /*1f8d0*/  CALL.REL.NOINC `($__internal_24_$__cuda_sm70_shflsync_bfly_p) ;  /* 0x00000ed000007944 */ /* 0x000fea0003c00000 */
[----:B------:R-:W-:Y:S02]  /*1f8e0*/  FADD.FTZ R0, R0, R2 ;  /* 0x0000000200007221 */ /* 0x000fe40000010000 */
[----:B------:R1:W5:Y:S01]  /*1f8f0*/  LDL R2, [R1+0x38] ;  /* 0x0000380001027983 */ /* 0x0003620000100800 */
[----:B------:R-:W-:-:S02]  /*1f900*/  MOV R5, 0x2 ;  /* 0x0000000200057802 */ /* 0x000fc40000000f00 */
[----:B------:R-:W-:Y:S02]  /*1f910*/  MOV R4, 0x1f930 ;  /* 0x0001f93000047802 */ /* 0x000fe40000000f00 */
[----:B-1---5:R-:W-:Y:S05]  /*1f920*/  CALL.REL.NOINC `($__internal_24_$__cuda_sm70_shflsync_bfly_p) ;  /* 0x00000e8000007944 */ /* 0x022fea0003c00000 */
[----:B------:R-:W2:Y:S01]  /*1f930*/  LDL.LU R3, [R1+0x38] ;  /* 0x0000380001037983 */ /* 0x000ea20000300800 */
[----:B------:R-:W-:Y:S02]  /*1f940*/  MOV R5, 0x1 ;  /* 0x0000000100057802 */ /* 0x000fe40000000f00 */
[----:B------:R-:W-:Y:S01]  /*1f950*/  MOV R4, 0x1f990 ;  /* 0x0001f99000047802 */ /* 0x000fe20000000f00 */
[----:B--2---:R-:W-:-:S05]  /*1f960*/  FADD.FTZ R3, R3, R2 ;  /* 0x0000000203037221 */ /* 0x004fca0000010000 */
[----:B------:R-:W-:Y:S02]  /*1f970*/  MOV R2, R3 ;  /* 0x0000000300027202 */ /* 0x000fe40000000f00 */
[----:B------:R-:W-:Y:S05]  /*1f980*/  CALL.REL.NOINC `($__internal_24_$__cuda_sm70_shflsync_bfly_p) ;  /* 0x00000e2000007944 */ /* 0x000fea0003c00000 */
[----:B------:R-:W-:Y:S01]  /*1f990*/  MOV R4, R2 ;  /* 0x0000000200047202 */ /* 0x000fe20000000f00 */
[----:B------:R-:W-:Y:S05]  /*1f9a0*/  BRA `(.L_x_1311) ;  /* 0xffffb6f000007947 */ /* 0x000fea000383ffff */
.L_x_1251:
[----:B-1234-:R-:W-:Y:S01]  /*1f9b0*/  IMAD.MOV.U32 R5, RZ, RZ, R8 ;  /* 0x000000ffff057224 */ /* 0x01efe200078e0008 */
[----:B------:R-:W-:Y:S01]  /*1f9c0*/  MOV R3, RZ ;  /* 0x000000ff00037202 */ /* 0x000fe20000000f00 */
[----:B------:R-:W-:Y:S01]  /*1f9d0*/  IMAD.MOV.U32 R0, RZ, RZ, 0x181f ;  /* 0x0000181fff007424 */ /* 0x000fe200078e00ff */
[----:B------:R-:W-:Y:S02]  /*1f9e0*/  MOV R2, 0x1fa00 ;  /* 0x0001fa0000027802 */ /* 0x000fe40000000f00 */
[----:B------:R-:W-:Y:S05]  /*1f9f0*/  CALL.REL.NOINC `($__internal_25_$__cuda_sm70_shflsync_idx_p) ;  /* 0x00000df000007944 */ /* 0x000fea0003c00000 */
[----:B------:R-:W-:Y:S01]  /*1fa00*/  MOV R10, R0 ;  /* 0x00000000000a7202 */ /* 0x000fe20000000f00 */
[----:B------:R-:W-:Y:S05]  /*1fa10*/  BRA `(.L_x_1312) ;  /* 0xffffccb000007947 */ /* 0x000fea000383ffff */
.L_x_1252:
[----:B------:R-:W-:Y:S01]  /*1fa20*/  IMAD.MOV.U32 R5, RZ, RZ, R9 ;  /* 0x000000ffff057224 */ /* 0x000fe200078e0009 */
[----:B------:R-:W-:Y:S01]  /*1fa30*/  MOV R3, RZ ;  /* 0x000000ff00037202 */ /* 0x000fe20000000f00 */
[----:B------:R-:W-:Y:S01]  /*1fa40*/  IMAD.MOV.U32 R0, RZ, RZ, 0x181f ;  /* 0x0000181fff007424 */ /* 0x000fe200078e00ff */
[----:B------:R-:W-:Y:S02]  /*1fa50*/  MOV R2, 0x1fa70 ;  /* 0x0001fa7000027802 */ /* 0x000fe40000000f00 */
[----:B-12---:R-:W-:Y:S05]  /*1fa60*/  CALL.REL.NOINC `($__internal_25_$__cuda_sm70_shflsync_idx_p) ;  /* 0x00000d8000007944 */ /* 0x006fea0003c00000 */
[----:B------:R-:W-:Y:S05]  /*1fa70*/  BRA `(.L_x_1313) ;  /* 0xffffcc7000007947 */ /* 0x000fea000383ffff */
.L_x_1255:
[----:B--2---:R-:W-:Y:S01]  /*1fa80*/  IMAD.MOV.U32 R5, RZ, RZ, R8 ;  /* 0x000000ffff057224 */ /* 0x004fe200078e0008 */
[----:B------:R-:W-:Y:S01]  /*1fa90*/  MOV R3, 0x1 ;  /* 0x0000000100037802 */ /* 0x000fe20000000f00 */
[----:B----4-:R-:W-:Y:S01]  /*1faa0*/  IMAD.MOV.U32 R0, RZ, RZ, 0x181f ;  /* 0x0000181fff007424 */ /* 0x010fe200078e00ff */
[----:B------:R-:W-:-:S02]  /*1fab0*/  MOV R2, 0x1fad0 ;  /* 0x0001fad000027802 */ /* 0x000fc40000000f00 */
[----:B-1-3--:R-:W-:Y:S05]  /*1fac0*/  CALL.REL.NOINC `($__internal_25_$__cuda_sm70_shflsync_idx_p) ;  /* 0x00000d2000007944 */ /* 0x00afea0003c00000 */
[----:B------:R-:W-:Y:S01]  /*1fad0*/  IMAD.MOV.U32 R10, RZ, RZ, R0 ;  /* 0x000000ffff0a7224 */ /* 0x000fe200078e0000 */
[----:B------:R-:W-:Y:S01]  /*1fae0*/  MOV R3, 0x1 ;  /* 0x0000000100037802 */ /* 0x000fe20000000f00 */
[----:B------:R-:W-:Y:S01]  /*1faf0*/  IMAD.MOV.U32 R5, RZ, RZ, R9 ;  /* 0x000000ffff057224 */ /* 0x000fe200078e0009 */
[----:B------:R-:W-:-:S02]  /*1fb00*/  MOV R0, 0x181f ;  /* 0x0000181f00007802 */ /* 0x000fc40000000f00 */
[----:B------:R-:W-:Y:S02]  /*1fb10*/  MOV R2, 0x1fb30 ;  /* 0x0001fb3000027802 */ /* 0x000fe40000000f00 */
[----:B------:R-:W-:Y:S05]  /*1fb20*/  CALL.REL.NOINC `($__internal_25_$__cuda_sm70_shflsync_idx_p) ;  /* 0x00000cc000007944 */ /* 0x000fea0003c00000 */
[----:B------:R-:W-:Y:S05]  /*1fb30*/  BRA `(.L_x_1314) ;  /* 0xffffcca000007947 */ /* 0x000fea000383ffff */
.L_x_1258:
[----:B-1----:R-:W-:Y:S01]  /*1fb40*/  IMAD.MOV.U32 R5, RZ, RZ, R8 ;  /* 0x000000ffff057224 */ /* 0x002fe200078e0008 */
[----:B------:R-:W-:Y:S01]  /*1fb50*/  MOV R3, 0x2 ;  /* 0x0000000200037802 */ /* 0x000fe20000000f00 */
[----:B----4-:R-:W-:Y:S01]  /*1fb60*/  IMAD.MOV.U32 R0, RZ, RZ, 0x181f ;  /* 0x0000181fff007424 */ /* 0x010fe200078e00ff */
[----:B------:R-:W-:Y:S02]  /*1fb70*/  MOV R2, 0x1fb90 ;  /* 0x0001fb9000027802 */ /* 0x000fe40000000f00 */
[----:B--23--:R-:W-:Y:S05]  /*1fb80*/  CALL.REL.NOINC `($__internal_25_$__cuda_sm70_shflsync_idx_p) ;  /* 0x00000c6000007944 */ /* 0x00cfea0003c00000 */
[----:B------:R-:W-:Y:S01]  /*1fb90*/  MOV R10, R0 ;  /* 0x00000000000a7202 */ /* 0x000fe20000000f00 */
[----:B------:R-:W-:Y:S05]  /*1fba0*/  BRA `(.L_x_1315) ;  /* 0xffffcd2000007947 */ /* 0x000fea000383ffff */
.L_x_1259:
[----:B------:R-:W-:Y:S01]  /*1fbb0*/  IMAD.MOV.U32 R5, RZ, RZ, R9 ;  /* 0x000000ffff057224 */ /* 0x000fe200078e0009 */
[----:B------:R-:W-:Y:S01]  /*1fbc0*/  MOV R3, 0x2 ;  /* 0x0000000200037802 */ /* 0x000fe20000000f00 */
[----:B----4-:R-:W-:Y:S01]  /*1fbd0*/  IMAD.MOV.U32 R0, RZ, RZ, 0x181f ;  /* 0x0000181fff007424 */ /* 0x010fe200078e00ff */
[----:B------:R-:W-:Y:S02]  /*1fbe0*/  MOV R2, 0x1fc00 ;  /* 0x0001fc0000027802 */ /* 0x000fe40000000f00 */
[----:B-123--:R-:W-:Y:S05]  /*1fbf0*/  CALL.REL.NOINC `($__internal_25_$__cuda_sm70_shflsync_idx_p) ;  /* 0x00000bf000007944 */ /* 0x00efea0003c00000 */
[----:B------:R-:W-:Y:S05]  /*1fc00*/  BRA `(.L_x_1316) ;  /* 0xffffcce000007947 */ /* 0x000fea000383ffff */
.L_x_1262:
[----:B-1----:R-:W-:Y:S01]  /*1fc10*/  IMAD.MOV.U32 R5, RZ, RZ, R8 ;  /* 0x000000ffff057224 */ /* 0x002fe200078e0008 */
[----:B------:R-:W-:Y:S01]  /*1fc20*/  MOV R3, 0x3 ;  /* 0x0000000300037802 */ /* 0x000fe20000000f00 */
[----:B------:R-:W-:Y:S01]  /*1fc30*/  IMAD.MOV.U32 R0, RZ, RZ, 0x181f ;  /* 0x0000181fff007424 */ /* 0x000fe200078e00ff */
[----:B------:R-:W-:-:S02]  /*1fc40*/  MOV R2, 0x1fc60 ;  /* 0x0001fc6000027802 */ /* 0x000fc40000000f00 */
[----:B--234-:R-:W-:Y:S05]  /*1fc50*/  CALL.REL.NOINC `($__internal_25_$__cuda_sm70_shflsync_idx_p) ;  /* 0x00000b9000007944 */ /* 0x01cfea0003c00000 */
[----:B------:R-:W-:Y:S01]  /*1fc60*/  IMAD.MOV.U32 R4, RZ, RZ, R0 ;  /* 0x000000ffff047224 */ /* 0x000fe200078e0000 */
[----:B------:R-:W-:Y:S01]  /*1fc70*/  MOV R3, 0x3 ;  /* 0x0000000300037802 */ /* 0x000fe20000000f00 */
[----:B------:R-:W-:Y:S01]  /*1fc80*/  IMAD.MOV.U32 R5, RZ, RZ, R9 ;  /* 0x000000ffff057224 */ /* 0x000fe200078e0009 */
[----:B------:R-:W-:-:S02]  /*1fc90*/  MOV R0, 0x181f ;  /* 0x0000181f00007802 */ /* 0x000fc40000000f00 */
[----:B------:R-:W-:Y:S02]  /*1fca0*/  MOV R2, 0x1fcc0 ;  /* 0x0001fcc000027802 */ /* 0x000fe40000000f00 */
[----:B------:R-:W-:Y:S05]  /*1fcb0*/  CALL.REL.NOINC `($__internal_25_$__cuda_sm70_shflsync_idx_p) ;  /* 0x00000b3000007944 */ /* 0x000fea0003c00000 */
[----:B------:R-:W-:Y:S05]  /*1fcc0*/  BRA `(.L_x_1317) ;  /* 0xffffcd2000007947 */ /* 0x000fea000383ffff */
.L_x_1264:
[----:B------:R-:W-:Y:S01]  /*1fcd0*/  IMAD.MOV.U32 R5, RZ, RZ, R14 ;  /* 0x000000ffff057224 */ /* 0x000fe200078e000e */
[----:B------:R-:W-:Y:S01]  /*1fce0*/  MOV R3, RZ ;  /* 0x000000ff00037202 */ /* 0x000fe20000000f00 */
[----:B------:R-:W-:Y:S01]  /*1fcf0*/  IMAD.MOV.U32 R0, RZ, RZ, 0x1c1f ;  /* 0x00001c1fff007424 */ /* 0x000fe200078e00ff */
[----:B------:R-:W-:Y:S02]  /*1fd00*/  MOV R2, 0x1fd20 ;  /* 0x0001fd2000027802 */ /* 0x000fe40000000f00 */
[----:B------:R-:W-:Y:S05]  /*1fd10*/  CALL.REL.NOINC `($__internal_25_$__cuda_sm70_shflsync_idx_p) ;  /* 0x00000ad000007944 */ /* 0x000fea0003c00000 */
[----:B------:R-:W-:Y:S01]  /*1fd20*/  MOV R4, R0 ;  /* 0x0000000000047202 */ /* 0x000fe20000000f00 */
[----:B------:R-:W-:Y:S05]  /*1fd30*/  BRA `(.L_x_1318) ;  /* 0xffffcfa000007947 */ /* 0x000fea000383ffff */
.L_x_1265:
[----:B------:R-:W-:Y:S01]  /*1fd40*/  IMAD.MOV.U32 R5, RZ, RZ, R28 ;  /* 0x000000ffff057224 */ /* 0x000fe200078e001c */
[----:B------:R-:W-:Y:S01]  /*1fd50*/  MOV R3, RZ ;  /* 0x000000ff00037202 */ /* 0x000fe20000000f00 */
[----:B------:R-:W-:Y:S01]  /*1fd60*/  IMAD.MOV.U32 R0, RZ, RZ, 0x1c1f ;  /* 0x00001c1fff007424 */ /* 0x000fe200078e00ff */
[----:B------:R-:W-:Y:S02]  /*1fd70*/  MOV R2, 0x1fd90 ;  /* 0x0001fd9000027802 */ /* 0x000fe40000000f00 */
[----:B-12---:R-:W-:Y:S05]  /*1fd80*/  CALL.REL.NOINC `($__internal_25_$__cuda_sm70_shflsync_idx_p) ;  /* 0x00000a6000007944 */ /* 0x006fea0003c00000 */
[----:B------:R-:W-:Y:S05]  /*1fd90*/  BRA `(.L_x_1319) ;  /* 0xffffcf6000007947 */ /* 0x000fea000383ffff */
.L_x_1268:
[----:B------:R-:W-:Y:S01]  /*1fda0*/  IMAD.MOV.U32 R5, RZ, RZ, R14 ;  /* 0x000000ffff057224 */ /* 0x000fe200078e000e */
[----:B----4-:R-:W-:Y:S01]  /*1fdb0*/  MOV R3, 0x1 ;  /* 0x0000000100037802 */ /* 0x010fe20000000f00 */
[----:B------:R-:W-:Y:S01]  /*1fdc0*/  IMAD.MOV.U32 R0, RZ, RZ, 0x1c1f ;  /* 0x00001c1fff007424 */ /* 0x000fe200078e00ff */
[----:B------:R-:W-:-:S02]  /*1fdd0*/  MOV R2, 0x1fdf0 ;  /* 0x0001fdf000027802 */ /* 0x000fc40000000f00 */
[----:B-123--:R-:W-:Y:S05]  /*1fde0*/  CALL.REL.NOINC `($__internal_25_$__cuda_sm70_shflsync_idx_p) ;  /* 0x00000a0000007944 */ /* 0x00efea0003c00000 */
[----:B------:R-:W-:Y:S01]  /*1fdf0*/  IMAD.MOV.U32 R4, RZ, RZ, R0 ;  /* 0x000000ffff047224 */ /* 0x000fe200078e0000 */
[----:B------:R-:W-:Y:S01]  /*1fe00*/  MOV R3, 0x1 ;  /* 0x0000000100037802 */ /* 0x000fe20000000f00 */
[----:B------:R-:W-:Y:S01]  /*1fe10*/  IMAD.MOV.U32 R5, RZ, RZ, R28 ;  /* 0x000000ffff057224 */ /* 0x000fe200078e001c */
[----:B------:R-:W-:-:S02]  /*1fe20*/  MOV R0, 0x1c1f ;  /* 0x00001c1f00007802 */ /* 0x000fc40000000f00 */
[----:B------:R-:W-:Y:S02]  /*1fe30*/  MOV R2, 0x1fe50 ;  /* 0x0001fe5000027802 */ /* 0x000fe40000000f00 */
[----:B------:R-:W-:Y:S05]  /*1fe40*/  CALL.REL.NOINC `($__internal_25_$__cuda_sm70_shflsync_idx_p) ;  /* 0x000009a000007944 */ /* 0x000fea0003c00000 */
[----:B------:R-:W-:Y:S05]  /*1fe50*/  BRA `(.L_x_1320) ;  /* 0xffffd50000007947 */ /* 0x000fea000383ffff */
.L_x_1272:
[----:B------:R-:W-:Y:S01]  /*1fe60*/  IMAD.MOV.U32 R5, RZ, RZ, R6 ;  /* 0x000000ffff057224 */ /* 0x000fe200078e0006 */
[----:B------:R-:W-:Y:S01]  /*1fe70*/  MOV R3, RZ ;  /* 0x000000ff00037202 */ /* 0x000fe20000000f00 */
[----:B------:R-:W-:Y:S01]  /*1fe80*/  IMAD.MOV.U32 R0, RZ, RZ, 0x181f ;  /* 0x0000181fff007424 */ /* 0x000fe200078e00ff */
[----:B------:R-:W-:Y:S02]  /*1fe90*/  MOV R2, 0x1feb0 ;  /* 0x0001feb000027802 */ /* 0x000fe40000000f00 */
[----:B------:R-:W-:Y:S05]  /*1fea0*/  CALL.REL.NOINC `($__internal_25_$__cuda_sm70_shflsync_idx_p) ;  /* 0x0000094000007944 */ /* 0x000fea0003c00000 */
[----:B------:R-:W-:Y:S01]  /*1feb0*/  MOV R11, R0 ;  /* 0x00000000000b7202 */ /* 0x000fe20000000f00 */
[----:B------:R-:W-:Y:S05]  /*1fec0*/  BRA `(.L_x_1321) ;  /* 0xffffe0b000007947 */ /* 0x000fea000383ffff */
.L_x_1273:
[----:B------:R-:W-:Y:S01]  /*1fed0*/  IMAD.MOV.U32 R5, RZ, RZ, R10 ;  /* 0x000000ffff057224 */ /* 0x000fe200078e000a */
[----:B------:R-:W-:Y:S01]  /*1fee0*/  MOV R3, RZ ;  /* 0x000000ff00037202 */ /* 0x000fe20000000f00 */
[----:B------:R-:W-:Y:S01]  /*1fef0*/  IMAD.MOV.U32 R0, RZ, RZ, 0x181f ;  /* 0x0000181fff007424 */ /* 0x000fe200078e00ff */
[----:B------:R-:W-:Y:S02]  /*1ff00*/  MOV R2, 0x1ff20 ;  /* 0x0001ff2000027802 */ /* 0x000fe40000000f00 */
[----:B-12---:R-:W-:Y:S05]  /*1ff10*/  CALL.REL.NOINC `($__internal_25_$__cuda_sm70_shflsync_idx_p) ;  /* 0x000008d000007944 */ /* 0x006fea0003c00000 */
[----:B------:R-:W-:Y:S05]  /*1ff20*/  BRA `(.L_x_1322) ;  /* 0xffffe07000007947 */ /* 0x000fea000383ffff */
.L_x_1276:
        /* <DEDUP_REMOVED lines=12> */
.L_x_1279:
[----:B-1----:R-:W-:Y:S01]  /*1fff0*/  IMAD.MOV.U32 R5, RZ, RZ, R6 ;  /* 0x000000ffff057224 */ /* 0x002fe200078e0006 */
[----:B------:R-:W-:Y:S01]  /*20000*/  MOV R3, 0x2 ;  /* 0x0000000200037802 */ /* 0x000fe20000000f00 */
[----:B----4-:R-:W-:Y:S01]  /*20010*/  IMAD.MOV.U32 R0, RZ, RZ, 0x181f ;  /* 0x0000181fff007424 */ /* 0x010fe200078e00ff */
[----:B------:R-:W-:Y:S02]  /*20020*/  MOV R2, 0x20040 ;  /* 0x0002004000027802 */ /* 0x000fe40000000f00 */
[----:B--23--:R-:W-:Y:S05]  /*20030*/  CALL.REL.NOINC `($__internal_25_$__cuda_sm70_shflsync_idx_p) ;  /* 0x000007b000007944 */ /* 0x00cfea0003c00000 */
[----:B------:R-:W-:Y:S01]  /*20040*/  MOV R11, R0 ;  /* 0x00000000000b7202 */ /* 0x000fe20000000f00 */
[----:B------:R-:W-:Y:S05]  /*20050*/  BRA `(.L_x_1324) ;  /* 0xffffe13000007947 */ /* 0x000fea000383ffff */
.L_x_1280:
[----:B------:R-:W-:Y:S01]  /*20060*/  IMAD.MOV.U32 R5, RZ, RZ, R10 ;  /* 0x000000ffff057224 */ /* 0x000fe200078e000a */
[----:B------:R-:W-:Y:S01]  /*20070*/  MOV R3, 0x2 ;  /* 0x0000000200037802 */ /* 0x000fe20000000f00 */
[----:B----4-:R-:W-:Y:S01]  /*20080*/  IMAD.MOV.U32 R0, RZ, RZ, 0x181f ;  /* 0x0000181fff007424 */ /* 0x010fe200078e00ff */
[----:B------:R-:W-:Y:S02]  /*20090*/  MOV R2, 0x200b0 ;  /* 0x000200b000027802 */ /* 0x000fe40000000f00 */
[----:B-123--:R-:W-:Y:S05]  /*200a0*/  CALL.REL.NOINC `($__internal_25_$__cuda_sm70_shflsync_idx_p) ;  /* 0x0000074000007944 */ /* 0x00efea0003c00000 */
[----:B------:R-:W-:Y:S05]  /*200b0*/  BRA `(.L_x_1325) ;  /* 0xffffe0f000007947 */ /* 0x000fea000383ffff */
.L_x_1283:
        /* <DEDUP_REMOVED lines=12> */
.L_x_1285:
[----:B------:R-:W-:Y:S01]  /*20180*/  IMAD.MOV.U32 R5, RZ, RZ, R67 ;  /* 0x000000ffff057224 */ /* 0x000fe200078e0043 */
[----:B------:R-:W-:Y:S01]  /*20190*/  MOV R3, RZ ;  /* 0x000000ff00037202 */ /* 0x000fe20000000f00 */
[----:B------:R-:W-:Y:S01]  /*201a0*/  IMAD.MOV.U32 R0, RZ, RZ, 0x1f ;  /* 0x0000001fff007424 */ /* 0x000fe200078e00ff */
[----:B------:R-:W-:Y:S02]  /*201b0*/  MOV R2, 0x201d0 ;  /* 0x000201d000027802 */ /* 0x000fe40000000f00 */
[----:B------:R-:W-:Y:S05]  /*201c0*/  CALL.REL.NOINC `($__internal_25_$__cuda_sm70_shflsync_idx_p) ;  /* 0x0000062000007944 */ /* 0x000fea0003c00000 */
[----:B------:R-:W-:Y:S01]  /*201d0*/  MOV R9, R0 ;  /* 0x0000000000097202 */ /* 0x000fe20000000f00 */
[----:B------:R-:W-:Y:S05]  /*201e0*/  BRA `(.L_x_1327) ;  /* 0xffffe27000007947 */ /* 0x000fea000383ffff */
.L_x_1286:
[----:B------:R-:W-:Y:S01]  /*201f0*/  IMAD.MOV.U32 R5, RZ, RZ, R67 ;  /* 0x000000ffff057224 */ /* 0x000fe200078e0043 */
[----:B------:R-:W-:Y:S01]  /*20200*/  MOV R3, 0x1 ;  /* 0x0000000100037802 */ /* 0x000fe20000000f00 */
[----:B------:R-:W-:Y:S01]  /*20210*/  IMAD.MOV.U32 R0, RZ, RZ, 0x1f ;  /* 0x0000001fff007424 */ /* 0x000fe200078e00ff */
[----:B------:R-:W-:Y:S02]  /*20220*/  MOV R2, 0x20240 ;  /* 0x0002024000027802 */ /* 0x000fe40000000f00 */
[----:B-12---:R-:W-:Y:S05]  /*20230*/  CALL.REL.NOINC `($__internal_25_$__cuda_sm70_shflsync_idx_p) ;  /* 0x000005b000007944 */ /* 0x006fea0003c00000 */
[----:B------:R-:W-:Y:S01]  /*20240*/  MOV R8, R0 ;  /* 0x0000000000087202 */ /* 0x000fe20000000f00 */
[----:B------:R-:W-:Y:S05]  /*20250*/  BRA `(.L_x_1328) ;  /* 0xffffe22000007947 */ /* 0x000fea000383ffff */
.L_x_1287:
[----:B------:R-:W-:Y:S02]  /*20260*/  MOV R2, 0x1 ;  /* 0x0000000100027802 */ /* 0x000fe40000000f00 */
[----:B------:R-:W-:-:S02]  /*20270*/  MOV R3, 0x20290 ;  /* 0x0002029000037802 */ /* 0x000fc40000000f00 */
[----:B-1234-:R-:W-:Y:S05]  /*20280*/  CALL.REL.NOINC `($__internal_26_$__cuda_sm70_shflsync_up_p) ;  /* 0x000005b000007944 */ /* 0x01efea0003c00000 */
[----:B------:R-:W-:Y:S05]  /*20290*/  BRA `(.L_x_1329) ;  /* 0xffffe31000007947 */ /* 0x000fea000383ffff */
.L_x_1288:
[----:B------:R-:W-:Y:S02]  /*202a0*/  MOV R2, 0x2 ;  /* 0x0000000200027802 */ /* 0x000fe40000000f00 */
[----:B------:R-:W-:-:S02]  /*202b0*/  MOV R3, 0x202d0 ;  /* 0x000202d000037802 */ /* 0x000fc40000000f00 */
[----:B--2-4-:R-:W-:Y:S05]  /*202c0*/  CALL.REL.NOINC `($__internal_26_$__cuda_sm70_shflsync_up_p) ;  /* 0x0000057000007944 */ /* 0x014fea0003c00000 */
[----:B------:R-:W-:Y:S01]  /*202d0*/  SEL R3, R4, RZ, P1 ;  /* 0x000000ff04037207 */ /* 0x000fe20000800000 */
[----:B------:R-:W-:-:S04]  /*202e0*/  IMAD.MOV.U32 R2, RZ, RZ, 0x4 ;  /* 0x00000004ff027424 */ /* 0x000fc800078e00ff */
[----:B------:R-:W-:Y:S01]  /*202f0*/  IMAD.IADD R0, R0, 0x1, R3 ;  /* 0x0000000100007824 */ /* 0x000fe200078e0203 */
        /* <DEDUP_REMOVED lines=20> */
.L_x_1292:
[----:B------:R-:W-:Y:S02]  /*20440*/  MOV R2, 0x1 ;  /* 0x0000000100027802 */ /* 0x000fe40000000f00 */
[----:B------:R-:W-:Y:S02]  /*20450*/  MOV R3, 0x20470 ;  /* 0x0002047000037802 */ /* 0x000fe40000000f00 */
[----:B------:R-:W-:Y:S05]  /*20460*/  CALL.REL.NOINC `($__internal_26_$__cuda_sm70_shflsync_up_p) ;  /* 0x000003d000007944 */ /* 0x000fea0003c00000 */
[----:B------:R-:W-:Y:S01]  /*20470*/  MOV R2, R4 ;  /* 0x0000000400027202 */ /* 0x000fe20000000f00 */
[----:B------:R-:W-:Y:S05]  /*20480*/  BRA `(.L_x_1331) ;  /* 0xffffe38000007947 */ /* 0x000fea000383ffff */
.L_x_1293:
        /* <DEDUP_REMOVED lines=26> */
.L_x_1295:
[----:B------:R-:W-:Y:S02]  /*20630*/  SEL R0, RZ, 0x1, P0 ;  /* 0x00000001ff007807 */ /* 0x000fe40000000000 */
[----:B------:R-:W-:Y:S02]  /*20640*/  MOV R2, 0x20660 ;  /* 0x0002066000027802 */ /* 0x000fe40000000f00 */
[----:B-1----:R-:W-:Y:S05]  /*20650*/  CALL.REL.NOINC `($__internal_27_$__cuda_sm70_votesync_ballot) ;  /* 0x0000025000007944 */ /* 0x002fea0003c00000 */
[----:B------:R-:W-:Y:S01]  /*20660*/  MOV R10, R0 ;  /* 0x00000000000a7202 */ /* 0x000fe20000000f00 */
[----:B------:R-:W-:Y:S05]  /*20670*/  BRA `(.L_x_1333) ;  /* 0xffffe32000007947 */ /* 0x000fea000383ffff */
.L_x_1296:
[----:B------:R-:W-:Y:S01]  /*20680*/  IMAD.MOV.U32 R5, RZ, RZ, R6 ;  /* 0x000000ffff057224 */ /* 0x000fe200078e0006 */
[----:B------:R-:W-:Y:S01]  /*20690*/  MOV R3, R8 ;  /* 0x0000000800037202 */ /* 0x000fe20000000f00 */
[----:B--2---:R-:W-:Y:S01]  /*206a0*/  IMAD.MOV.U32 R0, RZ, RZ, 0x1f ;  /* 0x0000001fff007424 */ /* 0x004fe200078e00ff */
[----:B------:R-:W-:Y:S02]  /*206b0*/  MOV R2, 0x206d0 ;  /* 0x000206d000027802 */ /* 0x000fe40000000f00 */
[----:B-1----:R-:W-:Y:S05]  /*206c0*/  CALL.REL.NOINC `($__internal_25_$__cuda_sm70_shflsync_idx_p) ;  /* 0x0000012000007944 */ /* 0x002fea0003c00000 */
[----:B------:R-:W-:Y:S01]  /*206d0*/  IMAD.MOV.U32 R12, RZ, RZ, R0 ;  /* 0x000000ffff0c7224 */ /* 0x000fe200078e0000 */
[----:B------:R-:W-:Y:S01]  /*206e0*/  MOV R3, R8 ;  /* 0x0000000800037202 */ /* 0x000fe20000000f00 */
[----:B------:R-:W-:Y:S01]  /*206f0*/  IMAD.MOV.U32 R5, RZ, RZ, R7 ;  /* 0x000000ffff057224 */ /* 0x000fe200078e0007 */
[----:B------:R-:W-:Y:S02]  /*20700*/  MOV R0, 0x1f ;  /* 0x0000001f00007802 */ /* 0x000fe40000000f00 */
[----:B------:R-:W-:-:S02]  /*20710*/  MOV R2, 0x20730 ;  /* 0x0002073000027802 */ /* 0x000fc40000000f00 */
[----:B------:R-:W-:Y:S05]  /*20720*/  CALL.REL.NOINC `($__internal_25_$__cuda_sm70_shflsync_idx_p) ;  /* 0x000000c000007944 */ /* 0x000fea0003c00000 */
[----:B------:R-:W-:Y:S01]  /*20730*/  MOV R7, R0 ;  /* 0x0000000000077202 */ /* 0x000fe20000000f00 */
[----:B------:R-:W-:Y:S05]  /*20740*/  BRA `(.L_x_1334) ;  /* 0xffffe2c000007947 */ /* 0x000fea000383ffff */
.L_x_1299:
[----:B------:R-:W-:Y:S01]  /*20750*/  IMAD.MOV.U32 R5, RZ, RZ, R4 ;  /* 0x000000ffff057224 */ /* 0x000fe200078e0004 */
[----:B--2---:R-:W-:-:S02]  /*20760*/  MOV R0, 0x1f ;  /* 0x0000001f00007802 */ /* 0x004fc40000000f00 */
[----:B------:R-:W-:Y:S02]  /*20770*/  MOV R2, 0x20790 ;  /* 0x0002079000027802 */ /* 0x000fe40000000f00 */
[----:B-1-34-:R-:W-:Y:S05]  /*20780*/  CALL.REL.NOINC `($__internal_25_$__cuda_sm70_shflsync_idx_p) ;  /* 0x0000006000007944 */ /* 0x01afea0003c00000 */
[----:B------:R-:W-:Y:S01]  /*20790*/  MOV R13, R0 ;  /* 0x00000000000d7202 */ /* 0x000fe20000000f00 */
[----:B------:R-:W-:Y:S05]  /*207a0*/  BRA `(.L_x_1298) ;  /* 0xffffe2c000007947 */ /* 0x000fea000383ffff */
        .weak           $__internal_24_$__cuda_sm70_shflsync_bfly_p
        .type           $__internal_24_$__cuda_sm70_shflsync_bfly_p,@function
        .size           $__internal_24_$__cuda_sm70_shflsync_bfly_p,($__internal_25_$__cuda_sm70_shflsync_idx_p - $__internal_24_$__cuda_sm70_shflsync_bfly_p)
$__internal_24_$__cuda_sm70_shflsync_bfly_p:
[----:B------:R-:W-:Y:S04]  /*207b0*/  WARPSYNC R6 ;  /* 0x0000000600007348 */ /* 0x000fe80003800000 */
[----:B------:R1:W2:Y:S02]  /*207c0*/  SHFL.BFLY PT, R2, R2, R5, R7 ;  /* 0x0c00000502027389 */ /* 0x0002a400000e0007 */
[----:B-1----:R-:W-:-:S04]  /*207d0*/  MOV R5, 0x0 ;  /* 0x0000000000057802 */ /* 0x002fc80000000f00 */
[----:B--2---:R-:W-:Y:S05]  /*207e0*/  RET.REL.NODEC R4 `(_ZN7cutlass13device_kernelIN5flash19enable_sm80_to_sm89INS1_16FlashAttnFwdSm80INS1_25CollectiveMainloopFwdSm80ILi8ELi1ELb1EN4cute5tupleIJNS5_1CILi128EEENS7_ILi112EEES8_EEELi128ENS_6half_tEfNS_4arch4Sm80ELb1ELb0ELb1ELb1ELb0ELb1ELb1ELb1EEENS1_21CollectiveEpilogueFwdINS6_IJS8_S8_S9_EEENS6_IJNS7_ILi1EEESH_SH_EEESB_SD_Li256ELb1ELb1ELb1ELb0EEENS1_36VarlenDynamicPersistentTileSchedulerILi128ELi112ELi256ELi256ELb1ELb1ELb0ELb1ELb1ELb1EEEEEEEEEvNT_6ParamsE) ;  /* 0xfffdf81004007950 */ /* 0x004fea0003c3ffff */
        .weak           $__internal_25_$__cuda_sm70_shflsync_idx_p
        .type           $__internal_25_$__cuda_sm70_shflsync_idx_p,@function
        .size           $__internal_25_$__cuda_sm70_shflsync_idx_p,($__internal_26_$__cuda_sm70_shflsync_up_p - $__internal_25_$__cuda_sm70_shflsync_idx_p)
$__internal_25_$__cuda_sm70_shflsync_idx_p:
[----:B------:R-:W-:-:S04]  /*207f0*/  MOV R111, 0xffffffff ;  /* 0xffffffff006f7802 */ /* 0x000fc80000000f00 */
[----:B------:R-:W-:Y:S04]  /*20800*/  WARPSYNC R111 ;  /* 0x0000006f00007348 */ /* 0x000fe80003800000 */
[----:B------:R1:W2:Y:S02]  /*20810*/  SHFL.IDX PT, R0, R5, R3, R0 ;  /* 0x0000000305007389 */ /* 0x0002a400000e0000 */
[----:B-1----:R-:W-:-:S04]  /*20820*/  MOV R3, 0x0 ;  /* 0x0000000000037802 */ /* 0x002fc80000000f00 */
[----:B--2---:R-:W-:Y:S05]  /*20830*/  RET.REL.NODEC R2 `(_ZN7cutlass13device_kernelIN5flash19enable_sm80_to_sm89INS1_16FlashAttnFwdSm80INS1_25CollectiveMainloopFwdSm80ILi8ELi1ELb1EN4cute5tupleIJNS5_1CILi128EEENS7_ILi112EEES8_EEELi128ENS_6half_tEfNS_4arch4Sm80ELb1ELb0ELb1ELb1ELb0ELb1ELb1ELb1EEENS1_21CollectiveEpilogueFwdINS6_IJS8_S8_S9_EEENS6_IJNS7_ILi1EEESH_SH_EEESB_SD_Li256ELb1ELb1ELb1ELb0EEENS1_36VarlenDynamicPersistentTileSchedulerILi128ELi112ELi256ELi256ELb1ELb1ELb0ELb1ELb1ELb1EEEEEEEEEvNT_6ParamsE) ;  /* 0xfffdf7c002007950 */ /* 0x004fea0003c3ffff */
        .weak           $__internal_26_$__cuda_sm70_shflsync_up_p
        .type           $__internal_26_$__cuda_sm70_shflsync_up_p,@function
        .size           $__internal_26_$__cuda_sm70_shflsync_up_p,($__internal_27_$__cuda_sm70_votesync_ballot - $__internal_26_$__cuda_sm70_shflsync_up_p)
$__internal_26_$__cuda_sm70_shflsync_up_p:
[----:B------:R-:W-:Y:S02]  /*20840*/  IMAD.MOV.U32 R4, RZ, RZ, RZ ;  /* 0x000000ffff047224 */ /* 0x000fe400078e00ff */
[----:B------:R-:W-:-:S04]  /*20850*/  IMAD.MOV.U32 R10, RZ, RZ, -0x1 ;  /* 0xffffffffff0a7424 */ /* 0x000fc800078e00ff */
[----:B------:R-:W-:Y:S04]  /*20860*/  WARPSYNC R10 ;  /* 0x0000000a00007348 */ /* 0x000fe80003800000 */
[----:B------:R1:W2:Y:S02]  /*20870*/  SHFL.UP PT, R4, R0, R2, R4 ;  /* 0x0400000200047389 */ /* 0x0002a400000e0004 */
[----:B-1----:R-:W-:Y:S02]  /*20880*/  MOV R2, R3 ;  /* 0x0000000300027202 */ /* 0x002fe40000000f00 */
[----:B------:R-:W-:-:S04]  /*20890*/  MOV R3, 0x0 ;  /* 0x0000000000037802 */ /* 0x000fc80000000f00 */
[----:B--2---:R-:W-:Y:S05]  /*208a0*/  RET.REL.NODEC R2 `(_ZN7cutlass13device_kernelIN5flash19enable_sm80_to_sm89INS1_16FlashAttnFwdSm80INS1_25CollectiveMainloopFwdSm80ILi8ELi1ELb1EN4cute5tupleIJNS5_1CILi128EEENS7_ILi112EEES8_EEELi128ENS_6half_tEfNS_4arch4Sm80ELb1ELb0ELb1ELb1ELb0ELb1ELb1ELb1EEENS1_21CollectiveEpilogueFwdINS6_IJS8_S8_S9_EEENS6_IJNS7_ILi1EEESH_SH_EEESB_SD_Li256ELb1ELb1ELb1ELb0EEENS1_36VarlenDynamicPersistentTileSchedulerILi128ELi112ELi256ELi256ELb1ELb1ELb0ELb1ELb1ELb1EEEEEEEEEvNT_6ParamsE) ;  /* 0xfffdf75002007950 */ /* 0x004fea0003c3ffff */
        .weak           $__internal_27_$__cuda_sm70_votesync_ballot
        .type           $__internal_27_$__cuda_sm70_votesync_ballot,@function
        .size           $__internal_27_$__cuda_sm70_votesync_ballot,(.L_x_1371 - $__internal_27_$__cuda_sm70_votesync_ballot)
$__internal_27_$__cuda_sm70_votesync_ballot:
[----:B------:R-:W-:Y:S01]  /*208b0*/  ISETP.NE.U32.AND P0, PT, R0, 0x1, PT ;  /* 0x000000010000780c */ /* 0x000fe20003f05070 */
[----:B------:R-:W-:-:S04]  /*208c0*/  IMAD.MOV.U32 R3, RZ, RZ, -0x1 ;  /* 0xffffffffff037424 */ /* 0x000fc800078e00ff */
[----:B------:R-:W-:Y:S08]  /*208d0*/  WARPSYNC R3 ;  /* 0x0000000300007348 */ /* 0x000ff00003800000 */
[----:B------:R-:W-:-:S04]  /*208e0*/  VOTE.ANY R0, PT, !P0 ;  /* 0x0000000000007806 */ /* 0x000fc800040e0100 */
[----:B------:R-:W-:Y:S01]  /*208f0*/  LOP3.LUT R0, R0, R3, RZ, 0xc0, !PT ;  /* 0x0000000300007212 */ /* 0x000fe200078ec0ff */
[----:B------:R-:W-:-:S04]  /*20900*/  IMAD.MOV.U32 R3, RZ, RZ, 0x0 ;  /* 0x00000000ff037424 */ /* 0x000fc800078e00ff */
[----:B------:R-:W-:Y:S05]  /*20910*/  RET.REL.NODEC R2 `(_ZN7cutlass13device_kernelIN5flash19enable_sm80_to_sm89INS1_16FlashAttnFwdSm80INS1_25CollectiveMainloopFwdSm80ILi8ELi1ELb1EN4cute5tupleIJNS5_1CILi128EEENS7_ILi112EEES8_EEELi128ENS_6half_tEfNS_4arch4Sm80ELb1ELb0ELb1ELb1ELb0ELb1ELb1ELb1EEENS1_21CollectiveEpilogueFwdINS6_IJS8_S8_S9_EEENS6_IJNS7_ILi1EEESH_SH_EEESB_SD_Li256ELb1ELb1ELb1ELb0EEENS1_36VarlenDynamicPersistentTileSchedulerILi128ELi112ELi256ELi256ELb1ELb1ELb0ELb1ELb1ELb1EEEEEEEEEvNT_6ParamsE) ;  /* 0xfffdf6e002007950 */ /* 0x000fea0003c3ffff */
.L_x_1335:
        /* <DEDUP_REMOVED lines=14> */
.L_x_1371:


//--------------------- .nv.shared._ZN7cutlass13device_kernelIN5flash19enable_sm80_to_sm89INS1_16FlashAttnFwdSm80INS1_25CollectiveMainloopFwdSm80ILi8ELi1ELb1EN4cute5tupleIJNS5_1CILi128EEES8_S8_EEELi128ENS_6half_tEfNS_4arch4Sm80ELb0ELb0ELb1ELb0ELb0ELb0ELb1ELb1EEENS1_21CollectiveEpilogueFwdIS9_NS6_IJNS7_ILi1EEESF_SF_EEESA_SC_Li256ELb0ELb1ELb1ELb0EEENS1_19SingleTileSchedulerILb0ELb1ELb1ELi128EEEEEEEEEvNT_6ParamsE --------------------------
	.section	.nv.shared._ZN7cutlass13device_kernelIN5flash19enable_sm80_to_sm89INS1_16FlashAttnFwdSm80INS1_25CollectiveMainloopFwdSm80ILi8ELi1ELb1EN4cute5tupleIJNS5_1CILi128EEES8_S8_EEELi128ENS_6half_tEfNS_4arch4Sm80ELb0ELb0ELb1ELb0ELb0ELb0ELb1ELb1EEENS1_21CollectiveEpilogueFwdIS9_NS6_IJNS7_ILi1EEESF_SF_EEESA_SC_Li256ELb0ELb1ELb1ELb0EEENS1_19SingleTileSchedulerILb0ELb1ELb1ELi128EEEEEEEEEvNT_6ParamsE,"aw",@nobits
	.sectionflags	@""
	.align	16


//--------------------- .nv.global                --------------------------
	.section	.nv.global,"aw",@nobits
.nv.global:
	.type		_ZN80_INTERNAL_280a4de0_44_flash_fwd_hdim128_fp16_split_softcap_sm80_cu_1f2e7571_38744cute1_E,@object
	.size		_ZN80_INTERNAL_280a4de0_44_flash_fwd_hdim128_fp16_split_softcap_sm80_cu_1f2e7571_38744cute1_E,(_ZN80_INTERNAL_280a4de0_44_flash_fwd_hdim128_fp16_split_softcap_sm80_cu_1f2e7571_38744cuda3std3__45__cpo6cbeginE - _ZN80_INTERNAL_280a4de0_44_flash_fwd_hdim128_fp16_split_softcap_sm80_cu_1f2e7571_38744cute1_E)
_ZN80_INTERNAL_280a4de0_44_flash_fwd_hdim128_fp16_split_softcap_sm80_cu_1f2e7571_38744cute1_E:
	.zero		1
	.type		_ZN80_INTERNAL_280a4de0_44_flash_fwd_hdim128_fp16_split_softcap_sm80_cu_1f2e7571_38744cuda3std3__45__cpo6cbeginE,@object
	.size		_ZN80_INTERNAL_280a4de0_44_flash_fwd_hdim128_fp16_split_softcap_sm80_cu_1f2e7571_38744cuda3std3__45__cpo6cbeginE,(_ZN80_INTERNAL_280a4de0_44_flash_fwd_hdim128_fp16_split_softcap_sm80_cu_1f2e7571_38744cuda3std3__48in_placeE - _ZN80_INTERNAL_280a4de0_44_flash_fwd_hdim128_fp16_split_softcap_sm80_cu_1f2e7571_38744cuda3std3__45__cpo6cbeginE)
_ZN80_INTERNAL_280a4de0_44_flash_fwd_hdim128_fp16_split_softcap_sm80_cu_1f2e7571_38744cuda3std3__45__cpo6cbeginE:
	.zero		1
	.type		_ZN80_INTERNAL_280a4de0_44_flash_fwd_hdim128_fp16_split_softcap_sm80_cu_1f2e7571_38744cuda3std3__48in_placeE,@object
	.size		_ZN80_INTERNAL_280a4de0_44_flash_fwd_hdim128_fp16_split_softcap_sm80_cu_1f2e7571_38744cuda3std3__48in_placeE,(_ZN80_INTERNAL_280a4de0_44_flash_fwd_hdim128_fp16_split_softcap_sm80_cu_1f2e7571_38744cuda3std6ranges3__45__cpo9iter_moveE - _ZN80_INTERNAL_280a4de0_44_flash_fwd_hdim128_fp16_split_softcap_sm80_cu_1f2e7571_38744cuda3std3__48in_placeE)
_ZN80_INTERNAL_280a4de0_44_flash_fwd_hdim128_fp16_split_softcap_sm80_cu_1f2e7571_38744cuda3std3__48in_placeE:
	.zero		1
	.type		_ZN80_INTERNAL_280a4de0_44_flash_fwd_hdim128_fp16_split_softcap_sm80_cu_1f2e7571_38744cuda3std6ranges3__45__cpo9iter_moveE,@object
	.size		_ZN80_INTERNAL_280a4de0_44_flash_fwd_hdim128_fp16_split_softcap_sm80_cu_1f2e7571_38744cuda3std6ranges3__45__cpo9iter_moveE,(_ZN80_INTERNAL_280a4de0_44_flash_fwd_hdim128_fp16_split_softcap_sm80_cu_1f2e7571_38744cuda3std3__45__cpo5beginE - _ZN80_INTERNAL_280a4de0_44_flash_fwd_hdim128_fp16_split_softcap_sm80_cu_1f2e7571_38744cuda3std6ranges3__45__cpo9iter_moveE)
_ZN80_INTERNAL_280a4de0_44_flash_fwd_hdim128_fp16_split_softcap_sm80_cu_1f2e7571_38744cuda3std6ranges3__45__cpo9iter_moveE:
	.zero		1
	.type		_ZN80_INTERNAL_280a4de0_44_flash_fwd_hdim128_fp16_split_softcap_sm80_cu_1f2e7571_38744cuda3std3__45__cpo5beginE,@object
	.size		_ZN80_INTERNAL_280a4de0_44_flash_fwd_hdim128_fp16_split_softcap_sm80_cu_1f2e7571_38744cuda3std3__45__cpo5beginE,(_ZN80_INTERNAL_280a4de0_44_flash_fwd_hdim128_fp16_split_softcap_sm80_cu_1f2e7571_38744cuda3std3__482_GLOBAL__N__280a4de0_44_flash_fwd_hdim128_fp16_split_softcap_sm80_cu_1f2e7571_38746ignoreE - _ZN80_INTERNAL_280a4de0_44_flash_fwd_hdim128_fp16_split_softcap_sm80_cu_1f2e7571_38744cuda3std3__45__cpo5beginE)
_ZN80_INTERNAL_280a4de0_44_flash_fwd_hdim128_fp16_split_softcap_sm80_cu_1f2e7571_38744cuda3std3__45__cpo5beginE:
	.zero		1
	.type		_ZN80_INTERNAL_280a4de0_44_flash_fwd_hdim128_fp16_split_softcap_sm80_cu_1f2e7571_38744cuda3std3__482_GLOBAL__N__280a4de0_44_flash_fwd_hdim128_fp16_split_softcap_sm80_cu_1f2e7571_38746ignoreE,@object
	.size		_ZN80_INTERNAL_280a4de0_44_flash_fwd_hdim128_fp16_split_softcap_sm80_cu_1f2e7571_38744cuda3std3__482_GLOBAL__N__280a4de0_44_flash_fwd_hdim128_fp16_split_softcap_sm80_cu_1f2e7571_38746ignoreE,(_ZN80_INTERNAL_280a4de0_44_flash_fwd_hdim128_fp16_split_softcap_sm80_cu_1f2e7571_38744cute7productE - _ZN80_INTERNAL_280a4de0_44_flash_fwd_hdim128_fp16_split_softcap_sm80_cu_1f2e7571_38744cuda3std3__482_GLOBAL__N__280a4de0_44_flash_fwd_hdim128_fp16_split_softcap_sm80_cu_1f2e7571_38746ignoreE)
_ZN80_INTERNAL_280a4de0_44_flash_fwd_hdim128_fp16_split_softcap_sm80_cu_1f2e7571_38744cuda3std3__482_GLOBAL__N__280a4de0_44_flash_fwd_hdim128_fp16_split_softcap_sm80_cu_1f2e7571_38746ignoreE:
	.zero		1
	.type		_ZN80_INTERNAL_280a4de0_44_flash_fwd_hdim128_fp16_split_softcap_sm80_cu_1f2e7571_38744cute7productE,@object
	.size		_ZN80_INTERNAL_280a4de0_44_flash_fwd_hdim128_fp16_split_softcap_sm80_cu_1f2e7571_38744cute7productE,(_ZN80_INTERNAL_280a4de0_44_flash_fwd_hdim128_fp16_split_softcap_sm80_cu_1f2e7571_38744cuda3std3__45__cpo3endE - _ZN80_INTERNAL_280a4de0_44_flash_fwd_hdim128_fp16_split_softcap_sm80_cu_1f2e7571_38744cute7productE)
_ZN80_INTERNAL_280a4de0_44_flash_fwd_hdim128_fp16_split_softcap_sm80_cu_1f2e7571_38744cute7productE:
	.zero		1
	.type		_ZN80_INTERNAL_280a4de0_44_flash_fwd_hdim128_fp16_split_softcap_sm80_cu_1f2e7571_38744cuda3std3__45__cpo3endE,@object
	.size		_ZN80_INTERNAL_280a4de0_44_flash_fwd_hdim128_fp16_split_softcap_sm80_cu_1f2e7571_38744cuda3std3__45__cpo3endE,(_ZN80_INTERNAL_280a4de0_44_flash_fwd_hdim128_fp16_split_softcap_sm80_cu_1f2e7571_38744cuda3std3__419piecewise_constructE - _ZN80_INTERNAL_280a4de0_44_flash_fwd_hdim128_fp16_split_softcap_sm80_cu_1f2e7571_38744cuda3std3__45__cpo3endE)
_ZN80_INTERNAL_280a4de0_44_flash_fwd_hdim128_fp16_split_softcap_sm80_cu_1f2e7571_38744cuda3std3__45__cpo3endE:
	.zero		1
	.type		_ZN80_INTERNAL_280a4de0_44_flash_fwd_hdim128_fp16_split_softcap_sm80_cu_1f2e7571_38744cuda3std3__419piecewise_constructE,@object
	.size		_ZN80_INTERNAL_280a4de0_44_flash_fwd_hdim128_fp16_split_softcap_sm80_cu_1f2e7571_38744cuda3std3__419piecewise_constructE,(_ZN80_INTERNAL_280a4de0_44_flash_fwd_hdim128_fp16_split_softcap_sm80_cu_1f2e7571_38744cuda3std3__45__cpo4cendE - _ZN80_INTERNAL_280a4de0_44_flash_fwd_hdim128_fp16_split_softcap_sm80_cu_1f2e7571_38744cuda3std3__419piecewise_constructE)
_ZN80_INTERNAL_280a4de0_44_flash_fwd_hdim128_fp16_split_softcap_sm80_cu_1f2e7571_38744cuda3std3__419piecewise_constructE:
	.zero		1
	.type		_ZN80_INTERNAL_280a4de0_44_flash_fwd_hdim128_fp16_split_softcap_sm80_cu_1f2e7571_38744cuda3std3__45__cpo4cendE,@object
	.size		_ZN80_INTERNAL_280a4de0_44_flash_fwd_hdim128_fp16_split_softcap_sm80_cu_1f2e7571_38744cuda3std3__45__cpo4cendE,(_ZN80_INTERNAL_280a4de0_44_flash_fwd_hdim128_fp16_split_softcap_sm80_cu_1f2e7571_38744cuda3std6ranges3__45__cpo4swapE - _ZN80_INTERNAL_280a4de0_44_flash_fwd_hdim128_fp16_split_softcap_sm80_cu_1f2e7571_38744cuda3std3__45__cpo4cendE)
_ZN80_INTERNAL_280a4de0_44_flash_fwd_hdim128_fp16_split_softcap_sm80_cu_1f2e7571_38744cuda3std3__45__cpo4cendE:
	.zero		1
	.type		_ZN80_INTERNAL_280a4de0_44_flash_fwd_hdim128_fp16_split_softcap_sm80_cu_1f2e7571_38744cuda3std6ranges3__45__cpo4swapE,@object
	.size		_ZN80_INTERNAL_280a4de0_44_flash_fwd_hdim128_fp16_split_softcap_sm80_cu_1f2e7571_38744cuda3std6ranges3__45__cpo4swapE,(.L_7 - _ZN80_INTERNAL_280a4de0_44_flash_fwd_hdim128_fp16_split_softcap_sm80_cu_1f2e7571_38744cuda3std6ranges3__45__cpo4swapE)
_ZN80_INTERNAL_280a4de0_44_flash_fwd_hdim128_fp16_split_softcap_sm80_cu_1f2e7571_38744cuda3std6ranges3__45__cpo4swapE:
	.zero		1
.L_7:


//--------------------- .nv.shared._ZN7cutlass13device_kernelIN5flash19enable_sm80_to_sm89INS1_16FlashAttnFwdSm80INS1_25CollectiveMainloopFwdSm80ILi8ELi1ELb1EN4cute5tupleIJNS5_1CILi128EEENS7_ILi96EEES8_EEELi128ENS_6half_tEfNS_4arch4Sm80ELb0ELb1ELb1ELb0ELb0ELb0ELb1ELb1EEENS1_21CollectiveEpilogueFwdINS6_IJS8_S8_S9_EEENS6_IJNS7_ILi1EEESH_SH_EEESB_SD_Li256ELb0ELb1ELb1ELb0EEENS1_19SingleTileSchedulerILb0ELb1ELb1ELi128EEEEEEEEEvNT_6ParamsE --------------------------
	.section	.nv.shared._ZN7cutlass13device_kernelIN5flash19enable_sm80_to_sm89INS1_16FlashAttnFwdSm80INS1_25CollectiveMainloopFwdSm80ILi8ELi1ELb1EN4cute5tupleIJNS5_1CILi128EEENS7_ILi96EEES8_EEELi128ENS_6half_tEfNS_4arch4Sm80ELb0ELb1ELb1ELb0ELb0ELb0ELb1ELb1EEENS1_21CollectiveEpilogueFwdINS6_IJS8_S8_S9_EEENS6_IJNS7_ILi1EEESH_SH_EEESB_SD_Li256ELb0ELb1ELb1ELb0EEENS1_19SingleTileSchedulerILb0ELb1ELb1ELi128EEEEEEEEEvNT_6ParamsE,"aw",@nobits
	.sectionflags	@""
	.align	16


//--------------------- .nv.shared._ZN7cutlass13device_kernelIN5flash19enable_sm80_to_sm89INS1_16FlashAttnFwdSm80INS1_25CollectiveMainloopFwdSm80ILi8ELi1ELb1EN4cute5tupleIJNS5_1CILi128EEES8_S8_EEELi128ENS_6half_tEfNS_4arch4Sm80ELb1ELb0ELb1ELb0ELb0ELb0ELb1ELb1EEENS1_21CollectiveEpilogueFwdIS9_NS6_IJNS7_ILi1EEESF_SF_EEESA_SC_Li256ELb0ELb1ELb1ELb0EEENS1_30DynamicPersistentTileSchedulerILi256ELi256ELb1ELb1ELb0EEEEEEEEEvNT_6ParamsE --------------------------
	.section	.nv.shared._ZN7cutlass13device_kernelIN5flash19enable_sm80_to_sm89INS1_16FlashAttnFwdSm80INS1_25CollectiveMainloopFwdSm80ILi8ELi1ELb1EN4cute5tupleIJNS5_1CILi128EEES8_S8_EEELi128ENS_6half_tEfNS_4arch4Sm80ELb1ELb0ELb1ELb0ELb0ELb0ELb1ELb1EEENS1_21CollectiveEpilogueFwdIS9_NS6_IJNS7_ILi1EEESF_SF_EEESA_SC_Li256ELb0ELb1ELb1ELb0EEENS1_30DynamicPersistentTileSchedulerILi256ELi256ELb1ELb1ELb0EEEEEEEEEvNT_6ParamsE,"aw",@nobits
	.sectionflags	@""
	.align	16


//--------------------- .nv.shared._ZN7cutlass13device_kernelIN5flash19enable_sm80_to_sm89INS1_16FlashAttnFwdSm80INS1_25CollectiveMainloopFwdSm80ILi4ELi1ELb0EN4cute5tupleIJNS5_1CILi128EEENS7_ILi64EEES8_EEELi128ENS_6half_tEfNS_4arch4Sm80ELb0ELb0ELb1ELb0ELb0ELb0ELb1ELb1EEENS1_21CollectiveEpilogueFwdINS6_IJS8_S8_S9_EEENS6_IJNS7_ILi1EEESH_SH_EEESB_SD_Li128ELb0ELb1ELb1ELb0EEENS1_19SingleTileSchedulerILb0ELb1ELb1ELi128EEEEEEEEEvNT_6ParamsE --------------------------
	.section	.nv.shared._ZN7cutlass13device_kernelIN5flash19enable_sm80_to_sm89INS1_16FlashAttnFwdSm80INS1_25CollectiveMainloopFwdSm80ILi4ELi1ELb0EN4cute5tupleIJNS5_1CILi128EEENS7_ILi64EEES8_EEELi128ENS_6half_tEfNS_4arch4Sm80ELb0ELb0ELb1ELb0ELb0ELb0ELb1ELb1EEENS1_21CollectiveEpilogueFwdINS6_IJS8_S8_S9_EEENS6_IJNS7_ILi1EEESH_SH_EEESB_SD_Li128ELb0ELb1ELb1ELb0EEENS1_19SingleTileSchedulerILb0ELb1ELb1ELi128EEEEEEEEEvNT_6ParamsE,"aw",@nobits
	.sectionflags	@""
	.align	16


//--------------------- .nv.shared._ZN7cutlass13device_kernelIN5flash19enable_sm80_to_sm89INS1_16FlashAttnFwdSm80INS1_25CollectiveMainloopFwdSm80ILi8ELi1ELb1EN4cute5tupleIJNS5_1CILi128EEENS7_ILi112EEES8_EEELi128ENS_6half_tEfNS_4arch4Sm80ELb0ELb0ELb1ELb1ELb0ELb0ELb1ELb1EEENS1_21CollectiveEpilogueFwdINS6_IJS8_S8_S9_EEENS6_IJNS7_ILi1EEESH_SH_EEESB_SD_Li256ELb1ELb1ELb1ELb0EEENS1_36VarlenDynamicPersistentTileSchedulerILi128ELi112ELi256ELi256ELb1ELb1ELb0ELb0ELb1ELb1EEEEEEEEEvNT_6ParamsE --------------------------
	.section	.nv.shared._ZN7cutlass13device_kernelIN5flash19enable_sm80_to_sm89INS1_16FlashAttnFwdSm80INS1_25CollectiveMainloopFwdSm80ILi8ELi1ELb1EN4cute5tupleIJNS5_1CILi128EEENS7_ILi112EEES8_EEELi128ENS_6half_tEfNS_4arch4Sm80ELb0ELb0ELb1ELb1ELb0ELb0ELb1ELb1EEENS1_21CollectiveEpilogueFwdINS6_IJS8_S8_S9_EEENS6_IJNS7_ILi1EEESH_SH_EEESB_SD_Li256ELb1ELb1ELb1ELb0EEENS1_36VarlenDynamicPersistentTileSchedulerILi128ELi112ELi256ELi256ELb1ELb1ELb0ELb0ELb1ELb1EEEEEEEEEvNT_6ParamsE,"aw",@nobits
	.sectionflags	@""
	.align	16


//--------------------- .nv.shared._ZN7cutlass13device_kernelIN5flash19enable_sm80_to_sm89INS1_16FlashAttnFwdSm80INS1_25CollectiveMainloopFwdSm80ILi8ELi1ELb1EN4cute5tupleIJNS5_1CILi128EEENS7_ILi112EEES8_EEELi128ENS_6half_tEfNS_4arch4Sm80ELb0ELb0ELb1ELb1ELb0ELb1ELb1ELb1EEENS1_21CollectiveEpilogueFwdINS6_IJS8_S8_S9_EEENS6_IJNS7_ILi1EEESH_SH_EEESB_SD_Li256ELb1ELb1ELb1ELb0EEENS1_36VarlenDynamicPersistentTileSchedulerILi128ELi112ELi256ELi256ELb1ELb1ELb0ELb0ELb1ELb1EEEEEEEEEvNT_6ParamsE --------------------------
	.section	.nv.shared._ZN7cutlass13device_kernelIN5flash19enable_sm80_to_sm89INS1_16FlashAttnFwdSm80INS1_25CollectiveMainloopFwdSm80ILi8ELi1ELb1EN4cute5tupleIJNS5_1CILi128EEENS7_ILi112EEES8_EEELi128ENS_6half_tEfNS_4arch4Sm80ELb0ELb0ELb1ELb1ELb0ELb1ELb1ELb1EEENS1_21CollectiveEpilogueFwdINS6_IJS8_S8_S9_EEENS6_IJNS7_ILi1EEESH_SH_EEESB_SD_Li256ELb1ELb1ELb1ELb0EEENS1_36VarlenDynamicPersistentTileSchedulerILi128ELi112ELi256ELi256ELb1ELb1ELb0ELb0ELb1ELb1EEEEEEEEEvNT_6ParamsE,"aw",@nobits
	.sectionflags	@""
	.align	16


//--------------------- .nv.shared._ZN7cutlass13device_kernelIN5flash19enable_sm80_to_sm89INS1_16FlashAttnFwdSm80INS1_25CollectiveMainloopFwdSm80ILi4ELi1ELb0EN4cute5tupleIJNS5_1CILi128EEENS7_ILi48EEES8_EEELi128ENS_6half_tEfNS_4arch4Sm80ELb0ELb1ELb1ELb0ELb0ELb0ELb1ELb1EEENS1_21CollectiveEpilogueFwdINS6_IJS8_S8_S9_EEENS6_IJNS7_ILi1EEESH_SH_EEESB_SD_Li128ELb0ELb1ELb1ELb0EEENS1_19SingleTileSchedulerILb0ELb1ELb1ELi128EEEEEEEEEvNT_6ParamsE --------------------------
	.section	.nv.shared._ZN7cutlass13device_kernelIN5flash19enable_sm80_to_sm89INS1_16FlashAttnFwdSm80INS1_25CollectiveMainloopFwdSm80ILi4ELi1ELb0EN4cute5tupleIJNS5_1CILi128EEENS7_ILi48EEES8_EEELi128ENS_6half_tEfNS_4arch4Sm80ELb0ELb1ELb1ELb0ELb0ELb0ELb1ELb1EEENS1_21CollectiveEpilogueFwdINS6_IJS8_S8_S9_EEENS6_IJNS7_ILi1EEESH_SH_EEESB_SD_Li128ELb0ELb1ELb1ELb0EEENS1_19SingleTileSchedulerILb0ELb1ELb1ELi128EEEEEEEEEvNT_6ParamsE,"aw",@nobits
	.sectionflags	@""
	.align	16


//--------------------- .nv.shared._ZN7cutlass13device_kernelIN5flash19enable_sm80_to_sm89INS1_16FlashAttnFwdSm80INS1_25CollectiveMainloopFwdSm80ILi8ELi1ELb1EN4cute5tupleIJNS5_1CILi128EEENS7_ILi96EEES8_EEELi128ENS_6half_tEfNS_4arch4Sm80ELb0ELb1ELb1ELb1ELb0ELb0ELb1ELb1EEENS1_21CollectiveEpilogueFwdINS6_IJS8_S8_S9_EEENS6_IJNS7_ILi1EEESH_SH_EEESB_SD_Li256ELb1ELb1ELb1ELb0EEENS1_36VarlenDynamicPersistentTileSchedulerILi128ELi96ELi256ELi256ELb1ELb1ELb0ELb1ELb0ELb1EEEEEEEEEvNT_6ParamsE --------------------------
	.section	.nv.shared._ZN7cutlass13device_kernelIN5flash19enable_sm80_to_sm89INS1_16FlashAttnFwdSm80INS1_25CollectiveMainloopFwdSm80ILi8ELi1ELb1EN4cute5tupleIJNS5_1CILi128EEENS7_ILi96EEES8_EEELi128ENS_6half_tEfNS_4arch4Sm80ELb0ELb1ELb1ELb1ELb0ELb0ELb1ELb1EEENS1_21CollectiveEpilogueFwdINS6_IJS8_S8_S9_EEENS6_IJNS7_ILi1EEESH_SH_EEESB_SD_Li256ELb1ELb1ELb1ELb0EEENS1_36VarlenDynamicPersistentTileSchedulerILi128ELi96ELi256ELi256ELb1ELb1ELb0ELb1ELb0ELb1EEEEEEEEEvNT_6ParamsE,"aw",@nobits
	.sectionflags	@""
	.align	16


//--------------------- .nv.shared._ZN7cutlass13device_kernelIN5flash19enable_sm80_to_sm89INS1_16FlashAttnFwdSm80INS1_25CollectiveMainloopFwdSm80ILi8ELi1ELb1EN4cute5tupleIJNS5_1CILi128EEENS7_ILi96EEES8_EEELi128ENS_6half_tEfNS_4arch4Sm80ELb0ELb1ELb1ELb1ELb0ELb1ELb1ELb1EEENS1_21CollectiveEpilogueFwdINS6_IJS8_S8_S9_EEENS6_IJNS7_ILi1EEESH_SH_EEESB_SD_Li256ELb1ELb1ELb1ELb0EEENS1_36VarlenDynamicPersistentTileSchedulerILi128ELi96ELi256ELi256ELb1ELb1ELb0ELb1ELb0ELb1EEEEEEEEEvNT_6ParamsE --------------------------
	.section	.nv.shared._ZN7cutlass13device_kernelIN5flash19enable_sm80_to_sm89INS1_16FlashAttnFwdSm80INS1_25CollectiveMainloopFwdSm80ILi8ELi1ELb1EN4cute5tupleIJNS5_1CILi128EEENS7_ILi96EEES8_EEELi128ENS_6half_tEfNS_4arch4Sm80ELb0ELb1ELb1ELb1ELb0ELb1ELb1ELb1EEENS1_21CollectiveEpilogueFwdINS6_IJS8_S8_S9_EEENS6_IJNS7_ILi1EEESH_SH_EEESB_SD_Li256ELb1ELb1ELb1ELb0EEENS1_36VarlenDynamicPersistentTileSchedulerILi128ELi96ELi256ELi256ELb1ELb1ELb0ELb1ELb0ELb1EEEEEEEEEvNT_6ParamsE,"aw",@nobits
	.sectionflags	@""
	.align	16


//--------------------- .nv.shared._ZN7cutlass13device_kernelIN5flash19enable_sm80_to_sm89INS1_16FlashAttnFwdSm80INS1_25CollectiveMainloopFwdSm80ILi4ELi1ELb0EN4cute5tupleIJNS5_1CILi128EEENS7_ILi64EEES8_EEELi128ENS_6half_tEfNS_4arch4Sm80ELb1ELb0ELb1ELb0ELb0ELb0ELb1ELb1EEENS1_21CollectiveEpilogueFwdINS6_IJS8_S8_S9_EEENS6_IJNS7_ILi1EEESH_SH_EEESB_SD_Li128ELb0ELb1ELb1ELb0EEENS1_30DynamicPersistentTileSchedulerILi128ELi128ELb1ELb1ELb0EEEEEEEEEvNT_6ParamsE --------------------------
	.section	.nv.shared._ZN7cutlass13device_kernelIN5flash19enable_sm80_to_sm89INS1_16FlashAttnFwdSm80INS1_25CollectiveMainloopFwdSm80ILi4ELi1ELb0EN4cute5tupleIJNS5_1CILi128EEENS7_ILi64EEES8_EEELi128ENS_6half_tEfNS_4arch4Sm80ELb1ELb0ELb1ELb0ELb0ELb0ELb1ELb1EEENS1_21CollectiveEpilogueFwdINS6_IJS8_S8_S9_EEENS6_IJNS7_ILi1EEESH_SH_EEESB_SD_Li128ELb0ELb1ELb1ELb0EEENS1_30DynamicPersistentTileSchedulerILi128ELi128ELb1ELb1ELb0EEEEEEEEEvNT_6ParamsE,"aw",@nobits
	.sectionflags	@""
	.align	16


//--------------------- .nv.shared._ZN7cutlass13device_kernelIN5flash19enable_sm80_to_sm89INS1_16FlashAttnFwdSm80INS1_25CollectiveMainloopFwdSm80ILi8ELi1ELb1EN4cute5tupleIJNS5_1CILi128EEENS7_ILi112EEES8_EEELi128ENS_6half_tEfNS_4arch4Sm80ELb1ELb0ELb1ELb1ELb0ELb0ELb1ELb1EEENS1_21CollectiveEpilogueFwdINS6_IJS8_S8_S9_EEENS6_IJNS7_ILi1EEESH_SH_EEESB_SD_Li256ELb1ELb1ELb1ELb0EEENS1_36VarlenDynamicPersistentTileSchedulerILi128ELi112ELi256ELi256ELb1ELb1ELb0ELb1ELb1ELb1EEEEEEEEEvNT_6ParamsE --------------------------
	.section	.nv.shared._ZN7cutlass13device_kernelIN5flash19enable_sm80_to_sm89INS1_16FlashAttnFwdSm80INS1_25CollectiveMainloopFwdSm80ILi8ELi1ELb1EN4cute5tupleIJNS5_1CILi128EEENS7_ILi112EEES8_EEELi128ENS_6half_tEfNS_4arch4Sm80ELb1ELb0ELb1ELb1ELb0ELb0ELb1ELb1EEENS1_21CollectiveEpilogueFwdINS6_IJS8_S8_S9_EEENS6_IJNS7_ILi1EEESH_SH_EEESB_SD_Li256ELb1ELb1ELb1ELb0EEENS1_36VarlenDynamicPersistentTileSchedulerILi128ELi112ELi256ELi256ELb1ELb1ELb0ELb1ELb1ELb1EEEEEEEEEvNT_6ParamsE,"aw",@nobits
	.sectionflags	@""
	.align	16


//--------------------- .nv.shared._ZN7cutlass13device_kernelIN5flash19enable_sm80_to_sm89INS1_16FlashAttnFwdSm80INS1_25CollectiveMainloopFwdSm80ILi8ELi1ELb1EN4cute5tupleIJNS5_1CILi128EEENS7_ILi112EEES8_EEELi128ENS_6half_tEfNS_4arch4Sm80ELb1ELb0ELb1ELb1ELb0ELb1ELb1ELb1EEENS1_21CollectiveEpilogueFwdINS6_IJS8_S8_S9_EEENS6_IJNS7_ILi1EEESH_SH_EEESB_SD_Li256ELb1ELb1ELb1ELb0EEENS1_36VarlenDynamicPersistentTileSchedulerILi128ELi112ELi256ELi256ELb1ELb1ELb0ELb1ELb1ELb1EEEEEEEEEvNT_6ParamsE --------------------------
	.section	.nv.shared._ZN7cutlass13device_kernelIN5flash19enable_sm80_to_sm89INS1_16FlashAttnFwdSm80INS1_25CollectiveMainloopFwdSm80ILi8ELi1ELb1EN4cute5tupleIJNS5_1CILi128EEENS7_ILi112EEES8_EEELi128ENS_6half_tEfNS_4arch4Sm80ELb1ELb0ELb1ELb1ELb0ELb1ELb1ELb1EEENS1_21CollectiveEpilogueFwdINS6_IJS8_S8_S9_EEENS6_IJNS7_ILi1EEESH_SH_EEESB_SD_Li256ELb1ELb1ELb1ELb0EEENS1_36VarlenDynamicPersistentTileSchedulerILi128ELi112ELi256ELi256ELb1ELb1ELb0ELb1ELb1ELb1EEEEEEEEEvNT_6ParamsE,"aw",@nobits
	.sectionflags	@""
	.align	16
